	.target	sm_90a

	.elftype	@"ET_EXEC"


//--------------------- .note.nv.tkinfo           --------------------------
	.section	.note.nv.tkinfo,"",@"SHT_NOTE"
	.sectionflags	@"SHF_NOTE_NV_TKINFO"
	.tkinfo
        /*0018*/ 	.word	0x00000002
        /*0030*/ 	.string	""
        /*0030*/ 	.string	"ptxas"
        /*0030*/ 	.string	"Cuda compilation tools, release 13.0, V13.0.88"
        /*0030*/ 	.string	"Build cuda_13.0.r13.0/compiler.36424714_0"
        /*0030*/ 	.string	"-arch sm_90a -m 64 "



//--------------------- .note.nv.cuinfo           --------------------------
	.section	.note.nv.cuinfo,"",@"SHT_NOTE"
	.sectionflags	@"SHF_NOTE_NV_CUINFO"
        /*0018*/ 	.short	0x0002
        /*001a*/ 	.short	0x005a
        /*001c*/ 	.short	0x0082
	.zero		2


//--------------------- .nv.info                  --------------------------
	.section	.nv.info,"",@"SHT_CUDA_INFO"
	.align	4


	//----- nvinfo : EIATTR_REGCOUNT
	.align		4
        /*0000*/ 	.byte	0x04, 0x2f
        /*0002*/ 	.short	(.L_21 - .L_20)
	.align		4
.L_20:
        /*0004*/ 	.word	index@(_ZN7cutlass13device_kernelIN5flash11enable_sm90INS1_16FlashAttnFwdSm90INS1_25CollectiveMainloopFwdSm90ILi2EN4cute5tupleIJNS5_1CILi1EEES8_S8_EEENS6_IJNS7_ILi192EEENS7_ILi160EEENS7_ILi64EEEEEELi64ENS_12float_e4m3_tEfNS_4arch4Sm90ELb1ELb0ELb0ELb1ELb1ELb1ELb0ELb1ELb1ELb1ELb1ELb0EEENS1_21CollectiveEpilogueFwdINS6_IJSA_SC_SB_EEES9_NS_10bfloat16_tESG_Li384ELb1ELb1ELb1ELb1EEENS1_36VarlenDynamicPersistentTileSchedulerILi192ELi160ELi384ELi128ELb1ELb1ELb1ELb1ELb1ELb1EEEEEEEEEvNT_6ParamsE)
        /*0008*/ 	.word	0x00000080


	//----- nvinfo : EIATTR_FRAME_SIZE
	.align		4
.L_21:
        /*000c*/ 	.byte	0x04, 0x11
        /*000e*/ 	.short	(.L_23 - .L_22)
	.align		4
.L_22:
        /*0010*/ 	.word	index@(_ZN7cutlass13device_kernelIN5flash11enable_sm90INS1_16FlashAttnFwdSm90INS1_25CollectiveMainloopFwdSm90ILi2EN4cute5tupleIJNS5_1CILi1EEES8_S8_EEENS6_IJNS7_ILi192EEENS7_ILi160EEENS7_ILi64EEEEEELi64ENS_12float_e4m3_tEfNS_4arch4Sm90ELb1ELb0ELb0ELb1ELb1ELb1ELb0ELb1ELb1ELb1ELb1ELb0EEENS1_21CollectiveEpilogueFwdINS6_IJSA_SC_SB_EEES9_NS_10bfloat16_tESG_Li384ELb1ELb1ELb1ELb1EEENS1_36VarlenDynamicPersistentTileSchedulerILi192ELi160ELi384ELi128ELb1ELb1ELb1ELb1ELb1ELb1EEEEEEEEEvNT_6ParamsE)
        /*0014*/ 	.word	0x000000a8


	//----- nvinfo : EIATTR_REGCOUNT
	.align		4
.L_23:
        /*0018*/ 	.byte	0x04, 0x2f
        /*001a*/ 	.short	(.L_25 - .L_24)
	.align		4
.L_24:
        /*001c*/ 	.word	index@(_ZN7cutlass13device_kernelIN5flash11enable_sm90INS1_16FlashAttnFwdSm90INS1_25CollectiveMainloopFwdSm90ILi2EN4cute5tupleIJNS5_1CILi1EEES8_S8_EEENS6_IJNS7_ILi192EEENS7_ILi160EEENS7_ILi64EEEEEELi64ENS_12float_e4m3_tEfNS_4arch4Sm90ELb1ELb0ELb0ELb1ELb1ELb0ELb0ELb1ELb1ELb1ELb1ELb0EEENS1_21CollectiveEpilogueFwdINS6_IJSA_SC_SB_EEES9_NS_10bfloat16_tESG_Li384ELb1ELb1ELb1ELb1EEENS1_36VarlenDynamicPersistentTileSchedulerILi192ELi160ELi384ELi128ELb1ELb1ELb1ELb1ELb1ELb1EEEEEEEEEvNT_6ParamsE)
        /*0020*/ 	.word	0x00000080


	//----- nvinfo : EIATTR_FRAME_SIZE
	.align		4
.L_25:
        /*0024*/ 	.byte	0x04, 0x11
        /*0026*/ 	.short	(.L_27 - .L_26)
	.align		4
.L_26:
        /*0028*/ 	.word	index@(_ZN7cutlass13device_kernelIN5flash11enable_sm90INS1_16FlashAttnFwdSm90INS1_25CollectiveMainloopFwdSm90ILi2EN4cute5tupleIJNS5_1CILi1EEES8_S8_EEENS6_IJNS7_ILi192EEENS7_ILi160EEENS7_ILi64EEEEEELi64ENS_12float_e4m3_tEfNS_4arch4Sm90ELb1ELb0ELb0ELb1ELb1ELb0ELb0ELb1ELb1ELb1ELb1ELb0EEENS1_21CollectiveEpilogueFwdINS6_IJSA_SC_SB_EEES9_NS_10bfloat16_tESG_Li384ELb1ELb1ELb1ELb1EEENS1_36VarlenDynamicPersistentTileSchedulerILi192ELi160ELi384ELi128ELb1ELb1ELb1ELb1ELb1ELb1EEEEEEEEEvNT_6ParamsE)
        /*002c*/ 	.word	0x00000040


	//----- nvinfo : EIATTR_REGCOUNT
	.align		4
.L_27:
        /*0030*/ 	.byte	0x04, 0x2f
        /*0032*/ 	.short	(.L_29 - .L_28)
	.align		4
.L_28:
        /*0034*/ 	.word	index@(_ZN7cutlass13device_kernelIN5flash11enable_sm90INS1_16FlashAttnFwdSm90INS1_25CollectiveMainloopFwdSm90ILi2EN4cute5tupleIJNS5_1CILi1EEES8_S8_EEENS6_IJNS7_ILi192EEENS7_ILi160EEENS7_ILi64EEEEEELi64ENS_12float_e4m3_tEfNS_4arch4Sm90ELb1ELb0ELb0ELb0ELb1ELb0ELb0ELb1ELb1ELb1ELb1ELb0EEENS1_21CollectiveEpilogueFwdINS6_IJSA_SC_SB_EEES9_NS_10bfloat16_tESG_Li384ELb0ELb1ELb1ELb1EEENS1_19SingleTileSchedulerILb0ELb1ELb1ELi192EEEEEEEEEvNT_6ParamsE)
        /*0038*/ 	.word	0x00000080


	//----- nvinfo : EIATTR_FRAME_SIZE
	.align		4
.L_29:
        /*003c*/ 	.byte	0x04, 0x11
        /*003e*/ 	.short	(.L_31 - .L_30)
	.align		4
.L_30:
        /*0040*/ 	.word	index@(_ZN7cutlass13device_kernelIN5flash11enable_sm90INS1_16FlashAttnFwdSm90INS1_25CollectiveMainloopFwdSm90ILi2EN4cute5tupleIJNS5_1CILi1EEES8_S8_EEENS6_IJNS7_ILi192EEENS7_ILi160EEENS7_ILi64EEEEEELi64ENS_12float_e4m3_tEfNS_4arch4Sm90ELb1ELb0ELb0ELb0ELb1ELb0ELb0ELb1ELb1ELb1ELb1ELb0EEENS1_21CollectiveEpilogueFwdINS6_IJSA_SC_SB_EEES9_NS_10bfloat16_tESG_Li384ELb0ELb1ELb1ELb1EEENS1_19SingleTileSchedulerILb0ELb1ELb1ELi192EEEEEEEEEvNT_6ParamsE)
        /*0044*/ 	.word	0x00000020


	//----- nvinfo : EIATTR_REGCOUNT
	.align		4
.L_31:
        /*0048*/ 	.byte	0x04, 0x2f
        /*004a*/ 	.short	(.L_33 - .L_32)
	.align		4
.L_32:
        /*004c*/ 	.word	index@(_ZN7cutlass13device_kernelIN5flash11enable_sm90INS1_16FlashAttnFwdSm90INS1_25CollectiveMainloopFwdSm90ILi2EN4cute5tupleIJNS5_1CILi1EEES8_S8_EEENS6_IJNS7_ILi192EEENS7_ILi160EEENS7_ILi64EEEEEELi64ENS_12float_e4m3_tEfNS_4arch4Sm90ELb0ELb1ELb0ELb1ELb1ELb1ELb0ELb1ELb1ELb1ELb1ELb0EEENS1_21CollectiveEpilogueFwdINS6_IJSA_SC_SB_EEES9_NS_10bfloat16_tESG_Li384ELb1ELb1ELb1ELb1EEENS1_36VarlenDynamicPersistentTileSchedulerILi192ELi160ELi384ELi128ELb1ELb1ELb1ELb1ELb0ELb1EEEEEEEEEvNT_6ParamsE)
        /*0050*/ 	.word	0x00000080


	//----- nvinfo : EIATTR_FRAME_SIZE
	.align		4
.L_33:
        /*0054*/ 	.byte	0x04, 0x11
        /*0056*/ 	.short	(.L_35 - .L_34)
	.align		4
.L_34:
        /*0058*/ 	.word	index@(_ZN7cutlass13device_kernelIN5flash11enable_sm90INS1_16FlashAttnFwdSm90INS1_25CollectiveMainloopFwdSm90ILi2EN4cute5tupleIJNS5_1CILi1EEES8_S8_EEENS6_IJNS7_ILi192EEENS7_ILi160EEENS7_ILi64EEEEEELi64ENS_12float_e4m3_tEfNS_4arch4Sm90ELb0ELb1ELb0ELb1ELb1ELb1ELb0ELb1ELb1ELb1ELb1ELb0EEENS1_21CollectiveEpilogueFwdINS6_IJSA_SC_SB_EEES9_NS_10bfloat16_tESG_Li384ELb1ELb1ELb1ELb1EEENS1_36VarlenDynamicPersistentTileSchedulerILi192ELi160ELi384ELi128ELb1ELb1ELb1ELb1ELb0ELb1EEEEEEEEEvNT_6ParamsE)
        /*005c*/ 	.word	0x00000078


	//----- nvinfo : EIATTR_REGCOUNT
	.align		4
.L_35:
        /*0060*/ 	.byte	0x04, 0x2f
        /*0062*/ 	.short	(.L_37 - .L_36)
	.align		4
.L_36:
        /*0064*/ 	.word	index@(_ZN7cutlass13device_kernelIN5flash11enable_sm90INS1_16FlashAttnFwdSm90INS1_25CollectiveMainloopFwdSm90ILi2EN4cute5tupleIJNS5_1CILi1EEES8_S8_EEENS6_IJNS7_ILi192EEENS7_ILi160EEENS7_ILi64EEEEEELi64ENS_12float_e4m3_tEfNS_4arch4Sm90ELb0ELb1ELb0ELb1ELb1ELb0ELb0ELb1ELb1ELb1ELb1ELb0EEENS1_21CollectiveEpilogueFwdINS6_IJSA_SC_SB_EEES9_NS_10bfloat16_tESG_Li384ELb1ELb1ELb1ELb1EEENS1_36VarlenDynamicPersistentTileSchedulerILi192ELi160ELi384ELi128ELb1ELb1ELb1ELb1ELb0ELb1EEEEEEEEEvNT_6ParamsE)
        /*0068*/ 	.word	0x00000080


	//----- nvinfo : EIATTR_FRAME_SIZE
	.align		4
.L_37:
        /*006c*/ 	.byte	0x04, 0x11
        /*006e*/ 	.short	(.L_39 - .L_38)
	.align		4
.L_38:
        /*0070*/ 	.word	index@(_ZN7cutlass13device_kernelIN5flash11enable_sm90INS1_16FlashAttnFwdSm90INS1_25CollectiveMainloopFwdSm90ILi2EN4cute5tupleIJNS5_1CILi1EEES8_S8_EEENS6_IJNS7_ILi192EEENS7_ILi160EEENS7_ILi64EEEEEELi64ENS_12float_e4m3_tEfNS_4arch4Sm90ELb0ELb1ELb0ELb1ELb1ELb0ELb0ELb1ELb1ELb1ELb1ELb0EEENS1_21CollectiveEpilogueFwdINS6_IJSA_SC_SB_EEES9_NS_10bfloat16_tESG_Li384ELb1ELb1ELb1ELb1EEENS1_36VarlenDynamicPersistentTileSchedulerILi192ELi160ELi384ELi128ELb1ELb1ELb1ELb1ELb0ELb1EEEEEEEEEvNT_6ParamsE)
        /*0074*/ 	.word	0x00000038


	//----- nvinfo : EIATTR_REGCOUNT
	.align		4
.L_39:
        /*0078*/ 	.byte	0x04, 0x2f
        /*007a*/ 	.short	(.L_41 - .L_40)
	.align		4
.L_40:
        /*007c*/ 	.word	index@(_ZN7cutlass13device_kernelIN5flash11enable_sm90INS1_16FlashAttnFwdSm90INS1_25CollectiveMainloopFwdSm90ILi2EN4cute5tupleIJNS5_1CILi1EEES8_S8_EEENS6_IJNS7_ILi192EEENS7_ILi160EEENS7_ILi64EEEEEELi64ENS_12float_e4m3_tEfNS_4arch4Sm90ELb0ELb1ELb0ELb0ELb1ELb0ELb0ELb1ELb1ELb1ELb1ELb0EEENS1_21CollectiveEpilogueFwdINS6_IJSA_SC_SB_EEES9_NS_10bfloat16_tESG_Li384ELb0ELb1ELb1ELb1EEENS1_19SingleTileSchedulerILb0ELb1ELb1ELi192EEEEEEEEEvNT_6ParamsE)
        /*0080*/ 	.word	0x00000080


	//----- nvinfo : EIATTR_FRAME_SIZE
	.align		4
.L_41:
        /*0084*/ 	.byte	0x04, 0x11
        /*0086*/ 	.short	(.L_43 - .L_42)
	.align		4
.L_42:
        /*0088*/ 	.word	index@(_ZN7cutlass13device_kernelIN5flash11enable_sm90INS1_16FlashAttnFwdSm90INS1_25CollectiveMainloopFwdSm90ILi2EN4cute5tupleIJNS5_1CILi1EEES8_S8_EEENS6_IJNS7_ILi192EEENS7_ILi160EEENS7_ILi64EEEEEELi64ENS_12float_e4m3_tEfNS_4arch4Sm90ELb0ELb1ELb0ELb0ELb1ELb0ELb0ELb1ELb1ELb1ELb1ELb0EEENS1_21CollectiveEpilogueFwdINS6_IJSA_SC_SB_EEES9_NS_10bfloat16_tESG_Li384ELb0ELb1ELb1ELb1EEENS1_19SingleTileSchedulerILb0ELb1ELb1ELi192EEEEEEEEEvNT_6ParamsE)
        /*008c*/ 	.word	0x00000020


	//----- nvinfo : EIATTR_REGCOUNT
	.align		4
.L_43:
        /*0090*/ 	.byte	0x04, 0x2f
        /*0092*/ 	.short	(.L_45 - .L_44)
	.align		4
.L_44:
        /*0094*/ 	.word	index@(_ZN7cutlass13device_kernelIN5flash11enable_sm90INS1_16FlashAttnFwdSm90INS1_25CollectiveMainloopFwdSm90ILi2EN4cute5tupleIJNS5_1CILi1EEES8_S8_EEENS6_IJNS7_ILi192EEENS7_ILi160EEENS7_ILi64EEEEEELi64ENS_12float_e4m3_tEfNS_4arch4Sm90ELb0ELb0ELb0ELb1ELb1ELb1ELb0ELb1ELb1ELb1ELb1ELb0EEENS1_21CollectiveEpilogueFwdINS6_IJSA_SC_SB_EEES9_NS_10bfloat16_tESG_Li384ELb1ELb1ELb1ELb1EEENS1_36VarlenDynamicPersistentTileSchedulerILi192ELi160ELi384ELi128ELb1ELb1ELb1ELb0ELb1ELb1EEEEEEEEEvNT_6ParamsE)
        /*0098*/ 	.word	0x00000080


	//----- nvinfo : EIATTR_FRAME_SIZE
	.align		4
.L_45:
        /*009c*/ 	.byte	0x04, 0x11
        /*009e*/ 	.short	(.L_47 - .L_46)
	.align		4
.L_46:
        /*00a0*/ 	.word	index@(_ZN7cutlass13device_kernelIN5flash11enable_sm90INS1_16FlashAttnFwdSm90INS1_25CollectiveMainloopFwdSm90ILi2EN4cute5tupleIJNS5_1CILi1EEES8_S8_EEENS6_IJNS7_ILi192EEENS7_ILi160EEENS7_ILi64EEEEEELi64ENS_12float_e4m3_tEfNS_4arch4Sm90ELb0ELb0ELb0ELb1ELb1ELb1ELb0ELb1ELb1ELb1ELb1ELb0EEENS1_21CollectiveEpilogueFwdINS6_IJSA_SC_SB_EEES9_NS_10bfloat16_tESG_Li384ELb1ELb1ELb1ELb1EEENS1_36VarlenDynamicPersistentTileSchedulerILi192ELi160ELi384ELi128ELb1ELb1ELb1ELb0ELb1ELb1EEEEEEEEEvNT_6ParamsE)
        /*00a4*/ 	.word	0x000000a0


	//----- nvinfo : EIATTR_REGCOUNT
	.align		4
.L_47:
        /*00a8*/ 	.byte	0x04, 0x2f
        /*00aa*/ 	.short	(.L_49 - .L_48)
	.align		4
.L_48:
        /*00ac*/ 	.word	index@(_ZN7cutlass13device_kernelIN5flash11enable_sm90INS1_16FlashAttnFwdSm90INS1_25CollectiveMainloopFwdSm90ILi2EN4cute5tupleIJNS5_1CILi1EEES8_S8_EEENS6_IJNS7_ILi192EEENS7_ILi160EEENS7_ILi64EEEEEELi64ENS_12float_e4m3_tEfNS_4arch4Sm90ELb0ELb0ELb0ELb1ELb1ELb0ELb0ELb1ELb1ELb1ELb1ELb0EEENS1_21CollectiveEpilogueFwdINS6_IJSA_SC_SB_EEES9_NS_10bfloat16_tESG_Li384ELb1ELb1ELb1ELb1EEENS1_36VarlenDynamicPersistentTileSchedulerILi192ELi160ELi384ELi128ELb1ELb1ELb1ELb0ELb1ELb1EEEEEEEEEvNT_6ParamsE)
        /*00b0*/ 	.word	0x00000080


	//----- nvinfo : EIATTR_FRAME_SIZE
	.align		4
.L_49:
        /*00b4*/ 	.byte	0x04, 0x11
        /*00b6*/ 	.short	(.L_51 - .L_50)
	.align		4
.L_50:
        /*00b8*/ 	.word	index@(_ZN7cutlass13device_kernelIN5flash11enable_sm90INS1_16FlashAttnFwdSm90INS1_25CollectiveMainloopFwdSm90ILi2EN4cute5tupleIJNS5_1CILi1EEES8_S8_EEENS6_IJNS7_ILi192EEENS7_ILi160EEENS7_ILi64EEEEEELi64ENS_12float_e4m3_tEfNS_4arch4Sm90ELb0ELb0ELb0ELb1ELb1ELb0ELb0ELb1ELb1ELb1ELb1ELb0EEENS1_21CollectiveEpilogueFwdINS6_IJSA_SC_SB_EEES9_NS_10bfloat16_tESG_Li384ELb1ELb1ELb1ELb1EEENS1_36VarlenDynamicPersistentTileSchedulerILi192ELi160ELi384ELi128ELb1ELb1ELb1ELb0ELb1ELb1EEEEEEEEEvNT_6ParamsE)
        /*00bc*/ 	.word	0x00000040


	//----- nvinfo : EIATTR_REGCOUNT
	.align		4
.L_51:
        /*00c0*/ 	.byte	0x04, 0x2f
        /*00c2*/ 	.short	(.L_53 - .L_52)
	.align		4
.L_52:
        /*00c4*/ 	.word	index@(_ZN7cutlass13device_kernelIN5flash11enable_sm90INS1_16FlashAttnFwdSm90INS1_25CollectiveMainloopFwdSm90ILi2EN4cute5tupleIJNS5_1CILi1EEES8_S8_EEENS6_IJNS7_ILi192EEENS7_ILi160EEENS7_ILi64EEEEEELi64ENS_12float_e4m3_tEfNS_4arch4Sm90ELb0ELb0ELb0ELb0ELb1ELb0ELb0ELb1ELb1ELb1ELb1ELb0EEENS1_21CollectiveEpilogueFwdINS6_IJSA_SC_SB_EEES9_NS_10bfloat16_tESG_Li384ELb0ELb1ELb1ELb1EEENS1_19SingleTileSchedulerILb0ELb1ELb1ELi192EEEEEEEEEvNT_6ParamsE)
        /*00c8*/ 	.word	0x00000080


	//----- nvinfo : EIATTR_FRAME_SIZE
	.align		4
.L_53:
        /*00cc*/ 	.byte	0x04, 0x11
        /*00ce*/ 	.short	(.L_55 - .L_54)
	.align		4
.L_54:
        /*00d0*/ 	.word	index@(_ZN7cutlass13device_kernelIN5flash11enable_sm90INS1_16FlashAttnFwdSm90INS1_25CollectiveMainloopFwdSm90ILi2EN4cute5tupleIJNS5_1CILi1EEES8_S8_EEENS6_IJNS7_ILi192EEENS7_ILi160EEENS7_ILi64EEEEEELi64ENS_12float_e4m3_tEfNS_4arch4Sm90ELb0ELb0ELb0ELb0ELb1ELb0ELb0ELb1ELb1ELb1ELb1ELb0EEENS1_21CollectiveEpilogueFwdINS6_IJSA_SC_SB_EEES9_NS_10bfloat16_tESG_Li384ELb0ELb1ELb1ELb1EEENS1_19SingleTileSchedulerILb0ELb1ELb1ELi192EEEEEEEEEvNT_6ParamsE)
        /*00d4*/ 	.word	0x00000020


	//----- nvinfo : EIATTR_MIN_STACK_SIZE
	.align		4
.L_55:
        /*00d8*/ 	.byte	0x04, 0x12
        /*00da*/ 	.short	(.L_57 - .L_56)
	.align		4
.L_56:
        /*00dc*/ 	.word	index@(_ZN7cutlass13device_kernelIN5flash11enable_sm90INS1_16FlashAttnFwdSm90INS1_25CollectiveMainloopFwdSm90ILi2EN4cute5tupleIJNS5_1CILi1EEES8_S8_EEENS6_IJNS7_ILi192EEENS7_ILi160EEENS7_ILi64EEEEEELi64ENS_12float_e4m3_tEfNS_4arch4Sm90ELb0ELb0ELb0ELb0ELb1ELb0ELb0ELb1ELb1ELb1ELb1ELb0EEENS1_21CollectiveEpilogueFwdINS6_IJSA_SC_SB_EEES9_NS_10bfloat16_tESG_Li384ELb0ELb1ELb1ELb1EEENS1_19SingleTileSchedulerILb0ELb1ELb1ELi192EEEEEEEEEvNT_6ParamsE)
        /*00e0*/ 	.word	0x00000020


	//----- nvinfo : EIATTR_MIN_STACK_SIZE
	.align		4
.L_57:
        /*00e4*/ 	.byte	0x04, 0x12
        /*00e6*/ 	.short	(.L_59 - .L_58)
	.align		4
.L_58:
        /*00e8*/ 	.word	index@(_ZN7cutlass13device_kernelIN5flash11enable_sm90INS1_16FlashAttnFwdSm90INS1_25CollectiveMainloopFwdSm90ILi2EN4cute5tupleIJNS5_1CILi1EEES8_S8_EEENS6_IJNS7_ILi192EEENS7_ILi160EEENS7_ILi64EEEEEELi64ENS_12float_e4m3_tEfNS_4arch4Sm90ELb0ELb0ELb0ELb1ELb1ELb0ELb0ELb1ELb1ELb1ELb1ELb0EEENS1_21CollectiveEpilogueFwdINS6_IJSA_SC_SB_EEES9_NS_10bfloat16_tESG_Li384ELb1ELb1ELb1ELb1EEENS1_36VarlenDynamicPersistentTileSchedulerILi192ELi160ELi384ELi128ELb1ELb1ELb1ELb0ELb1ELb1EEEEEEEEEvNT_6ParamsE)
        /*00ec*/ 	.word	0x00000040


	//----- nvinfo : EIATTR_MIN_STACK_SIZE
	.align		4
.L_59:
        /*00f0*/ 	.byte	0x04, 0x12
        /*00f2*/ 	.short	(.L_61 - .L_60)
	.align		4
.L_60:
        /*00f4*/ 	.word	index@(_ZN7cutlass13device_kernelIN5flash11enable_sm90INS1_16FlashAttnFwdSm90INS1_25CollectiveMainloopFwdSm90ILi2EN4cute5tupleIJNS5_1CILi1EEES8_S8_EEENS6_IJNS7_ILi192EEENS7_ILi160EEENS7_ILi64EEEEEELi64ENS_12float_e4m3_tEfNS_4arch4Sm90ELb0ELb0ELb0ELb1ELb1ELb1ELb0ELb1ELb1ELb1ELb1ELb0EEENS1_21CollectiveEpilogueFwdINS6_IJSA_SC_SB_EEES9_NS_10bfloat16_tESG_Li384ELb1ELb1ELb1ELb1EEENS1_36VarlenDynamicPersistentTileSchedulerILi192ELi160ELi384ELi128ELb1ELb1ELb1ELb0ELb1ELb1EEEEEEEEEvNT_6ParamsE)
        /*00f8*/ 	.word	0x000000a0


	//----- nvinfo : EIATTR_MIN_STACK_SIZE
	.align		4
.L_61:
        /*00fc*/ 	.byte	0x04, 0x12
        /*00fe*/ 	.short	(.L_63 - .L_62)
	.align		4
.L_62:
        /*0100*/ 	.word	index@(_ZN7cutlass13device_kernelIN5flash11enable_sm90INS1_16FlashAttnFwdSm90INS1_25CollectiveMainloopFwdSm90ILi2EN4cute5tupleIJNS5_1CILi1EEES8_S8_EEENS6_IJNS7_ILi192EEENS7_ILi160EEENS7_ILi64EEEEEELi64ENS_12float_e4m3_tEfNS_4arch4Sm90ELb0ELb1ELb0ELb0ELb1ELb0ELb0ELb1ELb1ELb1ELb1ELb0EEENS1_21CollectiveEpilogueFwdINS6_IJSA_SC_SB_EEES9_NS_10bfloat16_tESG_Li384ELb0ELb1ELb1ELb1EEENS1_19SingleTileSchedulerILb0ELb1ELb1ELi192EEEEEEEEEvNT_6ParamsE)
        /*0104*/ 	.word	0x00000020


	//----- nvinfo : EIATTR_MIN_STACK_SIZE
	.align		4
.L_63:
        /*0108*/ 	.byte	0x04, 0x12
        /*010a*/ 	.short	(.L_65 - .L_64)
	.align		4
.L_64:
        /*010c*/ 	.word	index@(_ZN7cutlass13device_kernelIN5flash11enable_sm90INS1_16FlashAttnFwdSm90INS1_25CollectiveMainloopFwdSm90ILi2EN4cute5tupleIJNS5_1CILi1EEES8_S8_EEENS6_IJNS7_ILi192EEENS7_ILi160EEENS7_ILi64EEEEEELi64ENS_12float_e4m3_tEfNS_4arch4Sm90ELb0ELb1ELb0ELb1ELb1ELb0ELb0ELb1ELb1ELb1ELb1ELb0EEENS1_21CollectiveEpilogueFwdINS6_IJSA_SC_SB_EEES9_NS_10bfloat16_tESG_Li384ELb1ELb1ELb1ELb1EEENS1_36VarlenDynamicPersistentTileSchedulerILi192ELi160ELi384ELi128ELb1ELb1ELb1ELb1ELb0ELb1EEEEEEEEEvNT_6ParamsE)
        /*0110*/ 	.word	0x00000038


	//----- nvinfo : EIATTR_MIN_STACK_SIZE
	.align		4
.L_65:
        /*0114*/ 	.byte	0x04, 0x12
        /*0116*/ 	.short	(.L_67 - .L_66)
	.align		4
.L_66:
        /*0118*/ 	.word	index@(_ZN7cutlass13device_kernelIN5flash11enable_sm90INS1_16FlashAttnFwdSm90INS1_25CollectiveMainloopFwdSm90ILi2EN4cute5tupleIJNS5_1CILi1EEES8_S8_EEENS6_IJNS7_ILi192EEENS7_ILi160EEENS7_ILi64EEEEEELi64ENS_12float_e4m3_tEfNS_4arch4Sm90ELb0ELb1ELb0ELb1ELb1ELb1ELb0ELb1ELb1ELb1ELb1ELb0EEENS1_21CollectiveEpilogueFwdINS6_IJSA_SC_SB_EEES9_NS_10bfloat16_tESG_Li384ELb1ELb1ELb1ELb1EEENS1_36VarlenDynamicPersistentTileSchedulerILi192ELi160ELi384ELi128ELb1ELb1ELb1ELb1ELb0ELb1EEEEEEEEEvNT_6ParamsE)
        /*011c*/ 	.word	0x00000078


	//----- nvinfo : EIATTR_MIN_STACK_SIZE
	.align		4
.L_67:
        /*0120*/ 	.byte	0x04, 0x12
        /*0122*/ 	.short	(.L_69 - .L_68)
	.align		4
.L_68:
        /*0124*/ 	.word	index@(_ZN7cutlass13device_kernelIN5flash11enable_sm90INS1_16FlashAttnFwdSm90INS1_25CollectiveMainloopFwdSm90ILi2EN4cute5tupleIJNS5_1CILi1EEES8_S8_EEENS6_IJNS7_ILi192EEENS7_ILi160EEENS7_ILi64EEEEEELi64ENS_12float_e4m3_tEfNS_4arch4Sm90ELb1ELb0ELb0ELb0ELb1ELb0ELb0ELb1ELb1ELb1ELb1ELb0EEENS1_21CollectiveEpilogueFwdINS6_IJSA_SC_SB_EEES9_NS_10bfloat16_tESG_Li384ELb0ELb1ELb1ELb1EEENS1_19SingleTileSchedulerILb0ELb1ELb1ELi192EEEEEEEEEvNT_6ParamsE)
        /*0128*/ 	.word	0x00000020


	//----- nvinfo : EIATTR_MIN_STACK_SIZE
	.align		4
.L_69:
        /*012c*/ 	.byte	0x04, 0x12
        /*012e*/ 	.short	(.L_71 - .L_70)
	.align		4
.L_70:
        /*0130*/ 	.word	index@(_ZN7cutlass13device_kernelIN5flash11enable_sm90INS1_16FlashAttnFwdSm90INS1_25CollectiveMainloopFwdSm90ILi2EN4cute5tupleIJNS5_1CILi1EEES8_S8_EEENS6_IJNS7_ILi192EEENS7_ILi160EEENS7_ILi64EEEEEELi64ENS_12float_e4m3_tEfNS_4arch4Sm90ELb1ELb0ELb0ELb1ELb1ELb0ELb0ELb1ELb1ELb1ELb1ELb0EEENS1_21CollectiveEpilogueFwdINS6_IJSA_SC_SB_EEES9_NS_10bfloat16_tESG_Li384ELb1ELb1ELb1ELb1EEENS1_36VarlenDynamicPersistentTileSchedulerILi192ELi160ELi384ELi128ELb1ELb1ELb1ELb1ELb1ELb1EEEEEEEEEvNT_6ParamsE)
        /*0134*/ 	.word	0x00000040


	//----- nvinfo : EIATTR_MIN_STACK_SIZE
	.align		4
.L_71:
        /*0138*/ 	.byte	0x04, 0x12
        /*013a*/ 	.short	(.L_73 - .L_72)
	.align		4
.L_72:
        /*013c*/ 	.word	index@(_ZN7cutlass13device_kernelIN5flash11enable_sm90INS1_16FlashAttnFwdSm90INS1_25CollectiveMainloopFwdSm90ILi2EN4cute5tupleIJNS5_1CILi1EEES8_S8_EEENS6_IJNS7_ILi192EEENS7_ILi160EEENS7_ILi64EEEEEELi64ENS_12float_e4m3_tEfNS_4arch4Sm90ELb1ELb0ELb0ELb1ELb1ELb1ELb0ELb1ELb1ELb1ELb1ELb0EEENS1_21CollectiveEpilogueFwdINS6_IJSA_SC_SB_EEES9_NS_10bfloat16_tESG_Li384ELb1ELb1ELb1ELb1EEENS1_36VarlenDynamicPersistentTileSchedulerILi192ELi160ELi384ELi128ELb1ELb1ELb1ELb1ELb1ELb1EEEEEEEEEvNT_6ParamsE)
        /*0140*/ 	.word	0x000000a8
.L_73:


//--------------------- .nv.compat                --------------------------
	.section	.nv.compat,"",@"SHT_CUDA_COMPAT_INFO"
	.align	4
        /*0000*/ 	.byte	0x02, 0x09, 0x01, 0x00, 0x02, 0x02, 0x04, 0x00, 0x02, 0x05, 0x05, 0x00, 0x03, 0x07, 0x01, 0x01
        /*0010*/ 	.byte	0x02, 0x03, 0x01, 0x00, 0x02, 0x06, 0x01, 0x00, 0x04, 0x0b, 0x08, 0x00, 0x00, 0x00, 0x00, 0x00
        /*0020*/ 	.byte	0x00, 0x00, 0x00, 0x00


//--------------------- .nv.info._ZN7cutlass13device_kernelIN5flash11enable_sm90INS1_16FlashAttnFwdSm90INS1_25CollectiveMainloopFwdSm90ILi2EN4cute5tupleIJNS5_1CILi1EEES8_S8_EEENS6_IJNS7_ILi192EEENS7_ILi160EEENS7_ILi64EEEEEELi64ENS_12float_e4m3_tEfNS_4arch4Sm90ELb0ELb0ELb0ELb0ELb1ELb0ELb0ELb1ELb1ELb1ELb1ELb0EEENS1_21CollectiveEpilogueFwdINS6_IJSA_SC_SB_EEES9_NS_10bfloat16_tESG_Li384ELb0ELb1ELb1ELb1EEENS1_19SingleTileSchedulerILb0ELb1ELb1ELi192EEEEEEEEEvNT_6ParamsE --------------------------
	.section	.nv.info._ZN7cutlass13device_kernelIN5flash11enable_sm90INS1_16FlashAttnFwdSm90INS1_25CollectiveMainloopFwdSm90ILi2EN4cute5tupleIJNS5_1CILi1EEES8_S8_EEENS6_IJNS7_ILi192EEENS7_ILi160EEENS7_ILi64EEEEEELi64ENS_12float_e4m3_tEfNS_4arch4Sm90ELb0ELb0ELb0ELb0ELb1ELb0ELb0ELb1ELb1ELb1ELb1ELb0EEENS1_21CollectiveEpilogueFwdINS6_IJSA_SC_SB_EEES9_NS_10bfloat16_tESG_Li384ELb0ELb1ELb1ELb1EEENS1_19SingleTileSchedulerILb0ELb1ELb1ELi192EEEEEEEEEvNT_6ParamsE,"",@"SHT_CUDA_INFO"
	.sectionflags	@""
	.align	4


	//----- nvinfo : EIATTR_CUDA_API_VERSION
	.align		4
        /*0000*/ 	.byte	0x04, 0x37
        /*0002*/ 	.short	(.L_75 - .L_74)
.L_74:
        /*0004*/ 	.word	0x00000082


	//----- nvinfo : EIATTR_KPARAM_INFO
	.align		4
.L_75:
        /*0008*/ 	.byte	0x04, 0x17
        /*000a*/ 	.short	(.L_77 - .L_76)
.L_76:
        /*000c*/ 	.word	0x00000000
        /*0010*/ 	.short	0x0000
        /*0012*/ 	.short	0x0070
        /*0014*/ 	.byte	0x00, 0xf0, 0x01, 0x28


	//----- nvinfo : EIATTR_SPARSE_MMA_MASK
	.align		4
.L_77:
        /*0018*/ 	.byte	0x03, 0x50
        /*001a*/ 	.short	0x0000


	//----- nvinfo : EIATTR_MAXREG_COUNT
	.align		4
        /*001c*/ 	.byte	0x03, 0x1b
        /*001e*/ 	.short	0x0080


	//----- nvinfo : EIATTR_NUM_BARRIERS
	.align		4
        /*0020*/ 	.byte	0x02, 0x4c
        /*0022*/ 	.byte	0x09
	.zero		1


	//----- nvinfo : EIATTR_EXTERNS
	.align		4
        /*0024*/ 	.byte	0x04, 0x0f
        /*0026*/ 	.short	(.L_79 - .L_78)


	//   ....[0]....
	.align		4
.L_78:
        /*0028*/ 	.word	index@(__assertfail)


	//----- nvinfo : EIATTR_ANNOTATIONS
	.align		4
.L_79:
        /*002c*/ 	.byte	0x04, 0x55
        /*002e*/ 	.short	(.L_81 - .L_80)


	//   ....[0]....
.L_80:
        /*0030*/ 	.word	0x00000001
        /*0034*/ 	.byte	0x20, 0x8f, 0x00, 0x00, 0x01, 0x00, 0x00, 0x00, 0x80, 0x8f, 0x00, 0x00, 0x01, 0x00, 0x00, 0x00
        /* <DEDUP_REMOVED lines=10> */
        /*00e4*/ 	.byte	0x00, 0xe6, 0x00, 0x00


	//----- nvinfo : EIATTR_MERCURY_ISA_VERSION
	.align		4
.L_81:
        /*00e8*/ 	.byte	0x03, 0x5f
        /*00ea*/ 	.short	0x0101


	//----- nvinfo : EIATTR_INT_WARP_WIDE_INSTR_OFFSETS
	.align		4
        /*00ec*/ 	.byte	0x04, 0x31
        /*00ee*/ 	.short	(.L_83 - .L_82)


	//   ....[0]....
.L_82:
        /*00f0*/ 	.word	0x000000c0


	//   ....[1]....
        /*00f4*/ 	.word	0x000000d0


	//   ....[2]....
        /*00f8*/ 	.word	0x00000170


	//----- nvinfo : EIATTR_COOP_GROUP_MASK_REGIDS
	.align		4
.L_83:
        /*00fc*/ 	.byte	0x04, 0x29
        /*00fe*/ 	.short	(.L_85 - .L_84)


	//   ....[0]....
.L_84:
        /*0100*/ 	.word	0xffffffff


	//   ....[1]....
        /*0104*/ 	.word	0xffffffff


	//   ....[2]....
        /*0108*/ 	.word	0xffffffff


	//   ....[3]....
        /*010c*/ 	.word	0xffffffff


	//   ....[4]....
        /*0110*/ 	.word	0xffffffff


	//   ....[5]....
        /*0114*/ 	.word	0xffffffff


	//   ....[6]....
        /*0118*/ 	.word	0xffffffff


	//   ....[7]....
        /*011c*/ 	.word	0xffffffff


	//   ....[8]....
        /*0120*/ 	.word	0xffffffff


	//   ....[9]....
        /*0124*/ 	.word	0xffffffff


	//   ....[10]....
        /*0128*/ 	.word	0xffffffff


	//   ....[11]....
        /*012c*/ 	.word	0xffffffff


	//   ....[12]....
        /*0130*/ 	.word	0xffffffff


	//   ....[13]....
        /*0134*/ 	.word	0xffffffff


	//   ....[14]....
        /*0138*/ 	.word	0xffffffff


	//   ....[15]....
        /*013c*/ 	.word	0xffffffff


	//   ....[16]....
        /*0140*/ 	.word	0xffffffff


	//   ....[17]....
        /*0144*/ 	.word	0xffffffff


	//   ....[18]....
        /*0148*/ 	.word	0xffffffff


	//   ....[19]....
        /*014c*/ 	.word	0xffffffff


	//   ....[20]....
        /*0150*/ 	.word	0xffffffff


	//   ....[21]....
        /*0154*/ 	.word	0xffffffff


	//   ....[22]....
        /*0158*/ 	.word	0xffffffff


	//   ....[23]....
        /*015c*/ 	.word	0xffffffff


	//   ....[24]....
        /*0160*/ 	.word	0xffffffff


	//   ....[25]....
        /*0164*/ 	.word	0xffffffff


	//   ....[26]....
        /*0168*/ 	.word	0xffffffff


	//   ....[27]....
        /*016c*/ 	.word	0xffffffff


	//   ....[28]....
        /*0170*/ 	.word	0xffffffff


	//   ....[29]....
        /*0174*/ 	.word	0xffffffff


	//   ....[30]....
        /*0178*/ 	.word	0xffffffff


	//   ....[31]....
        /*017c*/ 	.word	0xffffffff


	//   ....[32]....
        /*0180*/ 	.word	0xffffffff


	//   ....[33]....
        /*0184*/ 	.word	0xffffffff


	//   ....[34]....
        /*0188*/ 	.word	0xffffffff


	//   ....[35]....
        /*018c*/ 	.word	0xffffffff


	//   ....[36]....
        /*0190*/ 	.word	0xffffffff


	//   ....[37]....
        /*0194*/ 	.word	0xffffffff


	//   ....[38]....
        /*0198*/ 	.word	0xffffffff


	//   ....[39]....
        /*019c*/ 	.word	0xffffffff


	//   ....[40]....
        /*01a0*/ 	.word	0xffffffff


	//   ....[41]....
        /*01a4*/ 	.word	0xffffffff


	//   ....[42]....
        /*01a8*/ 	.word	0xffffffff


	//   ....[43]....
        /*01ac*/ 	.word	0xffffffff


	//   ....[44]....
        /*01b0*/ 	.word	0xffffffff


	//   ....[45]....
        /*01b4*/ 	.word	0xffffffff


	//   ....[46]....
        /*01b8*/ 	.word	0xffffffff


	//   ....[47]....
        /*01bc*/ 	.word	0xffffffff


	//   ....[48]....
        /*01c0*/ 	.word	0xffffffff


	//   ....[49]....
        /*01c4*/ 	.word	0xffffffff


	//   ....[50]....
        /*01c8*/ 	.word	0xffffffff


	//   ....[51]....
        /*01cc*/ 	.word	0xffffffff


	//   ....[52]....
        /*01d0*/ 	.word	0xffffffff


	//   ....[53]....
        /*01d4*/ 	.word	0xffffffff


	//   ....[54]....
        /*01d8*/ 	.word	0xffffffff


	//   ....[55]....
        /*01dc*/ 	.word	0xffffffff


	//   ....[56]....
        /*01e0*/ 	.word	0xffffffff


	//   ....[57]....
        /*01e4*/ 	.word	0xffffffff


	//   ....[58]....
        /*01e8*/ 	.word	0xffffffff


	//   ....[59]....
        /*01ec*/ 	.word	0xffffffff


	//   ....[60]....
        /*01f0*/ 	.word	0xffffffff


	//   ....[61]....
        /*01f4*/ 	.word	0xffffffff


	//   ....[62]....
        /*01f8*/ 	.word	0xffffffff


	//   ....[63]....
        /*01fc*/ 	.word	0xffffffff


	//   ....[64]....
        /*0200*/ 	.word	0xffffffff


	//   ....[65]....
        /*0204*/ 	.word	0xffffffff


	//   ....[66]....
        /*0208*/ 	.word	0xffffffff


	//   ....[67]....
        /*020c*/ 	.word	0xffffffff


	//   ....[68]....
        /*0210*/ 	.word	0xffffffff


	//   ....[69]....
        /*0214*/ 	.word	0xffffffff


	//   ....[70]....
        /*0218*/ 	.word	0xffffffff


	//   ....[71]....
        /*021c*/ 	.word	0xffffffff


	//   ....[72]....
        /*0220*/ 	.word	0xffffffff


	//   ....[73]....
        /*0224*/ 	.word	0xffffffff


	//   ....[74]....
        /*0228*/ 	.word	0xffffffff


	//   ....[75]....
        /*022c*/ 	.word	0xffffffff


	//   ....[76]....
        /*0230*/ 	.word	0xffffffff


	//   ....[77]....
        /*0234*/ 	.word	0xffffffff


	//   ....[78]....
        /*0238*/ 	.word	0xffffffff


	//   ....[79]....
        /*023c*/ 	.word	0xffffffff


	//   ....[80]....
        /*0240*/ 	.word	0xffffffff


	//   ....[81]....
        /*0244*/ 	.word	0xffffffff


	//   ....[82]....
        /*0248*/ 	.word	0xffffffff


	//   ....[83]....
        /*024c*/ 	.word	0xffffffff


	//   ....[84]....
        /*0250*/ 	.word	0xffffffff


	//   ....[85]....
        /*0254*/ 	.word	0xffffffff


	//   ....[86]....
        /*0258*/ 	.word	0xffffffff


	//   ....[87]....
        /*025c*/ 	.word	0xffffffff


	//   ....[88]....
        /*0260*/ 	.word	0xffffffff


	//   ....[89]....
        /*0264*/ 	.word	0xffffffff


	//   ....[90]....
        /*0268*/ 	.word	0xffffffff


	//   ....[91]....
        /*026c*/ 	.word	0xffffffff


	//   ....[92]....
        /*0270*/ 	.word	0xffffffff


	//   ....[93]....
        /*0274*/ 	.word	0xffffffff


	//   ....[94]....
        /*0278*/ 	.word	0xffffffff


	//   ....[95]....
        /*027c*/ 	.word	0xffffffff


	//   ....[96]....
        /*0280*/ 	.word	0xffffffff


	//   ....[97]....
        /*0284*/ 	.word	0xffffffff


	//   ....[98]....
        /*0288*/ 	.word	0xffffffff


	//   ....[99]....
        /*028c*/ 	.word	0xffffffff


	//   ....[100]....
        /*0290*/ 	.word	0xffffffff


	//   ....[101]....
        /*0294*/ 	.word	0xffffffff


	//   ....[102]....
        /*0298*/ 	.word	0xffffffff


	//   ....[103]....
        /*029c*/ 	.word	0xffffffff


	//   ....[104]....
        /*02a0*/ 	.word	0xffffffff


	//   ....[105]....
        /*02a4*/ 	.word	0xffffffff


	//   ....[106]....
        /*02a8*/ 	.word	0xffffffff


	//   ....[107]....
        /*02ac*/ 	.word	0xffffffff


	//   ....[108]....
        /*02b0*/ 	.word	0xffffffff


	//   ....[109]....
        /*02b4*/ 	.word	0xffffffff


	//   ....[110]....
        /*02b8*/ 	.word	0xffffffff


	//   ....[111]....
        /*02bc*/ 	.word	0xffffffff


	//   ....[112]....
        /*02c0*/ 	.word	0xffffffff


	//   ....[113]....
        /*02c4*/ 	.word	0x0500000f


	//   ....[114]....
        /*02c8*/ 	.word	0x0500000f


	//   ....[115]....
        /*02cc*/ 	.word	0x0500000f


	//   ....[116]....
        /*02d0*/ 	.word	0x0500000f


	//   ....[117]....
        /*02d4*/ 	.word	0x0500000f


	//   ....[118]....
        /*02d8*/ 	.word	0x0500000f


	//   ....[119]....
        /*02dc*/ 	.word	0x0500000f


	//   ....[120]....
        /*02e0*/ 	.word	0x0500000f


	//   ....[121]....
        /*02e4*/ 	.word	0x0500000f


	//   ....[122]....
        /*02e8*/ 	.word	0x0500000f


	//   ....[123]....
        /*02ec*/ 	.word	0x0500000f


	//   ....[124]....
        /*02f0*/ 	.word	0x0500000f


	//   ....[125]....
        /*02f4*/ 	.word	0x0500000f


	//   ....[126]....
        /*02f8*/ 	.word	0x0500000f


	//   ....[127]....
        /*02fc*/ 	.word	0x0500000f


	//   ....[128]....
        /*0300*/ 	.word	0x0500000f


	//   ....[129]....
        /*0304*/ 	.word	0x0500000f


	//   ....[130]....
        /*0308*/ 	.word	0x0500000f


	//   ....[131]....
        /*030c*/ 	.word	0x0500000f


	//   ....[132]....
        /*0310*/ 	.word	0x0500000f


	//   ....[133]....
        /*0314*/ 	.word	0x0500000f


	//   ....[134]....
        /*0318*/ 	.word	0x0500000f


	//   ....[135]....
        /*031c*/ 	.word	0x0500000f


	//   ....[136]....
        /*0320*/ 	.word	0x0500000f


	//   ....[137]....
        /*0324*/ 	.word	0x0500000f


	//   ....[138]....
        /*0328*/ 	.word	0x0500000f


	//   ....[139]....
        /*032c*/ 	.word	0x0500000f


	//   ....[140]....
        /*0330*/ 	.word	0x0500000f


	//   ....[141]....
        /*0334*/ 	.word	0x0500000f


	//   ....[142]....
        /*0338*/ 	.word	0x0500000f


	//   ....[143]....
        /*033c*/ 	.word	0x0500000f


	//   ....[144]....
        /*0340*/ 	.word	0x0500000f


	//   ....[145]....
        /*0344*/ 	.word	0x0500000f


	//   ....[146]....
        /*0348*/ 	.word	0x0500000f


	//   ....[147]....
        /*034c*/ 	.word	0x0500000f


	//   ....[148]....
        /*0350*/ 	.word	0x0500000f


	//   ....[149]....
        /*0354*/ 	.word	0x0500000f


	//   ....[150]....
        /*0358*/ 	.word	0x0500000f


	//   ....[151]....
        /*035c*/ 	.word	0x0500000f


	//   ....[152]....
        /*0360*/ 	.word	0x0500000f


	//   ....[153]....
        /*0364*/ 	.word	0x0500000f


	//   ....[154]....
        /*0368*/ 	.word	0x0500000f


	//   ....[155]....
        /*036c*/ 	.word	0x0500000f


	//   ....[156]....
        /*0370*/ 	.word	0x0500000f


	//   ....[157]....
        /*0374*/ 	.word	0x0500000f


	//   ....[158]....
        /*0378*/ 	.word	0x0500000f


	//   ....[159]....
        /*037c*/ 	.word	0x0500000f


	//   ....[160]....
        /*0380*/ 	.word	0x0500000f


	//   ....[161]....
        /*0384*/ 	.word	0x0500000f


	//   ....[162]....
        /*0388*/ 	.word	0x0500000f


	//   ....[163]....
        /*038c*/ 	.word	0x0500000f


	//   ....[164]....
        /*0390*/ 	.word	0x0500000f


	//   ....[165]....
        /*0394*/ 	.word	0x0500000f


	//----- nvinfo : EIATTR_COOP_GROUP_INSTR_OFFSETS
	.align		4
.L_85:
        /*0398*/ 	.byte	0x04, 0x28
        /*039a*/ 	.short	(.L_87 - .L_86)


	//   ....[0]....
.L_86:
        /*039c*/ 	.word	0x00000070


	//   ....[1]....
        /*03a0*/ 	.word	0x000000b0


	//   ....[2]....
        /*03a4*/ 	.word	0x000002d0


	//   ....[3]....
        /*03a8*/ 	.word	0x00000430


	//   ....[4]....
        /*03ac*/ 	.word	0x00000550


	//   ....[5]....
        /*03b0*/ 	.word	0x000006b0


	//   ....[6]....
        /*03b4*/ 	.word	0x00001240


	//   ....[7]....
        /*03b8*/ 	.word	0x00002520


	//   ....[8]....
        /*03bc*/ 	.word	0x00002620


	//   ....[9]....
        /*03c0*/ 	.word	0x00002bb0


	//   ....[10]....
        /*03c4*/ 	.word	0x00002c40


	//   ....[11]....
        /*03c8*/ 	.word	0x00004b10


	//   ....[12]....
        /*03cc*/ 	.word	0x00004b20


	//   ....[13]....
        /*03d0*/ 	.word	0x00004b50


	//   ....[14]....
        /*03d4*/ 	.word	0x00004b60


	//   ....[15]....
        /*03d8*/ 	.word	0x00006400


	//   ....[16]....
        /*03dc*/ 	.word	0x00006410


	//   ....[17]....
        /*03e0*/ 	.word	0x00006490


	//   ....[18]....
        /*03e4*/ 	.word	0x000064b0


	//   ....[19]....
        /*03e8*/ 	.word	0x00006fd0


	//   ....[20]....
        /*03ec*/ 	.word	0x00006fe0


	//   ....[21]....
        /*03f0*/ 	.word	0x00006ff0


	//   ....[22]....
        /*03f4*/ 	.word	0x00007010


	//   ....[23]....
        /*03f8*/ 	.word	0x00007020


	//   ....[24]....
        /*03fc*/ 	.word	0x00007040


	//   ....[25]....
        /*0400*/ 	.word	0x00007050


	//   ....[26]....
        /*0404*/ 	.word	0x00007070


	//   ....[27]....
        /*0408*/ 	.word	0x000070a0


	//   ....[28]....
        /*040c*/ 	.word	0x000070d0


	//   ....[29]....
        /*0410*/ 	.word	0x000070e0


	//   ....[30]....
        /*0414*/ 	.word	0x00007120


	//   ....[31]....
        /*0418*/ 	.word	0x00007140


	//   ....[32]....
        /*041c*/ 	.word	0x00007180


	//   ....[33]....
        /*0420*/ 	.word	0x000071a0


	//   ....[34]....
        /*0424*/ 	.word	0x000071d0


	//   ....[35]....
        /*0428*/ 	.word	0x000071e0


	//   ....[36]....
        /*042c*/ 	.word	0x00007210


	//   ....[37]....
        /*0430*/ 	.word	0x00007240


	//   ....[38]....
        /*0434*/ 	.word	0x00007250


	//   ....[39]....
        /*0438*/ 	.word	0x00007260


	//   ....[40]....
        /*043c*/ 	.word	0x00007270


	//   ....[41]....
        /*0440*/ 	.word	0x00007280


	//   ....[42]....
        /*0444*/ 	.word	0x00007290


	//   ....[43]....
        /*0448*/ 	.word	0x000072a0


	//   ....[44]....
        /*044c*/ 	.word	0x000072b0


	//   ....[45]....
        /*0450*/ 	.word	0x000072c0


	//   ....[46]....
        /*0454*/ 	.word	0x000072d0


	//   ....[47]....
        /*0458*/ 	.word	0x000072e0


	//   ....[48]....
        /*045c*/ 	.word	0x000072f0


	//   ....[49]....
        /*0460*/ 	.word	0x00007300


	//   ....[50]....
        /*0464*/ 	.word	0x00007310


	//   ....[51]....
        /*0468*/ 	.word	0x000075b0


	//   ....[52]....
        /*046c*/ 	.word	0x000075f0


	//   ....[53]....
        /*0470*/ 	.word	0x00007620


	//   ....[54]....
        /*0474*/ 	.word	0x00007660


	//   ....[55]....
        /*0478*/ 	.word	0x00007690


	//   ....[56]....
        /*047c*/ 	.word	0x000076c0


	//   ....[57]....
        /*0480*/ 	.word	0x00007a90


	//   ....[58]....
        /*0484*/ 	.word	0x00007ac0


	//   ....[59]....
        /*0488*/ 	.word	0x000082b0


	//   ....[60]....
        /*048c*/ 	.word	0x00009840


	//   ....[61]....
        /*0490*/ 	.word	0x00009850


	//   ....[62]....
        /*0494*/ 	.word	0x00009860


	//   ....[63]....
        /*0498*/ 	.word	0x000098f0


	//   ....[64]....
        /*049c*/ 	.word	0x00009900


	//   ....[65]....
        /*04a0*/ 	.word	0x00009950


	//   ....[66]....
        /*04a4*/ 	.word	0x00009960


	//   ....[67]....
        /*04a8*/ 	.word	0x00009970


	//   ....[68]....
        /*04ac*/ 	.word	0x000099c0


	//   ....[69]....
        /*04b0*/ 	.word	0x00009a20


	//   ....[70]....
        /*04b4*/ 	.word	0x00009e40


	//   ....[71]....
        /*04b8*/ 	.word	0x00009e50


	//   ....[72]....
        /*04bc*/ 	.word	0x00009e60


	//   ....[73]....
        /*04c0*/ 	.word	0x00009ea0


	//   ....[74]....
        /*04c4*/ 	.word	0x00009ec0


	//   ....[75]....
        /*04c8*/ 	.word	0x00009f00


	//   ....[76]....
        /*04cc*/ 	.word	0x00009f20


	//   ....[77]....
        /*04d0*/ 	.word	0x00009f30


	//   ....[78]....
        /*04d4*/ 	.word	0x00009f50


	//   ....[79]....
        /*04d8*/ 	.word	0x00009fe0


	//   ....[80]....
        /*04dc*/ 	.word	0x0000a690


	//   ....[81]....
        /*04e0*/ 	.word	0x0000a6c0


	//   ....[82]....
        /*04e4*/ 	.word	0x0000a6f0


	//   ....[83]....
        /*04e8*/ 	.word	0x0000a710


	//   ....[84]....
        /*04ec*/ 	.word	0x0000a720


	//   ....[85]....
        /*04f0*/ 	.word	0x0000a730


	//   ....[86]....
        /*04f4*/ 	.word	0x0000a750


	//   ....[87]....
        /*04f8*/ 	.word	0x0000a790


	//   ....[88]....
        /*04fc*/ 	.word	0x0000a850


	//   ....[89]....
        /*0500*/ 	.word	0x0000a870


	//   ....[90]....
        /*0504*/ 	.word	0x0000a880


	//   ....[91]....
        /*0508*/ 	.word	0x0000a8a0


	//   ....[92]....
        /*050c*/ 	.word	0x0000b1e0


	//   ....[93]....
        /*0510*/ 	.word	0x0000b1f0


	//   ....[94]....
        /*0514*/ 	.word	0x0000b200


	//   ....[95]....
        /*0518*/ 	.word	0x0000b260


	//   ....[96]....
        /*051c*/ 	.word	0x0000b270


	//   ....[97]....
        /*0520*/ 	.word	0x0000b2b0


	//   ....[98]....
        /*0524*/ 	.word	0x0000b2c0


	//   ....[99]....
        /*0528*/ 	.word	0x0000b2d0


	//   ....[100]....
        /*052c*/ 	.word	0x0000b310


	//   ....[101]....
        /*0530*/ 	.word	0x0000b350


	//   ....[102]....
        /*0534*/ 	.word	0x0000b760


	//   ....[103]....
        /*0538*/ 	.word	0x0000b770


	//   ....[104]....
        /*053c*/ 	.word	0x0000b780


	//   ....[105]....
        /*0540*/ 	.word	0x0000b7a0


	//   ....[106]....
        /*0544*/ 	.word	0x0000b7f0


	//   ....[107]....
        /*0548*/ 	.word	0x0000b810


	//   ....[108]....
        /*054c*/ 	.word	0x0000b840


	//   ....[109]....
        /*0550*/ 	.word	0x0000b850


	//   ....[110]....
        /*0554*/ 	.word	0x0000b860


	//   ....[111]....
        /*0558*/ 	.word	0x0000b870


	//   ....[112]....
        /*055c*/ 	.word	0x0000c4b0


	//   ....[113]....
        /*0560*/ 	.word	0x0000c9b0


	//   ....[114]....
        /*0564*/ 	.word	0x0000caa0


	//   ....[115]....
        /*0568*/ 	.word	0x0000cb80


	//   ....[116]....
        /*056c*/ 	.word	0x0000cc50


	//   ....[117]....
        /*0570*/ 	.word	0x0000cd00


	//   ....[118]....
        /*0574*/ 	.word	0x0000cdc0


	//   ....[119]....
        /*0578*/ 	.word	0x0000ce60


	//   ....[120]....
        /*057c*/ 	.word	0x0000cf20


	//   ....[121]....
        /*0580*/ 	.word	0x0000cfd0


	//   ....[122]....
        /*0584*/ 	.word	0x0000d040


	//   ....[123]....
        /*0588*/ 	.word	0x0000d120


	//   ....[124]....
        /*058c*/ 	.word	0x0000d220


	//   ....[125]....
        /*0590*/ 	.word	0x0000d2b0


	//   ....[126]....
        /*0594*/ 	.word	0x0000d330


	//   ....[127]....
        /*0598*/ 	.word	0x0000d3c0


	//   ....[128]....
        /*059c*/ 	.word	0x0000d440


	//   ....[129]....
        /*05a0*/ 	.word	0x0000d4d0


	//   ....[130]....
        /*05a4*/ 	.word	0x0000d530


	//   ....[131]....
        /*05a8*/ 	.word	0x0000d5f0


	//   ....[132]....
        /*05ac*/ 	.word	0x0000d660


	//   ....[133]....
        /*05b0*/ 	.word	0x0000d710


	//   ....[134]....
        /*05b4*/ 	.word	0x0000d7a0


	//   ....[135]....
        /*05b8*/ 	.word	0x0000d7f0


	//   ....[136]....
        /*05bc*/ 	.word	0x0000d8c0


	//   ....[137]....
        /*05c0*/ 	.word	0x0000d950


	//   ....[138]....
        /*05c4*/ 	.word	0x0000d9e0


	//   ....[139]....
        /*05c8*/ 	.word	0x0000da90


	//   ....[140]....
        /*05cc*/ 	.word	0x0000db10


	//   ....[141]....
        /*05d0*/ 	.word	0x0000dbc0


	//   ....[142]....
        /*05d4*/ 	.word	0x0000dc20


	//   ....[143]....
        /*05d8*/ 	.word	0x0000dcd0


	//   ....[144]....
        /*05dc*/ 	.word	0x0000dd40


	//   ....[145]....
        /*05e0*/ 	.word	0x0000de10


	//   ....[146]....
        /*05e4*/ 	.word	0x0000df50


	//   ....[147]....
        /*05e8*/ 	.word	0x0000dfe0


	//   ....[148]....
        /*05ec*/ 	.word	0x0000e040


	//   ....[149]....
        /*05f0*/ 	.word	0x0000e100


	//   ....[150]....
        /*05f4*/ 	.word	0x0000e1c0


	//   ....[151]....
        /*05f8*/ 	.word	0x0000e250


	//   ....[152]....
        /*05fc*/ 	.word	0x0000e310


	//   ....[153]....
        /*0600*/ 	.word	0x0000e3b0


	//   ....[154]....
        /*0604*/ 	.word	0x0000e420


	//   ....[155]....
        /*0608*/ 	.word	0x0000e4e0


	//   ....[156]....
        /*060c*/ 	.word	0x0000e5d0


	//   ....[157]....
        /*0610*/ 	.word	0x0000e670


	//   ....[158]....
        /*0614*/ 	.word	0x0000e6d0


	//   ....[159]....
        /*0618*/ 	.word	0x0000e790


	//   ....[160]....
        /*061c*/ 	.word	0x0000e7f0


	//   ....[161]....
        /*0620*/ 	.word	0x0000e890


	//   ....[162]....
        /*0624*/ 	.word	0x0000e8f0


	//   ....[163]....
        /*0628*/ 	.word	0x0000e9a0


	//   ....[164]....
        /*062c*/ 	.word	0x0000ea00


	//   ....[165]....
        /*0630*/ 	.word	0x0000eab0


	//----- nvinfo : EIATTR_REG_RECONFIG
	.align		4
.L_87:
        /*0634*/ 	.byte	0x01, 0x54
	.zero		2


	//----- nvinfo : EIATTR_SYSCALL_OFFSETS
	.align		4
        /*0638*/ 	.byte	0x04, 0x46
        /*063a*/ 	.short	(.L_89 - .L_88)


	//   ....[0]....
.L_88:
        /*063c*/ 	.word	0x00001400


	//   ....[1]....
        /*0640*/ 	.word	0x00008a00


	//   ....[2]....
        /*0644*/ 	.word	0x00008b40


	//   ....[3]....
        /*0648*/ 	.word	0x00008c80


	//   ....[4]....
        /*064c*/ 	.word	0x00008da0


	//   ....[5]....
        /*0650*/ 	.word	0x0000a300


	//----- nvinfo : EIATTR_MBARRIER_INSTR_OFFSETS
	.align		4
.L_89:
        /*0654*/ 	.byte	0x04, 0x39
        /*0656*/ 	.short	(.L_91 - .L_90)


	//   ....[0]....
.L_90:
        /*0658*/ 	.word	0x00000180
        /*065c*/ 	.word	0x000000ff
        /*0660*/ 	.word	0x00012400
        /*0664*/ 	.short	0x0100
        /*0666*/ 	.byte	0x08
	.zero		1


	//   ....[1]....
        /*0668*/ 	.word	0x00000190
        /*066c*/ 	.word	0x000000ff
        /*0670*/ 	.word	0x00012420
        /*0674*/ 	.short	0x0100
        /*0676*/ 	.byte	0x08
	.zero		1


	//   ....[2]....
        /*0678*/ 	.word	0x00000280
        /*067c*/ 	.word	0x000000ff
        /*0680*/ 	.word	0x00012430
        /*0684*/ 	.short	0x0100
        /*0686*/ 	.byte	0x08
	.zero		1


	//   ....[3]....
        /*0688*/ 	.word	0x00000290
        /*068c*/ 	.word	0x000000ff
        /*0690*/ 	.word	0x00012440
        /*0694*/ 	.short	0x0100
        /*0696*/ 	.byte	0x08
	.zero		1


	//   ....[4]....
        /*0698*/ 	.word	0x000002a0
        /*069c*/ 	.word	0x000000ff
        /*06a0*/ 	.word	0x00012438
        /*06a4*/ 	.short	0x0100
        /*06a6*/ 	.byte	0x08
	.zero		1


	//   ....[5]....
        /*06a8*/ 	.word	0x000002b0
        /*06ac*/ 	.word	0x000000ff
        /*06b0*/ 	.word	0x00012448
        /*06b4*/ 	.short	0x0100
        /*06b6*/ 	.byte	0x08
	.zero		1


	//   ....[6]....
        /*06b8*/ 	.word	0x000003e0
        /*06bc*/ 	.word	0x000000ff
        /*06c0*/ 	.word	0x00012450
        /*06c4*/ 	.short	0x0100
        /*06c6*/ 	.byte	0x08
	.zero		1


	//   ....[7]....
        /*06c8*/ 	.word	0x000003f0
        /*06cc*/ 	.word	0x000000ff
        /*06d0*/ 	.word	0x00012460
        /*06d4*/ 	.short	0x0100
        /*06d6*/ 	.byte	0x08
	.zero		1


	//   ....[8]....
        /*06d8*/ 	.word	0x00000400
        /*06dc*/ 	.word	0x000000ff
        /*06e0*/ 	.word	0x00012458
        /*06e4*/ 	.short	0x0100
        /*06e6*/ 	.byte	0x08
	.zero		1


	//   ....[9]....
        /*06e8*/ 	.word	0x00000410
        /*06ec*/ 	.word	0x000000ff
        /*06f0*/ 	.word	0x00012468
        /*06f4*/ 	.short	0x0100
        /*06f6*/ 	.byte	0x08
	.zero		1


	//   ....[10]....
        /*06f8*/ 	.word	0x00000500
        /*06fc*/ 	.word	0x000000ff
        /*0700*/ 	.word	0x00012470
        /*0704*/ 	.short	0x0100
        /*0706*/ 	.byte	0x06
	.zero		1


	//   ....[11]....
        /*0708*/ 	.word	0x00000510
        /*070c*/ 	.word	0x000000ff
        /*0710*/ 	.word	0x00012480
        /*0714*/ 	.short	0x0100
        /*0716*/ 	.byte	0x06
	.zero		1


	//   ....[12]....
        /*0718*/ 	.word	0x00000520
        /*071c*/ 	.word	0x000000ff
        /*0720*/ 	.word	0x00012478
        /*0724*/ 	.short	0x0100
        /*0726*/ 	.byte	0x06
	.zero		1


	//   ....[13]....
        /*0728*/ 	.word	0x00000530
        /*072c*/ 	.word	0x000000ff
        /*0730*/ 	.word	0x00012488
        /*0734*/ 	.short	0x0100
        /*0736*/ 	.byte	0x06
	.zero		1


	//   ....[14]....
        /*0738*/ 	.word	0x00000660
        /*073c*/ 	.word	0x000000ff
        /*0740*/ 	.word	0x00012490
        /*0744*/ 	.short	0x0100
        /*0746*/ 	.byte	0x08
	.zero		1


	//   ....[15]....
        /*0748*/ 	.word	0x00000670
        /*074c*/ 	.word	0x000000ff
        /*0750*/ 	.word	0x000124a0
        /*0754*/ 	.short	0x0100
        /*0756*/ 	.byte	0x08
	.zero		1


	//   ....[16]....
        /*0758*/ 	.word	0x00000680
        /*075c*/ 	.word	0x000000ff
        /*0760*/ 	.word	0x00012498
        /*0764*/ 	.short	0x0100
        /*0766*/ 	.byte	0x08
	.zero		1


	//   ....[17]....
        /*0768*/ 	.word	0x00000690
        /*076c*/ 	.word	0x000000ff
        /*0770*/ 	.word	0x000124a8
        /*0774*/ 	.short	0x0100
        /*0776*/ 	.byte	0x08
	.zero		1


	//   ....[18]....
        /*0778*/ 	.word	0x000007d0
        /*077c*/ 	.word	0x000000ff
        /*0780*/ 	.word	0x000124b0
        /*0784*/ 	.short	0x0100
        /*0786*/ 	.byte	0x08
	.zero		1


	//   ....[19]....
        /*0788*/ 	.word	0x000007e0
        /*078c*/ 	.word	0x000000ff
        /*0790*/ 	.word	0x000124c0
        /*0794*/ 	.short	0x0100
        /*0796*/ 	.byte	0x08
	.zero		1


	//   ....[20]....
        /*0798*/ 	.word	0x000007f0
        /*079c*/ 	.word	0x000000ff
        /*07a0*/ 	.word	0x000124b8
        /*07a4*/ 	.short	0x0100
        /*07a6*/ 	.byte	0x08
	.zero		1


	//   ....[21]....
        /*07a8*/ 	.word	0x00000800
        /*07ac*/ 	.word	0x000000ff
        /*07b0*/ 	.word	0x000124c8
        /*07b4*/ 	.short	0x0100
        /*07b6*/ 	.byte	0x08
	.zero		1


	//   ....[22]....
        /*07b8*/ 	.word	0x00001420
        /*07bc*/ 	.word	0x000000ff
        /*07c0*/ 	.word	0x00012400
        /*07c4*/ 	.short	0x010a
        /*07c6*/ 	.byte	0x2c
	.zero		1


	//   ....[23]....
        /*07c8*/ 	.word	0x00001490
        /*07cc*/ 	.word	0x000000ff
        /*07d0*/ 	.word	0x00012430
        /*07d4*/ 	.short	0x010a
        /*07d6*/ 	.byte	0x2c
	.zero		1


	//   ....[24]....
        /*07d8*/ 	.word	0x00001500
        /*07dc*/ 	.word	0x000000ff
        /*07e0*/ 	.word	0x00012430
        /*07e4*/ 	.short	0x010a
        /*07e6*/ 	.byte	0x2c
	.zero		1


	//   ....[25]....
        /*07e8*/ 	.word	0x00001ad0
        /*07ec*/ 	.word	0x000000ff
        /*07f0*/ 	.word	0x00000000
        /*07f4*/ 	.short	0x0101
        /*07f6*/ 	.byte	0x06
	.zero		1


	//   ....[26]....
        /*07f8*/ 	.word	0x00003ea0
        /*07fc*/ 	.word	0x000000ff
        /*0800*/ 	.word	0x00012430
        /*0804*/ 	.short	0x010a
        /*0806*/ 	.byte	0x20
	.zero		1


	//   ....[27]....
        /*0808*/ 	.word	0x00003ee0
        /*080c*/ 	.word	0x000000ff
        /*0810*/ 	.word	0x00012430
        /*0814*/ 	.short	0x010a
        /*0816*/ 	.byte	0x20
	.zero		1


	//   ....[28]....
        /*0818*/ 	.word	0x00004370
        /*081c*/ 	.word	0x000000ff
        /*0820*/ 	.word	0x00012450
        /*0824*/ 	.short	0x010a
        /*0826*/ 	.byte	0x09
	.zero		1


	//   ....[29]....
        /*0828*/ 	.word	0x000043b0
        /*082c*/ 	.word	0x000000ff
        /*0830*/ 	.word	0x00012450
        /*0834*/ 	.short	0x010a
        /*0836*/ 	.byte	0x09
	.zero		1


	//   ....[30]....
        /*0838*/ 	.word	0x00004690
        /*083c*/ 	.word	0x000000ff
        /*0840*/ 	.word	0x00000000
        /*0844*/ 	.short	0x0101
        /*0846*/ 	.byte	0x20
	.zero		1


	//   ....[31]....
        /*0848*/ 	.word	0x00005c40
        /*084c*/ 	.word	0x000000ff
        /*0850*/ 	.word	0x00000000
        /*0854*/ 	.short	0x0101
        /*0856*/ 	.byte	0x06
	.zero		1


	//   ....[32]....
        /*0858*/ 	.word	0x000060d0
        /*085c*/ 	.word	0x000000ff
        /*0860*/ 	.word	0x00012450
        /*0864*/ 	.short	0x010a
        /*0866*/ 	.byte	0x10
	.zero		1


	//   ....[33]....
        /*0868*/ 	.word	0x00006110
        /*086c*/ 	.word	0x000000ff
        /*0870*/ 	.word	0x00012450
        /*0874*/ 	.short	0x010a
        /*0876*/ 	.byte	0x10
	.zero		1


	//   ....[34]....
        /*0878*/ 	.word	0x00006790
        /*087c*/ 	.word	0x000000ff
        /*0880*/ 	.word	0x00000000
        /*0884*/ 	.short	0x0101
        /*0886*/ 	.byte	0x04
	.zero		1


	//   ....[35]....
        /*0888*/ 	.word	0x000076b0
        /*088c*/ 	.word	0x000000ff
        /*0890*/ 	.word	0x00000000
        /*0894*/ 	.short	0x0101
        /*0896*/ 	.byte	0x04
	.zero		1


	//   ....[36]....
        /*0898*/ 	.word	0x00009480
        /*089c*/ 	.word	0x000000ff
        /*08a0*/ 	.word	0x00012480
        /*08a4*/ 	.short	0x010a
        /*08a6*/ 	.byte	0x2a
	.zero		1


	//   ....[37]....
        /*08a8*/ 	.word	0x00009ad0
        /*08ac*/ 	.word	0x000000ff
        /*08b0*/ 	.word	0x00012470
        /*08b4*/ 	.short	0x0107
        /*08b6*/ 	.byte	0x2a
	.zero		1


	//   ....[38]....
        /*08b8*/ 	.word	0x00009b60
        /*08bc*/ 	.word	0x000000ff
        /*08c0*/ 	.word	0x00012470
        /*08c4*/ 	.short	0x0101
        /*08c6*/ 	.byte	0x2a
	.zero		1


	//   ....[39]....
        /*08c8*/ 	.word	0x00009b90
        /*08cc*/ 	.word	0x000000ff
        /*08d0*/ 	.word	0x00012440
        /*08d4*/ 	.short	0x010a
        /*08d6*/ 	.byte	0x2a
	.zero		1


	//   ....[40]....
        /*08d8*/ 	.word	0x0000a0a0
        /*08dc*/ 	.word	0x000000ff
        /*08e0*/ 	.word	0x00012430
        /*08e4*/ 	.short	0x0107
        /*08e6*/ 	.byte	0x2a
	.zero		1


	//   ....[41]....
        /*08e8*/ 	.word	0x0000a130
        /*08ec*/ 	.word	0x000000ff
        /*08f0*/ 	.word	0x00012430
        /*08f4*/ 	.short	0x0101
        /*08f6*/ 	.byte	0x2a
	.zero		1


	//   ....[42]....
        /*08f8*/ 	.word	0x0000a9d0
        /*08fc*/ 	.word	0x000000ff
        /*0900*/ 	.word	0x00012400
        /*0904*/ 	.short	0x0107
        /*0906*/ 	.byte	0x2a
	.zero		1


	//   ....[43]....
        /*0908*/ 	.word	0x0000aa10
        /*090c*/ 	.word	0x000000ff
        /*0910*/ 	.word	0x00012400
        /*0914*/ 	.short	0x0101
        /*0916*/ 	.byte	0x2a
	.zero		1


	//   ....[44]....
        /*0918*/ 	.word	0x0000aa20
        /*091c*/ 	.word	0x000000ff
        /*0920*/ 	.word	0x00012420
        /*0924*/ 	.short	0x010a
        /*0926*/ 	.byte	0x2a
	.zero		1


	//   ....[45]....
        /*0928*/ 	.word	0x0000aea0
        /*092c*/ 	.word	0x00000005
        /*0930*/ 	.word	0x00012480
        /*0934*/ 	.short	0x010a
        /*0936*/ 	.byte	0x3f
	.zero		1


	//   ....[46]....
        /*0938*/ 	.word	0x0000b400
        /*093c*/ 	.word	0x00000005
        /*0940*/ 	.word	0x00012470
        /*0944*/ 	.short	0x0107
        /*0946*/ 	.byte	0x3f
	.zero		1


	//   ....[47]....
        /*0948*/ 	.word	0x0000b490
        /*094c*/ 	.word	0x00000005
        /*0950*/ 	.word	0x00012470
        /*0954*/ 	.short	0x0101
        /*0956*/ 	.byte	0x3f
	.zero		1


	//   ....[48]....
        /*0958*/ 	.word	0x0000b4c0
        /*095c*/ 	.word	0x00000005
        /*0960*/ 	.word	0x00012440
        /*0964*/ 	.short	0x010a
        /*0966*/ 	.byte	0x3f
	.zero		1


	//   ....[49]....
        /*0968*/ 	.word	0x0000b950
        /*096c*/ 	.word	0x00000005
        /*0970*/ 	.word	0x00012430
        /*0974*/ 	.short	0x0107
        /*0976*/ 	.byte	0x3f
	.zero		1


	//   ....[50]....
        /*0978*/ 	.word	0x0000b9f0
        /*097c*/ 	.word	0x00000005
        /*0980*/ 	.word	0x00012430
        /*0984*/ 	.short	0x0101
        /*0986*/ 	.byte	0x3f
	.zero		1


	//   ....[51]....
        /*0988*/ 	.word	0x0000ba70
        /*098c*/ 	.word	0x00000003
        /*0990*/ 	.word	0x00012470
        /*0994*/ 	.short	0x010a
        /*0996*/ 	.byte	0x3f
	.zero		1


	//   ....[52]....
        /*0998*/ 	.word	0x0000bb00
        /*099c*/ 	.word	0x00000003
        /*09a0*/ 	.word	0x00012460
        /*09a4*/ 	.short	0x010a
        /*09a6*/ 	.byte	0x3f
	.zero		1


	//   ....[53]....
        /*09a8*/ 	.word	0x0000be10
        /*09ac*/ 	.word	0x00000003
        /*09b0*/ 	.word	0x00012450
        /*09b4*/ 	.short	0x0101
        /*09b6*/ 	.byte	0x3f
	.zero		1


	//   ....[54]....
        /*09b8*/ 	.word	0x0000beb0
        /*09bc*/ 	.word	0x00000003
        /*09c0*/ 	.word	0x00000000
        /*09c4*/ 	.short	0x0101
        /*09c6*/ 	.byte	0x3f
	.zero		1


	//   ....[55]....
        /*09c8*/ 	.word	0x0000bf90
        /*09cc*/ 	.word	0x00000002
        /*09d0*/ 	.word	0x00012470
        /*09d4*/ 	.short	0x010a
        /*09d6*/ 	.byte	0x3f
	.zero		1


	//   ....[56]....
        /*09d8*/ 	.word	0x0000c040
        /*09dc*/ 	.word	0x00000002
        /*09e0*/ 	.word	0x00012460
        /*09e4*/ 	.short	0x010a
        /*09e6*/ 	.byte	0x3f
	.zero		1


	//   ....[57]....
        /*09e8*/ 	.word	0x0000c340
        /*09ec*/ 	.word	0x00000002
        /*09f0*/ 	.word	0x00012450
        /*09f4*/ 	.short	0x0101
        /*09f6*/ 	.byte	0x3f
	.zero		1


	//   ....[58]....
        /*09f8*/ 	.word	0x0000c3c0
        /*09fc*/ 	.word	0x00000002
        /*0a00*/ 	.word	0x00000000
        /*0a04*/ 	.short	0x0101
        /*0a06*/ 	.byte	0x3f
	.zero		1


	//   ....[59]....
        /*0a08*/ 	.word	0x0000c460
        /*0a0c*/ 	.word	0x00000007
        /*0a10*/ 	.word	0x00012420
        /*0a14*/ 	.short	0x010a
        /*0a16*/ 	.byte	0x3f
	.zero		1


	//   ....[60]....
        /*0a18*/ 	.word	0x0000c580
        /*0a1c*/ 	.word	0x00000005
        /*0a20*/ 	.word	0x00012440
        /*0a24*/ 	.short	0x010a
        /*0a26*/ 	.byte	0x3f
	.zero		1


	//   ....[61]....
        /*0a28*/ 	.word	0x0000c620
        /*0a2c*/ 	.word	0x00000007
        /*0a30*/ 	.word	0x00012440
        /*0a34*/ 	.short	0x010a
        /*0a36*/ 	.byte	0x3f
	.zero		1


	//   ....[62]....
        /*0a38*/ 	.word	0x0000c660
        /*0a3c*/ 	.word	0x00000005
        /*0a40*/ 	.word	0x00012460
        /*0a44*/ 	.short	0x010a
        /*0a46*/ 	.byte	0x3f
	.zero		1


	//   ....[63]....
        /*0a48*/ 	.word	0x0000c6a0
        /*0a4c*/ 	.word	0x00000007
        /*0a50*/ 	.word	0x00012460
        /*0a54*/ 	.short	0x010a
        /*0a56*/ 	.byte	0x3f
	.zero		1


	//   ....[64]....
        /*0a58*/ 	.word	0x0000c6e0
        /*0a5c*/ 	.word	0x00000005
        /*0a60*/ 	.word	0x00012480
        /*0a64*/ 	.short	0x010a
        /*0a66*/ 	.byte	0x3f
	.zero		1


	//   ....[65]....
        /*0a68*/ 	.word	0x0000c720
        /*0a6c*/ 	.word	0x00000007
        /*0a70*/ 	.word	0x00012480
        /*0a74*/ 	.short	0x010a
        /*0a76*/ 	.byte	0x3f
	.zero		1


	//   ....[66]....
        /*0a78*/ 	.word	0x0000c790
        /*0a7c*/ 	.word	0x00000003
        /*0a80*/ 	.word	0x00012400
        /*0a84*/ 	.short	0x010a
        /*0a86*/ 	.byte	0x3f
	.zero		1


	//   ....[67]....
        /*0a88*/ 	.word	0x0000c7f0
        /*0a8c*/ 	.word	0x00000005
        /*0a90*/ 	.word	0x00012430
        /*0a94*/ 	.short	0x010a
        /*0a96*/ 	.byte	0x3f
	.zero		1


	//   ....[68]....
        /*0a98*/ 	.word	0x0000c850
        /*0a9c*/ 	.word	0x0000000b
        /*0aa0*/ 	.word	0x00012430
        /*0aa4*/ 	.short	0x010a
        /*0aa6*/ 	.byte	0x3f
	.zero		1


	//   ....[69]....
        /*0aa8*/ 	.word	0x0000c8b0
        /*0aac*/ 	.word	0x0000000b
        /*0ab0*/ 	.word	0x00012450
        /*0ab4*/ 	.short	0x010a
        /*0ab6*/ 	.byte	0x3f
	.zero		1


	//   ....[70]....
        /*0ab8*/ 	.word	0x0000c910
        /*0abc*/ 	.word	0x00000003
        /*0ac0*/ 	.word	0x00012450
        /*0ac4*/ 	.short	0x010a
        /*0ac6*/ 	.byte	0x3f
	.zero		1


	//   ....[71]....
        /*0ac8*/ 	.word	0x0000c9f0
        /*0acc*/ 	.word	0x00000003
        /*0ad0*/ 	.word	0x00012480
        /*0ad4*/ 	.short	0x010a
        /*0ad6*/ 	.byte	0x3f
	.zero		1


	//   ....[72]....
        /*0ad8*/ 	.word	0x0000d170
        /*0adc*/ 	.word	0x00000003
        /*0ae0*/ 	.word	0x00012440
        /*0ae4*/ 	.short	0x010a
        /*0ae6*/ 	.byte	0x3f
	.zero		1


	//   ....[73]....
        /*0ae8*/ 	.word	0x0000de50
        /*0aec*/ 	.word	0x00000003
        /*0af0*/ 	.word	0x00012420
        /*0af4*/ 	.short	0x010a
        /*0af6*/ 	.byte	0x3f
	.zero		1


	//   ....[74]....
        /*0af8*/ 	.word	0x0000dea0
        /*0afc*/ 	.word	0x00000005
        /*0b00*/ 	.word	0x00012480
        /*0b04*/ 	.short	0x010a
        /*0b06*/ 	.byte	0x3f
	.zero		1


	//   ....[75]....
        /*0b08*/ 	.word	0x0000e520
        /*0b0c*/ 	.word	0x00000005
        /*0b10*/ 	.word	0x00012440
        /*0b14*/ 	.short	0x010a
        /*0b16*/ 	.byte	0x3f
	.zero		1


	//   ....[76]....
        /*0b18*/ 	.word	0x0000eae0
        /*0b1c*/ 	.word	0x00000003
        /*0b20*/ 	.word	0x00012470
        /*0b24*/ 	.short	0x010a
        /*0b26*/ 	.byte	0x3f
	.zero		1


	//   ....[77]....
        /*0b28*/ 	.word	0x0000eb30
        /*0b2c*/ 	.word	0x00000003
        /*0b30*/ 	.word	0x00012460
        /*0b34*/ 	.short	0x010a
        /*0b36*/ 	.byte	0x3f
	.zero		1


	//   ....[78]....
        /*0b38*/ 	.word	0x0000eb80
        /*0b3c*/ 	.word	0x00000002
        /*0b40*/ 	.word	0x00012470
        /*0b44*/ 	.short	0x010a
        /*0b46*/ 	.byte	0x3f
	.zero		1


	//   ....[79]....
        /*0b48*/ 	.word	0x0000ebd0
        /*0b4c*/ 	.word	0x00000002
        /*0b50*/ 	.word	0x00012460
        /*0b54*/ 	.short	0x010a
        /*0b56*/ 	.byte	0x3f
	.zero		1


	//   ....[80]....
        /*0b58*/ 	.word	0x0000ec20
        /*0b5c*/ 	.word	0x00000007
        /*0b60*/ 	.word	0x00012420
        /*0b64*/ 	.short	0x010a
        /*0b66*/ 	.byte	0x3f
	.zero		1


	//   ....[81]....
        /*0b68*/ 	.word	0x0000ec70
        /*0b6c*/ 	.word	0x00000005
        /*0b70*/ 	.word	0x00012440
        /*0b74*/ 	.short	0x010a
        /*0b76*/ 	.byte	0x3f
	.zero		1


	//   ....[82]....
        /*0b78*/ 	.word	0x0000ecc0
        /*0b7c*/ 	.word	0x00000007
        /*0b80*/ 	.word	0x00012440
        /*0b84*/ 	.short	0x010a
        /*0b86*/ 	.byte	0x3f
	.zero		1


	//   ....[83]....
        /*0b88*/ 	.word	0x0000ed10
        /*0b8c*/ 	.word	0x00000005
        /*0b90*/ 	.word	0x00012460
        /*0b94*/ 	.short	0x010a
        /*0b96*/ 	.byte	0x3f
	.zero		1


	//   ....[84]....
        /*0b98*/ 	.word	0x0000ed60
        /*0b9c*/ 	.word	0x00000007
        /*0ba0*/ 	.word	0x00012460
        /*0ba4*/ 	.short	0x010a
        /*0ba6*/ 	.byte	0x3f
	.zero		1


	//   ....[85]....
        /*0ba8*/ 	.word	0x0000edb0
        /*0bac*/ 	.word	0x00000005
        /*0bb0*/ 	.word	0x00012480
        /*0bb4*/ 	.short	0x010a
        /*0bb6*/ 	.byte	0x3f
	.zero		1


	//----- nvinfo : EIATTR_NUM_MBARRIERS
	.align		4
.L_91:
        /*0bb8*/ 	.byte	0x03, 0x38
        /*0bba*/ 	.short	0x0016


	//----- nvinfo : EIATTR_EXIT_INSTR_OFFSETS
	.align		4
        /*0bbc*/ 	.byte	0x04, 0x1c
        /*0bbe*/ 	.short	(.L_93 - .L_92)


	//   ....[0]....
.L_92:
        /*0bc0*/ 	.word	0x0000c770


	//----- nvinfo : EIATTR_MAX_THREADS
	.align		4
.L_93:
        /*0bc4*/ 	.byte	0x04, 0x05
        /*0bc6*/ 	.short	(.L_95 - .L_94)
.L_94:
        /*0bc8*/ 	.word	0x00000200
        /*0bcc*/ 	.word	0x00000001
        /*0bd0*/ 	.word	0x00000001


	//----- nvinfo : EIATTR_CRS_STACK_SIZE
	.align		4
.L_95:
        /*0bd4*/ 	.byte	0x04, 0x1e
        /*0bd6*/ 	.short	(.L_97 - .L_96)
.L_96:
        /*0bd8*/ 	.word	0x00000000


	//----- nvinfo : EIATTR_CBANK_PARAM_SIZE
	.align		4
.L_97:
        /*0bdc*/ 	.byte	0x03, 0x19
        /*0bde*/ 	.short	0x0a70


	//----- nvinfo : EIATTR_PARAM_CBANK
	.align		4
        /*0be0*/ 	.byte	0x04, 0x0a
        /*0be2*/ 	.short	(.L_99 - .L_98)
	.align		4
.L_98:
        /*0be4*/ 	.word	index@(.nv.constant0._ZN7cutlass13device_kernelIN5flash11enable_sm90INS1_16FlashAttnFwdSm90INS1_25CollectiveMainloopFwdSm90ILi2EN4cute5tupleIJNS5_1CILi1EEES8_S8_EEENS6_IJNS7_ILi192EEENS7_ILi160EEENS7_ILi64EEEEEELi64ENS_12float_e4m3_tEfNS_4arch4Sm90ELb0ELb0ELb0ELb0ELb1ELb0ELb0ELb1ELb1ELb1ELb1ELb0EEENS1_21CollectiveEpilogueFwdINS6_IJSA_SC_SB_EEES9_NS_10bfloat16_tESG_Li384ELb0ELb1ELb1ELb1EEENS1_19SingleTileSchedulerILb0ELb1ELb1ELi192EEEEEEEEEvNT_6ParamsE)
        /*0be8*/ 	.short	0x0210
        /*0bea*/ 	.short	0x0a70


	//----- nvinfo : EIATTR_SW_WAR
	.align		4
.L_99:
        /*0bec*/ 	.byte	0x04, 0x36
        /*0bee*/ 	.short	(.L_101 - .L_100)
.L_100:
        /*0bf0*/ 	.word	0x00000008
.L_101:


//--------------------- .nv.info._ZN7cutlass13device_kernelIN5flash11enable_sm90INS1_16FlashAttnFwdSm90INS1_25CollectiveMainloopFwdSm90ILi2EN4cute5tupleIJNS5_1CILi1EEES8_S8_EEENS6_IJNS7_ILi192EEENS7_ILi160EEENS7_ILi64EEEEEELi64ENS_12float_e4m3_tEfNS_4arch4Sm90ELb0ELb0ELb0ELb1ELb1ELb0ELb0ELb1ELb1ELb1ELb1ELb0EEENS1_21CollectiveEpilogueFwdINS6_IJSA_SC_SB_EEES9_NS_10bfloat16_tESG_Li384ELb1ELb1ELb1ELb1EEENS1_36VarlenDynamicPersistentTileSchedulerILi192ELi160ELi384ELi128ELb1ELb1ELb1ELb0ELb1ELb1EEEEEEEEEvNT_6ParamsE --------------------------
	.section	.nv.info._ZN7cutlass13device_kernelIN5flash11enable_sm90INS1_16FlashAttnFwdSm90INS1_25CollectiveMainloopFwdSm90ILi2EN4cute5tupleIJNS5_1CILi1EEES8_S8_EEENS6_IJNS7_ILi192EEENS7_ILi160EEENS7_ILi64EEEEEELi64ENS_12float_e4m3_tEfNS_4arch4Sm90ELb0ELb0ELb0ELb1ELb1ELb0ELb0ELb1ELb1ELb1ELb1ELb0EEENS1_21CollectiveEpilogueFwdINS6_IJSA_SC_SB_EEES9_NS_10bfloat16_tESG_Li384ELb1ELb1ELb1ELb1EEENS1_36VarlenDynamicPersistentTileSchedulerILi192ELi160ELi384ELi128ELb1ELb1ELb1ELb0ELb1ELb1EEEEEEEEEvNT_6ParamsE,"",@"SHT_CUDA_INFO"
	.sectionflags	@""
	.align	4


	//----- nvinfo : EIATTR_CUDA_API_VERSION
	.align		4
        /*0000*/ 	.byte	0x04, 0x37
        /*0002*/ 	.short	(.L_103 - .L_102)
.L_102:
        /*0004*/ 	.word	0x00000082


	//----- nvinfo : EIATTR_KPARAM_INFO
	.align		4
.L_103:
        /*0008*/ 	.byte	0x04, 0x17
        /*000a*/ 	.short	(.L_105 - .L_104)
.L_104:
        /*000c*/ 	.word	0x00000000
        /*0010*/ 	.short	0x0000
        /*0012*/ 	.short	0x0070
        /*0014*/ 	.byte	0x00, 0xf0, 0x01, 0x2a


	//----- nvinfo : EIATTR_SPARSE_MMA_MASK
	.align		4
.L_105:
        /*0018*/ 	.byte	0x03, 0x50
        /*001a*/ 	.short	0x0000


	//----- nvinfo : EIATTR_MAXREG_COUNT
	.align		4
        /*001c*/ 	.byte	0x03, 0x1b
        /*001e*/ 	.short	0x0080


	//----- nvinfo : EIATTR_NUM_BARRIERS
	.align		4
        /*0020*/ 	.byte	0x02, 0x4c
        /*0022*/ 	.byte	0x09
	.zero		1


	//----- nvinfo : EIATTR_EXTERNS
	.align		4
        /*0024*/ 	.byte	0x04, 0x0f
        /*0026*/ 	.short	(.L_107 - .L_106)


	//   ....[0]....
	.align		4
.L_106:
        /*0028*/ 	.word	index@(__assertfail)


	//----- nvinfo : EIATTR_ANNOTATIONS
	.align		4
.L_107:
        /*002c*/ 	.byte	0x04, 0x55
        /*002e*/ 	.short	(.L_109 - .L_108)


	//   ....[0]....
.L_108:
        /* <DEDUP_REMOVED lines=47> */


	//----- nvinfo : EIATTR_MERCURY_ISA_VERSION
	.align		4
.L_109:
        /*0308*/ 	.byte	0x03, 0x5f
        /*030a*/ 	.short	0x0101


	//----- nvinfo : EIATTR_UNUSED_LOAD_BYTE_OFFSET
	.align		4
        /*030c*/ 	.byte	0x04, 0x44
        /*030e*/ 	.short	(.L_111 - .L_110)


	//   ....[0]....
.L_110:
        /*0310*/ 	.word	0x00000940
        /*0314*/ 	.word	0x0000fff0


	//   ....[1]....
        /*0318*/ 	.word	0x00006f60
        /*031c*/ 	.word	0x0000fff0


	//----- nvinfo : EIATTR_INT_WARP_WIDE_INSTR_OFFSETS
	.align		4
.L_111:
        /*0320*/ 	.byte	0x04, 0x31
        /*0322*/ 	.short	(.L_113 - .L_112)


	//   ....[0]....
.L_112:
        /*0324*/ 	.word	0x000000c0


	//   ....[1]....
        /*0328*/ 	.word	0x000000d0


	//   ....[2]....
        /*032c*/ 	.word	0x00000170


	//   ....[3]....
        /*0330*/ 	.word	0x0000b210


	//   ....[4]....
        /*0334*/ 	.word	0x0000b2a0


	//   ....[5]....
        /*0338*/ 	.word	0x0000ecb0


	//   ....[6]....
        /*033c*/ 	.word	0x0000ed40


	//----- nvinfo : EIATTR_COOP_GROUP_MASK_REGIDS
	.align		4
.L_113:
        /*0340*/ 	.byte	0x04, 0x29
        /*0342*/ 	.short	(.L_115 - .L_114)


	//   ....[0]....
.L_114:
        /*0344*/ 	.word	0xffffffff


	//   ....[1]....
        /*0348*/ 	.word	0xffffffff


	//   ....[2]....
        /*034c*/ 	.word	0xffffffff


	//   ....[3]....
        /*0350*/ 	.word	0xffffffff


	//   ....[4]....
        /*0354*/ 	.word	0xffffffff


	//   ....[5]....
        /*0358*/ 	.word	0xffffffff


	//   ....[6]....
        /*035c*/ 	.word	0xffffffff


	//   ....[7]....
        /*0360*/ 	.word	0xffffffff


	//   ....[8]....
        /*0364*/ 	.word	0xffffffff


	//   ....[9]....
        /*0368*/ 	.word	0xffffffff


	//   ....[10]....
        /*036c*/ 	.word	0xffffffff


	//   ....[11]....
        /*0370*/ 	.word	0xffffffff


	//   ....[12]....
        /*0374*/ 	.word	0xffffffff


	//   ....[13]....
        /*0378*/ 	.word	0xffffffff


	//   ....[14]....
        /*037c*/ 	.word	0xffffffff


	//   ....[15]....
        /*0380*/ 	.word	0xffffffff


	//   ....[16]....
        /*0384*/ 	.word	0xffffffff


	//   ....[17]....
        /*0388*/ 	.word	0xffffffff


	//   ....[18]....
        /*038c*/ 	.word	0xffffffff


	//   ....[19]....
        /*0390*/ 	.word	0xffffffff


	//   ....[20]....
        /*0394*/ 	.word	0xffffffff


	//   ....[21]....
        /*0398*/ 	.word	0xffffffff


	//   ....[22]....
        /*039c*/ 	.word	0xffffffff


	//   ....[23]....
        /*03a0*/ 	.word	0xffffffff


	//   ....[24]....
        /*03a4*/ 	.word	0xffffffff


	//   ....[25]....
        /*03a8*/ 	.word	0xffffffff


	//   ....[26]....
        /*03ac*/ 	.word	0xffffffff


	//   ....[27]....
        /*03b0*/ 	.word	0xffffffff


	//   ....[28]....
        /*03b4*/ 	.word	0xffffffff


	//   ....[29]....
        /*03b8*/ 	.word	0xffffffff


	//   ....[30]....
        /*03bc*/ 	.word	0xffffffff


	//   ....[31]....
        /*03c0*/ 	.word	0xffffffff


	//   ....[32]....
        /*03c4*/ 	.word	0xffffffff


	//   ....[33]....
        /*03c8*/ 	.word	0xffffffff


	//   ....[34]....
        /*03cc*/ 	.word	0xffffffff


	//   ....[35]....
        /*03d0*/ 	.word	0xffffffff


	//   ....[36]....
        /*03d4*/ 	.word	0xffffffff


	//   ....[37]....
        /*03d8*/ 	.word	0xffffffff


	//   ....[38]....
        /*03dc*/ 	.word	0xffffffff


	//   ....[39]....
        /*03e0*/ 	.word	0xffffffff


	//   ....[40]....
        /*03e4*/ 	.word	0xffffffff


	//   ....[41]....
        /*03e8*/ 	.word	0xffffffff


	//   ....[42]....
        /*03ec*/ 	.word	0xffffffff


	//   ....[43]....
        /*03f0*/ 	.word	0xffffffff


	//   ....[44]....
        /*03f4*/ 	.word	0xffffffff


	//   ....[45]....
        /*03f8*/ 	.word	0xffffffff


	//   ....[46]....
        /*03fc*/ 	.word	0xffffffff


	//   ....[47]....
        /*0400*/ 	.word	0xffffffff


	//   ....[48]....
        /*0404*/ 	.word	0xffffffff


	//   ....[49]....
        /*0408*/ 	.word	0xffffffff


	//   ....[50]....
        /*040c*/ 	.word	0xffffffff


	//   ....[51]....
        /*0410*/ 	.word	0xffffffff


	//   ....[52]....
        /*0414*/ 	.word	0xffffffff


	//   ....[53]....
        /*0418*/ 	.word	0xffffffff


	//   ....[54]....
        /*041c*/ 	.word	0xffffffff


	//   ....[55]....
        /*0420*/ 	.word	0xffffffff


	//   ....[56]....
        /*0424*/ 	.word	0xffffffff


	//   ....[57]....
        /*0428*/ 	.word	0xffffffff


	//   ....[58]....
        /*042c*/ 	.word	0xffffffff


	//   ....[59]....
        /*0430*/ 	.word	0xffffffff


	//   ....[60]....
        /*0434*/ 	.word	0xffffffff


	//   ....[61]....
        /*0438*/ 	.word	0xffffffff


	//   ....[62]....
        /*043c*/ 	.word	0xffffffff


	//   ....[63]....
        /*0440*/ 	.word	0xffffffff


	//   ....[64]....
        /*0444*/ 	.word	0xffffffff


	//   ....[65]....
        /*0448*/ 	.word	0xffffffff


	//   ....[66]....
        /*044c*/ 	.word	0xffffffff


	//   ....[67]....
        /*0450*/ 	.word	0xffffffff


	//   ....[68]....
        /*0454*/ 	.word	0xffffffff


	//   ....[69]....
        /*0458*/ 	.word	0xffffffff


	//   ....[70]....
        /*045c*/ 	.word	0xffffffff


	//   ....[71]....
        /*0460*/ 	.word	0xffffffff


	//   ....[72]....
        /*0464*/ 	.word	0xffffffff


	//   ....[73]....
        /*0468*/ 	.word	0xffffffff


	//   ....[74]....
        /*046c*/ 	.word	0xffffffff


	//   ....[75]....
        /*0470*/ 	.word	0xffffffff


	//   ....[76]....
        /*0474*/ 	.word	0xffffffff


	//   ....[77]....
        /*0478*/ 	.word	0xffffffff


	//   ....[78]....
        /*047c*/ 	.word	0xffffffff


	//   ....[79]....
        /*0480*/ 	.word	0xffffffff


	//   ....[80]....
        /*0484*/ 	.word	0xffffffff


	//   ....[81]....
        /*0488*/ 	.word	0xffffffff


	//   ....[82]....
        /*048c*/ 	.word	0xffffffff


	//   ....[83]....
        /*0490*/ 	.word	0xffffffff


	//   ....[84]....
        /*0494*/ 	.word	0xffffffff


	//   ....[85]....
        /*0498*/ 	.word	0xffffffff


	//   ....[86]....
        /*049c*/ 	.word	0xffffffff


	//   ....[87]....
        /*04a0*/ 	.word	0xffffffff


	//   ....[88]....
        /*04a4*/ 	.word	0xffffffff


	//   ....[89]....
        /*04a8*/ 	.word	0xffffffff


	//   ....[90]....
        /*04ac*/ 	.word	0xffffffff


	//   ....[91]....
        /*04b0*/ 	.word	0xffffffff


	//   ....[92]....
        /*04b4*/ 	.word	0xffffffff


	//   ....[93]....
        /*04b8*/ 	.word	0xffffffff


	//   ....[94]....
        /*04bc*/ 	.word	0xffffffff


	//   ....[95]....
        /*04c0*/ 	.word	0xffffffff


	//   ....[96]....
        /*04c4*/ 	.word	0xffffffff


	//   ....[97]....
        /*04c8*/ 	.word	0xffffffff


	//   ....[98]....
        /*04cc*/ 	.word	0xffffffff


	//   ....[99]....
        /*04d0*/ 	.word	0xffffffff


	//   ....[100]....
        /*04d4*/ 	.word	0xffffffff


	//   ....[101]....
        /*04d8*/ 	.word	0xffffffff


	//   ....[102]....
        /*04dc*/ 	.word	0xffffffff


	//   ....[103]....
        /*04e0*/ 	.word	0xffffffff


	//   ....[104]....
        /*04e4*/ 	.word	0xffffffff


	//   ....[105]....
        /*04e8*/ 	.word	0xffffffff


	//   ....[106]....
        /*04ec*/ 	.word	0xffffffff


	//   ....[107]....
        /*04f0*/ 	.word	0xffffffff


	//   ....[108]....
        /*04f4*/ 	.word	0xffffffff


	//   ....[109]....
        /*04f8*/ 	.word	0xffffffff


	//   ....[110]....
        /*04fc*/ 	.word	0xffffffff


	//   ....[111]....
        /*0500*/ 	.word	0xffffffff


	//   ....[112]....
        /*0504*/ 	.word	0xffffffff


	//   ....[113]....
        /*0508*/ 	.word	0xffffffff


	//   ....[114]....
        /*050c*/ 	.word	0xffffffff


	//   ....[115]....
        /*0510*/ 	.word	0xffffffff


	//   ....[116]....
        /*0514*/ 	.word	0xffffffff


	//   ....[117]....
        /*0518*/ 	.word	0xffffffff


	//   ....[118]....
        /*051c*/ 	.word	0xffffffff


	//   ....[119]....
        /*0520*/ 	.word	0xffffffff


	//   ....[120]....
        /*0524*/ 	.word	0xffffffff


	//   ....[121]....
        /*0528*/ 	.word	0xffffffff


	//   ....[122]....
        /*052c*/ 	.word	0xffffffff


	//   ....[123]....
        /*0530*/ 	.word	0xffffffff


	//   ....[124]....
        /*0534*/ 	.word	0xffffffff


	//   ....[125]....
        /*0538*/ 	.word	0xffffffff


	//   ....[126]....
        /*053c*/ 	.word	0xffffffff


	//   ....[127]....
        /*0540*/ 	.word	0xffffffff


	//   ....[128]....
        /*0544*/ 	.word	0xffffffff


	//   ....[129]....
        /*0548*/ 	.word	0xffffffff


	//   ....[130]....
        /*054c*/ 	.word	0xffffffff


	//   ....[131]....
        /*0550*/ 	.word	0xffffffff


	//   ....[132]....
        /*0554*/ 	.word	0xffffffff


	//   ....[133]....
        /*0558*/ 	.word	0xffffffff


	//   ....[134]....
        /*055c*/ 	.word	0xffffffff


	//   ....[135]....
        /*0560*/ 	.word	0xffffffff


	//   ....[136]....
        /*0564*/ 	.word	0xffffffff


	//   ....[137]....
        /*0568*/ 	.word	0xffffffff


	//   ....[138]....
        /*056c*/ 	.word	0xffffffff


	//   ....[139]....
        /*0570*/ 	.word	0xffffffff


	//   ....[140]....
        /*0574*/ 	.word	0xffffffff


	//   ....[141]....
        /*0578*/ 	.word	0xffffffff


	//   ....[142]....
        /*057c*/ 	.word	0xffffffff


	//   ....[143]....
        /*0580*/ 	.word	0xffffffff


	//   ....[144]....
        /*0584*/ 	.word	0xffffffff


	//   ....[145]....
        /*0588*/ 	.word	0xffffffff


	//   ....[146]....
        /*058c*/ 	.word	0xffffffff


	//   ....[147]....
        /*0590*/ 	.word	0xffffffff


	//   ....[148]....
        /*0594*/ 	.word	0xffffffff


	//   ....[149]....
        /*0598*/ 	.word	0xffffffff


	//   ....[150]....
        /*059c*/ 	.word	0xffffffff


	//   ....[151]....
        /*05a0*/ 	.word	0xffffffff


	//   ....[152]....
        /*05a4*/ 	.word	0xffffffff


	//   ....[153]....
        /*05a8*/ 	.word	0xffffffff


	//   ....[154]....
        /*05ac*/ 	.word	0xffffffff


	//   ....[155]....
        /*05b0*/ 	.word	0xffffffff


	//   ....[156]....
        /*05b4*/ 	.word	0xffffffff


	//   ....[157]....
        /*05b8*/ 	.word	0xffffffff


	//   ....[158]....
        /*05bc*/ 	.word	0xffffffff


	//   ....[159]....
        /*05c0*/ 	.word	0xffffffff


	//   ....[160]....
        /*05c4*/ 	.word	0xffffffff


	//   ....[161]....
        /*05c8*/ 	.word	0xffffffff


	//   ....[162]....
        /*05cc*/ 	.word	0xffffffff


	//   ....[163]....
        /*05d0*/ 	.word	0x0500000f


	//   ....[164]....
        /*05d4*/ 	.word	0x0500000f


	//   ....[165]....
        /*05d8*/ 	.word	0x0500000f


	//   ....[166]....
        /*05dc*/ 	.word	0x0500000f


	//   ....[167]....
        /*05e0*/ 	.word	0x0500000f


	//   ....[168]....
        /*05e4*/ 	.word	0x0500000f


	//   ....[169]....
        /*05e8*/ 	.word	0x0500000f


	//   ....[170]....
        /*05ec*/ 	.word	0x0500000f


	//   ....[171]....
        /*05f0*/ 	.word	0x0500000f


	//   ....[172]....
        /*05f4*/ 	.word	0x0500000f


	//   ....[173]....
        /*05f8*/ 	.word	0x0500000f


	//   ....[174]....
        /*05fc*/ 	.word	0x0500000f


	//   ....[175]....
        /*0600*/ 	.word	0x0500000f


	//   ....[176]....
        /*0604*/ 	.word	0x0500000f


	//   ....[177]....
        /*0608*/ 	.word	0x0500000f


	//   ....[178]....
        /*060c*/ 	.word	0x0500000f


	//   ....[179]....
        /*0610*/ 	.word	0x0500000f


	//   ....[180]....
        /*0614*/ 	.word	0x0500000f


	//   ....[181]....
        /*0618*/ 	.word	0x0500000f


	//   ....[182]....
        /*061c*/ 	.word	0x0500000f


	//   ....[183]....
        /*0620*/ 	.word	0x0500000f


	//   ....[184]....
        /*0624*/ 	.word	0x0500000f


	//   ....[185]....
        /*0628*/ 	.word	0x0500000f


	//   ....[186]....
        /*062c*/ 	.word	0x0500000f


	//   ....[187]....
        /*0630*/ 	.word	0x0500000f


	//   ....[188]....
        /*0634*/ 	.word	0x0500000f


	//   ....[189]....
        /*0638*/ 	.word	0x0500000f


	//   ....[190]....
        /*063c*/ 	.word	0x0500000f


	//   ....[191]....
        /*0640*/ 	.word	0x0500000f


	//   ....[192]....
        /*0644*/ 	.word	0x0500000f


	//   ....[193]....
        /*0648*/ 	.word	0x0500000f


	//   ....[194]....
        /*064c*/ 	.word	0x0500000f


	//   ....[195]....
        /*0650*/ 	.word	0x0500000f


	//   ....[196]....
        /*0654*/ 	.word	0x0500000f


	//   ....[197]....
        /*0658*/ 	.word	0x0500000f


	//   ....[198]....
        /*065c*/ 	.word	0x0500000f


	//   ....[199]....
        /*0660*/ 	.word	0x0500000f


	//   ....[200]....
        /*0664*/ 	.word	0x0500000f


	//   ....[201]....
        /*0668*/ 	.word	0x0500000f


	//   ....[202]....
        /*066c*/ 	.word	0x0500000f


	//   ....[203]....
        /*0670*/ 	.word	0x0500000f


	//   ....[204]....
        /*0674*/ 	.word	0x0500000f


	//   ....[205]....
        /*0678*/ 	.word	0x0500000f


	//   ....[206]....
        /*067c*/ 	.word	0x0500000f


	//   ....[207]....
        /*0680*/ 	.word	0x0500000f


	//   ....[208]....
        /*0684*/ 	.word	0x0500000f


	//   ....[209]....
        /*0688*/ 	.word	0x0500000f


	//   ....[210]....
        /*068c*/ 	.word	0x0500000f


	//   ....[211]....
        /*0690*/ 	.word	0x0500000f


	//   ....[212]....
        /*0694*/ 	.word	0x0500000f


	//   ....[213]....
        /*0698*/ 	.word	0x0500000f


	//   ....[214]....
        /*069c*/ 	.word	0x0500000f


	//   ....[215]....
        /*06a0*/ 	.word	0x0500000f


	//   ....[216]....
        /*06a4*/ 	.word	0x0500000f


	//----- nvinfo : EIATTR_COOP_GROUP_INSTR_OFFSETS
	.align		4
.L_115:
        /*06a8*/ 	.byte	0x04, 0x28
        /*06aa*/ 	.short	(.L_117 - .L_116)


	//   ....[0]....
.L_116:
        /*06ac*/ 	.word	0x00000070


	//   ....[1]....
        /*06b0*/ 	.word	0x000000b0


	//   ....[2]....
        /*06b4*/ 	.word	0x000002d0


	//   ....[3]....
        /*06b8*/ 	.word	0x00000430


	//   ....[4]....
        /*06bc*/ 	.word	0x00000550


	//   ....[5]....
        /*06c0*/ 	.word	0x000006b0


	//   ....[6]....
        /*06c4*/ 	.word	0x000018c0


	//   ....[7]....
        /*06c8*/ 	.word	0x00002aa0


	//   ....[8]....
        /*06cc*/ 	.word	0x00002ba0


	//   ....[9]....
        /*06d0*/ 	.word	0x00003200


	//   ....[10]....
        /*06d4*/ 	.word	0x00003290


	//   ....[11]....
        /*06d8*/ 	.word	0x000050f0


	//   ....[12]....
        /*06dc*/ 	.word	0x00005100


	//   ....[13]....
        /*06e0*/ 	.word	0x00005130


	//   ....[14]....
        /*06e4*/ 	.word	0x00005150


	//   ....[15]....
        /*06e8*/ 	.word	0x00006990


	//   ....[16]....
        /*06ec*/ 	.word	0x000069a0


	//   ....[17]....
        /*06f0*/ 	.word	0x00006a20


	//   ....[18]....
        /*06f4*/ 	.word	0x00006a40


	//   ....[19]....
        /*06f8*/ 	.word	0x00007460


	//   ....[20]....
        /*06fc*/ 	.word	0x00007480


	//   ....[21]....
        /*0700*/ 	.word	0x00007490


	//   ....[22]....
        /*0704*/ 	.word	0x000074a0


	//   ....[23]....
        /*0708*/ 	.word	0x000074b0


	//   ....[24]....
        /*070c*/ 	.word	0x000074c0


	//   ....[25]....
        /*0710*/ 	.word	0x000074d0


	//   ....[26]....
        /*0714*/ 	.word	0x000074e0


	//   ....[27]....
        /*0718*/ 	.word	0x000074f0


	//   ....[28]....
        /*071c*/ 	.word	0x00007500


	//   ....[29]....
        /*0720*/ 	.word	0x00007510


	//   ....[30]....
        /*0724*/ 	.word	0x00007520


	//   ....[31]....
        /*0728*/ 	.word	0x00007530


	//   ....[32]....
        /*072c*/ 	.word	0x00007540


	//   ....[33]....
        /*0730*/ 	.word	0x00007550


	//   ....[34]....
        /*0734*/ 	.word	0x00007560


	//   ....[35]....
        /*0738*/ 	.word	0x00007570


	//   ....[36]....
        /*073c*/ 	.word	0x00007580


	//   ....[37]....
        /*0740*/ 	.word	0x00007590


	//   ....[38]....
        /*0744*/ 	.word	0x000075a0


	//   ....[39]....
        /*0748*/ 	.word	0x000075b0


	//   ....[40]....
        /*074c*/ 	.word	0x000075c0


	//   ....[41]....
        /*0750*/ 	.word	0x000075d0


	//   ....[42]....
        /*0754*/ 	.word	0x000075e0


	//   ....[43]....
        /*0758*/ 	.word	0x000075f0


	//   ....[44]....
        /*075c*/ 	.word	0x00007600


	//   ....[45]....
        /*0760*/ 	.word	0x00007610


	//   ....[46]....
        /*0764*/ 	.word	0x00007620


	//   ....[47]....
        /*0768*/ 	.word	0x00007630


	//   ....[48]....
        /*076c*/ 	.word	0x00007640


	//   ....[49]....
        /*0770*/ 	.word	0x00007650


	//   ....[50]....
        /*0774*/ 	.word	0x00007660


	//   ....[51]....
        /*0778*/ 	.word	0x00007ea0


	//   ....[52]....
        /*077c*/ 	.word	0x00007eb0


	//   ....[53]....
        /*0780*/ 	.word	0x00007ec0


	//   ....[54]....
        /*0784*/ 	.word	0x00007f10


	//   ....[55]....
        /*0788*/ 	.word	0x00008550


	//   ....[56]....
        /*078c*/ 	.word	0x00008590


	//   ....[57]....
        /*0790*/ 	.word	0x000085b0


	//   ....[58]....
        /*0794*/ 	.word	0x000085e0


	//   ....[59]....
        /*0798*/ 	.word	0x00008600


	//   ....[60]....
        /*079c*/ 	.word	0x00008610


	//   ....[61]....
        /*07a0*/ 	.word	0x00008630


	//   ....[62]....
        /*07a4*/ 	.word	0x00008650


	//   ....[63]....
        /*07a8*/ 	.word	0x00008a90


	//   ....[64]....
        /*07ac*/ 	.word	0x00008aa0


	//   ....[65]....
        /*07b0*/ 	.word	0x00008cd0


	//   ....[66]....
        /*07b4*/ 	.word	0x00008ce0


	//   ....[67]....
        /*07b8*/ 	.word	0x00009800


	//   ....[68]....
        /*07bc*/ 	.word	0x00009830


	//   ....[69]....
        /*07c0*/ 	.word	0x00009870


	//   ....[70]....
        /*07c4*/ 	.word	0x000098a0


	//   ....[71]....
        /*07c8*/ 	.word	0x000098d0


	//   ....[72]....
        /*07cc*/ 	.word	0x000098e0


	//   ....[73]....
        /*07d0*/ 	.word	0x000098f0


	//   ....[74]....
        /*07d4*/ 	.word	0x00009910


	//   ....[75]....
        /*07d8*/ 	.word	0x00009a60


	//   ....[76]....
        /*07dc*/ 	.word	0x00009c90


	//   ....[77]....
        /*07e0*/ 	.word	0x00009cc0


	//   ....[78]....
        /*07e4*/ 	.word	0x00009cf0


	//   ....[79]....
        /*07e8*/ 	.word	0x00009d20


	//   ....[80]....
        /*07ec*/ 	.word	0x00009d50


	//   ....[81]....
        /*07f0*/ 	.word	0x00009da0


	//   ....[82]....
        /*07f4*/ 	.word	0x00009f10


	//   ....[83]....
        /*07f8*/ 	.word	0x00009f40


	//   ....[84]....
        /*07fc*/ 	.word	0x00009f70


	//   ....[85]....
        /*0800*/ 	.word	0x00009fa0


	//   ....[86]....
        /*0804*/ 	.word	0x00009fd0


	//   ....[87]....
        /*0808*/ 	.word	0x0000a010


	//   ....[88]....
        /*080c*/ 	.word	0x0000a090


	//   ....[89]....
        /*0810*/ 	.word	0x0000a0e0


	//   ....[90]....
        /*0814*/ 	.word	0x0000a0f0


	//   ....[91]....
        /*0818*/ 	.word	0x0000a1a0


	//   ....[92]....
        /*081c*/ 	.word	0x0000c1c0


	//   ....[93]....
        /*0820*/ 	.word	0x0000c1d0


	//   ....[94]....
        /*0824*/ 	.word	0x0000c240


	//   ....[95]....
        /*0828*/ 	.word	0x0000c260


	//   ....[96]....
        /*082c*/ 	.word	0x0000c2a0


	//   ....[97]....
        /*0830*/ 	.word	0x0000c2c0


	//   ....[98]....
        /*0834*/ 	.word	0x0000c2d0


	//   ....[99]....
        /*0838*/ 	.word	0x0000c2e0


	//   ....[100]....
        /*083c*/ 	.word	0x0000c370


	//   ....[101]....
        /*0840*/ 	.word	0x0000c390


	//   ....[102]....
        /*0844*/ 	.word	0x0000c7d0


	//   ....[103]....
        /*0848*/ 	.word	0x0000c7e0


	//   ....[104]....
        /*084c*/ 	.word	0x0000c800


	//   ....[105]....
        /*0850*/ 	.word	0x0000c890


	//   ....[106]....
        /*0854*/ 	.word	0x0000c8a0


	//   ....[107]....
        /*0858*/ 	.word	0x0000c910


	//   ....[108]....
        /*085c*/ 	.word	0x0000c920


	//   ....[109]....
        /*0860*/ 	.word	0x0000c930


	//   ....[110]....
        /*0864*/ 	.word	0x0000c940


	//   ....[111]....
        /*0868*/ 	.word	0x0000ca00


	//   ....[112]....
        /*086c*/ 	.word	0x0000d270


	//   ....[113]....
        /*0870*/ 	.word	0x0000d2a0


	//   ....[114]....
        /*0874*/ 	.word	0x0000d340


	//   ....[115]....
        /*0878*/ 	.word	0x0000d360


	//   ....[116]....
        /*087c*/ 	.word	0x0000d3e0


	//   ....[117]....
        /*0880*/ 	.word	0x0000d400


	//   ....[118]....
        /*0884*/ 	.word	0x0000d410


	//   ....[119]....
        /*0888*/ 	.word	0x0000d420


	//   ....[120]....
        /*088c*/ 	.word	0x0000d520


	//   ....[121]....
        /*0890*/ 	.word	0x0000d530


	//   ....[122]....
        /*0894*/ 	.word	0x0000d540


	//   ....[123]....
        /*0898*/ 	.word	0x0000d590


	//   ....[124]....
        /*089c*/ 	.word	0x0000df30


	//   ....[125]....
        /*08a0*/ 	.word	0x0000df40


	//   ....[126]....
        /*08a4*/ 	.word	0x0000dfb0


	//   ....[127]....
        /*08a8*/ 	.word	0x0000dfc0


	//   ....[128]....
        /*08ac*/ 	.word	0x0000e000


	//   ....[129]....
        /*08b0*/ 	.word	0x0000e010


	//   ....[130]....
        /*08b4*/ 	.word	0x0000e050


	//   ....[131]....
        /*08b8*/ 	.word	0x0000e060


	//   ....[132]....
        /*08bc*/ 	.word	0x0000e0a0


	//   ....[133]....
        /*08c0*/ 	.word	0x0000e0b0


	//   ....[134]....
        /*08c4*/ 	.word	0x0000e4c0


	//   ....[135]....
        /*08c8*/ 	.word	0x0000e4d0


	//   ....[136]....
        /*08cc*/ 	.word	0x0000e4e0


	//   ....[137]....
        /*08d0*/ 	.word	0x0000e520


	//   ....[138]....
        /*08d4*/ 	.word	0x0000e530


	//   ....[139]....
        /*08d8*/ 	.word	0x0000e570


	//   ....[140]....
        /*08dc*/ 	.word	0x0000e580


	//   ....[141]....
        /*08e0*/ 	.word	0x0000e590


	//   ....[142]....
        /*08e4*/ 	.word	0x0000e5d0


	//   ....[143]....
        /*08e8*/ 	.word	0x0000e610


	//   ....[144]....
        /*08ec*/ 	.word	0x0000f510


	//   ....[145]....
        /*08f0*/ 	.word	0x0000f540


	//   ....[146]....
        /*08f4*/ 	.word	0x0000f570


	//   ....[147]....
        /*08f8*/ 	.word	0x0000f580


	//   ....[148]....
        /*08fc*/ 	.word	0x0000f5b0


	//   ....[149]....
        /*0900*/ 	.word	0x0000f5c0


	//   ....[150]....
        /*0904*/ 	.word	0x0000f5f0


	//   ....[151]....
        /*0908*/ 	.word	0x0000f640


	//   ....[152]....
        /*090c*/ 	.word	0x0000f7a0


	//   ....[153]....
        /*0910*/ 	.word	0x0000f7d0


	//   ....[154]....
        /*0914*/ 	.word	0x0000f800


	//   ....[155]....
        /*0918*/ 	.word	0x0000f830


	//   ....[156]....
        /*091c*/ 	.word	0x0000f860


	//   ....[157]....
        /*0920*/ 	.word	0x0000f8a0


	//   ....[158]....
        /*0924*/ 	.word	0x0000f930


	//   ....[159]....
        /*0928*/ 	.word	0x0000f980


	//   ....[160]....
        /*092c*/ 	.word	0x0000f990


	//   ....[161]....
        /*0930*/ 	.word	0x0000fa20


	//   ....[162]....
        /*0934*/ 	.word	0x00010090


	//   ....[163]....
        /*0938*/ 	.word	0x000105f0


	//   ....[164]....
        /*093c*/ 	.word	0x000106d0


	//   ....[165]....
        /*0940*/ 	.word	0x00010760


	//   ....[166]....
        /*0944*/ 	.word	0x00010830


	//   ....[167]....
        /*0948*/ 	.word	0x000108e0


	//   ....[168]....
        /*094c*/ 	.word	0x00010990


	//   ....[169]....
        /*0950*/ 	.word	0x00010a30


	//   ....[170]....
        /*0954*/ 	.word	0x00010ad0


	//   ....[171]....
        /*0958*/ 	.word	0x00010b80


	//   ....[172]....
        /*095c*/ 	.word	0x00010c00


	//   ....[173]....
        /*0960*/ 	.word	0x00010cd0


	//   ....[174]....
        /*0964*/ 	.word	0x00010df0


	//   ....[175]....
        /*0968*/ 	.word	0x00010ea0


	//   ....[176]....
        /*096c*/ 	.word	0x00010f20


	//   ....[177]....
        /*0970*/ 	.word	0x00011010


	//   ....[178]....
        /*0974*/ 	.word	0x00011070


	//   ....[179]....
        /*0978*/ 	.word	0x00011150


	//   ....[180]....
        /*097c*/ 	.word	0x000111b0


	//   ....[181]....
        /*0980*/ 	.word	0x00011250


	//   ....[182]....
        /*0984*/ 	.word	0x000112f0


	//   ....[183]....
        /*0988*/ 	.word	0x000113c0


	//   ....[184]....
        /*098c*/ 	.word	0x00011470


	//   ....[185]....
        /*0990*/ 	.word	0x000114e0


	//   ....[186]....
        /*0994*/ 	.word	0x00011540


	//   ....[187]....
        /*0998*/ 	.word	0x00011630


	//   ....[188]....
        /*099c*/ 	.word	0x00011690


	//   ....[189]....
        /*09a0*/ 	.word	0x00011790


	//   ....[190]....
        /*09a4*/ 	.word	0x000117f0


	//   ....[191]....
        /*09a8*/ 	.word	0x00011890


	//   ....[192]....
        /*09ac*/ 	.word	0x00011950


	//   ....[193]....
        /*09b0*/ 	.word	0x00011a20


	//   ....[194]....
        /*09b4*/ 	.word	0x00011aa0


	//   ....[195]....
        /*09b8*/ 	.word	0x00011b60


	//   ....[196]....
        /*09bc*/ 	.word	0x00011ca0


	//   ....[197]....
        /*09c0*/ 	.word	0x00011d50


	//   ....[198]....
        /*09c4*/ 	.word	0x00011e00


	//   ....[199]....
        /*09c8*/ 	.word	0x00011ea0


	//   ....[200]....
        /*09cc*/ 	.word	0x00011f50


	//   ....[201]....
        /*09d0*/ 	.word	0x00011ff0


	//   ....[202]....
        /*09d4*/ 	.word	0x000120a0


	//   ....[203]....
        /*09d8*/ 	.word	0x00012140


	//   ....[204]....
        /*09dc*/ 	.word	0x000121b0


	//   ....[205]....
        /*09e0*/ 	.word	0x00012270


	//   ....[206]....
        /*09e4*/ 	.word	0x00012360


	//   ....[207]....
        /*09e8*/ 	.word	0x000123f0


	//   ....[208]....
        /*09ec*/ 	.word	0x00012450


	//   ....[209]....
        /*09f0*/ 	.word	0x00012500


	//   ....[210]....
        /*09f4*/ 	.word	0x00012560


	//   ....[211]....
        /*09f8*/ 	.word	0x00012610


	//   ....[212]....
        /*09fc*/ 	.word	0x00012670


	//   ....[213]....
        /*0a00*/ 	.word	0x00012720


	//   ....[214]....
        /*0a04*/ 	.word	0x00012780


	//   ....[215]....
        /*0a08*/ 	.word	0x00012830


	//   ....[216]....
        /*0a0c*/ 	.word	0x00012a90


	//----- nvinfo : EIATTR_REG_RECONFIG
	.align		4
.L_117:
        /*0a10*/ 	.byte	0x01, 0x54
	.zero		2


	//----- nvinfo : EIATTR_SYSCALL_OFFSETS
	.align		4
        /*0a14*/ 	.byte	0x04, 0x46
        /*0a16*/ 	.short	(.L_119 - .L_118)


	//   ....[0]....
.L_118:
        /*0a18*/ 	.word	0x00001a70


	//   ....[1]....
        /*0a1c*/ 	.word	0x0000b410


	//   ....[2]....
        /*0a20*/ 	.word	0x0000b5a0


	//   ....[3]....
        /*0a24*/ 	.word	0x0000b6f0


	//   ....[4]....
        /*0a28*/ 	.word	0x0000b840


	//   ....[5]....
        /*0a2c*/ 	.word	0x0000cdd0


	//----- nvinfo : EIATTR_MBARRIER_INSTR_OFFSETS
	.align		4
.L_119:
        /*0a30*/ 	.byte	0x04, 0x39
        /*0a32*/ 	.short	(.L_121 - .L_120)


	//   ....[0]....
.L_120:
        /*0a34*/ 	.word	0x00000180
        /*0a38*/ 	.word	0x000000ff
        /*0a3c*/ 	.word	0x00013200
        /*0a40*/ 	.short	0x0100
        /*0a42*/ 	.byte	0x08
	.zero		1


	//   ....[1]....
        /*0a44*/ 	.word	0x00000190
        /*0a48*/ 	.word	0x000000ff
        /*0a4c*/ 	.word	0x00013220
        /*0a50*/ 	.short	0x0100
        /*0a52*/ 	.byte	0x08
	.zero		1


	//   ....[2]....
        /*0a54*/ 	.word	0x00000280
        /*0a58*/ 	.word	0x000000ff
        /*0a5c*/ 	.word	0x00013230
        /*0a60*/ 	.short	0x0100
        /*0a62*/ 	.byte	0x08
	.zero		1


	//   ....[3]....
        /*0a64*/ 	.word	0x00000290
        /*0a68*/ 	.word	0x000000ff
        /*0a6c*/ 	.word	0x00013240
        /*0a70*/ 	.short	0x0100
        /*0a72*/ 	.byte	0x08
	.zero		1


	//   ....[4]....
        /*0a74*/ 	.word	0x000002a0
        /*0a78*/ 	.word	0x000000ff
        /*0a7c*/ 	.word	0x00013238
        /*0a80*/ 	.short	0x0100
        /*0a82*/ 	.byte	0x08
	.zero		1


	//   ....[5]....
        /*0a84*/ 	.word	0x000002b0
        /*0a88*/ 	.word	0x000000ff
        /*0a8c*/ 	.word	0x00013248
        /*0a90*/ 	.short	0x0100
        /*0a92*/ 	.byte	0x08
	.zero		1


	//   ....[6]....
        /*0a94*/ 	.word	0x000003e0
        /*0a98*/ 	.word	0x000000ff
        /*0a9c*/ 	.word	0x00013250
        /*0aa0*/ 	.short	0x0100
        /*0aa2*/ 	.byte	0x08
	.zero		1


	//   ....[7]....
        /*0aa4*/ 	.word	0x000003f0
        /*0aa8*/ 	.word	0x000000ff
        /*0aac*/ 	.word	0x00013260
        /*0ab0*/ 	.short	0x0100
        /*0ab2*/ 	.byte	0x08
	.zero		1


	//   ....[8]....
        /*0ab4*/ 	.word	0x00000400
        /*0ab8*/ 	.word	0x000000ff
        /*0abc*/ 	.word	0x00013258
        /*0ac0*/ 	.short	0x0100
        /*0ac2*/ 	.byte	0x08
	.zero		1


	//   ....[9]....
        /*0ac4*/ 	.word	0x00000410
        /*0ac8*/ 	.word	0x000000ff
        /*0acc*/ 	.word	0x00013268
        /*0ad0*/ 	.short	0x0100
        /*0ad2*/ 	.byte	0x08
	.zero		1


	//   ....[10]....
        /*0ad4*/ 	.word	0x00000500
        /*0ad8*/ 	.word	0x000000ff
        /*0adc*/ 	.word	0x00013270
        /*0ae0*/ 	.short	0x0100
        /*0ae2*/ 	.byte	0x06
	.zero		1


	//   ....[11]....
        /*0ae4*/ 	.word	0x00000510
        /*0ae8*/ 	.word	0x000000ff
        /*0aec*/ 	.word	0x00013280
        /*0af0*/ 	.short	0x0100
        /*0af2*/ 	.byte	0x06
	.zero		1


	//   ....[12]....
        /*0af4*/ 	.word	0x00000520
        /*0af8*/ 	.word	0x000000ff
        /*0afc*/ 	.word	0x00013278
        /*0b00*/ 	.short	0x0100
        /*0b02*/ 	.byte	0x06
	.zero		1


	//   ....[13]....
        /*0b04*/ 	.word	0x00000530
        /*0b08*/ 	.word	0x000000ff
        /*0b0c*/ 	.word	0x00013288
        /*0b10*/ 	.short	0x0100
        /*0b12*/ 	.byte	0x06
	.zero		1


	//   ....[14]....
        /*0b14*/ 	.word	0x00000660
        /*0b18*/ 	.word	0x000000ff
        /*0b1c*/ 	.word	0x00013290
        /*0b20*/ 	.short	0x0100
        /*0b22*/ 	.byte	0x08
	.zero		1


	//   ....[15]....
        /*0b24*/ 	.word	0x00000670
        /*0b28*/ 	.word	0x000000ff
        /*0b2c*/ 	.word	0x000132a0
        /*0b30*/ 	.short	0x0100
        /*0b32*/ 	.byte	0x08
	.zero		1


	//   ....[16]....
        /*0b34*/ 	.word	0x00000680
        /*0b38*/ 	.word	0x000000ff
        /*0b3c*/ 	.word	0x00013298
        /*0b40*/ 	.short	0x0100
        /*0b42*/ 	.byte	0x08
	.zero		1


	//   ....[17]....
        /*0b44*/ 	.word	0x00000690
        /*0b48*/ 	.word	0x000000ff
        /*0b4c*/ 	.word	0x000132a8
        /*0b50*/ 	.short	0x0100
        /*0b52*/ 	.byte	0x08
	.zero		1


	//   ....[18]....
        /*0b54*/ 	.word	0x000007e0
        /*0b58*/ 	.word	0x000000ff
        /*0b5c*/ 	.word	0x000132b0
        /*0b60*/ 	.short	0x0100
        /*0b62*/ 	.byte	0x08
	.zero		1


	//   ....[19]....
        /*0b64*/ 	.word	0x000007f0
        /*0b68*/ 	.word	0x000000ff
        /*0b6c*/ 	.word	0x000132c0
        /*0b70*/ 	.short	0x0100
        /*0b72*/ 	.byte	0x08
	.zero		1


	//   ....[20]....
        /*0b74*/ 	.word	0x00000800
        /*0b78*/ 	.word	0x000000ff
        /*0b7c*/ 	.word	0x000132b8
        /*0b80*/ 	.short	0x0100
        /*0b82*/ 	.byte	0x08
	.zero		1


	//   ....[21]....
        /*0b84*/ 	.word	0x00000810
        /*0b88*/ 	.word	0x000000ff
        /*0b8c*/ 	.word	0x000132c8
        /*0b90*/ 	.short	0x0100
        /*0b92*/ 	.byte	0x08
	.zero		1


	//   ....[22]....
        /*0b94*/ 	.word	0x00001af0
        /*0b98*/ 	.word	0x00000019
        /*0b9c*/ 	.word	0x00013200
        /*0ba0*/ 	.short	0x010a
        /*0ba2*/ 	.byte	0x3f
	.zero		1


	//   ....[23]....
        /*0ba4*/ 	.word	0x00001b70
        /*0ba8*/ 	.word	0x00000005
        /*0bac*/ 	.word	0x00013230
        /*0bb0*/ 	.short	0x010a
        /*0bb2*/ 	.byte	0x3f
	.zero		1


	//   ....[24]....
        /*0bb4*/ 	.word	0x00001bf0
        /*0bb8*/ 	.word	0x00000005
        /*0bbc*/ 	.word	0x00013230
        /*0bc0*/ 	.short	0x010a
        /*0bc2*/ 	.byte	0x3f
	.zero		1


	//   ....[25]....
        /*0bc4*/ 	.word	0x000020f0
        /*0bc8*/ 	.word	0x00000018
        /*0bcc*/ 	.word	0x00000000
        /*0bd0*/ 	.short	0x0101
        /*0bd2*/ 	.byte	0x3f
	.zero		1


	//   ....[26]....
        /*0bd4*/ 	.word	0x000044d0
        /*0bd8*/ 	.word	0x000000ff
        /*0bdc*/ 	.word	0x00013230
        /*0be0*/ 	.short	0x010a
        /*0be2*/ 	.byte	0x15
	.zero		1


	//   ....[27]....
        /*0be4*/ 	.word	0x00004510
        /*0be8*/ 	.word	0x000000ff
        /*0bec*/ 	.word	0x00013230
        /*0bf0*/ 	.short	0x010a
        /*0bf2*/ 	.byte	0x15
	.zero		1


	//   ....[28]....
        /*0bf4*/ 	.word	0x00004960
        /*0bf8*/ 	.word	0x000000ff
        /*0bfc*/ 	.word	0x00013250
        /*0c00*/ 	.short	0x010a
        /*0c02*/ 	.byte	0x0b
	.zero		1


	//   ....[29]....
        /*0c04*/ 	.word	0x000049a0
        /*0c08*/ 	.word	0x000000ff
        /*0c0c*/ 	.word	0x00013250
        /*0c10*/ 	.short	0x010a
        /*0c12*/ 	.byte	0x0b
	.zero		1


	//   ....[30]....
        /*0c14*/ 	.word	0x00004c60
        /*0c18*/ 	.word	0x000000ff
        /*0c1c*/ 	.word	0x00000000
        /*0c20*/ 	.short	0x0101
        /*0c22*/ 	.byte	0x15
	.zero		1


	//   ....[31]....
        /*0c24*/ 	.word	0x00006230
        /*0c28*/ 	.word	0x000000ff
        /*0c2c*/ 	.word	0x00000000
        /*0c30*/ 	.short	0x0101
        /*0c32*/ 	.byte	0x06
	.zero		1


	//   ....[32]....
        /*0c34*/ 	.word	0x000066f0
        /*0c38*/ 	.word	0x000000ff
        /*0c3c*/ 	.word	0x00013250
        /*0c40*/ 	.short	0x010a
        /*0c42*/ 	.byte	0x05
	.zero		1


	//   ....[33]....
        /*0c44*/ 	.word	0x00006730
        /*0c48*/ 	.word	0x000000ff
        /*0c4c*/ 	.word	0x00013250
        /*0c50*/ 	.short	0x010a
        /*0c52*/ 	.byte	0x05
	.zero		1


	//   ....[34]....
        /*0c54*/ 	.word	0x00006d20
        /*0c58*/ 	.word	0x000000ff
        /*0c5c*/ 	.word	0x00000000
        /*0c60*/ 	.short	0x0101
        /*0c62*/ 	.byte	0x04
	.zero		1


	//   ....[35]....
        /*0c64*/ 	.word	0x00008430
        /*0c68*/ 	.word	0x00000000
        /*0c6c*/ 	.word	0x00000000
        /*0c70*/ 	.short	0x0101
        /*0c72*/ 	.byte	0x3f
	.zero		1


	//   ....[36]....
        /*0c74*/ 	.word	0x00008a80
        /*0c78*/ 	.word	0x00000006
        /*0c7c*/ 	.word	0x00000000
        /*0c80*/ 	.short	0x0101
        /*0c82*/ 	.byte	0x3f
	.zero		1


	//   ....[37]....
        /*0c84*/ 	.word	0x0000be40
        /*0c88*/ 	.word	0x00000007
        /*0c8c*/ 	.word	0x00013280
        /*0c90*/ 	.short	0x010a
        /*0c92*/ 	.byte	0x3f
	.zero		1


	//   ....[38]....
        /*0c94*/ 	.word	0x0000c4b0
        /*0c98*/ 	.word	0x00000007
        /*0c9c*/ 	.word	0x00013270
        /*0ca0*/ 	.short	0x0107
        /*0ca2*/ 	.byte	0x3f
	.zero		1


	//   ....[39]....
        /*0ca4*/ 	.word	0x0000c570
        /*0ca8*/ 	.word	0x00000007
        /*0cac*/ 	.word	0x00013270
        /*0cb0*/ 	.short	0x0101
        /*0cb2*/ 	.byte	0x3f
	.zero		1


	//   ....[40]....
        /*0cb4*/ 	.word	0x0000c5a0
        /*0cb8*/ 	.word	0x00000007
        /*0cbc*/ 	.word	0x00013240
        /*0cc0*/ 	.short	0x010a
        /*0cc2*/ 	.byte	0x3f
	.zero		1


	//   ....[41]....
        /*0cc4*/ 	.word	0x0000cb10
        /*0cc8*/ 	.word	0x00000007
        /*0ccc*/ 	.word	0x00013230
        /*0cd0*/ 	.short	0x0107
        /*0cd2*/ 	.byte	0x3f
	.zero		1


	//   ....[42]....
        /*0cd4*/ 	.word	0x0000cbe0
        /*0cd8*/ 	.word	0x00000007
        /*0cdc*/ 	.word	0x00013230
        /*0ce0*/ 	.short	0x0101
        /*0ce2*/ 	.byte	0x3f
	.zero		1


	//   ....[43]....
        /*0ce4*/ 	.word	0x0000d630
        /*0ce8*/ 	.word	0x00000010
        /*0cec*/ 	.word	0x00013200
        /*0cf0*/ 	.short	0x0107
        /*0cf2*/ 	.byte	0x3f
	.zero		1


	//   ....[44]....
        /*0cf4*/ 	.word	0x0000d720
        /*0cf8*/ 	.word	0x00000010
        /*0cfc*/ 	.word	0x00013200
        /*0d00*/ 	.short	0x0101
        /*0d02*/ 	.byte	0x3f
	.zero		1


	//   ....[45]....
        /*0d04*/ 	.word	0x0000d740
        /*0d08*/ 	.word	0x00000010
        /*0d0c*/ 	.word	0x00013220
        /*0d10*/ 	.short	0x010a
        /*0d12*/ 	.byte	0x3f
	.zero		1


	//   ....[46]....
        /*0d14*/ 	.word	0x0000dc70
        /*0d18*/ 	.word	0x00000000
        /*0d1c*/ 	.word	0x00013280
        /*0d20*/ 	.short	0x010a
        /*0d22*/ 	.byte	0x3f
	.zero		1


	//   ....[47]....
        /*0d24*/ 	.word	0x0000e160
        /*0d28*/ 	.word	0x00000000
        /*0d2c*/ 	.word	0x00013270
        /*0d30*/ 	.short	0x0107
        /*0d32*/ 	.byte	0x3f
	.zero		1


	//   ....[48]....
        /*0d34*/ 	.word	0x0000e220
        /*0d38*/ 	.word	0x00000000
        /*0d3c*/ 	.word	0x00013270
        /*0d40*/ 	.short	0x0101
        /*0d42*/ 	.byte	0x3f
	.zero		1


	//   ....[49]....
        /*0d44*/ 	.word	0x0000e250
        /*0d48*/ 	.word	0x00000000
        /*0d4c*/ 	.word	0x00013240
        /*0d50*/ 	.short	0x010a
        /*0d52*/ 	.byte	0x3f
	.zero		1


	//   ....[50]....
        /*0d54*/ 	.word	0x0000e690
        /*0d58*/ 	.word	0x00000000
        /*0d5c*/ 	.word	0x00013230
        /*0d60*/ 	.short	0x0107
        /*0d62*/ 	.byte	0x3f
	.zero		1


	//   ....[51]....
        /*0d64*/ 	.word	0x0000e750
        /*0d68*/ 	.word	0x00000000
        /*0d6c*/ 	.word	0x00013230
        /*0d70*/ 	.short	0x0101
        /*0d72*/ 	.byte	0x3f
	.zero		1


	//   ....[52]....
        /*0d74*/ 	.word	0x0000e7e0
        /*0d78*/ 	.word	0x00000002
        /*0d7c*/ 	.word	0x00013270
        /*0d80*/ 	.short	0x010a
        /*0d82*/ 	.byte	0x3f
	.zero		1


	//   ....[53]....
        /*0d84*/ 	.word	0x0000e870
        /*0d88*/ 	.word	0x00000002
        /*0d8c*/ 	.word	0x00013260
        /*0d90*/ 	.short	0x010a
        /*0d92*/ 	.byte	0x3f
	.zero		1


	//   ....[54]....
        /*0d94*/ 	.word	0x0000eb80
        /*0d98*/ 	.word	0x00000002
        /*0d9c*/ 	.word	0x00013250
        /*0da0*/ 	.short	0x0101
        /*0da2*/ 	.byte	0x3f
	.zero		1


	//   ....[55]....
        /*0da4*/ 	.word	0x0000ec10
        /*0da8*/ 	.word	0x00000002
        /*0dac*/ 	.word	0x00000000
        /*0db0*/ 	.short	0x0101
        /*0db2*/ 	.byte	0x3f
	.zero		1


	//   ....[56]....
        /*0db4*/ 	.word	0x0000edf0
        /*0db8*/ 	.word	0x00000003
        /*0dbc*/ 	.word	0x00013270
        /*0dc0*/ 	.short	0x010a
        /*0dc2*/ 	.byte	0x3f
	.zero		1


	//   ....[57]....
        /*0dc4*/ 	.word	0x0000ee80
        /*0dc8*/ 	.word	0x00000003
        /*0dcc*/ 	.word	0x00013260
        /*0dd0*/ 	.short	0x010a
        /*0dd2*/ 	.byte	0x3f
	.zero		1


	//   ....[58]....
        /*0dd4*/ 	.word	0x0000f1a0
        /*0dd8*/ 	.word	0x00000003
        /*0ddc*/ 	.word	0x00013250
        /*0de0*/ 	.short	0x0101
        /*0de2*/ 	.byte	0x3f
	.zero		1


	//   ....[59]....
        /*0de4*/ 	.word	0x0000f260
        /*0de8*/ 	.word	0x00000003
        /*0dec*/ 	.word	0x00000000
        /*0df0*/ 	.short	0x0101
        /*0df2*/ 	.byte	0x3f
	.zero		1


	//   ....[60]....
        /*0df4*/ 	.word	0x00010010
        /*0df8*/ 	.word	0x00000005
        /*0dfc*/ 	.word	0x00013220
        /*0e00*/ 	.short	0x010a
        /*0e02*/ 	.byte	0x3f
	.zero		1


	//   ....[61]....
        /*0e04*/ 	.word	0x000101c0
        /*0e08*/ 	.word	0x00000003
        /*0e0c*/ 	.word	0x00013240
        /*0e10*/ 	.short	0x010a
        /*0e12*/ 	.byte	0x3f
	.zero		1


	//   ....[62]....
        /*0e14*/ 	.word	0x00010250
        /*0e18*/ 	.word	0x0000001b
        /*0e1c*/ 	.word	0x00013240
        /*0e20*/ 	.short	0x010a
        /*0e22*/ 	.byte	0x3f
	.zero		1


	//   ....[63]....
        /*0e24*/ 	.word	0x00010290
        /*0e28*/ 	.word	0x00000003
        /*0e2c*/ 	.word	0x00013260
        /*0e30*/ 	.short	0x010a
        /*0e32*/ 	.byte	0x3f
	.zero		1


	//   ....[64]....
        /*0e34*/ 	.word	0x000102d0
        /*0e38*/ 	.word	0x0000001b
        /*0e3c*/ 	.word	0x00013260
        /*0e40*/ 	.short	0x010a
        /*0e42*/ 	.byte	0x3f
	.zero		1


	//   ....[65]....
        /*0e44*/ 	.word	0x00010310
        /*0e48*/ 	.word	0x00000003
        /*0e4c*/ 	.word	0x00013280
        /*0e50*/ 	.short	0x010a
        /*0e52*/ 	.byte	0x3f
	.zero		1


	//   ....[66]....
        /*0e54*/ 	.word	0x00010350
        /*0e58*/ 	.word	0x0000001b
        /*0e5c*/ 	.word	0x00013280
        /*0e60*/ 	.short	0x010a
        /*0e62*/ 	.byte	0x3f
	.zero		1


	//   ....[67]....
        /*0e64*/ 	.word	0x000103b0
        /*0e68*/ 	.word	0x00000019
        /*0e6c*/ 	.word	0x00013200
        /*0e70*/ 	.short	0x010a
        /*0e72*/ 	.byte	0x3f
	.zero		1


	//   ....[68]....
        /*0e74*/ 	.word	0x00010400
        /*0e78*/ 	.word	0x00000005
        /*0e7c*/ 	.word	0x00013230
        /*0e80*/ 	.short	0x010a
        /*0e82*/ 	.byte	0x3f
	.zero		1


	//   ....[69]....
        /*0e84*/ 	.word	0x00010460
        /*0e88*/ 	.word	0x00000004
        /*0e8c*/ 	.word	0x00013230
        /*0e90*/ 	.short	0x010a
        /*0e92*/ 	.byte	0x3f
	.zero		1


	//   ....[70]....
        /*0e94*/ 	.word	0x000104c0
        /*0e98*/ 	.word	0x00000004
        /*0e9c*/ 	.word	0x00013250
        /*0ea0*/ 	.short	0x010a
        /*0ea2*/ 	.byte	0x3f
	.zero		1


	//   ....[71]....
        /*0ea4*/ 	.word	0x00010520
        /*0ea8*/ 	.word	0x00000007
        /*0eac*/ 	.word	0x00013250
        /*0eb0*/ 	.short	0x010a
        /*0eb2*/ 	.byte	0x3f
	.zero		1


	//   ....[72]....
        /*0eb4*/ 	.word	0x00010620
        /*0eb8*/ 	.word	0x00000007
        /*0ebc*/ 	.word	0x00013280
        /*0ec0*/ 	.short	0x010a
        /*0ec2*/ 	.byte	0x3f
	.zero		1


	//   ....[73]....
        /*0ec4*/ 	.word	0x00010d40
        /*0ec8*/ 	.word	0x00000007
        /*0ecc*/ 	.word	0x00013240
        /*0ed0*/ 	.short	0x010a
        /*0ed2*/ 	.byte	0x3f
	.zero		1


	//   ....[74]....
        /*0ed4*/ 	.word	0x00011ba0
        /*0ed8*/ 	.word	0x00000010
        /*0edc*/ 	.word	0x00013220
        /*0ee0*/ 	.short	0x010a
        /*0ee2*/ 	.byte	0x3f
	.zero		1


	//   ....[75]....
        /*0ee4*/ 	.word	0x00011bf0
        /*0ee8*/ 	.word	0x00000000
        /*0eec*/ 	.word	0x00013280
        /*0ef0*/ 	.short	0x010a
        /*0ef2*/ 	.byte	0x3f
	.zero		1


	//   ....[76]....
        /*0ef4*/ 	.word	0x000122b0
        /*0ef8*/ 	.word	0x00000000
        /*0efc*/ 	.word	0x00013240
        /*0f00*/ 	.short	0x010a
        /*0f02*/ 	.byte	0x3f
	.zero		1


	//   ....[77]....
        /*0f04*/ 	.word	0x00012870
        /*0f08*/ 	.word	0x00000002
        /*0f0c*/ 	.word	0x00013270
        /*0f10*/ 	.short	0x010a
        /*0f12*/ 	.byte	0x3f
	.zero		1


	//   ....[78]....
        /*0f14*/ 	.word	0x000128c0
        /*0f18*/ 	.word	0x00000002
        /*0f1c*/ 	.word	0x00013260
        /*0f20*/ 	.short	0x010a
        /*0f22*/ 	.byte	0x3f
	.zero		1


	//   ....[79]....
        /*0f24*/ 	.word	0x00012910
        /*0f28*/ 	.word	0x00000003
        /*0f2c*/ 	.word	0x00013270
        /*0f30*/ 	.short	0x010a
        /*0f32*/ 	.byte	0x3f
	.zero		1


	//   ....[80]....
        /*0f34*/ 	.word	0x00012960
        /*0f38*/ 	.word	0x00000003
        /*0f3c*/ 	.word	0x00013260
        /*0f40*/ 	.short	0x010a
        /*0f42*/ 	.byte	0x3f
	.zero		1


	//   ....[81]....
        /*0f44*/ 	.word	0x000129b0
        /*0f48*/ 	.word	0x00000005
        /*0f4c*/ 	.word	0x00013220
        /*0f50*/ 	.short	0x010a
        /*0f52*/ 	.byte	0x3f
	.zero		1


	//   ....[82]....
        /*0f54*/ 	.word	0x00012b50
        /*0f58*/ 	.word	0x00000003
        /*0f5c*/ 	.word	0x00013240
        /*0f60*/ 	.short	0x010a
        /*0f62*/ 	.byte	0x3f
	.zero		1


	//   ....[83]....
        /*0f64*/ 	.word	0x00012ba0
        /*0f68*/ 	.word	0x0000001b
        /*0f6c*/ 	.word	0x00013240
        /*0f70*/ 	.short	0x010a
        /*0f72*/ 	.byte	0x3f
	.zero		1


	//   ....[84]....
        /*0f74*/ 	.word	0x00012bf0
        /*0f78*/ 	.word	0x00000003
        /*0f7c*/ 	.word	0x00013260
        /*0f80*/ 	.short	0x010a
        /*0f82*/ 	.byte	0x3f
	.zero		1


	//   ....[85]....
        /*0f84*/ 	.word	0x00012c40
        /*0f88*/ 	.word	0x0000001b
        /*0f8c*/ 	.word	0x00013260
        /*0f90*/ 	.short	0x010a
        /*0f92*/ 	.byte	0x3f
	.zero		1


	//   ....[86]....
        /*0f94*/ 	.word	0x00012c90
        /*0f98*/ 	.word	0x00000003
        /*0f9c*/ 	.word	0x00013280
        /*0fa0*/ 	.short	0x010a
        /*0fa2*/ 	.byte	0x3f
	.zero		1


	//----- nvinfo : EIATTR_NUM_MBARRIERS
	.align		4
.L_121:
        /*0fa4*/ 	.byte	0x03, 0x38
        /*0fa6*/ 	.short	0x0016


	//----- nvinfo : EIATTR_EXIT_INSTR_OFFSETS
	.align		4
        /*0fa8*/ 	.byte	0x04, 0x1c
        /*0faa*/ 	.short	(.L_123 - .L_122)


	//   ....[0]....
.L_122:
        /*0fac*/ 	.word	0x00000980


	//   ....[1]....
        /*0fb0*/ 	.word	0x00009a10


	//   ....[2]....
        /*0fb4*/ 	.word	0x000103a0


	//----- nvinfo : EIATTR_MAX_THREADS
	.align		4
.L_123:
        /*0fb8*/ 	.byte	0x04, 0x05
        /*0fba*/ 	.short	(.L_125 - .L_124)
.L_124:
        /*0fbc*/ 	.word	0x00000200
        /*0fc0*/ 	.word	0x00000001
        /*0fc4*/ 	.word	0x00000001


	//----- nvinfo : EIATTR_CRS_STACK_SIZE
	.align		4
.L_125:
        /*0fc8*/ 	.byte	0x04, 0x1e
        /*0fca*/ 	.short	(.L_127 - .L_126)
.L_126:
        /*0fcc*/ 	.word	0x00000000


	//----- nvinfo : EIATTR_CBANK_PARAM_SIZE
	.align		4
.L_127:
        /*0fd0*/ 	.byte	0x03, 0x19
        /*0fd2*/ 	.short	0x0af0


	//----- nvinfo : EIATTR_PARAM_CBANK
	.align		4
        /*0fd4*/ 	.byte	0x04, 0x0a
        /*0fd6*/ 	.short	(.L_129 - .L_128)
	.align		4
.L_128:
        /*0fd8*/ 	.word	index@(.nv.constant0._ZN7cutlass13device_kernelIN5flash11enable_sm90INS1_16FlashAttnFwdSm90INS1_25CollectiveMainloopFwdSm90ILi2EN4cute5tupleIJNS5_1CILi1EEES8_S8_EEENS6_IJNS7_ILi192EEENS7_ILi160EEENS7_ILi64EEEEEELi64ENS_12float_e4m3_tEfNS_4arch4Sm90ELb0ELb0ELb0ELb1ELb1ELb0ELb0ELb1ELb1ELb1ELb1ELb0EEENS1_21CollectiveEpilogueFwdINS6_IJSA_SC_SB_EEES9_NS_10bfloat16_tESG_Li384ELb1ELb1ELb1ELb1EEENS1_36VarlenDynamicPersistentTileSchedulerILi192ELi160ELi384ELi128ELb1ELb1ELb1ELb0ELb1ELb1EEEEEEEEEvNT_6ParamsE)
        /*0fdc*/ 	.short	0x0210
        /*0fde*/ 	.short	0x0af0


	//----- nvinfo : EIATTR_SW_WAR
	.align		4
.L_129:
        /*0fe0*/ 	.byte	0x04, 0x36
        /*0fe2*/ 	.short	(.L_131 - .L_130)
.L_130:
        /*0fe4*/ 	.word	0x00000008
.L_131:


//--------------------- .nv.info._ZN7cutlass13device_kernelIN5flash11enable_sm90INS1_16FlashAttnFwdSm90INS1_25CollectiveMainloopFwdSm90ILi2EN4cute5tupleIJNS5_1CILi1EEES8_S8_EEENS6_IJNS7_ILi192EEENS7_ILi160EEENS7_ILi64EEEEEELi64ENS_12float_e4m3_tEfNS_4arch4Sm90ELb0ELb0ELb0ELb1ELb1ELb1ELb0ELb1ELb1ELb1ELb1ELb0EEENS1_21CollectiveEpilogueFwdINS6_IJSA_SC_SB_EEES9_NS_10bfloat16_tESG_Li384ELb1ELb1ELb1ELb1EEENS1_36VarlenDynamicPersistentTileSchedulerILi192ELi160ELi384ELi128ELb1ELb1ELb1ELb0ELb1ELb1EEEEEEEEEvNT_6ParamsE --------------------------
	.section	.nv.info._ZN7cutlass13device_kernelIN5flash11enable_sm90INS1_16FlashAttnFwdSm90INS1_25CollectiveMainloopFwdSm90ILi2EN4cute5tupleIJNS5_1CILi1EEES8_S8_EEENS6_IJNS7_ILi192EEENS7_ILi160EEENS7_ILi64EEEEEELi64ENS_12float_e4m3_tEfNS_4arch4Sm90ELb0ELb0ELb0ELb1ELb1ELb1ELb0ELb1ELb1ELb1ELb1ELb0EEENS1_21CollectiveEpilogueFwdINS6_IJSA_SC_SB_EEES9_NS_10bfloat16_tESG_Li384ELb1ELb1ELb1ELb1EEENS1_36VarlenDynamicPersistentTileSchedulerILi192ELi160ELi384ELi128ELb1ELb1ELb1ELb0ELb1ELb1EEEEEEEEEvNT_6ParamsE,"",@"SHT_CUDA_INFO"
	.sectionflags	@""
	.align	4


	//----- nvinfo : EIATTR_CUDA_API_VERSION
	.align		4
        /*0000*/ 	.byte	0x04, 0x37
        /*0002*/ 	.short	(.L_133 - .L_132)
.L_132:
        /*0004*/ 	.word	0x00000082


	//----- nvinfo : EIATTR_KPARAM_INFO
	.align		4
.L_133:
        /*0008*/ 	.byte	0x04, 0x17
        /*000a*/ 	.short	(.L_135 - .L_134)
.L_134:
        /*000c*/ 	.word	0x00000000
        /*0010*/ 	.short	0x0000
        /*0012*/ 	.short	0x0070
        /*0014*/ 	.byte	0x00, 0xf0, 0x01, 0x2a


	//----- nvinfo : EIATTR_SPARSE_MMA_MASK
	.align		4
.L_135:
        /*0018*/ 	.byte	0x03, 0x50
        /*001a*/ 	.short	0x0000


	//----- nvinfo : EIATTR_MAXREG_COUNT
	.align		4
        /*001c*/ 	.byte	0x03, 0x1b
        /*001e*/ 	.short	0x0080


	//----- nvinfo : EIATTR_NUM_BARRIERS
	.align		4
        /*0020*/ 	.byte	0x02, 0x4c
        /*0022*/ 	.byte	0x10
	.zero		1


	//----- nvinfo : EIATTR_EXTERNS
	.align		4
        /*0024*/ 	.byte	0x04, 0x0f
        /*0026*/ 	.short	(.L_137 - .L_136)


	//   ....[0]....
	.align		4
.L_136:
        /*0028*/ 	.word	index@(__assertfail)


	//----- nvinfo : EIATTR_ANNOTATIONS
	.align		4
.L_137:
        /*002c*/ 	.byte	0x04, 0x55
        /*002e*/ 	.short	(.L_139 - .L_138)


	//   ....[0]....
.L_138:
        /* <DEDUP_REMOVED lines=127> */


	//----- nvinfo : EIATTR_MERCURY_ISA_VERSION
	.align		4
.L_139:
        /*0808*/ 	.byte	0x03, 0x5f
        /*080a*/ 	.short	0x0101


	//----- nvinfo : EIATTR_UNUSED_LOAD_BYTE_OFFSET
	.align		4
        /*080c*/ 	.byte	0x04, 0x44
        /*080e*/ 	.short	(.L_141 - .L_140)


	//   ....[0]....
.L_140:
        /*0810*/ 	.word	0x00000a40
        /*0814*/ 	.word	0x0000fff0


	//   ....[1]....
        /*0818*/ 	.word	0x0000df40
        /*081c*/ 	.word	0x0000fff0


	//----- nvinfo : EIATTR_INT_WARP_WIDE_INSTR_OFFSETS
	.align		4
.L_141:
        /*0820*/ 	.byte	0x04, 0x31
        /*0822*/ 	.short	(.L_143 - .L_142)


	//   ....[0]....
.L_142:
        /*0824*/ 	.word	0x00000120


	//   ....[1]....
        /*0828*/ 	.word	0x000001c0


	//   ....[2]....
        /*082c*/ 	.word	0x00000230


	//   ....[3]....
        /*0830*/ 	.word	0x00013070


	//   ....[4]....
        /*0834*/ 	.word	0x00013100


	//   ....[5]....
        /*0838*/ 	.word	0x00016b50


	//   ....[6]....
        /*083c*/ 	.word	0x00016be0


	//----- nvinfo : EIATTR_COOP_GROUP_MASK_REGIDS
	.align		4
.L_143:
        /*0840*/ 	.byte	0x04, 0x29
        /*0842*/ 	.short	(.L_145 - .L_144)


	//   ....[0]....
.L_144:
        /*0844*/ 	.word	0xffffffff


	//   ....[1]....
        /*0848*/ 	.word	0xffffffff


	//   ....[2]....
        /*084c*/ 	.word	0xffffffff


	//   ....[3]....
        /*0850*/ 	.word	0xffffffff


	//   ....[4]....
        /*0854*/ 	.word	0xffffffff


	//   ....[5]....
        /*0858*/ 	.word	0xffffffff


	//   ....[6]....
        /*085c*/ 	.word	0xffffffff


	//   ....[7]....
        /*0860*/ 	.word	0xffffffff


	//   ....[8]....
        /*0864*/ 	.word	0xffffffff


	//   ....[9]....
        /*0868*/ 	.word	0xffffffff


	//   ....[10]....
        /*086c*/ 	.word	0xffffffff


	//   ....[11]....
        /*0870*/ 	.word	0xffffffff


	//   ....[12]....
        /*0874*/ 	.word	0xffffffff


	//   ....[13]....
        /*0878*/ 	.word	0xffffffff


	//   ....[14]....
        /*087c*/ 	.word	0xffffffff


	//   ....[15]....
        /*0880*/ 	.word	0xffffffff


	//   ....[16]....
        /*0884*/ 	.word	0xffffffff


	//   ....[17]....
        /*0888*/ 	.word	0xffffffff


	//   ....[18]....
        /*088c*/ 	.word	0xffffffff


	//   ....[19]....
        /*0890*/ 	.word	0xffffffff


	//   ....[20]....
        /*0894*/ 	.word	0xffffffff


	//   ....[21]....
        /*0898*/ 	.word	0xffffffff


	//   ....[22]....
        /*089c*/ 	.word	0xffffffff


	//   ....[23]....
        /*08a0*/ 	.word	0xffffffff


	//   ....[24]....
        /*08a4*/ 	.word	0xffffffff


	//   ....[25]....
        /*08a8*/ 	.word	0xffffffff


	//   ....[26]....
        /*08ac*/ 	.word	0xffffffff


	//   ....[27]....
        /*08b0*/ 	.word	0xffffffff


	//   ....[28]....
        /*08b4*/ 	.word	0xffffffff


	//   ....[29]....
        /*08b8*/ 	.word	0xffffffff


	//   ....[30]....
        /*08bc*/ 	.word	0xffffffff


	//   ....[31]....
        /*08c0*/ 	.word	0xffffffff


	//   ....[32]....
        /*08c4*/ 	.word	0xffffffff


	//   ....[33]....
        /*08c8*/ 	.word	0xffffffff


	//   ....[34]....
        /*08cc*/ 	.word	0xffffffff


	//   ....[35]....
        /*08d0*/ 	.word	0xffffffff


	//   ....[36]....
        /*08d4*/ 	.word	0xffffffff


	//   ....[37]....
        /*08d8*/ 	.word	0xffffffff


	//   ....[38]....
        /*08dc*/ 	.word	0xffffffff


	//   ....[39]....
        /*08e0*/ 	.word	0xffffffff


	//   ....[40]....
        /*08e4*/ 	.word	0xffffffff


	//   ....[41]....
        /*08e8*/ 	.word	0xffffffff


	//   ....[42]....
        /*08ec*/ 	.word	0xffffffff


	//   ....[43]....
        /*08f0*/ 	.word	0xffffffff


	//   ....[44]....
        /*08f4*/ 	.word	0xffffffff


	//   ....[45]....
        /*08f8*/ 	.word	0xffffffff


	//   ....[46]....
        /*08fc*/ 	.word	0xffffffff


	//   ....[47]....
        /*0900*/ 	.word	0xffffffff


	//   ....[48]....
        /*0904*/ 	.word	0xffffffff


	//   ....[49]....
        /*0908*/ 	.word	0xffffffff


	//   ....[50]....
        /*090c*/ 	.word	0xffffffff


	//   ....[51]....
        /*0910*/ 	.word	0xffffffff


	//   ....[52]....
        /*0914*/ 	.word	0xffffffff


	//   ....[53]....
        /*0918*/ 	.word	0xffffffff


	//   ....[54]....
        /*091c*/ 	.word	0xffffffff


	//   ....[55]....
        /*0920*/ 	.word	0xffffffff


	//   ....[56]....
        /*0924*/ 	.word	0xffffffff


	//   ....[57]....
        /*0928*/ 	.word	0xffffffff


	//   ....[58]....
        /*092c*/ 	.word	0xffffffff


	//   ....[59]....
        /*0930*/ 	.word	0xffffffff


	//   ....[60]....
        /*0934*/ 	.word	0xffffffff


	//   ....[61]....
        /*0938*/ 	.word	0xffffffff


	//   ....[62]....
        /*093c*/ 	.word	0xffffffff


	//   ....[63]....
        /*0940*/ 	.word	0xffffffff


	//   ....[64]....
        /*0944*/ 	.word	0xffffffff


	//   ....[65]....
        /*0948*/ 	.word	0xffffffff


	//   ....[66]....
        /*094c*/ 	.word	0xffffffff


	//   ....[67]....
        /*0950*/ 	.word	0xffffffff


	//   ....[68]....
        /*0954*/ 	.word	0xffffffff


	//   ....[69]....
        /*0958*/ 	.word	0xffffffff


	//   ....[70]....
        /*095c*/ 	.word	0xffffffff


	//   ....[71]....
        /*0960*/ 	.word	0xffffffff


	//   ....[72]....
        /*0964*/ 	.word	0xffffffff


	//   ....[73]....
        /*0968*/ 	.word	0xffffffff


	//   ....[74]....
        /*096c*/ 	.word	0xffffffff


	//   ....[75]....
        /*0970*/ 	.word	0xffffffff


	//   ....[76]....
        /*0974*/ 	.word	0xffffffff


	//   ....[77]....
        /*0978*/ 	.word	0xffffffff


	//   ....[78]....
        /*097c*/ 	.word	0xffffffff


	//   ....[79]....
        /*0980*/ 	.word	0xffffffff


	//   ....[80]....
        /*0984*/ 	.word	0xffffffff


	//   ....[81]....
        /*0988*/ 	.word	0xffffffff


	//   ....[82]....
        /*098c*/ 	.word	0xffffffff


	//   ....[83]....
        /*0990*/ 	.word	0xffffffff


	//   ....[84]....
        /*0994*/ 	.word	0xffffffff


	//   ....[85]....
        /*0998*/ 	.word	0xffffffff


	//   ....[86]....
        /*099c*/ 	.word	0xffffffff


	//   ....[87]....
        /*09a0*/ 	.word	0xffffffff


	//   ....[88]....
        /*09a4*/ 	.word	0xffffffff


	//   ....[89]....
        /*09a8*/ 	.word	0xffffffff


	//   ....[90]....
        /*09ac*/ 	.word	0xffffffff


	//   ....[91]....
        /*09b0*/ 	.word	0xffffffff


	//   ....[92]....
        /*09b4*/ 	.word	0xffffffff


	//   ....[93]....
        /*09b8*/ 	.word	0xffffffff


	//   ....[94]....
        /*09bc*/ 	.word	0xffffffff


	//   ....[95]....
        /*09c0*/ 	.word	0xffffffff


	//   ....[96]....
        /*09c4*/ 	.word	0xffffffff


	//   ....[97]....
        /*09c8*/ 	.word	0xffffffff


	//   ....[98]....
        /*09cc*/ 	.word	0xffffffff


	//   ....[99]....
        /*09d0*/ 	.word	0xffffffff


	//   ....[100]....
        /*09d4*/ 	.word	0xffffffff


	//   ....[101]....
        /*09d8*/ 	.word	0xffffffff


	//   ....[102]....
        /*09dc*/ 	.word	0xffffffff


	//   ....[103]....
        /*09e0*/ 	.word	0xffffffff


	//   ....[104]....
        /*09e4*/ 	.word	0xffffffff


	//   ....[105]....
        /*09e8*/ 	.word	0xffffffff


	//   ....[106]....
        /*09ec*/ 	.word	0xffffffff


	//   ....[107]....
        /*09f0*/ 	.word	0xffffffff


	//   ....[108]....
        /*09f4*/ 	.word	0xffffffff


	//   ....[109]....
        /*09f8*/ 	.word	0xffffffff


	//   ....[110]....
        /*09fc*/ 	.word	0xffffffff


	//   ....[111]....
        /*0a00*/ 	.word	0xffffffff


	//   ....[112]....
        /*0a04*/ 	.word	0xffffffff


	//   ....[113]....
        /*0a08*/ 	.word	0xffffffff


	//   ....[114]....
        /*0a0c*/ 	.word	0xffffffff


	//   ....[115]....
        /*0a10*/ 	.word	0xffffffff


	//   ....[116]....
        /*0a14*/ 	.word	0xffffffff


	//   ....[117]....
        /*0a18*/ 	.word	0xffffffff


	//   ....[118]....
        /*0a1c*/ 	.word	0xffffffff


	//   ....[119]....
        /*0a20*/ 	.word	0xffffffff


	//   ....[120]....
        /*0a24*/ 	.word	0xffffffff


	//   ....[121]....
        /*0a28*/ 	.word	0xffffffff


	//   ....[122]....
        /*0a2c*/ 	.word	0xffffffff


	//   ....[123]....
        /*0a30*/ 	.word	0xffffffff


	//   ....[124]....
        /*0a34*/ 	.word	0xffffffff


	//   ....[125]....
        /*0a38*/ 	.word	0xffffffff


	//   ....[126]....
        /*0a3c*/ 	.word	0xffffffff


	//   ....[127]....
        /*0a40*/ 	.word	0xffffffff


	//   ....[128]....
        /*0a44*/ 	.word	0xffffffff


	//   ....[129]....
        /*0a48*/ 	.word	0xffffffff


	//   ....[130]....
        /*0a4c*/ 	.word	0xffffffff


	//   ....[131]....
        /*0a50*/ 	.word	0xffffffff


	//   ....[132]....
        /*0a54*/ 	.word	0xffffffff


	//   ....[133]....
        /*0a58*/ 	.word	0xffffffff


	//   ....[134]....
        /*0a5c*/ 	.word	0xffffffff


	//   ....[135]....
        /*0a60*/ 	.word	0xffffffff


	//   ....[136]....
        /*0a64*/ 	.word	0xffffffff


	//   ....[137]....
        /*0a68*/ 	.word	0xffffffff


	//   ....[138]....
        /*0a6c*/ 	.word	0xffffffff


	//   ....[139]....
        /*0a70*/ 	.word	0xffffffff


	//   ....[140]....
        /*0a74*/ 	.word	0xffffffff


	//   ....[141]....
        /*0a78*/ 	.word	0xffffffff


	//   ....[142]....
        /*0a7c*/ 	.word	0xffffffff


	//   ....[143]....
        /*0a80*/ 	.word	0xffffffff


	//   ....[144]....
        /*0a84*/ 	.word	0xffffffff


	//   ....[145]....
        /*0a88*/ 	.word	0xffffffff


	//   ....[146]....
        /*0a8c*/ 	.word	0xffffffff


	//   ....[147]....
        /*0a90*/ 	.word	0xffffffff


	//   ....[148]....
        /*0a94*/ 	.word	0xffffffff


	//   ....[149]....
        /*0a98*/ 	.word	0xffffffff


	//   ....[150]....
        /*0a9c*/ 	.word	0xffffffff


	//   ....[151]....
        /*0aa0*/ 	.word	0xffffffff


	//   ....[152]....
        /*0aa4*/ 	.word	0xffffffff


	//   ....[153]....
        /*0aa8*/ 	.word	0xffffffff


	//   ....[154]....
        /*0aac*/ 	.word	0xffffffff


	//   ....[155]....
        /*0ab0*/ 	.word	0xffffffff


	//   ....[156]....
        /*0ab4*/ 	.word	0xffffffff


	//   ....[157]....
        /*0ab8*/ 	.word	0xffffffff


	//   ....[158]....
        /*0abc*/ 	.word	0xffffffff


	//   ....[159]....
        /*0ac0*/ 	.word	0xffffffff


	//   ....[160]....
        /*0ac4*/ 	.word	0xffffffff


	//   ....[161]....
        /*0ac8*/ 	.word	0xffffffff


	//   ....[162]....
        /*0acc*/ 	.word	0xffffffff


	//   ....[163]....
        /*0ad0*/ 	.word	0xffffffff


	//   ....[164]....
        /*0ad4*/ 	.word	0xffffffff


	//   ....[165]....
        /*0ad8*/ 	.word	0xffffffff


	//   ....[166]....
        /*0adc*/ 	.word	0xffffffff


	//   ....[167]....
        /*0ae0*/ 	.word	0xffffffff


	//   ....[168]....
        /*0ae4*/ 	.word	0xffffffff


	//   ....[169]....
        /*0ae8*/ 	.word	0xffffffff


	//   ....[170]....
        /*0aec*/ 	.word	0xffffffff


	//   ....[171]....
        /*0af0*/ 	.word	0xffffffff


	//   ....[172]....
        /*0af4*/ 	.word	0xffffffff


	//   ....[173]....
        /*0af8*/ 	.word	0xffffffff


	//   ....[174]....
        /*0afc*/ 	.word	0xffffffff


	//   ....[175]....
        /*0b00*/ 	.word	0xffffffff


	//   ....[176]....
        /*0b04*/ 	.word	0xffffffff


	//   ....[177]....
        /*0b08*/ 	.word	0xffffffff


	//   ....[178]....
        /*0b0c*/ 	.word	0xffffffff


	//   ....[179]....
        /*0b10*/ 	.word	0xffffffff


	//   ....[180]....
        /*0b14*/ 	.word	0xffffffff


	//   ....[181]....
        /*0b18*/ 	.word	0x0500000f


	//   ....[182]....
        /*0b1c*/ 	.word	0x0500000f


	//   ....[183]....
        /*0b20*/ 	.word	0x0500000f


	//   ....[184]....
        /*0b24*/ 	.word	0x0500000f


	//   ....[185]....
        /*0b28*/ 	.word	0x0500000f


	//   ....[186]....
        /*0b2c*/ 	.word	0x0500000f


	//   ....[187]....
        /*0b30*/ 	.word	0x0500000f


	//   ....[188]....
        /*0b34*/ 	.word	0x0500000f


	//   ....[189]....
        /*0b38*/ 	.word	0x0500000f


	//   ....[190]....
        /*0b3c*/ 	.word	0x0500000f


	//   ....[191]....
        /*0b40*/ 	.word	0x0500000f


	//   ....[192]....
        /*0b44*/ 	.word	0x0500000f


	//   ....[193]....
        /*0b48*/ 	.word	0x0500000f


	//   ....[194]....
        /*0b4c*/ 	.word	0x0500000f


	//   ....[195]....
        /*0b50*/ 	.word	0x0500000f


	//   ....[196]....
        /*0b54*/ 	.word	0x0500000f


	//   ....[197]....
        /*0b58*/ 	.word	0x0500000f


	//   ....[198]....
        /*0b5c*/ 	.word	0x0500000f


	//   ....[199]....
        /*0b60*/ 	.word	0x0500000f


	//   ....[200]....
        /*0b64*/ 	.word	0x0500000f


	//   ....[201]....
        /*0b68*/ 	.word	0x0500000f


	//   ....[202]....
        /*0b6c*/ 	.word	0x0500000f


	//   ....[203]....
        /*0b70*/ 	.word	0x0500000f


	//   ....[204]....
        /*0b74*/ 	.word	0x0500000f


	//   ....[205]....
        /*0b78*/ 	.word	0x0500000f


	//   ....[206]....
        /*0b7c*/ 	.word	0x0500000f


	//   ....[207]....
        /*0b80*/ 	.word	0x0500000f


	//   ....[208]....
        /*0b84*/ 	.word	0x0500000f


	//   ....[209]....
        /*0b88*/ 	.word	0x0500000f


	//   ....[210]....
        /*0b8c*/ 	.word	0x0500000f


	//   ....[211]....
        /*0b90*/ 	.word	0x0500000f


	//   ....[212]....
        /*0b94*/ 	.word	0x0500000f


	//   ....[213]....
        /*0b98*/ 	.word	0x0500000f


	//   ....[214]....
        /*0b9c*/ 	.word	0x0500000f


	//   ....[215]....
        /*0ba0*/ 	.word	0x0500000f


	//   ....[216]....
        /*0ba4*/ 	.word	0x0500000f


	//   ....[217]....
        /*0ba8*/ 	.word	0x0500000f


	//   ....[218]....
        /*0bac*/ 	.word	0x0500000f


	//   ....[219]....
        /*0bb0*/ 	.word	0x0500000f


	//   ....[220]....
        /*0bb4*/ 	.word	0x0500000f


	//   ....[221]....
        /*0bb8*/ 	.word	0x0500000f


	//   ....[222]....
        /*0bbc*/ 	.word	0x0500000f


	//   ....[223]....
        /*0bc0*/ 	.word	0x0500000f


	//   ....[224]....
        /*0bc4*/ 	.word	0x0500000f


	//   ....[225]....
        /*0bc8*/ 	.word	0x0500000f


	//   ....[226]....
        /*0bcc*/ 	.word	0x0500000f


	//   ....[227]....
        /*0bd0*/ 	.word	0x0500000f


	//   ....[228]....
        /*0bd4*/ 	.word	0x0500000f


	//   ....[229]....
        /*0bd8*/ 	.word	0x0500000f


	//   ....[230]....
        /*0bdc*/ 	.word	0x0500000f


	//   ....[231]....
        /*0be0*/ 	.word	0x0500000f


	//   ....[232]....
        /*0be4*/ 	.word	0x0500000f


	//   ....[233]....
        /*0be8*/ 	.word	0x0500000f


	//   ....[234]....
        /*0bec*/ 	.word	0x0500000f


	//   ....[235]....
        /*0bf0*/ 	.word	0x0500000f


	//   ....[236]....
        /*0bf4*/ 	.word	0x0500000f


	//   ....[237]....
        /*0bf8*/ 	.word	0x0500000f


	//   ....[238]....
        /*0bfc*/ 	.word	0x0500000f


	//   ....[239]....
        /*0c00*/ 	.word	0x0500000f


	//   ....[240]....
        /*0c04*/ 	.word	0x0500000f


	//   ....[241]....
        /*0c08*/ 	.word	0x0500000f


	//   ....[242]....
        /*0c0c*/ 	.word	0x0500000f


	//   ....[243]....
        /*0c10*/ 	.word	0x0500000f


	//   ....[244]....
        /*0c14*/ 	.word	0x0500000f


	//   ....[245]....
        /*0c18*/ 	.word	0x0500000f


	//   ....[246]....
        /*0c1c*/ 	.word	0x0500000f


	//   ....[247]....
        /*0c20*/ 	.word	0x0500000f


	//   ....[248]....
        /*0c24*/ 	.word	0x0500000f


	//   ....[249]....
        /*0c28*/ 	.word	0x0500000f


	//   ....[250]....
        /*0c2c*/ 	.word	0x0500000f


	//   ....[251]....
        /*0c30*/ 	.word	0x0500000f


	//   ....[252]....
        /*0c34*/ 	.word	0x0500000f


	//   ....[253]....
        /*0c38*/ 	.word	0x0500000f


	//   ....[254]....
        /*0c3c*/ 	.word	0x0500000f


	//   ....[255]....
        /*0c40*/ 	.word	0x0500000f


	//   ....[0]....
        /*0c44*/ 	.word	0x0500000f


	//   ....[1]....
        /*0c48*/ 	.word	0x0500000f


	//   ....[2]....
        /*0c4c*/ 	.word	0x0500000f


	//   ....[3]....
        /*0c50*/ 	.word	0x0500000f


	//   ....[4]....
        /*0c54*/ 	.word	0x0500000f


	//   ....[5]....
        /*0c58*/ 	.word	0x0500000f


	//   ....[6]....
        /*0c5c*/ 	.word	0x0500000f


	//   ....[7]....
        /*0c60*/ 	.word	0x0500000f


	//   ....[8]....
        /*0c64*/ 	.word	0x0500000f


	//   ....[9]....
        /*0c68*/ 	.word	0x0500000f


	//   ....[10]....
        /*0c6c*/ 	.word	0x0500000f


	//   ....[11]....
        /*0c70*/ 	.word	0x0500000f


	//----- nvinfo : EIATTR_COOP_GROUP_INSTR_OFFSETS
	.align		4
.L_145:
        /*0c74*/ 	.byte	0x04, 0x28
        /*0c76*/ 	.short	(.L_147 - .L_146)


	//   ....[0]....
.L_146:
        /*0c78*/ 	.word	0x00000060


	//   ....[1]....
        /*0c7c*/ 	.word	0x00000130


	//   ....[2]....
        /*0c80*/ 	.word	0x000001e0


	//   ....[3]....
        /*0c84*/ 	.word	0x000003a0


	//   ....[4]....
        /*0c88*/ 	.word	0x00000500


	//   ....[5]....
        /*0c8c*/ 	.word	0x00000620


	//   ....[6]....
        /*0c90*/ 	.word	0x00000780


	//   ....[7]....
        /*0c94*/ 	.word	0x000029d0


	//   ....[8]....
        /*0c98*/ 	.word	0x000029e0


	//   ....[9]....
        /*0c9c*/ 	.word	0x00003b50


	//   ....[10]....
        /*0ca0*/ 	.word	0x00003b60


	//   ....[11]....
        /*0ca4*/ 	.word	0x00004cd0


	//   ....[12]....
        /*0ca8*/ 	.word	0x00004ce0


	//   ....[13]....
        /*0cac*/ 	.word	0x00005060


	//   ....[14]....
        /*0cb0*/ 	.word	0x00005090


	//   ....[15]....
        /*0cb4*/ 	.word	0x00005990


	//   ....[16]....
        /*0cb8*/ 	.word	0x00005f10


	//   ....[17]....
        /*0cbc*/ 	.word	0x00005f20


	//   ....[18]....
        /*0cc0*/ 	.word	0x00005f30


	//   ....[19]....
        /*0cc4*/ 	.word	0x00005f40


	//   ....[20]....
        /*0cc8*/ 	.word	0x00007220


	//   ....[21]....
        /*0ccc*/ 	.word	0x00007230


	//   ....[22]....
        /*0cd0*/ 	.word	0x00007240


	//   ....[23]....
        /*0cd4*/ 	.word	0x00007250


	//   ....[24]....
        /*0cd8*/ 	.word	0x00009600


	//   ....[25]....
        /*0cdc*/ 	.word	0x00009620


	//   ....[26]....
        /*0ce0*/ 	.word	0x00009aa0


	//   ....[27]....
        /*0ce4*/ 	.word	0x00009ac0


	//   ....[28]....
        /*0ce8*/ 	.word	0x0000bca0


	//   ....[29]....
        /*0cec*/ 	.word	0x0000bcc0


	//   ....[30]....
        /*0cf0*/ 	.word	0x0000c2f0


	//   ....[31]....
        /*0cf4*/ 	.word	0x0000c340


	//   ....[32]....
        /*0cf8*/ 	.word	0x0000d8a0


	//   ....[33]....
        /*0cfc*/ 	.word	0x0000d8b0


	//   ....[34]....
        /*0d00*/ 	.word	0x0000d940


	//   ....[35]....
        /*0d04*/ 	.word	0x0000d960


	//   ....[36]....
        /*0d08*/ 	.word	0x0000e460


	//   ....[37]....
        /*0d0c*/ 	.word	0x0000e490


	//   ....[38]....
        /*0d10*/ 	.word	0x0000e4b0


	//   ....[39]....
        /*0d14*/ 	.word	0x0000e4c0


	//   ....[40]....
        /*0d18*/ 	.word	0x0000e4e0


	//   ....[41]....
        /*0d1c*/ 	.word	0x0000e500


	//   ....[42]....
        /*0d20*/ 	.word	0x0000e510


	//   ....[43]....
        /*0d24*/ 	.word	0x0000e520


	//   ....[44]....
        /*0d28*/ 	.word	0x0000e530


	//   ....[45]....
        /*0d2c*/ 	.word	0x0000e540


	//   ....[46]....
        /*0d30*/ 	.word	0x0000e550


	//   ....[47]....
        /*0d34*/ 	.word	0x0000e560


	//   ....[48]....
        /*0d38*/ 	.word	0x0000e570


	//   ....[49]....
        /*0d3c*/ 	.word	0x0000e580


	//   ....[50]....
        /*0d40*/ 	.word	0x0000e590


	//   ....[51]....
        /*0d44*/ 	.word	0x0000e5a0


	//   ....[52]....
        /*0d48*/ 	.word	0x0000e5b0


	//   ....[53]....
        /*0d4c*/ 	.word	0x0000e5c0


	//   ....[54]....
        /*0d50*/ 	.word	0x0000e5d0


	//   ....[55]....
        /*0d54*/ 	.word	0x0000e5e0


	//   ....[56]....
        /*0d58*/ 	.word	0x0000e5f0


	//   ....[57]....
        /*0d5c*/ 	.word	0x0000e600


	//   ....[58]....
        /*0d60*/ 	.word	0x0000e610


	//   ....[59]....
        /*0d64*/ 	.word	0x0000e620


	//   ....[60]....
        /*0d68*/ 	.word	0x0000e630


	//   ....[61]....
        /*0d6c*/ 	.word	0x0000e640


	//   ....[62]....
        /*0d70*/ 	.word	0x0000e650


	//   ....[63]....
        /*0d74*/ 	.word	0x0000e660


	//   ....[64]....
        /*0d78*/ 	.word	0x0000e670


	//   ....[65]....
        /*0d7c*/ 	.word	0x0000e680


	//   ....[66]....
        /*0d80*/ 	.word	0x0000e690


	//   ....[67]....
        /*0d84*/ 	.word	0x0000e6a0


	//   ....[68]....
        /*0d88*/ 	.word	0x0000ee40


	//   ....[69]....
        /*0d8c*/ 	.word	0x0000ee50


	//   ....[70]....
        /*0d90*/ 	.word	0x0000ee60


	//   ....[71]....
        /*0d94*/ 	.word	0x0000eea0


	//   ....[72]....
        /*0d98*/ 	.word	0x0000f400


	//   ....[73]....
        /*0d9c*/ 	.word	0x0000f440


	//   ....[74]....
        /*0da0*/ 	.word	0x0000f460


	//   ....[75]....
        /*0da4*/ 	.word	0x0000f4a0


	//   ....[76]....
        /*0da8*/ 	.word	0x0000f4c0


	//   ....[77]....
        /*0dac*/ 	.word	0x0000f4e0


	//   ....[78]....
        /*0db0*/ 	.word	0x0000f510


	//   ....[79]....
        /*0db4*/ 	.word	0x0000f540


	//   ....[80]....
        /*0db8*/ 	.word	0x0000f990


	//   ....[81]....
        /*0dbc*/ 	.word	0x0000f9a0


	//   ....[82]....
        /*0dc0*/ 	.word	0x0000fc10


	//   ....[83]....
        /*0dc4*/ 	.word	0x0000fc20


	//   ....[84]....
        /*0dc8*/ 	.word	0x000106a0


	//   ....[85]....
        /*0dcc*/ 	.word	0x000106e0


	//   ....[86]....
        /*0dd0*/ 	.word	0x00010720


	//   ....[87]....
        /*0dd4*/ 	.word	0x00010750


	//   ....[88]....
        /*0dd8*/ 	.word	0x00010760


	//   ....[89]....
        /*0ddc*/ 	.word	0x00010770


	//   ....[90]....
        /*0de0*/ 	.word	0x00010780


	//   ....[91]....
        /*0de4*/ 	.word	0x000107a0


	//   ....[92]....
        /*0de8*/ 	.word	0x000108f0


	//   ....[93]....
        /*0dec*/ 	.word	0x00010af0


	//   ....[94]....
        /*0df0*/ 	.word	0x00010b20


	//   ....[95]....
        /*0df4*/ 	.word	0x00010b50


	//   ....[96]....
        /*0df8*/ 	.word	0x00010b80


	//   ....[97]....
        /*0dfc*/ 	.word	0x00010bb0


	//   ....[98]....
        /*0e00*/ 	.word	0x00010be0


	//   ....[99]....
        /*0e04*/ 	.word	0x00010d60


	//   ....[100]....
        /*0e08*/ 	.word	0x00010d90


	//   ....[101]....
        /*0e0c*/ 	.word	0x00010dc0


	//   ....[102]....
        /*0e10*/ 	.word	0x00010df0


	//   ....[103]....
        /*0e14*/ 	.word	0x00010e20


	//   ....[104]....
        /*0e18*/ 	.word	0x00010e50


	//   ....[105]....
        /*0e1c*/ 	.word	0x00010ee0


	//   ....[106]....
        /*0e20*/ 	.word	0x00010f10


	//   ....[107]....
        /*0e24*/ 	.word	0x00010f20


	//   ....[108]....
        /*0e28*/ 	.word	0x00010fc0


	//   ....[109]....
        /*0e2c*/ 	.word	0x000120d0


	//   ....[110]....
        /*0e30*/ 	.word	0x00014020


	//   ....[111]....
        /*0e34*/ 	.word	0x00014030


	//   ....[112]....
        /*0e38*/ 	.word	0x00014080


	//   ....[113]....
        /*0e3c*/ 	.word	0x000140a0


	//   ....[114]....
        /*0e40*/ 	.word	0x00014100


	//   ....[115]....
        /*0e44*/ 	.word	0x00014120


	//   ....[116]....
        /*0e48*/ 	.word	0x00014130


	//   ....[117]....
        /*0e4c*/ 	.word	0x00014140


	//   ....[118]....
        /*0e50*/ 	.word	0x000141d0


	//   ....[119]....
        /*0e54*/ 	.word	0x000141f0


	//   ....[120]....
        /*0e58*/ 	.word	0x00014670


	//   ....[121]....
        /*0e5c*/ 	.word	0x00014690


	//   ....[122]....
        /*0e60*/ 	.word	0x00014730


	//   ....[123]....
        /*0e64*/ 	.word	0x00014740


	//   ....[124]....
        /*0e68*/ 	.word	0x000147b0


	//   ....[125]....
        /*0e6c*/ 	.word	0x000147c0


	//   ....[126]....
        /*0e70*/ 	.word	0x000147d0


	//   ....[127]....
        /*0e74*/ 	.word	0x000147e0


	//   ....[128]....
        /*0e78*/ 	.word	0x00014890


	//   ....[129]....
        /*0e7c*/ 	.word	0x000148b0


	//   ....[130]....
        /*0e80*/ 	.word	0x00015130


	//   ....[131]....
        /*0e84*/ 	.word	0x00015160


	//   ....[132]....
        /*0e88*/ 	.word	0x000151d0


	//   ....[133]....
        /*0e8c*/ 	.word	0x000151f0


	//   ....[134]....
        /*0e90*/ 	.word	0x00015270


	//   ....[135]....
        /*0e94*/ 	.word	0x00015290


	//   ....[136]....
        /*0e98*/ 	.word	0x000152a0


	//   ....[137]....
        /*0e9c*/ 	.word	0x00015310


	//   ....[138]....
        /*0ea0*/ 	.word	0x00015360


	//   ....[139]....
        /*0ea4*/ 	.word	0x00015390


	//   ....[140]....
        /*0ea8*/ 	.word	0x000153d0


	//   ....[141]....
        /*0eac*/ 	.word	0x000153e0


	//   ....[142]....
        /*0eb0*/ 	.word	0x00015de0


	//   ....[143]....
        /*0eb4*/ 	.word	0x00015df0


	//   ....[144]....
        /*0eb8*/ 	.word	0x00015e10


	//   ....[145]....
        /*0ebc*/ 	.word	0x00015e60


	//   ....[146]....
        /*0ec0*/ 	.word	0x00015e70


	//   ....[147]....
        /*0ec4*/ 	.word	0x00015eb0


	//   ....[148]....
        /*0ec8*/ 	.word	0x00015ec0


	//   ....[149]....
        /*0ecc*/ 	.word	0x00015ed0


	//   ....[150]....
        /*0ed0*/ 	.word	0x00015f10


	//   ....[151]....
        /*0ed4*/ 	.word	0x00015f50


	//   ....[152]....
        /*0ed8*/ 	.word	0x00016360


	//   ....[153]....
        /*0edc*/ 	.word	0x00016370


	//   ....[154]....
        /*0ee0*/ 	.word	0x00016380


	//   ....[155]....
        /*0ee4*/ 	.word	0x000163c0


	//   ....[156]....
        /*0ee8*/ 	.word	0x000163d0


	//   ....[157]....
        /*0eec*/ 	.word	0x00016410


	//   ....[158]....
        /*0ef0*/ 	.word	0x00016420


	//   ....[159]....
        /*0ef4*/ 	.word	0x00016430


	//   ....[160]....
        /*0ef8*/ 	.word	0x00016470


	//   ....[161]....
        /*0efc*/ 	.word	0x000164b0


	//   ....[162]....
        /*0f00*/ 	.word	0x00017300


	//   ....[163]....
        /*0f04*/ 	.word	0x00017330


	//   ....[164]....
        /*0f08*/ 	.word	0x000173a0


	//   ....[165]....
        /*0f0c*/ 	.word	0x000173d0


	//   ....[166]....
        /*0f10*/ 	.word	0x00017400


	//   ....[167]....
        /*0f14*/ 	.word	0x00017430


	//   ....[168]....
        /*0f18*/ 	.word	0x00017460


	//   ....[169]....
        /*0f1c*/ 	.word	0x00017490


	//   ....[170]....
        /*0f20*/ 	.word	0x00017630


	//   ....[171]....
        /*0f24*/ 	.word	0x00017660


	//   ....[172]....
        /*0f28*/ 	.word	0x00017690


	//   ....[173]....
        /*0f2c*/ 	.word	0x000176c0


	//   ....[174]....
        /*0f30*/ 	.word	0x000176f0


	//   ....[175]....
        /*0f34*/ 	.word	0x00017720


	//   ....[176]....
        /*0f38*/ 	.word	0x000177e0


	//   ....[177]....
        /*0f3c*/ 	.word	0x00017800


	//   ....[178]....
        /*0f40*/ 	.word	0x00017810


	//   ....[179]....
        /*0f44*/ 	.word	0x00017870


	//   ....[180]....
        /*0f48*/ 	.word	0x00017ec0


	//   ....[181]....
        /*0f4c*/ 	.word	0x00018270


	//   ....[182]....
        /*0f50*/ 	.word	0x00018300


	//   ....[183]....
        /*0f54*/ 	.word	0x000183d0


	//   ....[184]....
        /*0f58*/ 	.word	0x00018460


	//   ....[185]....
        /*0f5c*/ 	.word	0x00018540


	//   ....[186]....
        /*0f60*/ 	.word	0x000185d0


	//   ....[187]....
        /*0f64*/ 	.word	0x000186b0


	//   ....[188]....
        /*0f68*/ 	.word	0x00018740


	//   ....[189]....
        /*0f6c*/ 	.word	0x00018790


	//   ....[190]....
        /*0f70*/ 	.word	0x000187e0


	//   ....[191]....
        /*0f74*/ 	.word	0x000188c0


	//   ....[192]....
        /*0f78*/ 	.word	0x00018950


	//   ....[193]....
        /*0f7c*/ 	.word	0x000189a0


	//   ....[194]....
        /*0f80*/ 	.word	0x000189f0


	//   ....[195]....
        /*0f84*/ 	.word	0x00018c40


	//   ....[196]....
        /*0f88*/ 	.word	0x00018f20


	//   ....[197]....
        /*0f8c*/ 	.word	0x00019020


	//   ....[198]....
        /*0f90*/ 	.word	0x000190b0


	//   ....[199]....
        /*0f94*/ 	.word	0x00019110


	//   ....[200]....
        /*0f98*/ 	.word	0x000191f0


	//   ....[201]....
        /*0f9c*/ 	.word	0x00019270


	//   ....[202]....
        /*0fa0*/ 	.word	0x00019340


	//   ....[203]....
        /*0fa4*/ 	.word	0x00019430


	//   ....[204]....
        /*0fa8*/ 	.word	0x000194d0


	//   ....[205]....
        /*0fac*/ 	.word	0x00019550


	//   ....[206]....
        /*0fb0*/ 	.word	0x00019620


	//   ....[207]....
        /*0fb4*/ 	.word	0x00019750


	//   ....[208]....
        /*0fb8*/ 	.word	0x00019800


	//   ....[209]....
        /*0fbc*/ 	.word	0x00019880


	//   ....[210]....
        /*0fc0*/ 	.word	0x00019970


	//   ....[211]....
        /*0fc4*/ 	.word	0x000199d0


	//   ....[212]....
        /*0fc8*/ 	.word	0x00019ab0


	//   ....[213]....
        /*0fcc*/ 	.word	0x00019b10


	//   ....[214]....
        /*0fd0*/ 	.word	0x00019bb0


	//   ....[215]....
        /*0fd4*/ 	.word	0x00019c50


	//   ....[216]....
        /*0fd8*/ 	.word	0x00019d20


	//   ....[217]....
        /*0fdc*/ 	.word	0x00019dd0


	//   ....[218]....
        /*0fe0*/ 	.word	0x00019e40


	//   ....[219]....
        /*0fe4*/ 	.word	0x00019ea0


	//   ....[220]....
        /*0fe8*/ 	.word	0x00019f60


	//   ....[221]....
        /*0fec*/ 	.word	0x00019fc0


	//   ....[222]....
        /*0ff0*/ 	.word	0x0001a0c0


	//   ....[223]....
        /*0ff4*/ 	.word	0x0001a120


	//   ....[224]....
        /*0ff8*/ 	.word	0x0001a220


	//   ....[225]....
        /*0ffc*/ 	.word	0x0001a280


	//   ....[226]....
        /*1000*/ 	.word	0x0001a340


	//   ....[227]....
        /*1004*/ 	.word	0x0001a3b0


	//   ....[228]....
        /*1008*/ 	.word	0x0001a480


	//   ....[229]....
        /*100c*/ 	.word	0x0001a5c0


	//   ....[230]....
        /*1010*/ 	.word	0x0001a670


	//   ....[231]....
        /*1014*/ 	.word	0x0001a720


	//   ....[232]....
        /*1018*/ 	.word	0x0001a7c0


	//   ....[233]....
        /*101c*/ 	.word	0x0001a870


	//   ....[234]....
        /*1020*/ 	.word	0x0001a910


	//   ....[235]....
        /*1024*/ 	.word	0x0001a9c0


	//   ....[236]....
        /*1028*/ 	.word	0x0001aa60


	//   ....[237]....
        /*102c*/ 	.word	0x0001aad0


	//   ....[238]....
        /*1030*/ 	.word	0x0001ab90


	//   ....[239]....
        /*1034*/ 	.word	0x0001ac80


	//   ....[240]....
        /*1038*/ 	.word	0x0001ad10


	//   ....[241]....
        /*103c*/ 	.word	0x0001ad70


	//   ....[242]....
        /*1040*/ 	.word	0x0001ae20


	//   ....[243]....
        /*1044*/ 	.word	0x0001ae80


	//   ....[244]....
        /*1048*/ 	.word	0x0001af30


	//   ....[245]....
        /*104c*/ 	.word	0x0001af90


	//   ....[246]....
        /*1050*/ 	.word	0x0001b040


	//   ....[247]....
        /*1054*/ 	.word	0x0001b0a0


	//   ....[248]....
        /*1058*/ 	.word	0x0001b150


	//   ....[249]....
        /*105c*/ 	.word	0x0001b330


	//   ....[250]....
        /*1060*/ 	.word	0x0001b3d0


	//   ....[251]....
        /*1064*/ 	.word	0x0001b560


	//   ....[252]....
        /*1068*/ 	.word	0x0001b5e0


	//   ....[253]....
        /*106c*/ 	.word	0x0001b660


	//   ....[254]....
        /*1070*/ 	.word	0x0001b6e0


	//   ....[255]....
        /*1074*/ 	.word	0x0001b760


	//   ....[0]....
        /*1078*/ 	.word	0x0001b7f0


	//   ....[1]....
        /*107c*/ 	.word	0x0001b890


	//   ....[2]....
        /*1080*/ 	.word	0x0001b940


	//   ....[3]....
        /*1084*/ 	.word	0x0001b9c0


	//   ....[4]....
        /*1088*/ 	.word	0x0001ba40


	//   ....[5]....
        /*108c*/ 	.word	0x0001bac0


	//   ....[6]....
        /*1090*/ 	.word	0x0001bb50


	//   ....[7]....
        /*1094*/ 	.word	0x0001bbd0


	//   ....[8]....
        /*1098*/ 	.word	0x0001bc70


	//   ....[9]....
        /*109c*/ 	.word	0x0001bcc0


	//   ....[10]....
        /*10a0*/ 	.word	0x0001bd50


	//   ....[11]....
        /*10a4*/ 	.word	0x0001be80


	//----- nvinfo : EIATTR_REG_RECONFIG
	.align		4
.L_147:
        /*10a8*/ 	.byte	0x01, 0x54
	.zero		2


	//----- nvinfo : EIATTR_SYSCALL_OFFSETS
	.align		4
        /*10ac*/ 	.byte	0x04, 0x46
        /*10ae*/ 	.short	(.L_149 - .L_148)


	//   ....[0]....
.L_148:
        /*10b0*/ 	.word	0x00001c70


	//   ....[1]....
        /*10b4*/ 	.word	0x00001dc0


	//   ....[2]....
        /*10b8*/ 	.word	0x00005b00


	//   ....[3]....
        /*10bc*/ 	.word	0x00005e40


	//   ....[4]....
        /*10c0*/ 	.word	0x00013260


	//   ....[5]....
        /*10c4*/ 	.word	0x000133f0


	//   ....[6]....
        /*10c8*/ 	.word	0x00013540


	//   ....[7]....
        /*10cc*/ 	.word	0x00013690


	//   ....[8]....
        /*10d0*/ 	.word	0x00014cc0


	//----- nvinfo : EIATTR_MBARRIER_INSTR_OFFSETS
	.align		4
.L_149:
        /*10d4*/ 	.byte	0x04, 0x39
        /*10d6*/ 	.short	(.L_151 - .L_150)


	//   ....[0]....
.L_150:
        /*10d8*/ 	.word	0x00000250
        /*10dc*/ 	.word	0x000000ff
        /*10e0*/ 	.word	0x00013200
        /*10e4*/ 	.short	0x0100
        /*10e6*/ 	.byte	0x08
	.zero		1


	//   ....[1]....
        /*10e8*/ 	.word	0x00000260
        /*10ec*/ 	.word	0x000000ff
        /*10f0*/ 	.word	0x00013220
        /*10f4*/ 	.short	0x0100
        /*10f6*/ 	.byte	0x08
	.zero		1


	//   ....[2]....
        /*10f8*/ 	.word	0x00000350
        /*10fc*/ 	.word	0x000000ff
        /*1100*/ 	.word	0x00013230
        /*1104*/ 	.short	0x0100
        /*1106*/ 	.byte	0x08
	.zero		1


	//   ....[3]....
        /*1108*/ 	.word	0x00000360
        /*110c*/ 	.word	0x000000ff
        /*1110*/ 	.word	0x00013240
        /*1114*/ 	.short	0x0100
        /*1116*/ 	.byte	0x08
	.zero		1


	//   ....[4]....
        /*1118*/ 	.word	0x00000370
        /*111c*/ 	.word	0x000000ff
        /*1120*/ 	.word	0x00013238
        /*1124*/ 	.short	0x0100
        /*1126*/ 	.byte	0x08
	.zero		1


	//   ....[5]....
        /*1128*/ 	.word	0x00000380
        /*112c*/ 	.word	0x000000ff
        /*1130*/ 	.word	0x00013248
        /*1134*/ 	.short	0x0100
        /*1136*/ 	.byte	0x08
	.zero		1


	//   ....[6]....
        /*1138*/ 	.word	0x000004b0
        /*113c*/ 	.word	0x000000ff
        /*1140*/ 	.word	0x00013250
        /*1144*/ 	.short	0x0100
        /*1146*/ 	.byte	0x08
	.zero		1


	//   ....[7]....
        /*1148*/ 	.word	0x000004c0
        /*114c*/ 	.word	0x000000ff
        /*1150*/ 	.word	0x00013260
        /*1154*/ 	.short	0x0100
        /*1156*/ 	.byte	0x08
	.zero		1


	//   ....[8]....
        /*1158*/ 	.word	0x000004d0
        /*115c*/ 	.word	0x000000ff
        /*1160*/ 	.word	0x00013258
        /*1164*/ 	.short	0x0100
        /*1166*/ 	.byte	0x08
	.zero		1


	//   ....[9]....
        /*1168*/ 	.word	0x000004e0
        /*116c*/ 	.word	0x000000ff
        /*1170*/ 	.word	0x00013268
        /*1174*/ 	.short	0x0100
        /*1176*/ 	.byte	0x08
	.zero		1


	//   ....[10]....
        /*1178*/ 	.word	0x000005d0
        /*117c*/ 	.word	0x000000ff
        /*1180*/ 	.word	0x00013270
        /*1184*/ 	.short	0x0100
        /*1186*/ 	.byte	0x06
	.zero		1


	//   ....[11]....
        /*1188*/ 	.word	0x000005e0
        /*118c*/ 	.word	0x000000ff
        /*1190*/ 	.word	0x00013280
        /*1194*/ 	.short	0x0100
        /*1196*/ 	.byte	0x06
	.zero		1


	//   ....[12]....
        /*1198*/ 	.word	0x000005f0
        /*119c*/ 	.word	0x000000ff
        /*11a0*/ 	.word	0x00013278
        /*11a4*/ 	.short	0x0100
        /*11a6*/ 	.byte	0x06
	.zero		1


	//   ....[13]....
        /*11a8*/ 	.word	0x00000600
        /*11ac*/ 	.word	0x000000ff
        /*11b0*/ 	.word	0x00013288
        /*11b4*/ 	.short	0x0100
        /*11b6*/ 	.byte	0x06
	.zero		1


	//   ....[14]....
        /*11b8*/ 	.word	0x00000730
        /*11bc*/ 	.word	0x000000ff
        /*11c0*/ 	.word	0x00013290
        /*11c4*/ 	.short	0x0100
        /*11c6*/ 	.byte	0x08
	.zero		1


	//   ....[15]....
        /*11c8*/ 	.word	0x00000740
        /*11cc*/ 	.word	0x000000ff
        /*11d0*/ 	.word	0x000132a0
        /*11d4*/ 	.short	0x0100
        /*11d6*/ 	.byte	0x08
	.zero		1


	//   ....[16]....
        /*11d8*/ 	.word	0x00000750
        /*11dc*/ 	.word	0x000000ff
        /*11e0*/ 	.word	0x00013298
        /*11e4*/ 	.short	0x0100
        /*11e6*/ 	.byte	0x08
	.zero		1


	//   ....[17]....
        /*11e8*/ 	.word	0x00000760
        /*11ec*/ 	.word	0x000000ff
        /*11f0*/ 	.word	0x000132a8
        /*11f4*/ 	.short	0x0100
        /*11f6*/ 	.byte	0x08
	.zero		1


	//   ....[18]....
        /*11f8*/ 	.word	0x000008a0
        /*11fc*/ 	.word	0x000000ff
        /*1200*/ 	.word	0x000132b0
        /*1204*/ 	.short	0x0100
        /*1206*/ 	.byte	0x08
	.zero		1


	//   ....[19]....
        /*1208*/ 	.word	0x000008b0
        /*120c*/ 	.word	0x000000ff
        /*1210*/ 	.word	0x000132c0
        /*1214*/ 	.short	0x0100
        /*1216*/ 	.byte	0x08
	.zero		1


	//   ....[20]....
        /*1218*/ 	.word	0x000008c0
        /*121c*/ 	.word	0x000000ff
        /*1220*/ 	.word	0x000132b8
        /*1224*/ 	.short	0x0100
        /*1226*/ 	.byte	0x08
	.zero		1


	//   ....[21]....
        /*1228*/ 	.word	0x000008d0
        /*122c*/ 	.word	0x000000ff
        /*1230*/ 	.word	0x000132c8
        /*1234*/ 	.short	0x0100
        /*1236*/ 	.byte	0x08
	.zero		1


	//   ....[22]....
        /*1238*/ 	.word	0x00002980
        /*123c*/ 	.word	0x00000043
        /*1240*/ 	.word	0x00013290
        /*1244*/ 	.short	0x010a
        /*1246*/ 	.byte	0x3f
	.zero		1


	//   ....[23]....
        /*1248*/ 	.word	0x00003b00
        /*124c*/ 	.word	0x00000043
        /*1250*/ 	.word	0x00013290
        /*1254*/ 	.short	0x010a
        /*1256*/ 	.byte	0x3f
	.zero		1


	//   ....[24]....
        /*1258*/ 	.word	0x00004b00
        /*125c*/ 	.word	0x00000043
        /*1260*/ 	.word	0x00013290
        /*1264*/ 	.short	0x010a
        /*1266*/ 	.byte	0x3f
	.zero		1


	//   ....[25]....
        /*1268*/ 	.word	0x00004ea0
        /*126c*/ 	.word	0x00000004
        /*1270*/ 	.word	0x00000000
        /*1274*/ 	.short	0x0101
        /*1276*/ 	.byte	0x3f
	.zero		1


	//   ....[26]....
        /*1278*/ 	.word	0x00004ee0
        /*127c*/ 	.word	0x00000043
        /*1280*/ 	.word	0x000132b0
        /*1284*/ 	.short	0x010a
        /*1286*/ 	.byte	0x3f
	.zero		1


	//   ....[27]....
        /*1288*/ 	.word	0x00005230
        /*128c*/ 	.word	0x00000043
        /*1290*/ 	.word	0x00000000
        /*1294*/ 	.short	0x0101
        /*1296*/ 	.byte	0x3f
	.zero		1


	//   ....[28]....
        /*1298*/ 	.word	0x00005ba0
        /*129c*/ 	.word	0x00000012
        /*12a0*/ 	.word	0x00013200
        /*12a4*/ 	.short	0x010a
        /*12a6*/ 	.byte	0x3f
	.zero		1


	//   ....[29]....
        /*12a8*/ 	.word	0x00005bf0
        /*12ac*/ 	.word	0x00000012
        /*12b0*/ 	.word	0x00013200
        /*12b4*/ 	.short	0x010a
        /*12b6*/ 	.byte	0x3f
	.zero		1


	//   ....[30]....
        /*12b8*/ 	.word	0x00006180
        /*12bc*/ 	.word	0x00000012
        /*12c0*/ 	.word	0x00013200
        /*12c4*/ 	.short	0x010a
        /*12c6*/ 	.byte	0x3f
	.zero		1


	//   ....[31]....
        /*12c8*/ 	.word	0x00007410
        /*12cc*/ 	.word	0x00000012
        /*12d0*/ 	.word	0x00013200
        /*12d4*/ 	.short	0x010a
        /*12d6*/ 	.byte	0x3f
	.zero		1


	//   ....[32]....
        /*12d8*/ 	.word	0x000085a0
        /*12dc*/ 	.word	0x00000003
        /*12e0*/ 	.word	0x00013230
        /*12e4*/ 	.short	0x010a
        /*12e6*/ 	.byte	0x3f
	.zero		1


	//   ....[33]....
        /*12e8*/ 	.word	0x00008630
        /*12ec*/ 	.word	0x00000003
        /*12f0*/ 	.word	0x00013230
        /*12f4*/ 	.short	0x010a
        /*12f6*/ 	.byte	0x3f
	.zero		1


	//   ....[34]....
        /*12f8*/ 	.word	0x0000a420
        /*12fc*/ 	.word	0x00000043
        /*1300*/ 	.word	0x00000000
        /*1304*/ 	.short	0x0101
        /*1306*/ 	.byte	0x3f
	.zero		1


	//   ....[35]....
        /*1308*/ 	.word	0x0000b090
        /*130c*/ 	.word	0x00000000
        /*1310*/ 	.word	0x00013230
        /*1314*/ 	.short	0x010a
        /*1316*/ 	.byte	0x3f
	.zero		1


	//   ....[36]....
        /*1318*/ 	.word	0x0000b110
        /*131c*/ 	.word	0x00000000
        /*1320*/ 	.word	0x00013230
        /*1324*/ 	.short	0x010a
        /*1326*/ 	.byte	0x3f
	.zero		1


	//   ....[37]....
        /*1328*/ 	.word	0x0000b6d0
        /*132c*/ 	.word	0x0000000e
        /*1330*/ 	.word	0x00013250
        /*1334*/ 	.short	0x010a
        /*1336*/ 	.byte	0x3f
	.zero		1


	//   ....[38]....
        /*1338*/ 	.word	0x0000b720
        /*133c*/ 	.word	0x0000000e
        /*1340*/ 	.word	0x00013250
        /*1344*/ 	.short	0x010a
        /*1346*/ 	.byte	0x3f
	.zero		1


	//   ....[39]....
        /*1348*/ 	.word	0x0000ba10
        /*134c*/ 	.word	0x00000000
        /*1350*/ 	.word	0x00000000
        /*1354*/ 	.short	0x0101
        /*1356*/ 	.byte	0x3f
	.zero		1


	//   ....[40]....
        /*1358*/ 	.word	0x0000d100
        /*135c*/ 	.word	0x0000000e
        /*1360*/ 	.word	0x00000000
        /*1364*/ 	.short	0x0101
        /*1366*/ 	.byte	0x3f
	.zero		1


	//   ....[41]....
        /*1368*/ 	.word	0x0000d540
        /*136c*/ 	.word	0x00000003
        /*1370*/ 	.word	0x00013250
        /*1374*/ 	.short	0x010a
        /*1376*/ 	.byte	0x3f
	.zero		1


	//   ....[42]....
        /*1378*/ 	.word	0x0000d590
        /*137c*/ 	.word	0x00000003
        /*1380*/ 	.word	0x00013250
        /*1384*/ 	.short	0x010a
        /*1386*/ 	.byte	0x3f
	.zero		1


	//   ....[43]....
        /*1388*/ 	.word	0x0000ddc0
        /*138c*/ 	.word	0x00000003
        /*1390*/ 	.word	0x00000000
        /*1394*/ 	.short	0x0101
        /*1396*/ 	.byte	0x3f
	.zero		1


	//   ....[44]....
        /*1398*/ 	.word	0x0000f4d0
        /*139c*/ 	.word	0x00000015
        /*13a0*/ 	.word	0x00000000
        /*13a4*/ 	.short	0x0101
        /*13a6*/ 	.byte	0x3f
	.zero		1


	//   ....[45]....
        /*13a8*/ 	.word	0x0000f980
        /*13ac*/ 	.word	0x00000004
        /*13b0*/ 	.word	0x00000000
        /*13b4*/ 	.short	0x0101
        /*13b6*/ 	.byte	0x3f
	.zero		1


	//   ....[46]....
        /*13b8*/ 	.word	0x000121b0
        /*13bc*/ 	.word	0x00000011
        /*13c0*/ 	.word	0x00013220
        /*13c4*/ 	.short	0x010a
        /*13c6*/ 	.byte	0x3f
	.zero		1


	//   ....[47]....
        /*13c8*/ 	.word	0x00012280
        /*13cc*/ 	.word	0x00000006
        /*13d0*/ 	.word	0x000132a0
        /*13d4*/ 	.short	0x010a
        /*13d6*/ 	.byte	0x3f
	.zero		1


	//   ....[48]....
        /*13d8*/ 	.word	0x000124c0
        /*13dc*/ 	.word	0x00000006
        /*13e0*/ 	.word	0x000132c0
        /*13e4*/ 	.short	0x010a
        /*13e6*/ 	.byte	0x3f
	.zero		1


	//   ....[49]....
        /*13e8*/ 	.word	0x00012870
        /*13ec*/ 	.word	0x00000006
        /*13f0*/ 	.word	0x000132a0
        /*13f4*/ 	.short	0x010a
        /*13f6*/ 	.byte	0x3f
	.zero		1


	//   ....[50]....
        /*13f8*/ 	.word	0x00012aa0
        /*13fc*/ 	.word	0x00000006
        /*1400*/ 	.word	0x000132c0
        /*1404*/ 	.short	0x010a
        /*1406*/ 	.byte	0x3f
	.zero		1


	//   ....[51]....
        /*1408*/ 	.word	0x00013c60
        /*140c*/ 	.word	0x00000006
        /*1410*/ 	.word	0x00013280
        /*1414*/ 	.short	0x010a
        /*1416*/ 	.byte	0x3f
	.zero		1


	//   ....[52]....
        /*1418*/ 	.word	0x00014310
        /*141c*/ 	.word	0x00000006
        /*1420*/ 	.word	0x00013270
        /*1424*/ 	.short	0x0107
        /*1426*/ 	.byte	0x3f
	.zero		1


	//   ....[53]....
        /*1428*/ 	.word	0x000143d0
        /*142c*/ 	.word	0x00000006
        /*1430*/ 	.word	0x00013270
        /*1434*/ 	.short	0x0101
        /*1436*/ 	.byte	0x3f
	.zero		1


	//   ....[54]....
        /*1438*/ 	.word	0x00014420
        /*143c*/ 	.word	0x00000006
        /*1440*/ 	.word	0x00013240
        /*1444*/ 	.short	0x010a
        /*1446*/ 	.byte	0x3f
	.zero		1


	//   ....[55]....
        /*1448*/ 	.word	0x000149c0
        /*144c*/ 	.word	0x00000006
        /*1450*/ 	.word	0x00013230
        /*1454*/ 	.short	0x0107
        /*1456*/ 	.byte	0x3f
	.zero		1


	//   ....[56]....
        /*1458*/ 	.word	0x00014aa0
        /*145c*/ 	.word	0x00000006
        /*1460*/ 	.word	0x00013230
        /*1464*/ 	.short	0x0101
        /*1466*/ 	.byte	0x3f
	.zero		1


	//   ....[57]....
        /*1468*/ 	.word	0x000154b0
        /*146c*/ 	.word	0x00000011
        /*1470*/ 	.word	0x00013200
        /*1474*/ 	.short	0x0107
        /*1476*/ 	.byte	0x3f
	.zero		1


	//   ....[58]....
        /*1478*/ 	.word	0x000155a0
        /*147c*/ 	.word	0x00000011
        /*1480*/ 	.word	0x00013200
        /*1484*/ 	.short	0x0101
        /*1486*/ 	.byte	0x3f
	.zero		1


	//   ....[59]....
        /*1488*/ 	.word	0x000155c0
        /*148c*/ 	.word	0x00000011
        /*1490*/ 	.word	0x00013220
        /*1494*/ 	.short	0x010a
        /*1496*/ 	.byte	0x3f
	.zero		1


	//   ....[60]....
        /*1498*/ 	.word	0x00015b20
        /*149c*/ 	.word	0x00000006
        /*14a0*/ 	.word	0x00013280
        /*14a4*/ 	.short	0x010a
        /*14a6*/ 	.byte	0x3f
	.zero		1


	//   ....[61]....
        /*14a8*/ 	.word	0x00016000
        /*14ac*/ 	.word	0x00000006
        /*14b0*/ 	.word	0x00013270
        /*14b4*/ 	.short	0x0107
        /*14b6*/ 	.byte	0x3f
	.zero		1


	//   ....[62]....
        /*14b8*/ 	.word	0x000160c0
        /*14bc*/ 	.word	0x00000006
        /*14c0*/ 	.word	0x00013270
        /*14c4*/ 	.short	0x0101
        /*14c6*/ 	.byte	0x3f
	.zero		1


	//   ....[63]....
        /*14c8*/ 	.word	0x000160f0
        /*14cc*/ 	.word	0x00000006
        /*14d0*/ 	.word	0x00013240
        /*14d4*/ 	.short	0x010a
        /*14d6*/ 	.byte	0x3f
	.zero		1


	//   ....[64]....
        /*14d8*/ 	.word	0x00016530
        /*14dc*/ 	.word	0x00000006
        /*14e0*/ 	.word	0x00013230
        /*14e4*/ 	.short	0x0107
        /*14e6*/ 	.byte	0x3f
	.zero		1


	//   ....[65]....
        /*14e8*/ 	.word	0x00016600
        /*14ec*/ 	.word	0x00000006
        /*14f0*/ 	.word	0x00013230
        /*14f4*/ 	.short	0x0101
        /*14f6*/ 	.byte	0x3f
	.zero		1


	//   ....[66]....
        /*14f8*/ 	.word	0x00016680
        /*14fc*/ 	.word	0x00000002
        /*1500*/ 	.word	0x00013270
        /*1504*/ 	.short	0x010a
        /*1506*/ 	.byte	0x3f
	.zero		1


	//   ....[67]....
        /*1508*/ 	.word	0x00016710
        /*150c*/ 	.word	0x00000002
        /*1510*/ 	.word	0x00013260
        /*1514*/ 	.short	0x010a
        /*1516*/ 	.byte	0x3f
	.zero		1


	//   ....[68]....
        /*1518*/ 	.word	0x00016a20
        /*151c*/ 	.word	0x00000002
        /*1520*/ 	.word	0x00013250
        /*1524*/ 	.short	0x0101
        /*1526*/ 	.byte	0x3f
	.zero		1


	//   ....[69]....
        /*1528*/ 	.word	0x00016ab0
        /*152c*/ 	.word	0x00000002
        /*1530*/ 	.word	0x00000000
        /*1534*/ 	.short	0x0101
        /*1536*/ 	.byte	0x3f
	.zero		1


	//   ....[70]....
        /*1538*/ 	.word	0x00016c80
        /*153c*/ 	.word	0x00000003
        /*1540*/ 	.word	0x00013270
        /*1544*/ 	.short	0x010a
        /*1546*/ 	.byte	0x3f
	.zero		1


	//   ....[71]....
        /*1548*/ 	.word	0x00016d10
        /*154c*/ 	.word	0x00000003
        /*1550*/ 	.word	0x00013260
        /*1554*/ 	.short	0x010a
        /*1556*/ 	.byte	0x3f
	.zero		1


	//   ....[72]....
        /*1558*/ 	.word	0x00017030
        /*155c*/ 	.word	0x00000003
        /*1560*/ 	.word	0x00013250
        /*1564*/ 	.short	0x0101
        /*1566*/ 	.byte	0x3f
	.zero		1


	//   ....[73]....
        /*1568*/ 	.word	0x000170f0
        /*156c*/ 	.word	0x00000003
        /*1570*/ 	.word	0x00000000
        /*1574*/ 	.short	0x0101
        /*1576*/ 	.byte	0x3f
	.zero		1


	//   ....[74]....
        /*1578*/ 	.word	0x00017e40
        /*157c*/ 	.word	0x00000005
        /*1580*/ 	.word	0x00013220
        /*1584*/ 	.short	0x010a
        /*1586*/ 	.byte	0x3f
	.zero		1


	//   ....[75]....
        /*1588*/ 	.word	0x00017fe0
        /*158c*/ 	.word	0x00000003
        /*1590*/ 	.word	0x00013240
        /*1594*/ 	.short	0x010a
        /*1596*/ 	.byte	0x3f
	.zero		1


	//   ....[76]....
        /*1598*/ 	.word	0x00018070
        /*159c*/ 	.word	0x0000001d
        /*15a0*/ 	.word	0x00013240
        /*15a4*/ 	.short	0x010a
        /*15a6*/ 	.byte	0x3f
	.zero		1


	//   ....[77]....
        /*15a8*/ 	.word	0x000180b0
        /*15ac*/ 	.word	0x00000003
        /*15b0*/ 	.word	0x00013260
        /*15b4*/ 	.short	0x010a
        /*15b6*/ 	.byte	0x3f
	.zero		1


	//   ....[78]....
        /*15b8*/ 	.word	0x000180f0
        /*15bc*/ 	.word	0x0000001d
        /*15c0*/ 	.word	0x00013260
        /*15c4*/ 	.short	0x010a
        /*15c6*/ 	.byte	0x3f
	.zero		1


	//   ....[79]....
        /*15c8*/ 	.word	0x00018130
        /*15cc*/ 	.word	0x00000003
        /*15d0*/ 	.word	0x00013280
        /*15d4*/ 	.short	0x010a
        /*15d6*/ 	.byte	0x3f
	.zero		1


	//   ....[80]....
        /*15d8*/ 	.word	0x00018170
        /*15dc*/ 	.word	0x0000001d
        /*15e0*/ 	.word	0x00013280
        /*15e4*/ 	.short	0x010a
        /*15e6*/ 	.byte	0x3f
	.zero		1


	//   ....[81]....
        /*15e8*/ 	.word	0x000181d0
        /*15ec*/ 	.word	0x00000043
        /*15f0*/ 	.word	0x00013290
        /*15f4*/ 	.short	0x010a
        /*15f6*/ 	.byte	0x3f
	.zero		1


	//   ....[82]....
        /*15f8*/ 	.word	0x00018330
        /*15fc*/ 	.word	0x00000043
        /*1600*/ 	.word	0x00013290
        /*1604*/ 	.short	0x010a
        /*1606*/ 	.byte	0x3f
	.zero		1


	//   ....[83]....
        /*1608*/ 	.word	0x000184a0
        /*160c*/ 	.word	0x00000043
        /*1610*/ 	.word	0x00013290
        /*1614*/ 	.short	0x010a
        /*1616*/ 	.byte	0x3f
	.zero		1


	//   ....[84]....
        /*1618*/ 	.word	0x00018600
        /*161c*/ 	.word	0x00000043
        /*1620*/ 	.word	0x000132b0
        /*1624*/ 	.short	0x010a
        /*1626*/ 	.byte	0x3f
	.zero		1


	//   ....[85]....
        /*1628*/ 	.word	0x00018810
        /*162c*/ 	.word	0x00000012
        /*1630*/ 	.word	0x00013200
        /*1634*/ 	.short	0x010a
        /*1636*/ 	.byte	0x3f
	.zero		1


	//   ....[86]....
        /*1638*/ 	.word	0x00018a20
        /*163c*/ 	.word	0x00000012
        /*1640*/ 	.word	0x00013200
        /*1644*/ 	.short	0x010a
        /*1646*/ 	.byte	0x3f
	.zero		1


	//   ....[87]....
        /*1648*/ 	.word	0x00018a70
        /*164c*/ 	.word	0x00000003
        /*1650*/ 	.word	0x00013230
        /*1654*/ 	.short	0x010a
        /*1656*/ 	.byte	0x3f
	.zero		1


	//   ....[88]....
        /*1658*/ 	.word	0x00018ac0
        /*165c*/ 	.word	0x00000000
        /*1660*/ 	.word	0x00013230
        /*1664*/ 	.short	0x010a
        /*1666*/ 	.byte	0x3f
	.zero		1


	//   ....[89]....
        /*1668*/ 	.word	0x00018b10
        /*166c*/ 	.word	0x0000000e
        /*1670*/ 	.word	0x00013250
        /*1674*/ 	.short	0x010a
        /*1676*/ 	.byte	0x3f
	.zero		1


	//   ....[90]....
        /*1678*/ 	.word	0x00018b60
        /*167c*/ 	.word	0x00000003
        /*1680*/ 	.word	0x00013250
        /*1684*/ 	.short	0x010a
        /*1686*/ 	.byte	0x3f
	.zero		1


	//   ....[91]....
        /*1688*/ 	.word	0x00018d00
        /*168c*/ 	.word	0x00000011
        /*1690*/ 	.word	0x00013220
        /*1694*/ 	.short	0x010a
        /*1696*/ 	.byte	0x3f
	.zero		1


	//   ....[92]....
        /*1698*/ 	.word	0x00018d50
        /*169c*/ 	.word	0x00000006
        /*16a0*/ 	.word	0x000132a0
        /*16a4*/ 	.short	0x010a
        /*16a6*/ 	.byte	0x3f
	.zero		1


	//   ....[93]....
        /*16a8*/ 	.word	0x00018da0
        /*16ac*/ 	.word	0x00000006
        /*16b0*/ 	.word	0x000132c0
        /*16b4*/ 	.short	0x010a
        /*16b6*/ 	.byte	0x3f
	.zero		1


	//   ....[94]....
        /*16b8*/ 	.word	0x00018df0
        /*16bc*/ 	.word	0x00000006
        /*16c0*/ 	.word	0x000132a0
        /*16c4*/ 	.short	0x010a
        /*16c6*/ 	.byte	0x3f
	.zero		1


	//   ....[95]....
        /*16c8*/ 	.word	0x00018e40
        /*16cc*/ 	.word	0x00000006
        /*16d0*/ 	.word	0x000132c0
        /*16d4*/ 	.short	0x010a
        /*16d6*/ 	.byte	0x3f
	.zero		1


	//   ....[96]....
        /*16d8*/ 	.word	0x00018f70
        /*16dc*/ 	.word	0x00000006
        /*16e0*/ 	.word	0x00013280
        /*16e4*/ 	.short	0x010a
        /*16e6*/ 	.byte	0x3f
	.zero		1


	//   ....[97]....
        /*16e8*/ 	.word	0x000196a0
        /*16ec*/ 	.word	0x00000006
        /*16f0*/ 	.word	0x00013240
        /*16f4*/ 	.short	0x010a
        /*16f6*/ 	.byte	0x3f
	.zero		1


	//   ....[98]....
        /*16f8*/ 	.word	0x0001a4c0
        /*16fc*/ 	.word	0x00000011
        /*1700*/ 	.word	0x00013220
        /*1704*/ 	.short	0x010a
        /*1706*/ 	.byte	0x3f
	.zero		1


	//   ....[99]....
        /*1708*/ 	.word	0x0001a510
        /*170c*/ 	.word	0x00000006
        /*1710*/ 	.word	0x00013280
        /*1714*/ 	.short	0x010a
        /*1716*/ 	.byte	0x3f
	.zero		1


	//   ....[100]....
        /*1718*/ 	.word	0x0001abd0
        /*171c*/ 	.word	0x00000006
        /*1720*/ 	.word	0x00013240
        /*1724*/ 	.short	0x010a
        /*1726*/ 	.byte	0x3f
	.zero		1


	//   ....[101]....
        /*1728*/ 	.word	0x0001b190
        /*172c*/ 	.word	0x00000002
        /*1730*/ 	.word	0x00013270
        /*1734*/ 	.short	0x010a
        /*1736*/ 	.byte	0x3f
	.zero		1


	//   ....[102]....
        /*1738*/ 	.word	0x0001b1e0
        /*173c*/ 	.word	0x00000002
        /*1740*/ 	.word	0x00013260
        /*1744*/ 	.short	0x010a
        /*1746*/ 	.byte	0x3f
	.zero		1


	//   ....[103]....
        /*1748*/ 	.word	0x0001b230
        /*174c*/ 	.word	0x00000003
        /*1750*/ 	.word	0x00013270
        /*1754*/ 	.short	0x010a
        /*1756*/ 	.byte	0x3f
	.zero		1


	//   ....[104]....
        /*1758*/ 	.word	0x0001b280
        /*175c*/ 	.word	0x00000003
        /*1760*/ 	.word	0x00013260
        /*1764*/ 	.short	0x010a
        /*1766*/ 	.byte	0x3f
	.zero		1


	//   ....[105]....
        /*1768*/ 	.word	0x0001bda0
        /*176c*/ 	.word	0x00000005
        /*1770*/ 	.word	0x00013220
        /*1774*/ 	.short	0x010a
        /*1776*/ 	.byte	0x3f
	.zero		1


	//   ....[106]....
        /*1778*/ 	.word	0x0001bf40
        /*177c*/ 	.word	0x00000003
        /*1780*/ 	.word	0x00013240
        /*1784*/ 	.short	0x010a
        /*1786*/ 	.byte	0x3f
	.zero		1


	//   ....[107]....
        /*1788*/ 	.word	0x0001bf90
        /*178c*/ 	.word	0x0000001d
        /*1790*/ 	.word	0x00013240
        /*1794*/ 	.short	0x010a
        /*1796*/ 	.byte	0x3f
	.zero		1


	//   ....[108]....
        /*1798*/ 	.word	0x0001bfe0
        /*179c*/ 	.word	0x00000003
        /*17a0*/ 	.word	0x00013260
        /*17a4*/ 	.short	0x010a
        /*17a6*/ 	.byte	0x3f
	.zero		1


	//   ....[109]....
        /*17a8*/ 	.word	0x0001c030
        /*17ac*/ 	.word	0x0000001d
        /*17b0*/ 	.word	0x00013260
        /*17b4*/ 	.short	0x010a
        /*17b6*/ 	.byte	0x3f
	.zero		1


	//   ....[110]....
        /*17b8*/ 	.word	0x0001c080
        /*17bc*/ 	.word	0x00000003
        /*17c0*/ 	.word	0x00013280
        /*17c4*/ 	.short	0x010a
        /*17c6*/ 	.byte	0x3f
	.zero		1


	//----- nvinfo : EIATTR_NUM_MBARRIERS
	.align		4
.L_151:
        /*17c8*/ 	.byte	0x03, 0x38
        /*17ca*/ 	.short	0x0016


	//----- nvinfo : EIATTR_EXIT_INSTR_OFFSETS
	.align		4
        /*17cc*/ 	.byte	0x04, 0x1c
        /*17ce*/ 	.short	(.L_153 - .L_152)


	//   ....[0]....
.L_152:
        /*17d0*/ 	.word	0x000181c0


	//----- nvinfo : EIATTR_MAX_THREADS
	.align		4
.L_153:
        /*17d4*/ 	.byte	0x04, 0x05
        /*17d6*/ 	.short	(.L_155 - .L_154)
.L_154:
        /*17d8*/ 	.word	0x00000200
        /*17dc*/ 	.word	0x00000001
        /*17e0*/ 	.word	0x00000001


	//----- nvinfo : EIATTR_CRS_STACK_SIZE
	.align		4
.L_155:
        /*17e4*/ 	.byte	0x04, 0x1e
        /*17e6*/ 	.short	(.L_157 - .L_156)
.L_156:
        /*17e8*/ 	.word	0x00000000


	//----- nvinfo : EIATTR_CBANK_PARAM_SIZE
	.align		4
.L_157:
        /*17ec*/ 	.byte	0x03, 0x19
        /*17ee*/ 	.short	0x0af0


	//----- nvinfo : EIATTR_PARAM_CBANK
	.align		4
        /*17f0*/ 	.byte	0x04, 0x0a
        /*17f2*/ 	.short	(.L_159 - .L_158)
	.align		4
.L_158:
        /*17f4*/ 	.word	index@(.nv.constant0._ZN7cutlass13device_kernelIN5flash11enable_sm90INS1_16FlashAttnFwdSm90INS1_25CollectiveMainloopFwdSm90ILi2EN4cute5tupleIJNS5_1CILi1EEES8_S8_EEENS6_IJNS7_ILi192EEENS7_ILi160EEENS7_ILi64EEEEEELi64ENS_12float_e4m3_tEfNS_4arch4Sm90ELb0ELb0ELb0ELb1ELb1ELb1ELb0ELb1ELb1ELb1ELb1ELb0EEENS1_21CollectiveEpilogueFwdINS6_IJSA_SC_SB_EEES9_NS_10bfloat16_tESG_Li384ELb1ELb1ELb1ELb1EEENS1_36VarlenDynamicPersistentTileSchedulerILi192ELi160ELi384ELi128ELb1ELb1ELb1ELb0ELb1ELb1EEEEEEEEEvNT_6ParamsE)
        /*17f8*/ 	.short	0x0210
        /*17fa*/ 	.short	0x0af0


	//----- nvinfo : EIATTR_SW_WAR
	.align		4
.L_159:
        /*17fc*/ 	.byte	0x04, 0x36
        /*17fe*/ 	.short	(.L_161 - .L_160)
.L_160:
        /*1800*/ 	.word	0x00000008
.L_161:


//--------------------- .nv.info._ZN7cutlass13device_kernelIN5flash11enable_sm90INS1_16FlashAttnFwdSm90INS1_25CollectiveMainloopFwdSm90ILi2EN4cute5tupleIJNS5_1CILi1EEES8_S8_EEENS6_IJNS7_ILi192EEENS7_ILi160EEENS7_ILi64EEEEEELi64ENS_12float_e4m3_tEfNS_4arch4Sm90ELb0ELb1ELb0ELb0ELb1ELb0ELb0ELb1ELb1ELb1ELb1ELb0EEENS1_21CollectiveEpilogueFwdINS6_IJSA_SC_SB_EEES9_NS_10bfloat16_tESG_Li384ELb0ELb1ELb1ELb1EEENS1_19SingleTileSchedulerILb0ELb1ELb1ELi192EEEEEEEEEvNT_6ParamsE --------------------------
	.section	.nv.info._ZN7cutlass13device_kernelIN5flash11enable_sm90INS1_16FlashAttnFwdSm90INS1_25CollectiveMainloopFwdSm90ILi2EN4cute5tupleIJNS5_1CILi1EEES8_S8_EEENS6_IJNS7_ILi192EEENS7_ILi160EEENS7_ILi64EEEEEELi64ENS_12float_e4m3_tEfNS_4arch4Sm90ELb0ELb1ELb0ELb0ELb1ELb0ELb0ELb1ELb1ELb1ELb1ELb0EEENS1_21CollectiveEpilogueFwdINS6_IJSA_SC_SB_EEES9_NS_10bfloat16_tESG_Li384ELb0ELb1ELb1ELb1EEENS1_19SingleTileSchedulerILb0ELb1ELb1ELi192EEEEEEEEEvNT_6ParamsE,"",@"SHT_CUDA_INFO"
	.sectionflags	@""
	.align	4


	//----- nvinfo : EIATTR_CUDA_API_VERSION
	.align		4
        /*0000*/ 	.byte	0x04, 0x37
        /*0002*/ 	.short	(.L_163 - .L_162)
.L_162:
        /*0004*/ 	.word	0x00000082


	//----- nvinfo : EIATTR_KPARAM_INFO
	.align		4
.L_163:
        /*0008*/ 	.byte	0x04, 0x17
        /*000a*/ 	.short	(.L_165 - .L_164)
.L_164:
        /*000c*/ 	.word	0x00000000
        /*0010*/ 	.short	0x0000
        /*0012*/ 	.short	0x0070
        /*0014*/ 	.byte	0x00, 0xf0, 0x01, 0x28


	//----- nvinfo : EIATTR_SPARSE_MMA_MASK
	.align		4
.L_165:
        /*0018*/ 	.byte	0x03, 0x50
        /*001a*/ 	.short	0x0000


	//----- nvinfo : EIATTR_MAXREG_COUNT
	.align		4
        /*001c*/ 	.byte	0x03, 0x1b
        /*001e*/ 	.short	0x0080


	//----- nvinfo : EIATTR_NUM_BARRIERS
	.align		4
        /*0020*/ 	.byte	0x02, 0x4c
        /*0022*/ 	.byte	0x09
	.zero		1


	//----- nvinfo : EIATTR_EXTERNS
	.align		4
        /*0024*/ 	.byte	0x04, 0x0f
        /*0026*/ 	.short	(.L_167 - .L_166)


	//   ....[0]....
	.align		4
.L_166:
        /*0028*/ 	.word	index@(__assertfail)


	//----- nvinfo : EIATTR_ANNOTATIONS
	.align		4
.L_167:
        /*002c*/ 	.byte	0x04, 0x55
        /*002e*/ 	.short	(.L_169 - .L_168)


	//   ....[0]....
.L_168:
        /* <DEDUP_REMOVED lines=13> */


	//----- nvinfo : EIATTR_MERCURY_ISA_VERSION
	.align		4
.L_169:
        /*00e8*/ 	.byte	0x03, 0x5f
        /*00ea*/ 	.short	0x0101


	//----- nvinfo : EIATTR_INT_WARP_WIDE_INSTR_OFFSETS
	.align		4
        /*00ec*/ 	.byte	0x04, 0x31
        /*00ee*/ 	.short	(.L_171 - .L_170)


	//   ....[0]....
.L_170:
        /*00f0*/ 	.word	0x000000c0


	//   ....[1]....
        /*00f4*/ 	.word	0x000000d0


	//   ....[2]....
        /*00f8*/ 	.word	0x00000170


	//----- nvinfo : EIATTR_COOP_GROUP_MASK_REGIDS
	.align		4
.L_171:
        /*00fc*/ 	.byte	0x04, 0x29
        /*00fe*/ 	.short	(.L_173 - .L_172)


	//   ....[0]....
.L_172:
        /*0100*/ 	.word	0xffffffff


	//   ....[1]....
        /*0104*/ 	.word	0xffffffff


	//   ....[2]....
        /*0108*/ 	.word	0xffffffff


	//   ....[3]....
        /*010c*/ 	.word	0xffffffff


	//   ....[4]....
        /*0110*/ 	.word	0xffffffff


	//   ....[5]....
        /*0114*/ 	.word	0xffffffff


	//   ....[6]....
        /*0118*/ 	.word	0xffffffff


	//   ....[7]....
        /*011c*/ 	.word	0xffffffff


	//   ....[8]....
        /*0120*/ 	.word	0xffffffff


	//   ....[9]....
        /*0124*/ 	.word	0xffffffff


	//   ....[10]....
        /*0128*/ 	.word	0xffffffff


	//   ....[11]....
        /*012c*/ 	.word	0xffffffff


	//   ....[12]....
        /*0130*/ 	.word	0xffffffff


	//   ....[13]....
        /*0134*/ 	.word	0xffffffff


	//   ....[14]....
        /*0138*/ 	.word	0xffffffff


	//   ....[15]....
        /*013c*/ 	.word	0xffffffff


	//   ....[16]....
        /*0140*/ 	.word	0xffffffff


	//   ....[17]....
        /*0144*/ 	.word	0xffffffff


	//   ....[18]....
        /*0148*/ 	.word	0xffffffff


	//   ....[19]....
        /*014c*/ 	.word	0xffffffff


	//   ....[20]....
        /*0150*/ 	.word	0xffffffff


	//   ....[21]....
        /*0154*/ 	.word	0xffffffff


	//   ....[22]....
        /*0158*/ 	.word	0xffffffff


	//   ....[23]....
        /*015c*/ 	.word	0xffffffff


	//   ....[24]....
        /*0160*/ 	.word	0xffffffff


	//   ....[25]....
        /*0164*/ 	.word	0xffffffff


	//   ....[26]....
        /*0168*/ 	.word	0xffffffff


	//   ....[27]....
        /*016c*/ 	.word	0xffffffff


	//   ....[28]....
        /*0170*/ 	.word	0xffffffff


	//   ....[29]....
        /*0174*/ 	.word	0xffffffff


	//   ....[30]....
        /*0178*/ 	.word	0xffffffff


	//   ....[31]....
        /*017c*/ 	.word	0xffffffff


	//   ....[32]....
        /*0180*/ 	.word	0xffffffff


	//   ....[33]....
        /*0184*/ 	.word	0xffffffff


	//   ....[34]....
        /*0188*/ 	.word	0xffffffff


	//   ....[35]....
        /*018c*/ 	.word	0xffffffff


	//   ....[36]....
        /*0190*/ 	.word	0xffffffff


	//   ....[37]....
        /*0194*/ 	.word	0xffffffff


	//   ....[38]....
        /*0198*/ 	.word	0xffffffff


	//   ....[39]....
        /*019c*/ 	.word	0xffffffff


	//   ....[40]....
        /*01a0*/ 	.word	0xffffffff


	//   ....[41]....
        /*01a4*/ 	.word	0xffffffff


	//   ....[42]....
        /*01a8*/ 	.word	0xffffffff


	//   ....[43]....
        /*01ac*/ 	.word	0xffffffff


	//   ....[44]....
        /*01b0*/ 	.word	0xffffffff


	//   ....[45]....
        /*01b4*/ 	.word	0xffffffff


	//   ....[46]....
        /*01b8*/ 	.word	0xffffffff


	//   ....[47]....
        /*01bc*/ 	.word	0xffffffff


	//   ....[48]....
        /*01c0*/ 	.word	0xffffffff


	//   ....[49]....
        /*01c4*/ 	.word	0xffffffff


	//   ....[50]....
        /*01c8*/ 	.word	0xffffffff


	//   ....[51]....
        /*01cc*/ 	.word	0xffffffff


	//   ....[52]....
        /*01d0*/ 	.word	0xffffffff


	//   ....[53]....
        /*01d4*/ 	.word	0xffffffff


	//   ....[54]....
        /*01d8*/ 	.word	0xffffffff


	//   ....[55]....
        /*01dc*/ 	.word	0xffffffff


	//   ....[56]....
        /*01e0*/ 	.word	0xffffffff


	//   ....[57]....
        /*01e4*/ 	.word	0xffffffff


	//   ....[58]....
        /*01e8*/ 	.word	0xffffffff


	//   ....[59]....
        /*01ec*/ 	.word	0xffffffff


	//   ....[60]....
        /*01f0*/ 	.word	0xffffffff


	//   ....[61]....
        /*01f4*/ 	.word	0xffffffff


	//   ....[62]....
        /*01f8*/ 	.word	0xffffffff


	//   ....[63]....
        /*01fc*/ 	.word	0xffffffff


	//   ....[64]....
        /*0200*/ 	.word	0xffffffff


	//   ....[65]....
        /*0204*/ 	.word	0xffffffff


	//   ....[66]....
        /*0208*/ 	.word	0xffffffff


	//   ....[67]....
        /*020c*/ 	.word	0xffffffff


	//   ....[68]....
        /*0210*/ 	.word	0xffffffff


	//   ....[69]....
        /*0214*/ 	.word	0xffffffff


	//   ....[70]....
        /*0218*/ 	.word	0xffffffff


	//   ....[71]....
        /*021c*/ 	.word	0xffffffff


	//   ....[72]....
        /*0220*/ 	.word	0xffffffff


	//   ....[73]....
        /*0224*/ 	.word	0xffffffff


	//   ....[74]....
        /*0228*/ 	.word	0xffffffff


	//   ....[75]....
        /*022c*/ 	.word	0xffffffff


	//   ....[76]....
        /*0230*/ 	.word	0xffffffff


	//   ....[77]....
        /*0234*/ 	.word	0xffffffff


	//   ....[78]....
        /*0238*/ 	.word	0xffffffff


	//   ....[79]....
        /*023c*/ 	.word	0xffffffff


	//   ....[80]....
        /*0240*/ 	.word	0xffffffff


	//   ....[81]....
        /*0244*/ 	.word	0xffffffff


	//   ....[82]....
        /*0248*/ 	.word	0xffffffff


	//   ....[83]....
        /*024c*/ 	.word	0xffffffff


	//   ....[84]....
        /*0250*/ 	.word	0xffffffff


	//   ....[85]....
        /*0254*/ 	.word	0xffffffff


	//   ....[86]....
        /*0258*/ 	.word	0xffffffff


	//   ....[87]....
        /*025c*/ 	.word	0xffffffff


	//   ....[88]....
        /*0260*/ 	.word	0xffffffff


	//   ....[89]....
        /*0264*/ 	.word	0xffffffff


	//   ....[90]....
        /*0268*/ 	.word	0xffffffff


	//   ....[91]....
        /*026c*/ 	.word	0xffffffff


	//   ....[92]....
        /*0270*/ 	.word	0xffffffff


	//   ....[93]....
        /*0274*/ 	.word	0xffffffff


	//   ....[94]....
        /*0278*/ 	.word	0xffffffff


	//   ....[95]....
        /*027c*/ 	.word	0xffffffff


	//   ....[96]....
        /*0280*/ 	.word	0xffffffff


	//   ....[97]....
        /*0284*/ 	.word	0xffffffff


	//   ....[98]....
        /*0288*/ 	.word	0xffffffff


	//   ....[99]....
        /*028c*/ 	.word	0xffffffff


	//   ....[100]....
        /*0290*/ 	.word	0xffffffff


	//   ....[101]....
        /*0294*/ 	.word	0xffffffff


	//   ....[102]....
        /*0298*/ 	.word	0xffffffff


	//   ....[103]....
        /*029c*/ 	.word	0xffffffff


	//   ....[104]....
        /*02a0*/ 	.word	0xffffffff


	//   ....[105]....
        /*02a4*/ 	.word	0xffffffff


	//   ....[106]....
        /*02a8*/ 	.word	0xffffffff


	//   ....[107]....
        /*02ac*/ 	.word	0xffffffff


	//   ....[108]....
        /*02b0*/ 	.word	0xffffffff


	//   ....[109]....
        /*02b4*/ 	.word	0xffffffff


	//   ....[110]....
        /*02b8*/ 	.word	0xffffffff


	//   ....[111]....
        /*02bc*/ 	.word	0xffffffff


	//   ....[112]....
        /*02c0*/ 	.word	0xffffffff


	//   ....[113]....
        /*02c4*/ 	.word	0xffffffff


	//   ....[114]....
        /*02c8*/ 	.word	0xffffffff


	//   ....[115]....
        /*02cc*/ 	.word	0xffffffff


	//   ....[116]....
        /*02d0*/ 	.word	0xffffffff


	//   ....[117]....
        /*02d4*/ 	.word	0xffffffff


	//   ....[118]....
        /*02d8*/ 	.word	0xffffffff


	//   ....[119]....
        /*02dc*/ 	.word	0xffffffff


	//   ....[120]....
        /*02e0*/ 	.word	0xffffffff


	//   ....[121]....
        /*02e4*/ 	.word	0xffffffff


	//   ....[122]....
        /*02e8*/ 	.word	0xffffffff


	//   ....[123]....
        /*02ec*/ 	.word	0xffffffff


	//   ....[124]....
        /*02f0*/ 	.word	0xffffffff


	//   ....[125]....
        /*02f4*/ 	.word	0xffffffff


	//   ....[126]....
        /*02f8*/ 	.word	0xffffffff


	//   ....[127]....
        /*02fc*/ 	.word	0x0500000f


	//   ....[128]....
        /*0300*/ 	.word	0x0500000f


	//   ....[129]....
        /*0304*/ 	.word	0x0500000f


	//   ....[130]....
        /*0308*/ 	.word	0x0500000f


	//   ....[131]....
        /*030c*/ 	.word	0x0500000f


	//   ....[132]....
        /*0310*/ 	.word	0x0500000f


	//   ....[133]....
        /*0314*/ 	.word	0x0500000f


	//   ....[134]....
        /*0318*/ 	.word	0x0500000f


	//   ....[135]....
        /*031c*/ 	.word	0x0500000f


	//   ....[136]....
        /*0320*/ 	.word	0x0500000f


	//   ....[137]....
        /*0324*/ 	.word	0x0500000f


	//   ....[138]....
        /*0328*/ 	.word	0x0500000f


	//   ....[139]....
        /*032c*/ 	.word	0x0500000f


	//   ....[140]....
        /*0330*/ 	.word	0x0500000f


	//   ....[141]....
        /*0334*/ 	.word	0x0500000f


	//   ....[142]....
        /*0338*/ 	.word	0x0500000f


	//   ....[143]....
        /*033c*/ 	.word	0x0500000f


	//   ....[144]....
        /*0340*/ 	.word	0x0500000f


	//   ....[145]....
        /*0344*/ 	.word	0x0500000f


	//   ....[146]....
        /*0348*/ 	.word	0x0500000f


	//   ....[147]....
        /*034c*/ 	.word	0x0500000f


	//   ....[148]....
        /*0350*/ 	.word	0x0500000f


	//   ....[149]....
        /*0354*/ 	.word	0x0500000f


	//   ....[150]....
        /*0358*/ 	.word	0x0500000f


	//   ....[151]....
        /*035c*/ 	.word	0x0500000f


	//   ....[152]....
        /*0360*/ 	.word	0x0500000f


	//   ....[153]....
        /*0364*/ 	.word	0x0500000f


	//   ....[154]....
        /*0368*/ 	.word	0x0500000f


	//   ....[155]....
        /*036c*/ 	.word	0x0500000f


	//   ....[156]....
        /*0370*/ 	.word	0x0500000f


	//   ....[157]....
        /*0374*/ 	.word	0x0500000f


	//   ....[158]....
        /*0378*/ 	.word	0x0500000f


	//   ....[159]....
        /*037c*/ 	.word	0x0500000f


	//   ....[160]....
        /*0380*/ 	.word	0x0500000f


	//   ....[161]....
        /*0384*/ 	.word	0x0500000f


	//   ....[162]....
        /*0388*/ 	.word	0x0500000f


	//   ....[163]....
        /*038c*/ 	.word	0x0500000f


	//   ....[164]....
        /*0390*/ 	.word	0x0500000f


	//   ....[165]....
        /*0394*/ 	.word	0x0500000f


	//   ....[166]....
        /*0398*/ 	.word	0x0500000f


	//   ....[167]....
        /*039c*/ 	.word	0x0500000f


	//   ....[168]....
        /*03a0*/ 	.word	0x0500000f


	//   ....[169]....
        /*03a4*/ 	.word	0x0500000f


	//   ....[170]....
        /*03a8*/ 	.word	0x0500000f


	//   ....[171]....
        /*03ac*/ 	.word	0x0500000f


	//   ....[172]....
        /*03b0*/ 	.word	0x0500000f


	//   ....[173]....
        /*03b4*/ 	.word	0x0500000f


	//   ....[174]....
        /*03b8*/ 	.word	0x0500000f


	//   ....[175]....
        /*03bc*/ 	.word	0x0500000f


	//   ....[176]....
        /*03c0*/ 	.word	0x0500000f


	//   ....[177]....
        /*03c4*/ 	.word	0x0500000f


	//   ....[178]....
        /*03c8*/ 	.word	0x0500000f


	//   ....[179]....
        /*03cc*/ 	.word	0x0500000f


	//----- nvinfo : EIATTR_COOP_GROUP_INSTR_OFFSETS
	.align		4
.L_173:
        /*03d0*/ 	.byte	0x04, 0x28
        /*03d2*/ 	.short	(.L_175 - .L_174)


	//   ....[0]....
.L_174:
        /*03d4*/ 	.word	0x00000070


	//   ....[1]....
        /*03d8*/ 	.word	0x000000b0


	//   ....[2]....
        /*03dc*/ 	.word	0x000002d0


	//   ....[3]....
        /*03e0*/ 	.word	0x00000430


	//   ....[4]....
        /*03e4*/ 	.word	0x00000550


	//   ....[5]....
        /*03e8*/ 	.word	0x000006b0


	//   ....[6]....
        /*03ec*/ 	.word	0x00001700


	//   ....[7]....
        /*03f0*/ 	.word	0x000020d0


	//   ....[8]....
        /*03f4*/ 	.word	0x00002330


	//   ....[9]....
        /*03f8*/ 	.word	0x000039e0


	//   ....[10]....
        /*03fc*/ 	.word	0x00003af0


	//   ....[11]....
        /*0400*/ 	.word	0x000046e0


	//   ....[12]....
        /*0404*/ 	.word	0x00004750


	//   ....[13]....
        /*0408*/ 	.word	0x000061b0


	//   ....[14]....
        /*040c*/ 	.word	0x000063c0


	//   ....[15]....
        /*0410*/ 	.word	0x00007a20


	//   ....[16]....
        /*0414*/ 	.word	0x00007b30


	//   ....[17]....
        /*0418*/ 	.word	0x00008690


	//   ....[18]....
        /*041c*/ 	.word	0x000086f0


	//   ....[19]....
        /*0420*/ 	.word	0x0000a840


	//   ....[20]....
        /*0424*/ 	.word	0x0000a850


	//   ....[21]....
        /*0428*/ 	.word	0x0000a880


	//   ....[22]....
        /*042c*/ 	.word	0x0000a890


	//   ....[23]....
        /*0430*/ 	.word	0x0000c660


	//   ....[24]....
        /*0434*/ 	.word	0x0000d680


	//   ....[25]....
        /*0438*/ 	.word	0x0000dec0


	//   ....[26]....
        /*043c*/ 	.word	0x0000dfd0


	//   ....[27]....
        /*0440*/ 	.word	0x0000eb30


	//   ....[28]....
        /*0444*/ 	.word	0x0000eb90


	//   ....[29]....
        /*0448*/ 	.word	0x00010080


	//   ....[30]....
        /*044c*/ 	.word	0x00010090


	//   ....[31]....
        /*0450*/ 	.word	0x00010110


	//   ....[32]....
        /*0454*/ 	.word	0x00010120


	//   ....[33]....
        /*0458*/ 	.word	0x00010c40


	//   ....[34]....
        /*045c*/ 	.word	0x00010c50


	//   ....[35]....
        /*0460*/ 	.word	0x00010c60


	//   ....[36]....
        /*0464*/ 	.word	0x00010c70


	//   ....[37]....
        /*0468*/ 	.word	0x00010c80


	//   ....[38]....
        /*046c*/ 	.word	0x00010c90


	//   ....[39]....
        /*0470*/ 	.word	0x00010cb0


	//   ....[40]....
        /*0474*/ 	.word	0x00010cc0


	//   ....[41]....
        /*0478*/ 	.word	0x00010cf0


	//   ....[42]....
        /*047c*/ 	.word	0x00010d00


	//   ....[43]....
        /*0480*/ 	.word	0x00010d20


	//   ....[44]....
        /*0484*/ 	.word	0x00010d50


	//   ....[45]....
        /*0488*/ 	.word	0x00010d60


	//   ....[46]....
        /*048c*/ 	.word	0x00010d70


	//   ....[47]....
        /*0490*/ 	.word	0x00010d90


	//   ....[48]....
        /*0494*/ 	.word	0x00010db0


	//   ....[49]....
        /*0498*/ 	.word	0x00010dd0


	//   ....[50]....
        /*049c*/ 	.word	0x00010de0


	//   ....[51]....
        /*04a0*/ 	.word	0x00010df0


	//   ....[52]....
        /*04a4*/ 	.word	0x00010e00


	//   ....[53]....
        /*04a8*/ 	.word	0x00010e30


	//   ....[54]....
        /*04ac*/ 	.word	0x00010e90


	//   ....[55]....
        /*04b0*/ 	.word	0x00010ec0


	//   ....[56]....
        /*04b4*/ 	.word	0x00010ee0


	//   ....[57]....
        /*04b8*/ 	.word	0x00010f10


	//   ....[58]....
        /*04bc*/ 	.word	0x00010f20


	//   ....[59]....
        /*04c0*/ 	.word	0x00010f30


	//   ....[60]....
        /*04c4*/ 	.word	0x00010f40


	//   ....[61]....
        /*04c8*/ 	.word	0x00010f50


	//   ....[62]....
        /*04cc*/ 	.word	0x00010f60


	//   ....[63]....
        /*04d0*/ 	.word	0x00010f80


	//   ....[64]....
        /*04d4*/ 	.word	0x00010f90


	//   ....[65]....
        /*04d8*/ 	.word	0x00011230


	//   ....[66]....
        /*04dc*/ 	.word	0x00011270


	//   ....[67]....
        /*04e0*/ 	.word	0x000112a0


	//   ....[68]....
        /*04e4*/ 	.word	0x000112e0


	//   ....[69]....
        /*04e8*/ 	.word	0x00011310


	//   ....[70]....
        /*04ec*/ 	.word	0x00011340


	//   ....[71]....
        /*04f0*/ 	.word	0x00011700


	//   ....[72]....
        /*04f4*/ 	.word	0x00011730


	//   ....[73]....
        /*04f8*/ 	.word	0x00011f20


	//   ....[74]....
        /*04fc*/ 	.word	0x00013960


	//   ....[75]....
        /*0500*/ 	.word	0x00013970


	//   ....[76]....
        /*0504*/ 	.word	0x00013980


	//   ....[77]....
        /*0508*/ 	.word	0x00013a10


	//   ....[78]....
        /*050c*/ 	.word	0x00013a20


	//   ....[79]....
        /*0510*/ 	.word	0x00013a70


	//   ....[80]....
        /*0514*/ 	.word	0x00013a80


	//   ....[81]....
        /*0518*/ 	.word	0x00013a90


	//   ....[82]....
        /*051c*/ 	.word	0x00013ae0


	//   ....[83]....
        /*0520*/ 	.word	0x00013b40


	//   ....[84]....
        /*0524*/ 	.word	0x00013f60


	//   ....[85]....
        /*0528*/ 	.word	0x00013f70


	//   ....[86]....
        /*052c*/ 	.word	0x00013f80


	//   ....[87]....
        /*0530*/ 	.word	0x00013fc0


	//   ....[88]....
        /*0534*/ 	.word	0x00013fe0


	//   ....[89]....
        /*0538*/ 	.word	0x00014020


	//   ....[90]....
        /*053c*/ 	.word	0x00014040


	//   ....[91]....
        /*0540*/ 	.word	0x00014050


	//   ....[92]....
        /*0544*/ 	.word	0x00014070


	//   ....[93]....
        /*0548*/ 	.word	0x00014100


	//   ....[94]....
        /*054c*/ 	.word	0x000147f0


	//   ....[95]....
        /*0550*/ 	.word	0x00014820


	//   ....[96]....
        /*0554*/ 	.word	0x00014850


	//   ....[97]....
        /*0558*/ 	.word	0x00014870


	//   ....[98]....
        /*055c*/ 	.word	0x00014880


	//   ....[99]....
        /*0560*/ 	.word	0x000148d0


	//   ....[100]....
        /*0564*/ 	.word	0x00014900


	//   ....[101]....
        /*0568*/ 	.word	0x00014940


	//   ....[102]....
        /*056c*/ 	.word	0x00014950


	//   ....[103]....
        /*0570*/ 	.word	0x00014980


	//   ....[104]....
        /*0574*/ 	.word	0x000149d0


	//   ....[105]....
        /*0578*/ 	.word	0x00014a00


	//   ....[106]....
        /*057c*/ 	.word	0x00015330


	//   ....[107]....
        /*0580*/ 	.word	0x00015340


	//   ....[108]....
        /*0584*/ 	.word	0x00015350


	//   ....[109]....
        /*0588*/ 	.word	0x000153b0


	//   ....[110]....
        /*058c*/ 	.word	0x000153c0


	//   ....[111]....
        /*0590*/ 	.word	0x00015400


	//   ....[112]....
        /*0594*/ 	.word	0x00015410


	//   ....[113]....
        /*0598*/ 	.word	0x00015420


	//   ....[114]....
        /*059c*/ 	.word	0x00015460


	//   ....[115]....
        /*05a0*/ 	.word	0x000154a0


	//   ....[116]....
        /*05a4*/ 	.word	0x000158b0


	//   ....[117]....
        /*05a8*/ 	.word	0x000158c0


	//   ....[118]....
        /*05ac*/ 	.word	0x000158d0


	//   ....[119]....
        /*05b0*/ 	.word	0x000158f0


	//   ....[120]....
        /*05b4*/ 	.word	0x00015940


	//   ....[121]....
        /*05b8*/ 	.word	0x00015960


	//   ....[122]....
        /*05bc*/ 	.word	0x00015990


	//   ....[123]....
        /*05c0*/ 	.word	0x000159a0


	//   ....[124]....
        /*05c4*/ 	.word	0x000159b0


	//   ....[125]....
        /*05c8*/ 	.word	0x000159c0


	//   ....[126]....
        /*05cc*/ 	.word	0x00016600


	//   ....[127]....
        /*05d0*/ 	.word	0x00016c80


	//   ....[128]....
        /*05d4*/ 	.word	0x00016d70


	//   ....[129]....
        /*05d8*/ 	.word	0x00016e50


	//   ....[130]....
        /*05dc*/ 	.word	0x00016f20


	//   ....[131]....
        /*05e0*/ 	.word	0x00016fd0


	//   ....[132]....
        /*05e4*/ 	.word	0x00017090


	//   ....[133]....
        /*05e8*/ 	.word	0x00017130


	//   ....[134]....
        /*05ec*/ 	.word	0x000171f0


	//   ....[135]....
        /*05f0*/ 	.word	0x000172a0


	//   ....[136]....
        /*05f4*/ 	.word	0x00017310


	//   ....[137]....
        /*05f8*/ 	.word	0x000173f0


	//   ....[138]....
        /*05fc*/ 	.word	0x000174f0


	//   ....[139]....
        /*0600*/ 	.word	0x00017580


	//   ....[140]....
        /*0604*/ 	.word	0x00017600


	//   ....[141]....
        /*0608*/ 	.word	0x00017690


	//   ....[142]....
        /*060c*/ 	.word	0x00017710


	//   ....[143]....
        /*0610*/ 	.word	0x000177a0


	//   ....[144]....
        /*0614*/ 	.word	0x00017800


	//   ....[145]....
        /*0618*/ 	.word	0x000178c0


	//   ....[146]....
        /*061c*/ 	.word	0x00017930


	//   ....[147]....
        /*0620*/ 	.word	0x000179e0


	//   ....[148]....
        /*0624*/ 	.word	0x00017a70


	//   ....[149]....
        /*0628*/ 	.word	0x00017ad0


	//   ....[150]....
        /*062c*/ 	.word	0x00017b90


	//   ....[151]....
        /*0630*/ 	.word	0x00017c30


	//   ....[152]....
        /*0634*/ 	.word	0x00017cc0


	//   ....[153]....
        /*0638*/ 	.word	0x00017d60


	//   ....[154]....
        /*063c*/ 	.word	0x00017de0


	//   ....[155]....
        /*0640*/ 	.word	0x00017ea0


	//   ....[156]....
        /*0644*/ 	.word	0x00017f00


	//   ....[157]....
        /*0648*/ 	.word	0x00017fb0


	//   ....[158]....
        /*064c*/ 	.word	0x00018010


	//   ....[159]....
        /*0650*/ 	.word	0x000180e0


	//   ....[160]....
        /*0654*/ 	.word	0x00018220


	//   ....[161]....
        /*0658*/ 	.word	0x000182b0


	//   ....[162]....
        /*065c*/ 	.word	0x00018310


	//   ....[163]....
        /*0660*/ 	.word	0x000183d0


	//   ....[164]....
        /*0664*/ 	.word	0x00018490


	//   ....[165]....
        /*0668*/ 	.word	0x00018520


	//   ....[166]....
        /*066c*/ 	.word	0x000185e0


	//   ....[167]....
        /*0670*/ 	.word	0x00018680


	//   ....[168]....
        /*0674*/ 	.word	0x000186f0


	//   ....[169]....
        /*0678*/ 	.word	0x000187b0


	//   ....[170]....
        /*067c*/ 	.word	0x000188a0


	//   ....[171]....
        /*0680*/ 	.word	0x00018940


	//   ....[172]....
        /*0684*/ 	.word	0x000189a0


	//   ....[173]....
        /*0688*/ 	.word	0x00018a60


	//   ....[174]....
        /*068c*/ 	.word	0x00018ac0


	//   ....[175]....
        /*0690*/ 	.word	0x00018b60


	//   ....[176]....
        /*0694*/ 	.word	0x00018bc0


	//   ....[177]....
        /*0698*/ 	.word	0x00018c70


	//   ....[178]....
        /*069c*/ 	.word	0x00018cd0


	//   ....[179]....
        /*06a0*/ 	.word	0x00018d80


	//----- nvinfo : EIATTR_REG_RECONFIG
	.align		4
.L_175:
        /*06a4*/ 	.byte	0x01, 0x54
	.zero		2


	//----- nvinfo : EIATTR_SYSCALL_OFFSETS
	.align		4
        /*06a8*/ 	.byte	0x04, 0x46
        /*06aa*/ 	.short	(.L_177 - .L_176)


	//   ....[0]....
.L_176:
        /*06ac*/ 	.word	0x000018e0


	//   ....[1]....
        /*06b0*/ 	.word	0x00012b10


	//   ....[2]....
        /*06b4*/ 	.word	0x00012c50


	//   ....[3]....
        /*06b8*/ 	.word	0x00012d90


	//   ....[4]....
        /*06bc*/ 	.word	0x00012eb0


	//   ....[5]....
        /*06c0*/ 	.word	0x00014420


	//----- nvinfo : EIATTR_MBARRIER_INSTR_OFFSETS
	.align		4
.L_177:
        /*06c4*/ 	.byte	0x04, 0x39
        /*06c6*/ 	.short	(.L_179 - .L_178)


	//   ....[0]....
.L_178:
        /*06c8*/ 	.word	0x00000180
        /*06cc*/ 	.word	0x000000ff
        /*06d0*/ 	.word	0x00012400
        /*06d4*/ 	.short	0x0100
        /*06d6*/ 	.byte	0x08
	.zero		1


	//   ....[1]....
        /*06d8*/ 	.word	0x00000190
        /*06dc*/ 	.word	0x000000ff
        /*06e0*/ 	.word	0x00012420
        /*06e4*/ 	.short	0x0100
        /*06e6*/ 	.byte	0x08
	.zero		1


	//   ....[2]....
        /*06e8*/ 	.word	0x00000280
        /*06ec*/ 	.word	0x000000ff
        /*06f0*/ 	.word	0x00012430
        /*06f4*/ 	.short	0x0100
        /*06f6*/ 	.byte	0x08
	.zero		1


	//   ....[3]....
        /*06f8*/ 	.word	0x00000290
        /*06fc*/ 	.word	0x000000ff
        /*0700*/ 	.word	0x00012440
        /*0704*/ 	.short	0x0100
        /*0706*/ 	.byte	0x08
	.zero		1


	//   ....[4]....
        /*0708*/ 	.word	0x000002a0
        /*070c*/ 	.word	0x000000ff
        /*0710*/ 	.word	0x00012438
        /*0714*/ 	.short	0x0100
        /*0716*/ 	.byte	0x08
	.zero		1


	//   ....[5]....
        /*0718*/ 	.word	0x000002b0
        /*071c*/ 	.word	0x000000ff
        /*0720*/ 	.word	0x00012448
        /*0724*/ 	.short	0x0100
        /*0726*/ 	.byte	0x08
	.zero		1


	//   ....[6]....
        /*0728*/ 	.word	0x000003e0
        /*072c*/ 	.word	0x000000ff
        /*0730*/ 	.word	0x00012450
        /*0734*/ 	.short	0x0100
        /*0736*/ 	.byte	0x08
	.zero		1


	//   ....[7]....
        /*0738*/ 	.word	0x000003f0
        /*073c*/ 	.word	0x000000ff
        /*0740*/ 	.word	0x00012460
        /*0744*/ 	.short	0x0100
        /*0746*/ 	.byte	0x08
	.zero		1


	//   ....[8]....
        /*0748*/ 	.word	0x00000400
        /*074c*/ 	.word	0x000000ff
        /*0750*/ 	.word	0x00012458
        /*0754*/ 	.short	0x0100
        /*0756*/ 	.byte	0x08
	.zero		1


	//   ....[9]....
        /*0758*/ 	.word	0x00000410
        /*075c*/ 	.word	0x000000ff
        /*0760*/ 	.word	0x00012468
        /*0764*/ 	.short	0x0100
        /*0766*/ 	.byte	0x08
	.zero		1


	//   ....[10]....
        /*0768*/ 	.word	0x00000500
        /*076c*/ 	.word	0x000000ff
        /*0770*/ 	.word	0x00012470
        /*0774*/ 	.short	0x0100
        /*0776*/ 	.byte	0x06
	.zero		1


	//   ....[11]....
        /*0778*/ 	.word	0x00000510
        /*077c*/ 	.word	0x000000ff
        /*0780*/ 	.word	0x00012480
        /*0784*/ 	.short	0x0100
        /*0786*/ 	.byte	0x06
	.zero		1


	//   ....[12]....
        /*0788*/ 	.word	0x00000520
        /*078c*/ 	.word	0x000000ff
        /*0790*/ 	.word	0x00012478
        /*0794*/ 	.short	0x0100
        /*0796*/ 	.byte	0x06
	.zero		1


	//   ....[13]....
        /*0798*/ 	.word	0x00000530
        /*079c*/ 	.word	0x000000ff
        /*07a0*/ 	.word	0x00012488
        /*07a4*/ 	.short	0x0100
        /*07a6*/ 	.byte	0x06
	.zero		1


	//   ....[14]....
        /*07a8*/ 	.word	0x00000660
        /*07ac*/ 	.word	0x000000ff
        /*07b0*/ 	.word	0x00012490
        /*07b4*/ 	.short	0x0100
        /*07b6*/ 	.byte	0x08
	.zero		1


	//   ....[15]....
        /*07b8*/ 	.word	0x00000670
        /*07bc*/ 	.word	0x000000ff
        /*07c0*/ 	.word	0x000124a0
        /*07c4*/ 	.short	0x0100
        /*07c6*/ 	.byte	0x08
	.zero		1


	//   ....[16]....
        /*07c8*/ 	.word	0x00000680
        /*07cc*/ 	.word	0x000000ff
        /*07d0*/ 	.word	0x00012498
        /*07d4*/ 	.short	0x0100
        /*07d6*/ 	.byte	0x08
	.zero		1


	//   ....[17]....
        /*07d8*/ 	.word	0x00000690
        /*07dc*/ 	.word	0x000000ff
        /*07e0*/ 	.word	0x000124a8
        /*07e4*/ 	.short	0x0100
        /*07e6*/ 	.byte	0x08
	.zero		1


	//   ....[18]....
        /*07e8*/ 	.word	0x000007d0
        /*07ec*/ 	.word	0x000000ff
        /*07f0*/ 	.word	0x000124b0
        /*07f4*/ 	.short	0x0100
        /*07f6*/ 	.byte	0x08
	.zero		1


	//   ....[19]....
        /*07f8*/ 	.word	0x000007e0
        /*07fc*/ 	.word	0x000000ff
        /*0800*/ 	.word	0x000124c0
        /*0804*/ 	.short	0x0100
        /*0806*/ 	.byte	0x08
	.zero		1


	//   ....[20]....
        /*0808*/ 	.word	0x000007f0
        /*080c*/ 	.word	0x000000ff
        /*0810*/ 	.word	0x000124b8
        /*0814*/ 	.short	0x0100
        /*0816*/ 	.byte	0x08
	.zero		1


	//   ....[21]....
        /*0818*/ 	.word	0x00000800
        /*081c*/ 	.word	0x000000ff
        /*0820*/ 	.word	0x000124c8
        /*0824*/ 	.short	0x0100
        /*0826*/ 	.byte	0x08
	.zero		1


	//   ....[22]....
        /*0828*/ 	.word	0x00001900
        /*082c*/ 	.word	0x000000ff
        /*0830*/ 	.word	0x00012400
        /*0834*/ 	.short	0x010a
        /*0836*/ 	.byte	0x2f
	.zero		1


	//   ....[23]....
        /*0838*/ 	.word	0x00001970
        /*083c*/ 	.word	0x000000ff
        /*0840*/ 	.word	0x00012430
        /*0844*/ 	.short	0x010a
        /*0846*/ 	.byte	0x2f
	.zero		1


	//   ....[24]....
        /*0848*/ 	.word	0x000019b0
        /*084c*/ 	.word	0x000000ff
        /*0850*/ 	.word	0x00012430
        /*0854*/ 	.short	0x010a
        /*0856*/ 	.byte	0x2f
	.zero		1


	//   ....[25]....
        /*0858*/ 	.word	0x00002110
        /*085c*/ 	.word	0x000000ff
        /*0860*/ 	.word	0x00000000
        /*0864*/ 	.short	0x0101
        /*0866*/ 	.byte	0x04
	.zero		1


	//   ....[26]....
        /*0868*/ 	.word	0x000059d0
        /*086c*/ 	.word	0x000000ff
        /*0870*/ 	.word	0x00012430
        /*0874*/ 	.short	0x010a
        /*0876*/ 	.byte	0x15
	.zero		1


	//   ....[27]....
        /*0878*/ 	.word	0x00005a10
        /*087c*/ 	.word	0x000000ff
        /*0880*/ 	.word	0x00012430
        /*0884*/ 	.short	0x010a
        /*0886*/ 	.byte	0x15
	.zero		1


	//   ....[28]....
        /*0888*/ 	.word	0x00005e60
        /*088c*/ 	.word	0x000000ff
        /*0890*/ 	.word	0x00012450
        /*0894*/ 	.short	0x010a
        /*0896*/ 	.byte	0x0d
	.zero		1


	//   ....[29]....
        /*0898*/ 	.word	0x00005ea0
        /*089c*/ 	.word	0x000000ff
        /*08a0*/ 	.word	0x00012450
        /*08a4*/ 	.short	0x010a
        /*08a6*/ 	.byte	0x0d
	.zero		1


	//   ....[30]....
        /*08a8*/ 	.word	0x00006150
        /*08ac*/ 	.word	0x000000ff
        /*08b0*/ 	.word	0x00000000
        /*08b4*/ 	.short	0x0101
        /*08b6*/ 	.byte	0x15
	.zero		1


	//   ....[31]....
        /*08b8*/ 	.word	0x00009400
        /*08bc*/ 	.word	0x000000ff
        /*08c0*/ 	.word	0x00000000
        /*08c4*/ 	.short	0x0101
        /*08c6*/ 	.byte	0x0a
	.zero		1


	//   ....[32]....
        /*08c8*/ 	.word	0x00009c10
        /*08cc*/ 	.word	0x000000ff
        /*08d0*/ 	.word	0x00012430
        /*08d4*/ 	.short	0x010a
        /*08d6*/ 	.byte	0x0a
	.zero		1


	//   ....[33]....
        /*08d8*/ 	.word	0x00009c50
        /*08dc*/ 	.word	0x000000ff
        /*08e0*/ 	.word	0x00012430
        /*08e4*/ 	.short	0x010a
        /*08e6*/ 	.byte	0x0a
	.zero		1


	//   ....[34]....
        /*08e8*/ 	.word	0x0000a090
        /*08ec*/ 	.word	0x000000ff
        /*08f0*/ 	.word	0x00012450
        /*08f4*/ 	.short	0x010a
        /*08f6*/ 	.byte	0x0d
	.zero		1


	//   ....[35]....
        /*08f8*/ 	.word	0x0000a0d0
        /*08fc*/ 	.word	0x000000ff
        /*0900*/ 	.word	0x00012450
        /*0904*/ 	.short	0x010a
        /*0906*/ 	.byte	0x0d
	.zero		1


	//   ....[36]....
        /*0908*/ 	.word	0x0000a3e0
        /*090c*/ 	.word	0x000000ff
        /*0910*/ 	.word	0x00000000
        /*0914*/ 	.short	0x0101
        /*0916*/ 	.byte	0x0a
	.zero		1


	//   ....[37]....
        /*0918*/ 	.word	0x0000b950
        /*091c*/ 	.word	0x000000ff
        /*0920*/ 	.word	0x00000000
        /*0924*/ 	.short	0x0101
        /*0926*/ 	.byte	0x0a
	.zero		1


	//   ....[38]....
        /*0928*/ 	.word	0x0000be90
        /*092c*/ 	.word	0x000000ff
        /*0930*/ 	.word	0x00012430
        /*0934*/ 	.short	0x010a
        /*0936*/ 	.byte	0x19
	.zero		1


	//   ....[39]....
        /*0938*/ 	.word	0x0000bed0
        /*093c*/ 	.word	0x000000ff
        /*0940*/ 	.word	0x00012430
        /*0944*/ 	.short	0x010a
        /*0946*/ 	.byte	0x19
	.zero		1


	//   ....[40]....
        /*0948*/ 	.word	0x0000c310
        /*094c*/ 	.word	0x000000ff
        /*0950*/ 	.word	0x00012450
        /*0954*/ 	.short	0x010a
        /*0956*/ 	.byte	0x0c
	.zero		1


	//   ....[41]....
        /*0958*/ 	.word	0x0000c350
        /*095c*/ 	.word	0x000000ff
        /*0960*/ 	.word	0x00012450
        /*0964*/ 	.short	0x010a
        /*0966*/ 	.byte	0x0c
	.zero		1


	//   ....[42]....
        /*0968*/ 	.word	0x0000c600
        /*096c*/ 	.word	0x000000ff
        /*0970*/ 	.word	0x00000000
        /*0974*/ 	.short	0x0101
        /*0976*/ 	.byte	0x19
	.zero		1


	//   ....[43]....
        /*0978*/ 	.word	0x0000f8a0
        /*097c*/ 	.word	0x000000ff
        /*0980*/ 	.word	0x00000000
        /*0984*/ 	.short	0x0101
        /*0986*/ 	.byte	0x05
	.zero		1


	//   ....[44]....
        /*0988*/ 	.word	0x0000fd80
        /*098c*/ 	.word	0x000000ff
        /*0990*/ 	.word	0x00012450
        /*0994*/ 	.short	0x010a
        /*0996*/ 	.byte	0x10
	.zero		1


	//   ....[45]....
        /*0998*/ 	.word	0x0000fdc0
        /*099c*/ 	.word	0x000000ff
        /*09a0*/ 	.word	0x00012450
        /*09a4*/ 	.short	0x010a
        /*09a6*/ 	.byte	0x10
	.zero		1


	//   ....[46]....
        /*09a8*/ 	.word	0x00010400
        /*09ac*/ 	.word	0x000000ff
        /*09b0*/ 	.word	0x00000000
        /*09b4*/ 	.short	0x0101
        /*09b6*/ 	.byte	0x05
	.zero		1


	//   ....[47]....
        /*09b8*/ 	.word	0x00011330
        /*09bc*/ 	.word	0x000000ff
        /*09c0*/ 	.word	0x00000000
        /*09c4*/ 	.short	0x0101
        /*09c6*/ 	.byte	0x04
	.zero		1


	//   ....[48]....
        /*09c8*/ 	.word	0x000135a0
        /*09cc*/ 	.word	0x000000ff
        /*09d0*/ 	.word	0x00012480
        /*09d4*/ 	.short	0x010a
        /*09d6*/ 	.byte	0x2e
	.zero		1


	//   ....[49]....
        /*09d8*/ 	.word	0x00013bf0
        /*09dc*/ 	.word	0x000000ff
        /*09e0*/ 	.word	0x00012470
        /*09e4*/ 	.short	0x0107
        /*09e6*/ 	.byte	0x2e
	.zero		1


	//   ....[50]....
        /*09e8*/ 	.word	0x00013c80
        /*09ec*/ 	.word	0x000000ff
        /*09f0*/ 	.word	0x00012470
        /*09f4*/ 	.short	0x0101
        /*09f6*/ 	.byte	0x2e
	.zero		1


	//   ....[51]....
        /*09f8*/ 	.word	0x00013cb0
        /*09fc*/ 	.word	0x000000ff
        /*0a00*/ 	.word	0x00012440
        /*0a04*/ 	.short	0x010a
        /*0a06*/ 	.byte	0x2e
	.zero		1


	//   ....[52]....
        /*0a08*/ 	.word	0x000141c0
        /*0a0c*/ 	.word	0x000000ff
        /*0a10*/ 	.word	0x00012430
        /*0a14*/ 	.short	0x0107
        /*0a16*/ 	.byte	0x2e
	.zero		1


	//   ....[53]....
        /*0a18*/ 	.word	0x00014250
        /*0a1c*/ 	.word	0x000000ff
        /*0a20*/ 	.word	0x00012430
        /*0a24*/ 	.short	0x0101
        /*0a26*/ 	.byte	0x2e
	.zero		1


	//   ....[54]....
        /*0a28*/ 	.word	0x00014b30
        /*0a2c*/ 	.word	0x000000ff
        /*0a30*/ 	.word	0x00012400
        /*0a34*/ 	.short	0x0107
        /*0a36*/ 	.byte	0x2e
	.zero		1


	//   ....[55]....
        /*0a38*/ 	.word	0x00014b70
        /*0a3c*/ 	.word	0x000000ff
        /*0a40*/ 	.word	0x00012400
        /*0a44*/ 	.short	0x0101
        /*0a46*/ 	.byte	0x2e
	.zero		1


	//   ....[56]....
        /*0a48*/ 	.word	0x00014b80
        /*0a4c*/ 	.word	0x000000ff
        /*0a50*/ 	.word	0x00012420
        /*0a54*/ 	.short	0x010a
        /*0a56*/ 	.byte	0x2e
	.zero		1


	//   ....[57]....
        /*0a58*/ 	.word	0x00014ff0
        /*0a5c*/ 	.word	0x00000005
        /*0a60*/ 	.word	0x00012480
        /*0a64*/ 	.short	0x010a
        /*0a66*/ 	.byte	0x3f
	.zero		1


	//   ....[58]....
        /*0a68*/ 	.word	0x00015550
        /*0a6c*/ 	.word	0x00000005
        /*0a70*/ 	.word	0x00012470
        /*0a74*/ 	.short	0x0107
        /*0a76*/ 	.byte	0x3f
	.zero		1


	//   ....[59]....
        /*0a78*/ 	.word	0x000155e0
        /*0a7c*/ 	.word	0x00000005
        /*0a80*/ 	.word	0x00012470
        /*0a84*/ 	.short	0x0101
        /*0a86*/ 	.byte	0x3f
	.zero		1


	//   ....[60]....
        /*0a88*/ 	.word	0x00015610
        /*0a8c*/ 	.word	0x00000005
        /*0a90*/ 	.word	0x00012440
        /*0a94*/ 	.short	0x010a
        /*0a96*/ 	.byte	0x3f
	.zero		1


	//   ....[61]....
        /*0a98*/ 	.word	0x00015aa0
        /*0a9c*/ 	.word	0x00000005
        /*0aa0*/ 	.word	0x00012430
        /*0aa4*/ 	.short	0x0107
        /*0aa6*/ 	.byte	0x3f
	.zero		1


	//   ....[62]....
        /*0aa8*/ 	.word	0x00015b40
        /*0aac*/ 	.word	0x00000005
        /*0ab0*/ 	.word	0x00012430
        /*0ab4*/ 	.short	0x0101
        /*0ab6*/ 	.byte	0x3f
	.zero		1


	//   ....[63]....
        /*0ab8*/ 	.word	0x00015bc0
        /*0abc*/ 	.word	0x00000003
        /*0ac0*/ 	.word	0x00012470
        /*0ac4*/ 	.short	0x010a
        /*0ac6*/ 	.byte	0x3f
	.zero		1


	//   ....[64]....
        /*0ac8*/ 	.word	0x00015c50
        /*0acc*/ 	.word	0x00000003
        /*0ad0*/ 	.word	0x00012460
        /*0ad4*/ 	.short	0x010a
        /*0ad6*/ 	.byte	0x3f
	.zero		1


	//   ....[65]....
        /*0ad8*/ 	.word	0x00015f60
        /*0adc*/ 	.word	0x00000003
        /*0ae0*/ 	.word	0x00012450
        /*0ae4*/ 	.short	0x0101
        /*0ae6*/ 	.byte	0x3f
	.zero		1


	//   ....[66]....
        /*0ae8*/ 	.word	0x00016000
        /*0aec*/ 	.word	0x00000003
        /*0af0*/ 	.word	0x00000000
        /*0af4*/ 	.short	0x0101
        /*0af6*/ 	.byte	0x3f
	.zero		1


	//   ....[67]....
        /*0af8*/ 	.word	0x000160e0
        /*0afc*/ 	.word	0x00000002
        /*0b00*/ 	.word	0x00012470
        /*0b04*/ 	.short	0x010a
        /*0b06*/ 	.byte	0x3f
	.zero		1


	//   ....[68]....
        /*0b08*/ 	.word	0x00016190
        /*0b0c*/ 	.word	0x00000002
        /*0b10*/ 	.word	0x00012460
        /*0b14*/ 	.short	0x010a
        /*0b16*/ 	.byte	0x3f
	.zero		1


	//   ....[69]....
        /*0b18*/ 	.word	0x00016490
        /*0b1c*/ 	.word	0x00000002
        /*0b20*/ 	.word	0x00012450
        /*0b24*/ 	.short	0x0101
        /*0b26*/ 	.byte	0x3f
	.zero		1


	//   ....[70]....
        /*0b28*/ 	.word	0x00016510
        /*0b2c*/ 	.word	0x00000002
        /*0b30*/ 	.word	0x00000000
        /*0b34*/ 	.short	0x0101
        /*0b36*/ 	.byte	0x3f
	.zero		1


	//   ....[71]....
        /*0b38*/ 	.word	0x000165b0
        /*0b3c*/ 	.word	0x00000007
        /*0b40*/ 	.word	0x00012420
        /*0b44*/ 	.short	0x010a
        /*0b46*/ 	.byte	0x3f
	.zero		1


	//   ....[72]....
        /*0b48*/ 	.word	0x000166d0
        /*0b4c*/ 	.word	0x00000005
        /*0b50*/ 	.word	0x00012440
        /*0b54*/ 	.short	0x010a
        /*0b56*/ 	.byte	0x3f
	.zero		1


	//   ....[73]....
        /*0b58*/ 	.word	0x00016770
        /*0b5c*/ 	.word	0x00000007
        /*0b60*/ 	.word	0x00012440
        /*0b64*/ 	.short	0x010a
        /*0b66*/ 	.byte	0x3f
	.zero		1


	//   ....[74]....
        /*0b68*/ 	.word	0x000167b0
        /*0b6c*/ 	.word	0x00000005
        /*0b70*/ 	.word	0x00012460
        /*0b74*/ 	.short	0x010a
        /*0b76*/ 	.byte	0x3f
	.zero		1


	//   ....[75]....
        /*0b78*/ 	.word	0x000167f0
        /*0b7c*/ 	.word	0x00000007
        /*0b80*/ 	.word	0x00012460
        /*0b84*/ 	.short	0x010a
        /*0b86*/ 	.byte	0x3f
	.zero		1


	//   ....[76]....
        /*0b88*/ 	.word	0x00016830
        /*0b8c*/ 	.word	0x00000005
        /*0b90*/ 	.word	0x00012480
        /*0b94*/ 	.short	0x010a
        /*0b96*/ 	.byte	0x3f
	.zero		1


	//   ....[77]....
        /*0b98*/ 	.word	0x00016870
        /*0b9c*/ 	.word	0x00000007
        /*0ba0*/ 	.word	0x00012480
        /*0ba4*/ 	.short	0x010a
        /*0ba6*/ 	.byte	0x3f
	.zero		1


	//   ....[78]....
        /*0ba8*/ 	.word	0x000168e0
        /*0bac*/ 	.word	0x00000003
        /*0bb0*/ 	.word	0x00012400
        /*0bb4*/ 	.short	0x010a
        /*0bb6*/ 	.byte	0x3f
	.zero		1


	//   ....[79]....
        /*0bb8*/ 	.word	0x00016940
        /*0bbc*/ 	.word	0x00000003
        /*0bc0*/ 	.word	0x00012430
        /*0bc4*/ 	.short	0x010a
        /*0bc6*/ 	.byte	0x3f
	.zero		1


	//   ....[80]....
        /*0bc8*/ 	.word	0x000169a0
        /*0bcc*/ 	.word	0x00000009
        /*0bd0*/ 	.word	0x00012430
        /*0bd4*/ 	.short	0x010a
        /*0bd6*/ 	.byte	0x3f
	.zero		1


	//   ....[81]....
        /*0bd8*/ 	.word	0x00016a00
        /*0bdc*/ 	.word	0x00000009
        /*0be0*/ 	.word	0x00012450
        /*0be4*/ 	.short	0x010a
        /*0be6*/ 	.byte	0x3f
	.zero		1


	//   ....[82]....
        /*0be8*/ 	.word	0x00016a60
        /*0bec*/ 	.word	0x00000005
        /*0bf0*/ 	.word	0x00012430
        /*0bf4*/ 	.short	0x010a
        /*0bf6*/ 	.byte	0x3f
	.zero		1


	//   ....[83]....
        /*0bf8*/ 	.word	0x00016ac0
        /*0bfc*/ 	.word	0x00000005
        /*0c00*/ 	.word	0x00012450
        /*0c04*/ 	.short	0x010a
        /*0c06*/ 	.byte	0x3f
	.zero		1


	//   ....[84]....
        /*0c08*/ 	.word	0x00016b20
        /*0c0c*/ 	.word	0x00000009
        /*0c10*/ 	.word	0x00012430
        /*0c14*/ 	.short	0x010a
        /*0c16*/ 	.byte	0x3f
	.zero		1


	//   ....[85]....
        /*0c18*/ 	.word	0x00016b80
        /*0c1c*/ 	.word	0x00000009
        /*0c20*/ 	.word	0x00012450
        /*0c24*/ 	.short	0x010a
        /*0c26*/ 	.byte	0x3f
	.zero		1


	//   ....[86]....
        /*0c28*/ 	.word	0x00016be0
        /*0c2c*/ 	.word	0x00000003
        /*0c30*/ 	.word	0x00012450
        /*0c34*/ 	.short	0x010a
        /*0c36*/ 	.byte	0x3f
	.zero		1


	//   ....[87]....
        /*0c38*/ 	.word	0x00016cc0
        /*0c3c*/ 	.word	0x00000003
        /*0c40*/ 	.word	0x00012480
        /*0c44*/ 	.short	0x010a
        /*0c46*/ 	.byte	0x3f
	.zero		1


	//   ....[88]....
        /*0c48*/ 	.word	0x00017440
        /*0c4c*/ 	.word	0x00000003
        /*0c50*/ 	.word	0x00012440
        /*0c54*/ 	.short	0x010a
        /*0c56*/ 	.byte	0x3f
	.zero		1


	//   ....[89]....
        /*0c58*/ 	.word	0x00018120
        /*0c5c*/ 	.word	0x00000003
        /*0c60*/ 	.word	0x00012420
        /*0c64*/ 	.short	0x010a
        /*0c66*/ 	.byte	0x3f
	.zero		1


	//   ....[90]....
        /*0c68*/ 	.word	0x00018170
        /*0c6c*/ 	.word	0x00000005
        /*0c70*/ 	.word	0x00012480
        /*0c74*/ 	.short	0x010a
        /*0c76*/ 	.byte	0x3f
	.zero		1


	//   ....[91]....
        /*0c78*/ 	.word	0x000187f0
        /*0c7c*/ 	.word	0x00000005
        /*0c80*/ 	.word	0x00012440
        /*0c84*/ 	.short	0x010a
        /*0c86*/ 	.byte	0x3f
	.zero		1


	//   ....[92]....
        /*0c88*/ 	.word	0x00018db0
        /*0c8c*/ 	.word	0x00000003
        /*0c90*/ 	.word	0x00012470
        /*0c94*/ 	.short	0x010a
        /*0c96*/ 	.byte	0x3f
	.zero		1


	//   ....[93]....
        /*0c98*/ 	.word	0x00018e00
        /*0c9c*/ 	.word	0x00000003
        /*0ca0*/ 	.word	0x00012460
        /*0ca4*/ 	.short	0x010a
        /*0ca6*/ 	.byte	0x3f
	.zero		1


	//   ....[94]....
        /*0ca8*/ 	.word	0x00018e50
        /*0cac*/ 	.word	0x00000002
        /*0cb0*/ 	.word	0x00012470
        /*0cb4*/ 	.short	0x010a
        /*0cb6*/ 	.byte	0x3f
	.zero		1


	//   ....[95]....
        /*0cb8*/ 	.word	0x00018ea0
        /*0cbc*/ 	.word	0x00000002
        /*0cc0*/ 	.word	0x00012460
        /*0cc4*/ 	.short	0x010a
        /*0cc6*/ 	.byte	0x3f
	.zero		1


	//   ....[96]....
        /*0cc8*/ 	.word	0x00018ef0
        /*0ccc*/ 	.word	0x00000007
        /*0cd0*/ 	.word	0x00012420
        /*0cd4*/ 	.short	0x010a
        /*0cd6*/ 	.byte	0x3f
	.zero		1


	//   ....[97]....
        /*0cd8*/ 	.word	0x00018f40
        /*0cdc*/ 	.word	0x00000005
        /*0ce0*/ 	.word	0x00012440
        /*0ce4*/ 	.short	0x010a
        /*0ce6*/ 	.byte	0x3f
	.zero		1


	//   ....[98]....
        /*0ce8*/ 	.word	0x00018f90
        /*0cec*/ 	.word	0x00000007
        /*0cf0*/ 	.word	0x00012440
        /*0cf4*/ 	.short	0x010a
        /*0cf6*/ 	.byte	0x3f
	.zero		1


	//   ....[99]....
        /*0cf8*/ 	.word	0x00018fe0
        /*0cfc*/ 	.word	0x00000005
        /*0d00*/ 	.word	0x00012460
        /*0d04*/ 	.short	0x010a
        /*0d06*/ 	.byte	0x3f
	.zero		1


	//   ....[100]....
        /*0d08*/ 	.word	0x00019030
        /*0d0c*/ 	.word	0x00000007
        /*0d10*/ 	.word	0x00012460
        /*0d14*/ 	.short	0x010a
        /*0d16*/ 	.byte	0x3f
	.zero		1


	//   ....[101]....
        /*0d18*/ 	.word	0x00019080
        /*0d1c*/ 	.word	0x00000005
        /*0d20*/ 	.word	0x00012480
        /*0d24*/ 	.short	0x010a
        /*0d26*/ 	.byte	0x3f
	.zero		1


	//----- nvinfo : EIATTR_NUM_MBARRIERS
	.align		4
.L_179:
        /*0d28*/ 	.byte	0x03, 0x38
        /*0d2a*/ 	.short	0x0016


	//----- nvinfo : EIATTR_EXIT_INSTR_OFFSETS
	.align		4
        /*0d2c*/ 	.byte	0x04, 0x1c
        /*0d2e*/ 	.short	(.L_181 - .L_180)


	//   ....[0]....
.L_180:
        /*0d30*/ 	.word	0x000168c0


	//----- nvinfo : EIATTR_MAX_THREADS
	.align		4
.L_181:
        /*0d34*/ 	.byte	0x04, 0x05
        /*0d36*/ 	.short	(.L_183 - .L_182)
.L_182:
        /*0d38*/ 	.word	0x00000200
        /*0d3c*/ 	.word	0x00000001
        /*0d40*/ 	.word	0x00000001


	//----- nvinfo : EIATTR_CRS_STACK_SIZE
	.align		4
.L_183:
        /*0d44*/ 	.byte	0x04, 0x1e
        /*0d46*/ 	.short	(.L_185 - .L_184)
.L_184:
        /*0d48*/ 	.word	0x00000000


	//----- nvinfo : EIATTR_CBANK_PARAM_SIZE
	.align		4
.L_185:
        /*0d4c*/ 	.byte	0x03, 0x19
        /*0d4e*/ 	.short	0x0a70


	//----- nvinfo : EIATTR_PARAM_CBANK
	.align		4
        /*0d50*/ 	.byte	0x04, 0x0a
        /*0d52*/ 	.short	(.L_187 - .L_186)
	.align		4
.L_186:
        /*0d54*/ 	.word	index@(.nv.constant0._ZN7cutlass13device_kernelIN5flash11enable_sm90INS1_16FlashAttnFwdSm90INS1_25CollectiveMainloopFwdSm90ILi2EN4cute5tupleIJNS5_1CILi1EEES8_S8_EEENS6_IJNS7_ILi192EEENS7_ILi160EEENS7_ILi64EEEEEELi64ENS_12float_e4m3_tEfNS_4arch4Sm90ELb0ELb1ELb0ELb0ELb1ELb0ELb0ELb1ELb1ELb1ELb1ELb0EEENS1_21CollectiveEpilogueFwdINS6_IJSA_SC_SB_EEES9_NS_10bfloat16_tESG_Li384ELb0ELb1ELb1ELb1EEENS1_19SingleTileSchedulerILb0ELb1ELb1ELi192EEEEEEEEEvNT_6ParamsE)
        /*0d58*/ 	.short	0x0210
        /*0d5a*/ 	.short	0x0a70


	//----- nvinfo : EIATTR_SW_WAR
	.align		4
.L_187:
        /*0d5c*/ 	.byte	0x04, 0x36
        /*0d5e*/ 	.short	(.L_189 - .L_188)
.L_188:
        /*0d60*/ 	.word	0x00000008
.L_189:


//--------------------- .nv.info._ZN7cutlass13device_kernelIN5flash11enable_sm90INS1_16FlashAttnFwdSm90INS1_25CollectiveMainloopFwdSm90ILi2EN4cute5tupleIJNS5_1CILi1EEES8_S8_EEENS6_IJNS7_ILi192EEENS7_ILi160EEENS7_ILi64EEEEEELi64ENS_12float_e4m3_tEfNS_4arch4Sm90ELb0ELb1ELb0ELb1ELb1ELb0ELb0ELb1ELb1ELb1ELb1ELb0EEENS1_21CollectiveEpilogueFwdINS6_IJSA_SC_SB_EEES9_NS_10bfloat16_tESG_Li384ELb1ELb1ELb1ELb1EEENS1_36VarlenDynamicPersistentTileSchedulerILi192ELi160ELi384ELi128ELb1ELb1ELb1ELb1ELb0ELb1EEEEEEEEEvNT_6ParamsE --------------------------
	.section	.nv.info._ZN7cutlass13device_kernelIN5flash11enable_sm90INS1_16FlashAttnFwdSm90INS1_25CollectiveMainloopFwdSm90ILi2EN4cute5tupleIJNS5_1CILi1EEES8_S8_EEENS6_IJNS7_ILi192EEENS7_ILi160EEENS7_ILi64EEEEEELi64ENS_12float_e4m3_tEfNS_4arch4Sm90ELb0ELb1ELb0ELb1ELb1ELb0ELb0ELb1ELb1ELb1ELb1ELb0EEENS1_21CollectiveEpilogueFwdINS6_IJSA_SC_SB_EEES9_NS_10bfloat16_tESG_Li384ELb1ELb1ELb1ELb1EEENS1_36VarlenDynamicPersistentTileSchedulerILi192ELi160ELi384ELi128ELb1ELb1ELb1ELb1ELb0ELb1EEEEEEEEEvNT_6ParamsE,"",@"SHT_CUDA_INFO"
	.sectionflags	@""
	.align	4


	//----- nvinfo : EIATTR_CUDA_API_VERSION
	.align		4
        /*0000*/ 	.byte	0x04, 0x37
        /*0002*/ 	.short	(.L_191 - .L_190)
.L_190:
        /*0004*/ 	.word	0x00000082


	//----- nvinfo : EIATTR_KPARAM_INFO
	.align		4
.L_191:
        /*0008*/ 	.byte	0x04, 0x17
        /*000a*/ 	.short	(.L_193 - .L_192)
.L_192:
        /*000c*/ 	.word	0x00000000
        /*0010*/ 	.short	0x0000
        /*0012*/ 	.short	0x0070
        /*0014*/ 	.byte	0x00, 0xf0, 0x01, 0x2a


	//----- nvinfo : EIATTR_SPARSE_MMA_MASK
	.align		4
.L_193:
        /*0018*/ 	.byte	0x03, 0x50
        /*001a*/ 	.short	0x0000


	//----- nvinfo : EIATTR_MAXREG_COUNT
	.align		4
        /*001c*/ 	.byte	0x03, 0x1b
        /*001e*/ 	.short	0x0080


	//----- nvinfo : EIATTR_NUM_BARRIERS
	.align		4
        /*0020*/ 	.byte	0x02, 0x4c
        /*0022*/ 	.byte	0x09
	.zero		1


	//----- nvinfo : EIATTR_EXTERNS
	.align		4
        /*0024*/ 	.byte	0x04, 0x0f
        /*0026*/ 	.short	(.L_195 - .L_194)


	//   ....[0]....
	.align		4
.L_194:
        /*0028*/ 	.word	index@(__assertfail)


	//----- nvinfo : EIATTR_ANNOTATIONS
	.align		4
.L_195:
        /*002c*/ 	.byte	0x04, 0x55
        /*002e*/ 	.short	(.L_197 - .L_196)


	//   ....[0]....
.L_196:
        /* <DEDUP_REMOVED lines=38> */


	//----- nvinfo : EIATTR_MERCURY_ISA_VERSION
	.align		4
.L_197:
        /*0278*/ 	.byte	0x03, 0x5f
        /*027a*/ 	.short	0x0101


	//----- nvinfo : EIATTR_UNUSED_LOAD_BYTE_OFFSET
	.align		4
        /*027c*/ 	.byte	0x04, 0x44
        /*027e*/ 	.short	(.L_199 - .L_198)


	//   ....[0]....
.L_198:
        /*0280*/ 	.word	0x00000940
        /*0284*/ 	.word	0x0000fff0


	//   ....[1]....
        /*0288*/ 	.word	0x00010940
        /*028c*/ 	.word	0x0000fff0


	//----- nvinfo : EIATTR_INT_WARP_WIDE_INSTR_OFFSETS
	.align		4
.L_199:
        /*0290*/ 	.byte	0x04, 0x31
        /*0292*/ 	.short	(.L_201 - .L_200)


	//   ....[0]....
.L_200:
        /*0294*/ 	.word	0x000000c0


	//   ....[1]....
        /*0298*/ 	.word	0x000000d0


	//   ....[2]....
        /*029c*/ 	.word	0x00000170


	//   ....[3]....
        /*02a0*/ 	.word	0x00015520


	//   ....[4]....
        /*02a4*/ 	.word	0x000155b0


	//   ....[5]....
        /*02a8*/ 	.word	0x00018fb0


	//   ....[6]....
        /*02ac*/ 	.word	0x00019040


	//----- nvinfo : EIATTR_COOP_GROUP_MASK_REGIDS
	.align		4
.L_201:
        /*02b0*/ 	.byte	0x04, 0x29
        /*02b2*/ 	.short	(.L_203 - .L_202)


	//   ....[0]....
.L_202:
        /*02b4*/ 	.word	0xffffffff


	//   ....[1]....
        /*02b8*/ 	.word	0xffffffff


	//   ....[2]....
        /*02bc*/ 	.word	0xffffffff


	//   ....[3]....
        /*02c0*/ 	.word	0xffffffff


	//   ....[4]....
        /*02c4*/ 	.word	0xffffffff


	//   ....[5]....
        /*02c8*/ 	.word	0xffffffff


	//   ....[6]....
        /*02cc*/ 	.word	0xffffffff


	//   ....[7]....
        /*02d0*/ 	.word	0xffffffff


	//   ....[8]....
        /*02d4*/ 	.word	0xffffffff


	//   ....[9]....
        /*02d8*/ 	.word	0xffffffff


	//   ....[10]....
        /*02dc*/ 	.word	0xffffffff


	//   ....[11]....
        /*02e0*/ 	.word	0xffffffff


	//   ....[12]....
        /*02e4*/ 	.word	0xffffffff


	//   ....[13]....
        /*02e8*/ 	.word	0xffffffff


	//   ....[14]....
        /*02ec*/ 	.word	0xffffffff


	//   ....[15]....
        /*02f0*/ 	.word	0xffffffff


	//   ....[16]....
        /*02f4*/ 	.word	0xffffffff


	//   ....[17]....
        /*02f8*/ 	.word	0xffffffff


	//   ....[18]....
        /*02fc*/ 	.word	0xffffffff


	//   ....[19]....
        /*0300*/ 	.word	0xffffffff


	//   ....[20]....
        /*0304*/ 	.word	0xffffffff


	//   ....[21]....
        /*0308*/ 	.word	0xffffffff


	//   ....[22]....
        /*030c*/ 	.word	0xffffffff


	//   ....[23]....
        /*0310*/ 	.word	0xffffffff


	//   ....[24]....
        /*0314*/ 	.word	0xffffffff


	//   ....[25]....
        /*0318*/ 	.word	0xffffffff


	//   ....[26]....
        /*031c*/ 	.word	0xffffffff


	//   ....[27]....
        /*0320*/ 	.word	0xffffffff


	//   ....[28]....
        /*0324*/ 	.word	0xffffffff


	//   ....[29]....
        /*0328*/ 	.word	0xffffffff


	//   ....[30]....
        /*032c*/ 	.word	0xffffffff


	//   ....[31]....
        /*0330*/ 	.word	0xffffffff


	//   ....[32]....
        /*0334*/ 	.word	0xffffffff


	//   ....[33]....
        /*0338*/ 	.word	0xffffffff


	//   ....[34]....
        /*033c*/ 	.word	0xffffffff


	//   ....[35]....
        /*0340*/ 	.word	0xffffffff


	//   ....[36]....
        /*0344*/ 	.word	0xffffffff


	//   ....[37]....
        /*0348*/ 	.word	0xffffffff


	//   ....[38]....
        /*034c*/ 	.word	0xffffffff


	//   ....[39]....
        /*0350*/ 	.word	0xffffffff


	//   ....[40]....
        /*0354*/ 	.word	0xffffffff


	//   ....[41]....
        /*0358*/ 	.word	0xffffffff


	//   ....[42]....
        /*035c*/ 	.word	0xffffffff


	//   ....[43]....
        /*0360*/ 	.word	0xffffffff


	//   ....[44]....
        /*0364*/ 	.word	0xffffffff


	//   ....[45]....
        /*0368*/ 	.word	0xffffffff


	//   ....[46]....
        /*036c*/ 	.word	0xffffffff


	//   ....[47]....
        /*0370*/ 	.word	0xffffffff


	//   ....[48]....
        /*0374*/ 	.word	0xffffffff


	//   ....[49]....
        /*0378*/ 	.word	0xffffffff


	//   ....[50]....
        /*037c*/ 	.word	0xffffffff


	//   ....[51]....
        /*0380*/ 	.word	0xffffffff


	//   ....[52]....
        /*0384*/ 	.word	0xffffffff


	//   ....[53]....
        /*0388*/ 	.word	0xffffffff


	//   ....[54]....
        /*038c*/ 	.word	0xffffffff


	//   ....[55]....
        /*0390*/ 	.word	0xffffffff


	//   ....[56]....
        /*0394*/ 	.word	0xffffffff


	//   ....[57]....
        /*0398*/ 	.word	0xffffffff


	//   ....[58]....
        /*039c*/ 	.word	0xffffffff


	//   ....[59]....
        /*03a0*/ 	.word	0xffffffff


	//   ....[60]....
        /*03a4*/ 	.word	0xffffffff


	//   ....[61]....
        /*03a8*/ 	.word	0xffffffff


	//   ....[62]....
        /*03ac*/ 	.word	0xffffffff


	//   ....[63]....
        /*03b0*/ 	.word	0xffffffff


	//   ....[64]....
        /*03b4*/ 	.word	0xffffffff


	//   ....[65]....
        /*03b8*/ 	.word	0xffffffff


	//   ....[66]....
        /*03bc*/ 	.word	0xffffffff


	//   ....[67]....
        /*03c0*/ 	.word	0xffffffff


	//   ....[68]....
        /*03c4*/ 	.word	0xffffffff


	//   ....[69]....
        /*03c8*/ 	.word	0xffffffff


	//   ....[70]....
        /*03cc*/ 	.word	0xffffffff


	//   ....[71]....
        /*03d0*/ 	.word	0xffffffff


	//   ....[72]....
        /*03d4*/ 	.word	0xffffffff


	//   ....[73]....
        /*03d8*/ 	.word	0xffffffff


	//   ....[74]....
        /*03dc*/ 	.word	0xffffffff


	//   ....[75]....
        /*03e0*/ 	.word	0xffffffff


	//   ....[76]....
        /*03e4*/ 	.word	0xffffffff


	//   ....[77]....
        /*03e8*/ 	.word	0xffffffff


	//   ....[78]....
        /*03ec*/ 	.word	0xffffffff


	//   ....[79]....
        /*03f0*/ 	.word	0xffffffff


	//   ....[80]....
        /*03f4*/ 	.word	0xffffffff


	//   ....[81]....
        /*03f8*/ 	.word	0xffffffff


	//   ....[82]....
        /*03fc*/ 	.word	0xffffffff


	//   ....[83]....
        /*0400*/ 	.word	0xffffffff


	//   ....[84]....
        /*0404*/ 	.word	0xffffffff


	//   ....[85]....
        /*0408*/ 	.word	0xffffffff


	//   ....[86]....
        /*040c*/ 	.word	0xffffffff


	//   ....[87]....
        /*0410*/ 	.word	0xffffffff


	//   ....[88]....
        /*0414*/ 	.word	0xffffffff


	//   ....[89]....
        /*0418*/ 	.word	0xffffffff


	//   ....[90]....
        /*041c*/ 	.word	0xffffffff


	//   ....[91]....
        /*0420*/ 	.word	0xffffffff


	//   ....[92]....
        /*0424*/ 	.word	0xffffffff


	//   ....[93]....
        /*0428*/ 	.word	0xffffffff


	//   ....[94]....
        /*042c*/ 	.word	0xffffffff


	//   ....[95]....
        /*0430*/ 	.word	0xffffffff


	//   ....[96]....
        /*0434*/ 	.word	0xffffffff


	//   ....[97]....
        /*0438*/ 	.word	0xffffffff


	//   ....[98]....
        /*043c*/ 	.word	0xffffffff


	//   ....[99]....
        /*0440*/ 	.word	0xffffffff


	//   ....[100]....
        /*0444*/ 	.word	0xffffffff


	//   ....[101]....
        /*0448*/ 	.word	0xffffffff


	//   ....[102]....
        /*044c*/ 	.word	0xffffffff


	//   ....[103]....
        /*0450*/ 	.word	0xffffffff


	//   ....[104]....
        /*0454*/ 	.word	0xffffffff


	//   ....[105]....
        /*0458*/ 	.word	0xffffffff


	//   ....[106]....
        /*045c*/ 	.word	0xffffffff


	//   ....[107]....
        /*0460*/ 	.word	0xffffffff


	//   ....[108]....
        /*0464*/ 	.word	0xffffffff


	//   ....[109]....
        /*0468*/ 	.word	0xffffffff


	//   ....[110]....
        /*046c*/ 	.word	0xffffffff


	//   ....[111]....
        /*0470*/ 	.word	0xffffffff


	//   ....[112]....
        /*0474*/ 	.word	0xffffffff


	//   ....[113]....
        /*0478*/ 	.word	0xffffffff


	//   ....[114]....
        /*047c*/ 	.word	0xffffffff


	//   ....[115]....
        /*0480*/ 	.word	0xffffffff


	//   ....[116]....
        /*0484*/ 	.word	0xffffffff


	//   ....[117]....
        /*0488*/ 	.word	0xffffffff


	//   ....[118]....
        /*048c*/ 	.word	0xffffffff


	//   ....[119]....
        /*0490*/ 	.word	0xffffffff


	//   ....[120]....
        /*0494*/ 	.word	0xffffffff


	//   ....[121]....
        /*0498*/ 	.word	0xffffffff


	//   ....[122]....
        /*049c*/ 	.word	0xffffffff


	//   ....[123]....
        /*04a0*/ 	.word	0xffffffff


	//   ....[124]....
        /*04a4*/ 	.word	0xffffffff


	//   ....[125]....
        /*04a8*/ 	.word	0xffffffff


	//   ....[126]....
        /*04ac*/ 	.word	0xffffffff


	//   ....[127]....
        /*04b0*/ 	.word	0xffffffff


	//   ....[128]....
        /*04b4*/ 	.word	0xffffffff


	//   ....[129]....
        /*04b8*/ 	.word	0xffffffff


	//   ....[130]....
        /*04bc*/ 	.word	0xffffffff


	//   ....[131]....
        /*04c0*/ 	.word	0xffffffff


	//   ....[132]....
        /*04c4*/ 	.word	0xffffffff


	//   ....[133]....
        /*04c8*/ 	.word	0xffffffff


	//   ....[134]....
        /*04cc*/ 	.word	0xffffffff


	//   ....[135]....
        /*04d0*/ 	.word	0xffffffff


	//   ....[136]....
        /*04d4*/ 	.word	0xffffffff


	//   ....[137]....
        /*04d8*/ 	.word	0xffffffff


	//   ....[138]....
        /*04dc*/ 	.word	0xffffffff


	//   ....[139]....
        /*04e0*/ 	.word	0xffffffff


	//   ....[140]....
        /*04e4*/ 	.word	0xffffffff


	//   ....[141]....
        /*04e8*/ 	.word	0xffffffff


	//   ....[142]....
        /*04ec*/ 	.word	0xffffffff


	//   ....[143]....
        /*04f0*/ 	.word	0xffffffff


	//   ....[144]....
        /*04f4*/ 	.word	0xffffffff


	//   ....[145]....
        /*04f8*/ 	.word	0xffffffff


	//   ....[146]....
        /*04fc*/ 	.word	0xffffffff


	//   ....[147]....
        /*0500*/ 	.word	0xffffffff


	//   ....[148]....
        /*0504*/ 	.word	0xffffffff


	//   ....[149]....
        /*0508*/ 	.word	0xffffffff


	//   ....[150]....
        /*050c*/ 	.word	0xffffffff


	//   ....[151]....
        /*0510*/ 	.word	0xffffffff


	//   ....[152]....
        /*0514*/ 	.word	0xffffffff


	//   ....[153]....
        /*0518*/ 	.word	0xffffffff


	//   ....[154]....
        /*051c*/ 	.word	0xffffffff


	//   ....[155]....
        /*0520*/ 	.word	0xffffffff


	//   ....[156]....
        /*0524*/ 	.word	0xffffffff


	//   ....[157]....
        /*0528*/ 	.word	0xffffffff


	//   ....[158]....
        /*052c*/ 	.word	0xffffffff


	//   ....[159]....
        /*0530*/ 	.word	0xffffffff


	//   ....[160]....
        /*0534*/ 	.word	0xffffffff


	//   ....[161]....
        /*0538*/ 	.word	0xffffffff


	//   ....[162]....
        /*053c*/ 	.word	0xffffffff


	//   ....[163]....
        /*0540*/ 	.word	0xffffffff


	//   ....[164]....
        /*0544*/ 	.word	0xffffffff


	//   ....[165]....
        /*0548*/ 	.word	0xffffffff


	//   ....[166]....
        /*054c*/ 	.word	0xffffffff


	//   ....[167]....
        /*0550*/ 	.word	0xffffffff


	//   ....[168]....
        /*0554*/ 	.word	0xffffffff


	//   ....[169]....
        /*0558*/ 	.word	0xffffffff


	//   ....[170]....
        /*055c*/ 	.word	0xffffffff


	//   ....[171]....
        /*0560*/ 	.word	0xffffffff


	//   ....[172]....
        /*0564*/ 	.word	0xffffffff


	//   ....[173]....
        /*0568*/ 	.word	0xffffffff


	//   ....[174]....
        /*056c*/ 	.word	0xffffffff


	//   ....[175]....
        /*0570*/ 	.word	0xffffffff


	//   ....[176]....
        /*0574*/ 	.word	0xffffffff


	//   ....[177]....
        /*0578*/ 	.word	0x0500000f


	//   ....[178]....
        /*057c*/ 	.word	0x0500000f


	//   ....[179]....
        /*0580*/ 	.word	0x0500000f


	//   ....[180]....
        /*0584*/ 	.word	0x0500000f


	//   ....[181]....
        /*0588*/ 	.word	0x0500000f


	//   ....[182]....
        /*058c*/ 	.word	0x0500000f


	//   ....[183]....
        /*0590*/ 	.word	0x0500000f


	//   ....[184]....
        /*0594*/ 	.word	0x0500000f


	//   ....[185]....
        /*0598*/ 	.word	0x0500000f


	//   ....[186]....
        /*059c*/ 	.word	0x0500000f


	//   ....[187]....
        /*05a0*/ 	.word	0x0500000f


	//   ....[188]....
        /*05a4*/ 	.word	0x0500000f


	//   ....[189]....
        /*05a8*/ 	.word	0x0500000f


	//   ....[190]....
        /*05ac*/ 	.word	0x0500000f


	//   ....[191]....
        /*05b0*/ 	.word	0x0500000f


	//   ....[192]....
        /*05b4*/ 	.word	0x0500000f


	//   ....[193]....
        /*05b8*/ 	.word	0x0500000f


	//   ....[194]....
        /*05bc*/ 	.word	0x0500000f


	//   ....[195]....
        /*05c0*/ 	.word	0x0500000f


	//   ....[196]....
        /*05c4*/ 	.word	0x0500000f


	//   ....[197]....
        /*05c8*/ 	.word	0x0500000f


	//   ....[198]....
        /*05cc*/ 	.word	0x0500000f


	//   ....[199]....
        /*05d0*/ 	.word	0x0500000f


	//   ....[200]....
        /*05d4*/ 	.word	0x0500000f


	//   ....[201]....
        /*05d8*/ 	.word	0x0500000f


	//   ....[202]....
        /*05dc*/ 	.word	0x0500000f


	//   ....[203]....
        /*05e0*/ 	.word	0x0500000f


	//   ....[204]....
        /*05e4*/ 	.word	0x0500000f


	//   ....[205]....
        /*05e8*/ 	.word	0x0500000f


	//   ....[206]....
        /*05ec*/ 	.word	0x0500000f


	//   ....[207]....
        /*05f0*/ 	.word	0x0500000f


	//   ....[208]....
        /*05f4*/ 	.word	0x0500000f


	//   ....[209]....
        /*05f8*/ 	.word	0x0500000f


	//   ....[210]....
        /*05fc*/ 	.word	0x0500000f


	//   ....[211]....
        /*0600*/ 	.word	0x0500000f


	//   ....[212]....
        /*0604*/ 	.word	0x0500000f


	//   ....[213]....
        /*0608*/ 	.word	0x0500000f


	//   ....[214]....
        /*060c*/ 	.word	0x0500000f


	//   ....[215]....
        /*0610*/ 	.word	0x0500000f


	//   ....[216]....
        /*0614*/ 	.word	0x0500000f


	//   ....[217]....
        /*0618*/ 	.word	0x0500000f


	//   ....[218]....
        /*061c*/ 	.word	0x0500000f


	//   ....[219]....
        /*0620*/ 	.word	0x0500000f


	//   ....[220]....
        /*0624*/ 	.word	0x0500000f


	//   ....[221]....
        /*0628*/ 	.word	0x0500000f


	//   ....[222]....
        /*062c*/ 	.word	0x0500000f


	//   ....[223]....
        /*0630*/ 	.word	0x0500000f


	//   ....[224]....
        /*0634*/ 	.word	0x0500000f


	//   ....[225]....
        /*0638*/ 	.word	0x0500000f


	//   ....[226]....
        /*063c*/ 	.word	0x0500000f


	//   ....[227]....
        /*0640*/ 	.word	0x0500000f


	//   ....[228]....
        /*0644*/ 	.word	0x0500000f


	//   ....[229]....
        /*0648*/ 	.word	0x0500000f


	//   ....[230]....
        /*064c*/ 	.word	0x0500000f


	//----- nvinfo : EIATTR_COOP_GROUP_INSTR_OFFSETS
	.align		4
.L_203:
        /*0650*/ 	.byte	0x04, 0x28
        /*0652*/ 	.short	(.L_205 - .L_204)


	//   ....[0]....
.L_204:
        /*0654*/ 	.word	0x00000070


	//   ....[1]....
        /*0658*/ 	.word	0x000000b0


	//   ....[2]....
        /*065c*/ 	.word	0x000002d0


	//   ....[3]....
        /*0660*/ 	.word	0x00000430


	//   ....[4]....
        /*0664*/ 	.word	0x00000550


	//   ....[5]....
        /*0668*/ 	.word	0x000006b0


	//   ....[6]....
        /*066c*/ 	.word	0x00001b80


	//   ....[7]....
        /*0670*/ 	.word	0x000024c0


	//   ....[8]....
        /*0674*/ 	.word	0x000026c0


	//   ....[9]....
        /*0678*/ 	.word	0x00003d70


	//   ....[10]....
        /*067c*/ 	.word	0x00003e80


	//   ....[11]....
        /*0680*/ 	.word	0x00004a80


	//   ....[12]....
        /*0684*/ 	.word	0x00004b00


	//   ....[13]....
        /*0688*/ 	.word	0x00006500


	//   ....[14]....
        /*068c*/ 	.word	0x00007520


	//   ....[15]....
        /*0690*/ 	.word	0x00007d30


	//   ....[16]....
        /*0694*/ 	.word	0x00007e40


	//   ....[17]....
        /*0698*/ 	.word	0x00008970


	//   ....[18]....
        /*069c*/ 	.word	0x000089f0


	//   ....[19]....
        /*06a0*/ 	.word	0x0000ab30


	//   ....[20]....
        /*06a4*/ 	.word	0x0000ab40


	//   ....[21]....
        /*06a8*/ 	.word	0x0000ab70


	//   ....[22]....
        /*06ac*/ 	.word	0x0000ab80


	//   ....[23]....
        /*06b0*/ 	.word	0x0000c970


	//   ....[24]....
        /*06b4*/ 	.word	0x0000d990


	//   ....[25]....
        /*06b8*/ 	.word	0x0000e1a0


	//   ....[26]....
        /*06bc*/ 	.word	0x0000e2b0


	//   ....[27]....
        /*06c0*/ 	.word	0x0000ede0


	//   ....[28]....
        /*06c4*/ 	.word	0x0000ee60


	//   ....[29]....
        /*06c8*/ 	.word	0x00010340


	//   ....[30]....
        /*06cc*/ 	.word	0x00010350


	//   ....[31]....
        /*06d0*/ 	.word	0x000103d0


	//   ....[32]....
        /*06d4*/ 	.word	0x000103e0


	//   ....[33]....
        /*06d8*/ 	.word	0x00010f20


	//   ....[34]....
        /*06dc*/ 	.word	0x00010f30


	//   ....[35]....
        /*06e0*/ 	.word	0x00010f40


	//   ....[36]....
        /*06e4*/ 	.word	0x00010f50


	//   ....[37]....
        /*06e8*/ 	.word	0x00010f60


	//   ....[38]....
        /*06ec*/ 	.word	0x00010f70


	//   ....[39]....
        /*06f0*/ 	.word	0x00010f80


	//   ....[40]....
        /*06f4*/ 	.word	0x00010f90


	//   ....[41]....
        /*06f8*/ 	.word	0x00010fc0


	//   ....[42]....
        /*06fc*/ 	.word	0x00010fd0


	//   ....[43]....
        /*0700*/ 	.word	0x00011000


	//   ....[44]....
        /*0704*/ 	.word	0x00011030


	//   ....[45]....
        /*0708*/ 	.word	0x00011060


	//   ....[46]....
        /*070c*/ 	.word	0x00011070


	//   ....[47]....
        /*0710*/ 	.word	0x00011080


	//   ....[48]....
        /*0714*/ 	.word	0x000110b0


	//   ....[49]....
        /*0718*/ 	.word	0x000110c0


	//   ....[50]....
        /*071c*/ 	.word	0x000110d0


	//   ....[51]....
        /*0720*/ 	.word	0x000110e0


	//   ....[52]....
        /*0724*/ 	.word	0x00011100


	//   ....[53]....
        /*0728*/ 	.word	0x00011110


	//   ....[54]....
        /*072c*/ 	.word	0x00011120


	//   ....[55]....
        /*0730*/ 	.word	0x00011130


	//   ....[56]....
        /*0734*/ 	.word	0x00011140


	//   ....[57]....
        /*0738*/ 	.word	0x00011160


	//   ....[58]....
        /*073c*/ 	.word	0x00011170


	//   ....[59]....
        /*0740*/ 	.word	0x00011180


	//   ....[60]....
        /*0744*/ 	.word	0x000111a0


	//   ....[61]....
        /*0748*/ 	.word	0x000111c0


	//   ....[62]....
        /*074c*/ 	.word	0x000111e0


	//   ....[63]....
        /*0750*/ 	.word	0x00011200


	//   ....[64]....
        /*0754*/ 	.word	0x00011220


	//   ....[65]....
        /*0758*/ 	.word	0x00011960


	//   ....[66]....
        /*075c*/ 	.word	0x00011980


	//   ....[67]....
        /*0760*/ 	.word	0x00011990


	//   ....[68]....
        /*0764*/ 	.word	0x000119a0


	//   ....[69]....
        /*0768*/ 	.word	0x00011ee0


	//   ....[70]....
        /*076c*/ 	.word	0x00011f20


	//   ....[71]....
        /*0770*/ 	.word	0x00011f40


	//   ....[72]....
        /*0774*/ 	.word	0x00011f80


	//   ....[73]....
        /*0778*/ 	.word	0x00011f90


	//   ....[74]....
        /*077c*/ 	.word	0x00011fa0


	//   ....[75]....
        /*0780*/ 	.word	0x00011fc0


	//   ....[76]....
        /*0784*/ 	.word	0x00011fe0


	//   ....[77]....
        /*0788*/ 	.word	0x000124a0


	//   ....[78]....
        /*078c*/ 	.word	0x000124c0


	//   ....[79]....
        /*0790*/ 	.word	0x000126f0


	//   ....[80]....
        /*0794*/ 	.word	0x00012700


	//   ....[81]....
        /*0798*/ 	.word	0x00013220


	//   ....[82]....
        /*079c*/ 	.word	0x00013250


	//   ....[83]....
        /*07a0*/ 	.word	0x00013290


	//   ....[84]....
        /*07a4*/ 	.word	0x000132c0


	//   ....[85]....
        /*07a8*/ 	.word	0x000132f0


	//   ....[86]....
        /*07ac*/ 	.word	0x00013300


	//   ....[87]....
        /*07b0*/ 	.word	0x00013310


	//   ....[88]....
        /*07b4*/ 	.word	0x00013330


	//   ....[89]....
        /*07b8*/ 	.word	0x00013490


	//   ....[90]....
        /*07bc*/ 	.word	0x00013690


	//   ....[91]....
        /*07c0*/ 	.word	0x000136c0


	//   ....[92]....
        /*07c4*/ 	.word	0x000136f0


	//   ....[93]....
        /*07c8*/ 	.word	0x00013720


	//   ....[94]....
        /*07cc*/ 	.word	0x00013750


	//   ....[95]....
        /*07d0*/ 	.word	0x000137a0


	//   ....[96]....
        /*07d4*/ 	.word	0x00013910


	//   ....[97]....
        /*07d8*/ 	.word	0x00013940


	//   ....[98]....
        /*07dc*/ 	.word	0x00013970


	//   ....[99]....
        /*07e0*/ 	.word	0x000139a0


	//   ....[100]....
        /*07e4*/ 	.word	0x000139d0


	//   ....[101]....
        /*07e8*/ 	.word	0x00013a00


	//   ....[102]....
        /*07ec*/ 	.word	0x00013a90


	//   ....[103]....
        /*07f0*/ 	.word	0x00013af0


	//   ....[104]....
        /*07f4*/ 	.word	0x00013b00


	//   ....[105]....
        /*07f8*/ 	.word	0x00013b50


	//   ....[106]....
        /*07fc*/ 	.word	0x000164a0


	//   ....[107]....
        /*0800*/ 	.word	0x000164d0


	//   ....[108]....
        /*0804*/ 	.word	0x000164e0


	//   ....[109]....
        /*0808*/ 	.word	0x00016580


	//   ....[110]....
        /*080c*/ 	.word	0x000165b0


	//   ....[111]....
        /*0810*/ 	.word	0x000165c0


	//   ....[112]....
        /*0814*/ 	.word	0x000165e0


	//   ....[113]....
        /*0818*/ 	.word	0x00016620


	//   ....[114]....
        /*081c*/ 	.word	0x00016690


	//   ....[115]....
        /*0820*/ 	.word	0x000166a0


	//   ....[116]....
        /*0824*/ 	.word	0x00016aa0


	//   ....[117]....
        /*0828*/ 	.word	0x00016ab0


	//   ....[118]....
        /*082c*/ 	.word	0x00016ac0


	//   ....[119]....
        /*0830*/ 	.word	0x00016ae0


	//   ....[120]....
        /*0834*/ 	.word	0x00016b70


	//   ....[121]....
        /*0838*/ 	.word	0x00016b80


	//   ....[122]....
        /*083c*/ 	.word	0x00016bf0


	//   ....[123]....
        /*0840*/ 	.word	0x00016c00


	//   ....[124]....
        /*0844*/ 	.word	0x00016c10


	//   ....[125]....
        /*0848*/ 	.word	0x00016c20


	//   ....[126]....
        /*084c*/ 	.word	0x00017580


	//   ....[127]....
        /*0850*/ 	.word	0x000175b0


	//   ....[128]....
        /*0854*/ 	.word	0x000175e0


	//   ....[129]....
        /*0858*/ 	.word	0x00017660


	//   ....[130]....
        /*085c*/ 	.word	0x00017680


	//   ....[131]....
        /*0860*/ 	.word	0x00017700


	//   ....[132]....
        /*0864*/ 	.word	0x00017720


	//   ....[133]....
        /*0868*/ 	.word	0x00017730


	//   ....[134]....
        /*086c*/ 	.word	0x00017740


	//   ....[135]....
        /*0870*/ 	.word	0x00017810


	//   ....[136]....
        /*0874*/ 	.word	0x00017840


	//   ....[137]....
        /*0878*/ 	.word	0x00017850


	//   ....[138]....
        /*087c*/ 	.word	0x00018230


	//   ....[139]....
        /*0880*/ 	.word	0x00018240


	//   ....[140]....
        /*0884*/ 	.word	0x000182b0


	//   ....[141]....
        /*0888*/ 	.word	0x000182c0


	//   ....[142]....
        /*088c*/ 	.word	0x00018300


	//   ....[143]....
        /*0890*/ 	.word	0x00018310


	//   ....[144]....
        /*0894*/ 	.word	0x00018350


	//   ....[145]....
        /*0898*/ 	.word	0x00018360


	//   ....[146]....
        /*089c*/ 	.word	0x000183a0


	//   ....[147]....
        /*08a0*/ 	.word	0x000183b0


	//   ....[148]....
        /*08a4*/ 	.word	0x000187c0


	//   ....[149]....
        /*08a8*/ 	.word	0x000187d0


	//   ....[150]....
        /*08ac*/ 	.word	0x000187e0


	//   ....[151]....
        /*08b0*/ 	.word	0x00018820


	//   ....[152]....
        /*08b4*/ 	.word	0x00018830


	//   ....[153]....
        /*08b8*/ 	.word	0x00018870


	//   ....[154]....
        /*08bc*/ 	.word	0x00018880


	//   ....[155]....
        /*08c0*/ 	.word	0x00018890


	//   ....[156]....
        /*08c4*/ 	.word	0x000188d0


	//   ....[157]....
        /*08c8*/ 	.word	0x00018910


	//   ....[158]....
        /*08cc*/ 	.word	0x000197f0


	//   ....[159]....
        /*08d0*/ 	.word	0x00019810


	//   ....[160]....
        /*08d4*/ 	.word	0x00019840


	//   ....[161]....
        /*08d8*/ 	.word	0x00019870


	//   ....[162]....
        /*08dc*/ 	.word	0x000198b0


	//   ....[163]....
        /*08e0*/ 	.word	0x000198c0


	//   ....[164]....
        /*08e4*/ 	.word	0x000198f0


	//   ....[165]....
        /*08e8*/ 	.word	0x00019920


	//   ....[166]....
        /*08ec*/ 	.word	0x00019a90


	//   ....[167]....
        /*08f0*/ 	.word	0x00019ac0


	//   ....[168]....
        /*08f4*/ 	.word	0x00019af0


	//   ....[169]....
        /*08f8*/ 	.word	0x00019b30


	//   ....[170]....
        /*08fc*/ 	.word	0x00019b60


	//   ....[171]....
        /*0900*/ 	.word	0x00019b90


	//   ....[172]....
        /*0904*/ 	.word	0x00019c30


	//   ....[173]....
        /*0908*/ 	.word	0x00019c80


	//   ....[174]....
        /*090c*/ 	.word	0x00019c90


	//   ....[175]....
        /*0910*/ 	.word	0x00019cd0


	//   ....[176]....
        /*0914*/ 	.word	0x0001a7d0


	//   ....[177]....
        /*0918*/ 	.word	0x0001aec0


	//   ....[178]....
        /*091c*/ 	.word	0x0001afb0


	//   ....[179]....
        /*0920*/ 	.word	0x0001b080


	//   ....[180]....
        /*0924*/ 	.word	0x0001b0f0


	//   ....[181]....
        /*0928*/ 	.word	0x0001b1d0


	//   ....[182]....
        /*092c*/ 	.word	0x0001b270


	//   ....[183]....
        /*0930*/ 	.word	0x0001b310


	//   ....[184]....
        /*0934*/ 	.word	0x0001b390


	//   ....[185]....
        /*0938*/ 	.word	0x0001b430


	//   ....[186]....
        /*093c*/ 	.word	0x0001b490


	//   ....[187]....
        /*0940*/ 	.word	0x0001b560


	//   ....[188]....
        /*0944*/ 	.word	0x0001b660


	//   ....[189]....
        /*0948*/ 	.word	0x0001b710


	//   ....[190]....
        /*094c*/ 	.word	0x0001b790


	//   ....[191]....
        /*0950*/ 	.word	0x0001b880


	//   ....[192]....
        /*0954*/ 	.word	0x0001b8e0


	//   ....[193]....
        /*0958*/ 	.word	0x0001b9c0


	//   ....[194]....
        /*095c*/ 	.word	0x0001ba20


	//   ....[195]....
        /*0960*/ 	.word	0x0001bac0


	//   ....[196]....
        /*0964*/ 	.word	0x0001bb60


	//   ....[197]....
        /*0968*/ 	.word	0x0001bc10


	//   ....[198]....
        /*096c*/ 	.word	0x0001bcb0


	//   ....[199]....
        /*0970*/ 	.word	0x0001bd20


	//   ....[200]....
        /*0974*/ 	.word	0x0001bd80


	//   ....[201]....
        /*0978*/ 	.word	0x0001be70


	//   ....[202]....
        /*097c*/ 	.word	0x0001bed0


	//   ....[203]....
        /*0980*/ 	.word	0x0001bfd0


	//   ....[204]....
        /*0984*/ 	.word	0x0001c030


	//   ....[205]....
        /*0988*/ 	.word	0x0001c0d0


	//   ....[206]....
        /*098c*/ 	.word	0x0001c190


	//   ....[207]....
        /*0990*/ 	.word	0x0001c260


	//   ....[208]....
        /*0994*/ 	.word	0x0001c2e0


	//   ....[209]....
        /*0998*/ 	.word	0x0001c3a0


	//   ....[210]....
        /*099c*/ 	.word	0x0001c4d0


	//   ....[211]....
        /*09a0*/ 	.word	0x0001c580


	//   ....[212]....
        /*09a4*/ 	.word	0x0001c630


	//   ....[213]....
        /*09a8*/ 	.word	0x0001c6d0


	//   ....[214]....
        /*09ac*/ 	.word	0x0001c780


	//   ....[215]....
        /*09b0*/ 	.word	0x0001c820


	//   ....[216]....
        /*09b4*/ 	.word	0x0001c8d0


	//   ....[217]....
        /*09b8*/ 	.word	0x0001c970


	//   ....[218]....
        /*09bc*/ 	.word	0x0001c9e0


	//   ....[219]....
        /*09c0*/ 	.word	0x0001caa0


	//   ....[220]....
        /*09c4*/ 	.word	0x0001cb90


	//   ....[221]....
        /*09c8*/ 	.word	0x0001cc20


	//   ....[222]....
        /*09cc*/ 	.word	0x0001cc80


	//   ....[223]....
        /*09d0*/ 	.word	0x0001cd30


	//   ....[224]....
        /*09d4*/ 	.word	0x0001cd90


	//   ....[225]....
        /*09d8*/ 	.word	0x0001ce40


	//   ....[226]....
        /*09dc*/ 	.word	0x0001cea0


	//   ....[227]....
        /*09e0*/ 	.word	0x0001cf50


	//   ....[228]....
        /*09e4*/ 	.word	0x0001cfb0


	//   ....[229]....
        /*09e8*/ 	.word	0x0001d060


	//   ....[230]....
        /*09ec*/ 	.word	0x0001d2c0


	//----- nvinfo : EIATTR_REG_RECONFIG
	.align		4
.L_205:
        /*09f0*/ 	.byte	0x01, 0x54
	.zero		2


	//----- nvinfo : EIATTR_SYSCALL_OFFSETS
	.align		4
        /*09f4*/ 	.byte	0x04, 0x46
        /*09f6*/ 	.short	(.L_207 - .L_206)


	//   ....[0]....
.L_206:
        /*09f8*/ 	.word	0x00001d60


	//   ....[1]....
        /*09fc*/ 	.word	0x00015720


	//   ....[2]....
        /*0a00*/ 	.word	0x00015890


	//   ....[3]....
        /*0a04*/ 	.word	0x000159e0


	//   ....[4]....
        /*0a08*/ 	.word	0x00015b20


	//   ....[5]....
        /*0a0c*/ 	.word	0x00017040


	//----- nvinfo : EIATTR_MBARRIER_INSTR_OFFSETS
	.align		4
.L_207:
        /*0a10*/ 	.byte	0x04, 0x39
        /*0a12*/ 	.short	(.L_209 - .L_208)


	//   ....[0]....
.L_208:
        /*0a14*/ 	.word	0x00000180
        /*0a18*/ 	.word	0x000000ff
        /*0a1c*/ 	.word	0x00013200
        /*0a20*/ 	.short	0x0100
        /*0a22*/ 	.byte	0x08
	.zero		1


	//   ....[1]....
        /*0a24*/ 	.word	0x00000190
        /*0a28*/ 	.word	0x000000ff
        /*0a2c*/ 	.word	0x00013220
        /*0a30*/ 	.short	0x0100
        /*0a32*/ 	.byte	0x08
	.zero		1


	//   ....[2]....
        /*0a34*/ 	.word	0x00000280
        /*0a38*/ 	.word	0x000000ff
        /*0a3c*/ 	.word	0x00013230
        /*0a40*/ 	.short	0x0100
        /*0a42*/ 	.byte	0x08
	.zero		1


	//   ....[3]....
        /*0a44*/ 	.word	0x00000290
        /*0a48*/ 	.word	0x000000ff
        /*0a4c*/ 	.word	0x00013240
        /*0a50*/ 	.short	0x0100
        /*0a52*/ 	.byte	0x08
	.zero		1


	//   ....[4]....
        /*0a54*/ 	.word	0x000002a0
        /*0a58*/ 	.word	0x000000ff
        /*0a5c*/ 	.word	0x00013238
        /*0a60*/ 	.short	0x0100
        /*0a62*/ 	.byte	0x08
	.zero		1


	//   ....[5]....
        /*0a64*/ 	.word	0x000002b0
        /*0a68*/ 	.word	0x000000ff
        /*0a6c*/ 	.word	0x00013248
        /*0a70*/ 	.short	0x0100
        /*0a72*/ 	.byte	0x08
	.zero		1


	//   ....[6]....
        /*0a74*/ 	.word	0x000003e0
        /*0a78*/ 	.word	0x000000ff
        /*0a7c*/ 	.word	0x00013250
        /*0a80*/ 	.short	0x0100
        /*0a82*/ 	.byte	0x08
	.zero		1


	//   ....[7]....
        /*0a84*/ 	.word	0x000003f0
        /*0a88*/ 	.word	0x000000ff
        /*0a8c*/ 	.word	0x00013260
        /*0a90*/ 	.short	0x0100
        /*0a92*/ 	.byte	0x08
	.zero		1


	//   ....[8]....
        /*0a94*/ 	.word	0x00000400
        /*0a98*/ 	.word	0x000000ff
        /*0a9c*/ 	.word	0x00013258
        /*0aa0*/ 	.short	0x0100
        /*0aa2*/ 	.byte	0x08
	.zero		1


	//   ....[9]....
        /*0aa4*/ 	.word	0x00000410
        /*0aa8*/ 	.word	0x000000ff
        /*0aac*/ 	.word	0x00013268
        /*0ab0*/ 	.short	0x0100
        /*0ab2*/ 	.byte	0x08
	.zero		1


	//   ....[10]....
        /*0ab4*/ 	.word	0x00000500
        /*0ab8*/ 	.word	0x000000ff
        /*0abc*/ 	.word	0x00013270
        /*0ac0*/ 	.short	0x0100
        /*0ac2*/ 	.byte	0x06
	.zero		1


	//   ....[11]....
        /*0ac4*/ 	.word	0x00000510
        /*0ac8*/ 	.word	0x000000ff
        /*0acc*/ 	.word	0x00013280
        /*0ad0*/ 	.short	0x0100
        /*0ad2*/ 	.byte	0x06
	.zero		1


	//   ....[12]....
        /*0ad4*/ 	.word	0x00000520
        /*0ad8*/ 	.word	0x000000ff
        /*0adc*/ 	.word	0x00013278
        /*0ae0*/ 	.short	0x0100
        /*0ae2*/ 	.byte	0x06
	.zero		1


	//   ....[13]....
        /*0ae4*/ 	.word	0x00000530
        /*0ae8*/ 	.word	0x000000ff
        /*0aec*/ 	.word	0x00013288
        /*0af0*/ 	.short	0x0100
        /*0af2*/ 	.byte	0x06
	.zero		1


	//   ....[14]....
        /*0af4*/ 	.word	0x00000660
        /*0af8*/ 	.word	0x000000ff
        /*0afc*/ 	.word	0x00013290
        /*0b00*/ 	.short	0x0100
        /*0b02*/ 	.byte	0x08
	.zero		1


	//   ....[15]....
        /*0b04*/ 	.word	0x00000670
        /*0b08*/ 	.word	0x000000ff
        /*0b0c*/ 	.word	0x000132a0
        /*0b10*/ 	.short	0x0100
        /*0b12*/ 	.byte	0x08
	.zero		1


	//   ....[16]....
        /*0b14*/ 	.word	0x00000680
        /*0b18*/ 	.word	0x000000ff
        /*0b1c*/ 	.word	0x00013298
        /*0b20*/ 	.short	0x0100
        /*0b22*/ 	.byte	0x08
	.zero		1


	//   ....[17]....
        /*0b24*/ 	.word	0x00000690
        /*0b28*/ 	.word	0x000000ff
        /*0b2c*/ 	.word	0x000132a8
        /*0b30*/ 	.short	0x0100
        /*0b32*/ 	.byte	0x08
	.zero		1


	//   ....[18]....
        /*0b34*/ 	.word	0x000007e0
        /*0b38*/ 	.word	0x000000ff
        /*0b3c*/ 	.word	0x000132b0
        /*0b40*/ 	.short	0x0100
        /*0b42*/ 	.byte	0x08
	.zero		1


	//   ....[19]....
        /*0b44*/ 	.word	0x000007f0
        /*0b48*/ 	.word	0x000000ff
        /*0b4c*/ 	.word	0x000132c0
        /*0b50*/ 	.short	0x0100
        /*0b52*/ 	.byte	0x08
	.zero		1


	//   ....[20]....
        /*0b54*/ 	.word	0x00000800
        /*0b58*/ 	.word	0x000000ff
        /*0b5c*/ 	.word	0x000132b8
        /*0b60*/ 	.short	0x0100
        /*0b62*/ 	.byte	0x08
	.zero		1


	//   ....[21]....
        /*0b64*/ 	.word	0x00000810
        /*0b68*/ 	.word	0x000000ff
        /*0b6c*/ 	.word	0x000132c8
        /*0b70*/ 	.short	0x0100
        /*0b72*/ 	.byte	0x08
	.zero		1


	//   ....[22]....
        /*0b74*/ 	.word	0x00001de0
        /*0b78*/ 	.word	0x000000ff
        /*0b7c*/ 	.word	0x00013200
        /*0b80*/ 	.short	0x010a
        /*0b82*/ 	.byte	0x2d
	.zero		1


	//   ....[23]....
        /*0b84*/ 	.word	0x00001e60
        /*0b88*/ 	.word	0x00000003
        /*0b8c*/ 	.word	0x00013230
        /*0b90*/ 	.short	0x010a
        /*0b92*/ 	.byte	0x3f
	.zero		1


	//   ....[24]....
        /*0b94*/ 	.word	0x00001ea0
        /*0b98*/ 	.word	0x00000003
        /*0b9c*/ 	.word	0x00013230
        /*0ba0*/ 	.short	0x010a
        /*0ba2*/ 	.byte	0x3f
	.zero		1


	//   ....[25]....
        /*0ba4*/ 	.word	0x000024d0
        /*0ba8*/ 	.word	0x000000ff
        /*0bac*/ 	.word	0x00000000
        /*0bb0*/ 	.short	0x0101
        /*0bb2*/ 	.byte	0x06
	.zero		1


	//   ....[26]....
        /*0bb4*/ 	.word	0x00005d10
        /*0bb8*/ 	.word	0x000000ff
        /*0bbc*/ 	.word	0x00013230
        /*0bc0*/ 	.short	0x010a
        /*0bc2*/ 	.byte	0x17
	.zero		1


	//   ....[27]....
        /*0bc4*/ 	.word	0x00005d50
        /*0bc8*/ 	.word	0x000000ff
        /*0bcc*/ 	.word	0x00013230
        /*0bd0*/ 	.short	0x010a
        /*0bd2*/ 	.byte	0x17
	.zero		1


	//   ....[28]....
        /*0bd4*/ 	.word	0x000061a0
        /*0bd8*/ 	.word	0x000000ff
        /*0bdc*/ 	.word	0x00013250
        /*0be0*/ 	.short	0x010a
        /*0be2*/ 	.byte	0x0b
	.zero		1


	//   ....[29]....
        /*0be4*/ 	.word	0x000061e0
        /*0be8*/ 	.word	0x000000ff
        /*0bec*/ 	.word	0x00013250
        /*0bf0*/ 	.short	0x010a
        /*0bf2*/ 	.byte	0x0b
	.zero		1


	//   ....[30]....
        /*0bf4*/ 	.word	0x00006490
        /*0bf8*/ 	.word	0x000000ff
        /*0bfc*/ 	.word	0x00000000
        /*0c00*/ 	.short	0x0101
        /*0c02*/ 	.byte	0x17
	.zero		1


	//   ....[31]....
        /*0c04*/ 	.word	0x00009710
        /*0c08*/ 	.word	0x000000ff
        /*0c0c*/ 	.word	0x00000000
        /*0c10*/ 	.short	0x0101
        /*0c12*/ 	.byte	0x06
	.zero		1


	//   ....[32]....
        /*0c14*/ 	.word	0x00009f00
        /*0c18*/ 	.word	0x000000ff
        /*0c1c*/ 	.word	0x00013230
        /*0c20*/ 	.short	0x010a
        /*0c22*/ 	.byte	0x14
	.zero		1


	//   ....[33]....
        /*0c24*/ 	.word	0x00009f40
        /*0c28*/ 	.word	0x000000ff
        /*0c2c*/ 	.word	0x00013230
        /*0c30*/ 	.short	0x010a
        /*0c32*/ 	.byte	0x14
	.zero		1


	//   ....[34]....
        /*0c34*/ 	.word	0x0000a390
        /*0c38*/ 	.word	0x000000ff
        /*0c3c*/ 	.word	0x00013250
        /*0c40*/ 	.short	0x010a
        /*0c42*/ 	.byte	0x0b
	.zero		1


	//   ....[35]....
        /*0c44*/ 	.word	0x0000a3d0
        /*0c48*/ 	.word	0x000000ff
        /*0c4c*/ 	.word	0x00013250
        /*0c50*/ 	.short	0x010a
        /*0c52*/ 	.byte	0x0b
	.zero		1


	//   ....[36]....
        /*0c54*/ 	.word	0x0000a6b0
        /*0c58*/ 	.word	0x000000ff
        /*0c5c*/ 	.word	0x00000000
        /*0c60*/ 	.short	0x0101
        /*0c62*/ 	.byte	0x14
	.zero		1


	//   ....[37]....
        /*0c64*/ 	.word	0x0000bc40
        /*0c68*/ 	.word	0x000000ff
        /*0c6c*/ 	.word	0x00000000
        /*0c70*/ 	.short	0x0101
        /*0c72*/ 	.byte	0x06
	.zero		1


	//   ....[38]....
        /*0c74*/ 	.word	0x0000c170
        /*0c78*/ 	.word	0x000000ff
        /*0c7c*/ 	.word	0x00013230
        /*0c80*/ 	.short	0x010a
        /*0c82*/ 	.byte	0x06
	.zero		1


	//   ....[39]....
        /*0c84*/ 	.word	0x0000c1b0
        /*0c88*/ 	.word	0x000000ff
        /*0c8c*/ 	.word	0x00013230
        /*0c90*/ 	.short	0x010a
        /*0c92*/ 	.byte	0x06
	.zero		1


	//   ....[40]....
        /*0c94*/ 	.word	0x0000c600
        /*0c98*/ 	.word	0x000000ff
        /*0c9c*/ 	.word	0x00013250
        /*0ca0*/ 	.short	0x010a
        /*0ca2*/ 	.byte	0x0b
	.zero		1


	//   ....[41]....
        /*0ca4*/ 	.word	0x0000c640
        /*0ca8*/ 	.word	0x000000ff
        /*0cac*/ 	.word	0x00013250
        /*0cb0*/ 	.short	0x010a
        /*0cb2*/ 	.byte	0x0b
	.zero		1


	//   ....[42]....
        /*0cb4*/ 	.word	0x0000c930
        /*0cb8*/ 	.word	0x000000ff
        /*0cbc*/ 	.word	0x00000000
        /*0cc0*/ 	.short	0x0101
        /*0cc2*/ 	.byte	0x06
	.zero		1


	//   ....[43]....
        /*0cc4*/ 	.word	0x0000fb80
        /*0cc8*/ 	.word	0x000000ff
        /*0ccc*/ 	.word	0x00000000
        /*0cd0*/ 	.short	0x0101
        /*0cd2*/ 	.byte	0x06
	.zero		1


	//   ....[44]....
        /*0cd4*/ 	.word	0x00010060
        /*0cd8*/ 	.word	0x000000ff
        /*0cdc*/ 	.word	0x00013250
        /*0ce0*/ 	.short	0x010a
        /*0ce2*/ 	.byte	0x0e
	.zero		1


	//   ....[45]....
        /*0ce4*/ 	.word	0x000100a0
        /*0ce8*/ 	.word	0x000000ff
        /*0cec*/ 	.word	0x00013250
        /*0cf0*/ 	.short	0x010a
        /*0cf2*/ 	.byte	0x0e
	.zero		1


	//   ....[46]....
        /*0cf4*/ 	.word	0x000106c0
        /*0cf8*/ 	.word	0x000000ff
        /*0cfc*/ 	.word	0x00000000
        /*0d00*/ 	.short	0x0101
        /*0d02*/ 	.byte	0x04
	.zero		1


	//   ....[47]....
        /*0d04*/ 	.word	0x00012010
        /*0d08*/ 	.word	0x00000007
        /*0d0c*/ 	.word	0x00000000
        /*0d10*/ 	.short	0x0101
        /*0d12*/ 	.byte	0x3f
	.zero		1


	//   ....[48]....
        /*0d14*/ 	.word	0x00012200
        /*0d18*/ 	.word	0x00000008
        /*0d1c*/ 	.word	0x00000000
        /*0d20*/ 	.short	0x0101
        /*0d22*/ 	.byte	0x3f
	.zero		1


	//   ....[49]....
        /*0d24*/ 	.word	0x00016120
        /*0d28*/ 	.word	0x00000004
        /*0d2c*/ 	.word	0x00013280
        /*0d30*/ 	.short	0x010a
        /*0d32*/ 	.byte	0x3f
	.zero		1


	//   ....[50]....
        /*0d34*/ 	.word	0x00016760
        /*0d38*/ 	.word	0x00000004
        /*0d3c*/ 	.word	0x00013270
        /*0d40*/ 	.short	0x0107
        /*0d42*/ 	.byte	0x3f
	.zero		1


	//   ....[51]....
        /*0d44*/ 	.word	0x00016820
        /*0d48*/ 	.word	0x00000004
        /*0d4c*/ 	.word	0x00013270
        /*0d50*/ 	.short	0x0101
        /*0d52*/ 	.byte	0x3f
	.zero		1


	//   ....[52]....
        /*0d54*/ 	.word	0x00016870
        /*0d58*/ 	.word	0x00000004
        /*0d5c*/ 	.word	0x00013240
        /*0d60*/ 	.short	0x010a
        /*0d62*/ 	.byte	0x3f
	.zero		1


	//   ....[53]....
        /*0d64*/ 	.word	0x00016db0
        /*0d68*/ 	.word	0x00000004
        /*0d6c*/ 	.word	0x00013230
        /*0d70*/ 	.short	0x0107
        /*0d72*/ 	.byte	0x3f
	.zero		1


	//   ....[54]....
        /*0d74*/ 	.word	0x00016e80
        /*0d78*/ 	.word	0x00000004
        /*0d7c*/ 	.word	0x00013230
        /*0d80*/ 	.short	0x0101
        /*0d82*/ 	.byte	0x3f
	.zero		1


	//   ....[55]....
        /*0d84*/ 	.word	0x00017930
        /*0d88*/ 	.word	0x00000011
        /*0d8c*/ 	.word	0x00013200
        /*0d90*/ 	.short	0x0107
        /*0d92*/ 	.byte	0x3f
	.zero		1


	//   ....[56]....
        /*0d94*/ 	.word	0x00017a20
        /*0d98*/ 	.word	0x00000011
        /*0d9c*/ 	.word	0x00013200
        /*0da0*/ 	.short	0x0101
        /*0da2*/ 	.byte	0x3f
	.zero		1


	//   ....[57]....
        /*0da4*/ 	.word	0x00017a40
        /*0da8*/ 	.word	0x00000011
        /*0dac*/ 	.word	0x00013220
        /*0db0*/ 	.short	0x010a
        /*0db2*/ 	.byte	0x3f
	.zero		1


	//   ....[58]....
        /*0db4*/ 	.word	0x00017f70
        /*0db8*/ 	.word	0x00000000
        /*0dbc*/ 	.word	0x00013280
        /*0dc0*/ 	.short	0x010a
        /*0dc2*/ 	.byte	0x3f
	.zero		1


	//   ....[59]....
        /*0dc4*/ 	.word	0x00018460
        /*0dc8*/ 	.word	0x00000000
        /*0dcc*/ 	.word	0x00013270
        /*0dd0*/ 	.short	0x0107
        /*0dd2*/ 	.byte	0x3f
	.zero		1


	//   ....[60]....
        /*0dd4*/ 	.word	0x00018520
        /*0dd8*/ 	.word	0x00000000
        /*0ddc*/ 	.word	0x00013270
        /*0de0*/ 	.short	0x0101
        /*0de2*/ 	.byte	0x3f
	.zero		1


	//   ....[61]....
        /*0de4*/ 	.word	0x00018550
        /*0de8*/ 	.word	0x00000000
        /*0dec*/ 	.word	0x00013240
        /*0df0*/ 	.short	0x010a
        /*0df2*/ 	.byte	0x3f
	.zero		1


	//   ....[62]....
        /*0df4*/ 	.word	0x00018990
        /*0df8*/ 	.word	0x00000000
        /*0dfc*/ 	.word	0x00013230
        /*0e00*/ 	.short	0x0107
        /*0e02*/ 	.byte	0x3f
	.zero		1


	//   ....[63]....
        /*0e04*/ 	.word	0x00018a50
        /*0e08*/ 	.word	0x00000000
        /*0e0c*/ 	.word	0x00013230
        /*0e10*/ 	.short	0x0101
        /*0e12*/ 	.byte	0x3f
	.zero		1


	//   ....[64]....
        /*0e14*/ 	.word	0x00018ae0
        /*0e18*/ 	.word	0x00000002
        /*0e1c*/ 	.word	0x00013270
        /*0e20*/ 	.short	0x010a
        /*0e22*/ 	.byte	0x3f
	.zero		1


	//   ....[65]....
        /*0e24*/ 	.word	0x00018b70
        /*0e28*/ 	.word	0x00000002
        /*0e2c*/ 	.word	0x00013260
        /*0e30*/ 	.short	0x010a
        /*0e32*/ 	.byte	0x3f
	.zero		1


	//   ....[66]....
        /*0e34*/ 	.word	0x00018e80
        /*0e38*/ 	.word	0x00000002
        /*0e3c*/ 	.word	0x00013250
        /*0e40*/ 	.short	0x0101
        /*0e42*/ 	.byte	0x3f
	.zero		1


	//   ....[67]....
        /*0e44*/ 	.word	0x00018f10
        /*0e48*/ 	.word	0x00000002
        /*0e4c*/ 	.word	0x00000000
        /*0e50*/ 	.short	0x0101
        /*0e52*/ 	.byte	0x3f
	.zero		1


	//   ....[68]....
        /*0e54*/ 	.word	0x000190f0
        /*0e58*/ 	.word	0x00000003
        /*0e5c*/ 	.word	0x00013270
        /*0e60*/ 	.short	0x010a
        /*0e62*/ 	.byte	0x3f
	.zero		1


	//   ....[69]....
        /*0e64*/ 	.word	0x00019180
        /*0e68*/ 	.word	0x00000003
        /*0e6c*/ 	.word	0x00013260
        /*0e70*/ 	.short	0x010a
        /*0e72*/ 	.byte	0x3f
	.zero		1


	//   ....[70]....
        /*0e74*/ 	.word	0x000194a0
        /*0e78*/ 	.word	0x00000003
        /*0e7c*/ 	.word	0x00013250
        /*0e80*/ 	.short	0x0101
        /*0e82*/ 	.byte	0x3f
	.zero		1


	//   ....[71]....
        /*0e84*/ 	.word	0x00019560
        /*0e88*/ 	.word	0x00000003
        /*0e8c*/ 	.word	0x00000000
        /*0e90*/ 	.short	0x0101
        /*0e92*/ 	.byte	0x3f
	.zero		1


	//   ....[72]....
        /*0e94*/ 	.word	0x0001a750
        /*0e98*/ 	.word	0x00000005
        /*0e9c*/ 	.word	0x00013220
        /*0ea0*/ 	.short	0x010a
        /*0ea2*/ 	.byte	0x3f
	.zero		1


	//   ....[73]....
        /*0ea4*/ 	.word	0x0001a900
        /*0ea8*/ 	.word	0x00000003
        /*0eac*/ 	.word	0x00013240
        /*0eb0*/ 	.short	0x010a
        /*0eb2*/ 	.byte	0x3f
	.zero		1


	//   ....[74]....
        /*0eb4*/ 	.word	0x0001a990
        /*0eb8*/ 	.word	0x00000005
        /*0ebc*/ 	.word	0x00013240
        /*0ec0*/ 	.short	0x010a
        /*0ec2*/ 	.byte	0x3f
	.zero		1


	//   ....[75]....
        /*0ec4*/ 	.word	0x0001a9d0
        /*0ec8*/ 	.word	0x00000003
        /*0ecc*/ 	.word	0x00013260
        /*0ed0*/ 	.short	0x010a
        /*0ed2*/ 	.byte	0x3f
	.zero		1


	//   ....[76]....
        /*0ed4*/ 	.word	0x0001aa10
        /*0ed8*/ 	.word	0x00000005
        /*0edc*/ 	.word	0x00013260
        /*0ee0*/ 	.short	0x010a
        /*0ee2*/ 	.byte	0x3f
	.zero		1


	//   ....[77]....
        /*0ee4*/ 	.word	0x0001aa50
        /*0ee8*/ 	.word	0x00000003
        /*0eec*/ 	.word	0x00013280
        /*0ef0*/ 	.short	0x010a
        /*0ef2*/ 	.byte	0x3f
	.zero		1


	//   ....[78]....
        /*0ef4*/ 	.word	0x0001aa90
        /*0ef8*/ 	.word	0x00000005
        /*0efc*/ 	.word	0x00013280
        /*0f00*/ 	.short	0x010a
        /*0f02*/ 	.byte	0x3f
	.zero		1


	//   ....[79]....
        /*0f04*/ 	.word	0x0001ab00
        /*0f08*/ 	.word	0x00000003
        /*0f0c*/ 	.word	0x00013200
        /*0f10*/ 	.short	0x010a
        /*0f12*/ 	.byte	0x3f
	.zero		1


	//   ....[80]....
        /*0f14*/ 	.word	0x0001ab50
        /*0f18*/ 	.word	0x00000003
        /*0f1c*/ 	.word	0x00013230
        /*0f20*/ 	.short	0x010a
        /*0f22*/ 	.byte	0x3f
	.zero		1


	//   ....[81]....
        /*0f24*/ 	.word	0x0001abb0
        /*0f28*/ 	.word	0x00000008
        /*0f2c*/ 	.word	0x00013230
        /*0f30*/ 	.short	0x010a
        /*0f32*/ 	.byte	0x3f
	.zero		1


	//   ....[82]....
        /*0f34*/ 	.word	0x0001ac10
        /*0f38*/ 	.word	0x00000008
        /*0f3c*/ 	.word	0x00013250
        /*0f40*/ 	.short	0x010a
        /*0f42*/ 	.byte	0x3f
	.zero		1


	//   ....[83]....
        /*0f44*/ 	.word	0x0001ac70
        /*0f48*/ 	.word	0x00000004
        /*0f4c*/ 	.word	0x00013230
        /*0f50*/ 	.short	0x010a
        /*0f52*/ 	.byte	0x3f
	.zero		1


	//   ....[84]....
        /*0f54*/ 	.word	0x0001acd0
        /*0f58*/ 	.word	0x00000004
        /*0f5c*/ 	.word	0x00013250
        /*0f60*/ 	.short	0x010a
        /*0f62*/ 	.byte	0x3f
	.zero		1


	//   ....[85]....
        /*0f64*/ 	.word	0x0001ad30
        /*0f68*/ 	.word	0x00000008
        /*0f6c*/ 	.word	0x00013230
        /*0f70*/ 	.short	0x010a
        /*0f72*/ 	.byte	0x3f
	.zero		1


	//   ....[86]....
        /*0f74*/ 	.word	0x0001ad90
        /*0f78*/ 	.word	0x00000008
        /*0f7c*/ 	.word	0x00013250
        /*0f80*/ 	.short	0x010a
        /*0f82*/ 	.byte	0x3f
	.zero		1


	//   ....[87]....
        /*0f84*/ 	.word	0x0001adf0
        /*0f88*/ 	.word	0x00000007
        /*0f8c*/ 	.word	0x00013250
        /*0f90*/ 	.short	0x010a
        /*0f92*/ 	.byte	0x3f
	.zero		1


	//   ....[88]....
        /*0f94*/ 	.word	0x0001af00
        /*0f98*/ 	.word	0x00000004
        /*0f9c*/ 	.word	0x00013280
        /*0fa0*/ 	.short	0x010a
        /*0fa2*/ 	.byte	0x3f
	.zero		1


	//   ....[89]....
        /*0fa4*/ 	.word	0x0001b5b0
        /*0fa8*/ 	.word	0x00000004
        /*0fac*/ 	.word	0x00013240
        /*0fb0*/ 	.short	0x010a
        /*0fb2*/ 	.byte	0x3f
	.zero		1


	//   ....[90]....
        /*0fb4*/ 	.word	0x0001c3d0
        /*0fb8*/ 	.word	0x00000011
        /*0fbc*/ 	.word	0x00013220
        /*0fc0*/ 	.short	0x010a
        /*0fc2*/ 	.byte	0x3f
	.zero		1


	//   ....[91]....
        /*0fc4*/ 	.word	0x0001c420
        /*0fc8*/ 	.word	0x00000000
        /*0fcc*/ 	.word	0x00013280
        /*0fd0*/ 	.short	0x010a
        /*0fd2*/ 	.byte	0x3f
	.zero		1


	//   ....[92]....
        /*0fd4*/ 	.word	0x0001cae0
        /*0fd8*/ 	.word	0x00000000
        /*0fdc*/ 	.word	0x00013240
        /*0fe0*/ 	.short	0x010a
        /*0fe2*/ 	.byte	0x3f
	.zero		1


	//   ....[93]....
        /*0fe4*/ 	.word	0x0001d0a0
        /*0fe8*/ 	.word	0x00000002
        /*0fec*/ 	.word	0x00013270
        /*0ff0*/ 	.short	0x010a
        /*0ff2*/ 	.byte	0x3f
	.zero		1


	//   ....[94]....
        /*0ff4*/ 	.word	0x0001d0f0
        /*0ff8*/ 	.word	0x00000002
        /*0ffc*/ 	.word	0x00013260
        /*1000*/ 	.short	0x010a
        /*1002*/ 	.byte	0x3f
	.zero		1


	//   ....[95]....
        /*1004*/ 	.word	0x0001d140
        /*1008*/ 	.word	0x00000003
        /*100c*/ 	.word	0x00013270
        /*1010*/ 	.short	0x010a
        /*1012*/ 	.byte	0x3f
	.zero		1


	//   ....[96]....
        /*1014*/ 	.word	0x0001d190
        /*1018*/ 	.word	0x00000003
        /*101c*/ 	.word	0x00013260
        /*1020*/ 	.short	0x010a
        /*1022*/ 	.byte	0x3f
	.zero		1


	//   ....[97]....
        /*1024*/ 	.word	0x0001d1e0
        /*1028*/ 	.word	0x00000005
        /*102c*/ 	.word	0x00013220
        /*1030*/ 	.short	0x010a
        /*1032*/ 	.byte	0x3f
	.zero		1


	//   ....[98]....
        /*1034*/ 	.word	0x0001d380
        /*1038*/ 	.word	0x00000003
        /*103c*/ 	.word	0x00013240
        /*1040*/ 	.short	0x010a
        /*1042*/ 	.byte	0x3f
	.zero		1


	//   ....[99]....
        /*1044*/ 	.word	0x0001d3d0
        /*1048*/ 	.word	0x00000005
        /*104c*/ 	.word	0x00013240
        /*1050*/ 	.short	0x010a
        /*1052*/ 	.byte	0x3f
	.zero		1


	//   ....[100]....
        /*1054*/ 	.word	0x0001d420
        /*1058*/ 	.word	0x00000003
        /*105c*/ 	.word	0x00013260
        /*1060*/ 	.short	0x010a
        /*1062*/ 	.byte	0x3f
	.zero		1


	//   ....[101]....
        /*1064*/ 	.word	0x0001d470
        /*1068*/ 	.word	0x00000005
        /*106c*/ 	.word	0x00013260
        /*1070*/ 	.short	0x010a
        /*1072*/ 	.byte	0x3f
	.zero		1


	//   ....[102]....
        /*1074*/ 	.word	0x0001d4c0
        /*1078*/ 	.word	0x00000003
        /*107c*/ 	.word	0x00013280
        /*1080*/ 	.short	0x010a
        /*1082*/ 	.byte	0x3f
	.zero		1


	//----- nvinfo : EIATTR_NUM_MBARRIERS
	.align		4
.L_209:
        /*1084*/ 	.byte	0x03, 0x38
        /*1086*/ 	.short	0x0016


	//----- nvinfo : EIATTR_EXIT_INSTR_OFFSETS
	.align		4
        /*1088*/ 	.byte	0x04, 0x1c
        /*108a*/ 	.short	(.L_211 - .L_210)


	//   ....[0]....
.L_210:
        /*108c*/ 	.word	0x00000980


	//   ....[1]....
        /*1090*/ 	.word	0x00013440


	//   ....[2]....
        /*1094*/ 	.word	0x0001aae0


	//----- nvinfo : EIATTR_MAX_THREADS
	.align		4
.L_211:
        /*1098*/ 	.byte	0x04, 0x05
        /*109a*/ 	.short	(.L_213 - .L_212)
.L_212:
        /*109c*/ 	.word	0x00000200
        /*10a0*/ 	.word	0x00000001
        /*10a4*/ 	.word	0x00000001


	//----- nvinfo : EIATTR_CRS_STACK_SIZE
	.align		4
.L_213:
        /*10a8*/ 	.byte	0x04, 0x1e
        /*10aa*/ 	.short	(.L_215 - .L_214)
.L_214:
        /*10ac*/ 	.word	0x00000000


	//----- nvinfo : EIATTR_CBANK_PARAM_SIZE
	.align		4
.L_215:
        /*10b0*/ 	.byte	0x03, 0x19
        /*10b2*/ 	.short	0x0af0


	//----- nvinfo : EIATTR_PARAM_CBANK
	.align		4
        /*10b4*/ 	.byte	0x04, 0x0a
        /*10b6*/ 	.short	(.L_217 - .L_216)
	.align		4
.L_216:
        /*10b8*/ 	.word	index@(.nv.constant0._ZN7cutlass13device_kernelIN5flash11enable_sm90INS1_16FlashAttnFwdSm90INS1_25CollectiveMainloopFwdSm90ILi2EN4cute5tupleIJNS5_1CILi1EEES8_S8_EEENS6_IJNS7_ILi192EEENS7_ILi160EEENS7_ILi64EEEEEELi64ENS_12float_e4m3_tEfNS_4arch4Sm90ELb0ELb1ELb0ELb1ELb1ELb0ELb0ELb1ELb1ELb1ELb1ELb0EEENS1_21CollectiveEpilogueFwdINS6_IJSA_SC_SB_EEES9_NS_10bfloat16_tESG_Li384ELb1ELb1ELb1ELb1EEENS1_36VarlenDynamicPersistentTileSchedulerILi192ELi160ELi384ELi128ELb1ELb1ELb1ELb1ELb0ELb1EEEEEEEEEvNT_6ParamsE)
        /*10bc*/ 	.short	0x0210
        /*10be*/ 	.short	0x0af0


	//----- nvinfo : EIATTR_SW_WAR
	.align		4
.L_217:
        /*10c0*/ 	.byte	0x04, 0x36
        /*10c2*/ 	.short	(.L_219 - .L_218)
.L_218:
        /*10c4*/ 	.word	0x00000008
.L_219:


//--------------------- .nv.info._ZN7cutlass13device_kernelIN5flash11enable_sm90INS1_16FlashAttnFwdSm90INS1_25CollectiveMainloopFwdSm90ILi2EN4cute5tupleIJNS5_1CILi1EEES8_S8_EEENS6_IJNS7_ILi192EEENS7_ILi160EEENS7_ILi64EEEEEELi64ENS_12float_e4m3_tEfNS_4arch4Sm90ELb0ELb1ELb0ELb1ELb1ELb1ELb0ELb1ELb1ELb1ELb1ELb0EEENS1_21CollectiveEpilogueFwdINS6_IJSA_SC_SB_EEES9_NS_10bfloat16_tESG_Li384ELb1ELb1ELb1ELb1EEENS1_36VarlenDynamicPersistentTileSchedulerILi192ELi160ELi384ELi128ELb1ELb1ELb1ELb1ELb0ELb1EEEEEEEEEvNT_6ParamsE --------------------------
	.section	.nv.info._ZN7cutlass13device_kernelIN5flash11enable_sm90INS1_16FlashAttnFwdSm90INS1_25CollectiveMainloopFwdSm90ILi2EN4cute5tupleIJNS5_1CILi1EEES8_S8_EEENS6_IJNS7_ILi192EEENS7_ILi160EEENS7_ILi64EEEEEELi64ENS_12float_e4m3_tEfNS_4arch4Sm90ELb0ELb1ELb0ELb1ELb1ELb1ELb0ELb1ELb1ELb1ELb1ELb0EEENS1_21CollectiveEpilogueFwdINS6_IJSA_SC_SB_EEES9_NS_10bfloat16_tESG_Li384ELb1ELb1ELb1ELb1EEENS1_36VarlenDynamicPersistentTileSchedulerILi192ELi160ELi384ELi128ELb1ELb1ELb1ELb1ELb0ELb1EEEEEEEEEvNT_6ParamsE,"",@"SHT_CUDA_INFO"
	.sectionflags	@""
	.align	4


	//----- nvinfo : EIATTR_CUDA_API_VERSION
	.align		4
        /*0000*/ 	.byte	0x04, 0x37
        /*0002*/ 	.short	(.L_221 - .L_220)
.L_220:
        /*0004*/ 	.word	0x00000082


	//----- nvinfo : EIATTR_KPARAM_INFO
	.align		4
.L_221:
        /*0008*/ 	.byte	0x04, 0x17
        /*000a*/ 	.short	(.L_223 - .L_222)
.L_222:
        /*000c*/ 	.word	0x00000000
        /*0010*/ 	.short	0x0000
        /*0012*/ 	.short	0x0070
        /*0014*/ 	.byte	0x00, 0xf0, 0x01, 0x2a


	//----- nvinfo : EIATTR_SPARSE_MMA_MASK
	.align		4
.L_223:
        /*0018*/ 	.byte	0x03, 0x50
        /*001a*/ 	.short	0x0000


	//----- nvinfo : EIATTR_MAXREG_COUNT
	.align		4
        /*001c*/ 	.byte	0x03, 0x1b
        /*001e*/ 	.short	0x0080


	//----- nvinfo : EIATTR_NUM_BARRIERS
	.align		4
        /*0020*/ 	.byte	0x02, 0x4c
        /*0022*/ 	.byte	0x10
	.zero		1


	//----- nvinfo : EIATTR_EXTERNS
	.align		4
        /*0024*/ 	.byte	0x04, 0x0f
        /*0026*/ 	.short	(.L_225 - .L_224)


	//   ....[0]....
	.align		4
.L_224:
        /*0028*/ 	.word	index@(__assertfail)


	//----- nvinfo : EIATTR_ANNOTATIONS
	.align		4
.L_225:
        /*002c*/ 	.byte	0x04, 0x55
        /*002e*/ 	.short	(.L_227 - .L_226)


	//   ....[0]....
.L_226:
        /* <DEDUP_REMOVED lines=128> */


	//----- nvinfo : EIATTR_MERCURY_ISA_VERSION
	.align		4
.L_227:
        /*0818*/ 	.byte	0x03, 0x5f
        /*081a*/ 	.short	0x0101


	//----- nvinfo : EIATTR_UNUSED_LOAD_BYTE_OFFSET
	.align		4
        /*081c*/ 	.byte	0x04, 0x44
        /*081e*/ 	.short	(.L_229 - .L_228)


	//   ....[0]....
.L_228:
        /*0820*/ 	.word	0x00000a40
        /*0824*/ 	.word	0x0000fff0


	//   ....[1]....
        /*0828*/ 	.word	0x00018a50
        /*082c*/ 	.word	0x0000fff0


	//----- nvinfo : EIATTR_INT_WARP_WIDE_INSTR_OFFSETS
	.align		4
.L_229:
        /*0830*/ 	.byte	0x04, 0x31
        /*0832*/ 	.short	(.L_231 - .L_230)


	//   ....[0]....
.L_230:
        /*0834*/ 	.word	0x00000120


	//   ....[1]....
        /*0838*/ 	.word	0x00000160


	//   ....[2]....
        /*083c*/ 	.word	0x00000220


	//   ....[3]....
        /*0840*/ 	.word	0x0001e850


	//   ....[4]....
        /*0844*/ 	.word	0x0001e8e0


	//   ....[5]....
        /*0848*/ 	.word	0x000222a0


	//   ....[6]....
        /*084c*/ 	.word	0x00022330


	//----- nvinfo : EIATTR_COOP_GROUP_MASK_REGIDS
	.align		4
.L_231:
        /*0850*/ 	.byte	0x04, 0x29
        /*0852*/ 	.short	(.L_233 - .L_232)


	//   ....[0]....
.L_232:
        /*0854*/ 	.word	0xffffffff


	//   ....[1]....
        /*0858*/ 	.word	0xffffffff


	//   ....[2]....
        /*085c*/ 	.word	0xffffffff


	//   ....[3]....
        /*0860*/ 	.word	0xffffffff


	//   ....[4]....
        /*0864*/ 	.word	0xffffffff


	//   ....[5]....
        /*0868*/ 	.word	0xffffffff


	//   ....[6]....
        /*086c*/ 	.word	0xffffffff


	//   ....[7]....
        /*0870*/ 	.word	0xffffffff


	//   ....[8]....
        /*0874*/ 	.word	0xffffffff


	//   ....[9]....
        /*0878*/ 	.word	0xffffffff


	//   ....[10]....
        /*087c*/ 	.word	0xffffffff


	//   ....[11]....
        /*0880*/ 	.word	0xffffffff


	//   ....[12]....
        /*0884*/ 	.word	0xffffffff


	//   ....[13]....
        /*0888*/ 	.word	0xffffffff


	//   ....[14]....
        /*088c*/ 	.word	0xffffffff


	//   ....[15]....
        /*0890*/ 	.word	0xffffffff


	//   ....[16]....
        /*0894*/ 	.word	0xffffffff


	//   ....[17]....
        /*0898*/ 	.word	0xffffffff


	//   ....[18]....
        /*089c*/ 	.word	0xffffffff


	//   ....[19]....
        /*08a0*/ 	.word	0xffffffff


	//   ....[20]....
        /*08a4*/ 	.word	0xffffffff


	//   ....[21]....
        /*08a8*/ 	.word	0xffffffff


	//   ....[22]....
        /*08ac*/ 	.word	0xffffffff


	//   ....[23]....
        /*08b0*/ 	.word	0xffffffff


	//   ....[24]....
        /*08b4*/ 	.word	0xffffffff


	//   ....[25]....
        /*08b8*/ 	.word	0xffffffff


	//   ....[26]....
        /*08bc*/ 	.word	0xffffffff


	//   ....[27]....
        /*08c0*/ 	.word	0xffffffff


	//   ....[28]....
        /*08c4*/ 	.word	0xffffffff


	//   ....[29]....
        /*08c8*/ 	.word	0xffffffff


	//   ....[30]....
        /*08cc*/ 	.word	0xffffffff


	//   ....[31]....
        /*08d0*/ 	.word	0xffffffff


	//   ....[32]....
        /*08d4*/ 	.word	0xffffffff


	//   ....[33]....
        /*08d8*/ 	.word	0xffffffff


	//   ....[34]....
        /*08dc*/ 	.word	0xffffffff


	//   ....[35]....
        /*08e0*/ 	.word	0xffffffff


	//   ....[36]....
        /*08e4*/ 	.word	0xffffffff


	//   ....[37]....
        /*08e8*/ 	.word	0xffffffff


	//   ....[38]....
        /*08ec*/ 	.word	0xffffffff


	//   ....[39]....
        /*08f0*/ 	.word	0xffffffff


	//   ....[40]....
        /*08f4*/ 	.word	0xffffffff


	//   ....[41]....
        /*08f8*/ 	.word	0xffffffff


	//   ....[42]....
        /*08fc*/ 	.word	0xffffffff


	//   ....[43]....
        /*0900*/ 	.word	0xffffffff


	//   ....[44]....
        /*0904*/ 	.word	0xffffffff


	//   ....[45]....
        /*0908*/ 	.word	0xffffffff


	//   ....[46]....
        /*090c*/ 	.word	0xffffffff


	//   ....[47]....
        /*0910*/ 	.word	0xffffffff


	//   ....[48]....
        /*0914*/ 	.word	0xffffffff


	//   ....[49]....
        /*0918*/ 	.word	0xffffffff


	//   ....[50]....
        /*091c*/ 	.word	0xffffffff


	//   ....[51]....
        /*0920*/ 	.word	0xffffffff


	//   ....[52]....
        /*0924*/ 	.word	0xffffffff


	//   ....[53]....
        /*0928*/ 	.word	0xffffffff


	//   ....[54]....
        /*092c*/ 	.word	0xffffffff


	//   ....[55]....
        /*0930*/ 	.word	0xffffffff


	//   ....[56]....
        /*0934*/ 	.word	0xffffffff


	//   ....[57]....
        /*0938*/ 	.word	0xffffffff


	//   ....[58]....
        /*093c*/ 	.word	0xffffffff


	//   ....[59]....
        /*0940*/ 	.word	0xffffffff


	//   ....[60]....
        /*0944*/ 	.word	0xffffffff


	//   ....[61]....
        /*0948*/ 	.word	0xffffffff


	//   ....[62]....
        /*094c*/ 	.word	0xffffffff


	//   ....[63]....
        /*0950*/ 	.word	0xffffffff


	//   ....[64]....
        /*0954*/ 	.word	0xffffffff


	//   ....[65]....
        /*0958*/ 	.word	0xffffffff


	//   ....[66]....
        /*095c*/ 	.word	0xffffffff


	//   ....[67]....
        /*0960*/ 	.word	0xffffffff


	//   ....[68]....
        /*0964*/ 	.word	0xffffffff


	//   ....[69]....
        /*0968*/ 	.word	0xffffffff


	//   ....[70]....
        /*096c*/ 	.word	0xffffffff


	//   ....[71]....
        /*0970*/ 	.word	0xffffffff


	//   ....[72]....
        /*0974*/ 	.word	0xffffffff


	//   ....[73]....
        /*0978*/ 	.word	0xffffffff


	//   ....[74]....
        /*097c*/ 	.word	0xffffffff


	//   ....[75]....
        /*0980*/ 	.word	0xffffffff


	//   ....[76]....
        /*0984*/ 	.word	0xffffffff


	//   ....[77]....
        /*0988*/ 	.word	0xffffffff


	//   ....[78]....
        /*098c*/ 	.word	0xffffffff


	//   ....[79]....
        /*0990*/ 	.word	0xffffffff


	//   ....[80]....
        /*0994*/ 	.word	0xffffffff


	//   ....[81]....
        /*0998*/ 	.word	0xffffffff


	//   ....[82]....
        /*099c*/ 	.word	0xffffffff


	//   ....[83]....
        /*09a0*/ 	.word	0xffffffff


	//   ....[84]....
        /*09a4*/ 	.word	0xffffffff


	//   ....[85]....
        /*09a8*/ 	.word	0xffffffff


	//   ....[86]....
        /*09ac*/ 	.word	0xffffffff


	//   ....[87]....
        /*09b0*/ 	.word	0xffffffff


	//   ....[88]....
        /*09b4*/ 	.word	0xffffffff


	//   ....[89]....
        /*09b8*/ 	.word	0xffffffff


	//   ....[90]....
        /*09bc*/ 	.word	0xffffffff


	//   ....[91]....
        /*09c0*/ 	.word	0xffffffff


	//   ....[92]....
        /*09c4*/ 	.word	0xffffffff


	//   ....[93]....
        /*09c8*/ 	.word	0xffffffff


	//   ....[94]....
        /*09cc*/ 	.word	0xffffffff


	//   ....[95]....
        /*09d0*/ 	.word	0xffffffff


	//   ....[96]....
        /*09d4*/ 	.word	0xffffffff


	//   ....[97]....
        /*09d8*/ 	.word	0xffffffff


	//   ....[98]....
        /*09dc*/ 	.word	0xffffffff


	//   ....[99]....
        /*09e0*/ 	.word	0xffffffff


	//   ....[100]....
        /*09e4*/ 	.word	0xffffffff


	//   ....[101]....
        /*09e8*/ 	.word	0xffffffff


	//   ....[102]....
        /*09ec*/ 	.word	0xffffffff


	//   ....[103]....
        /*09f0*/ 	.word	0xffffffff


	//   ....[104]....
        /*09f4*/ 	.word	0xffffffff


	//   ....[105]....
        /*09f8*/ 	.word	0xffffffff


	//   ....[106]....
        /*09fc*/ 	.word	0xffffffff


	//   ....[107]....
        /*0a00*/ 	.word	0xffffffff


	//   ....[108]....
        /*0a04*/ 	.word	0xffffffff


	//   ....[109]....
        /*0a08*/ 	.word	0xffffffff


	//   ....[110]....
        /*0a0c*/ 	.word	0xffffffff


	//   ....[111]....
        /*0a10*/ 	.word	0xffffffff


	//   ....[112]....
        /*0a14*/ 	.word	0xffffffff


	//   ....[113]....
        /*0a18*/ 	.word	0xffffffff


	//   ....[114]....
        /*0a1c*/ 	.word	0xffffffff


	//   ....[115]....
        /*0a20*/ 	.word	0xffffffff


	//   ....[116]....
        /*0a24*/ 	.word	0xffffffff


	//   ....[117]....
        /*0a28*/ 	.word	0xffffffff


	//   ....[118]....
        /*0a2c*/ 	.word	0xffffffff


	//   ....[119]....
        /*0a30*/ 	.word	0xffffffff


	//   ....[120]....
        /*0a34*/ 	.word	0xffffffff


	//   ....[121]....
        /*0a38*/ 	.word	0xffffffff


	//   ....[122]....
        /*0a3c*/ 	.word	0xffffffff


	//   ....[123]....
        /*0a40*/ 	.word	0xffffffff


	//   ....[124]....
        /*0a44*/ 	.word	0xffffffff


	//   ....[125]....
        /*0a48*/ 	.word	0xffffffff


	//   ....[126]....
        /*0a4c*/ 	.word	0xffffffff


	//   ....[127]....
        /*0a50*/ 	.word	0xffffffff


	//   ....[128]....
        /*0a54*/ 	.word	0xffffffff


	//   ....[129]....
        /*0a58*/ 	.word	0xffffffff


	//   ....[130]....
        /*0a5c*/ 	.word	0xffffffff


	//   ....[131]....
        /*0a60*/ 	.word	0xffffffff


	//   ....[132]....
        /*0a64*/ 	.word	0xffffffff


	//   ....[133]....
        /*0a68*/ 	.word	0xffffffff


	//   ....[134]....
        /*0a6c*/ 	.word	0xffffffff


	//   ....[135]....
        /*0a70*/ 	.word	0xffffffff


	//   ....[136]....
        /*0a74*/ 	.word	0xffffffff


	//   ....[137]....
        /*0a78*/ 	.word	0xffffffff


	//   ....[138]....
        /*0a7c*/ 	.word	0xffffffff


	//   ....[139]....
        /*0a80*/ 	.word	0xffffffff


	//   ....[140]....
        /*0a84*/ 	.word	0xffffffff


	//   ....[141]....
        /*0a88*/ 	.word	0xffffffff


	//   ....[142]....
        /*0a8c*/ 	.word	0xffffffff


	//   ....[143]....
        /*0a90*/ 	.word	0xffffffff


	//   ....[144]....
        /*0a94*/ 	.word	0xffffffff


	//   ....[145]....
        /*0a98*/ 	.word	0xffffffff


	//   ....[146]....
        /*0a9c*/ 	.word	0xffffffff


	//   ....[147]....
        /*0aa0*/ 	.word	0xffffffff


	//   ....[148]....
        /*0aa4*/ 	.word	0xffffffff


	//   ....[149]....
        /*0aa8*/ 	.word	0xffffffff


	//   ....[150]....
        /*0aac*/ 	.word	0xffffffff


	//   ....[151]....
        /*0ab0*/ 	.word	0xffffffff


	//   ....[152]....
        /*0ab4*/ 	.word	0xffffffff


	//   ....[153]....
        /*0ab8*/ 	.word	0xffffffff


	//   ....[154]....
        /*0abc*/ 	.word	0xffffffff


	//   ....[155]....
        /*0ac0*/ 	.word	0xffffffff


	//   ....[156]....
        /*0ac4*/ 	.word	0xffffffff


	//   ....[157]....
        /*0ac8*/ 	.word	0xffffffff


	//   ....[158]....
        /*0acc*/ 	.word	0xffffffff


	//   ....[159]....
        /*0ad0*/ 	.word	0xffffffff


	//   ....[160]....
        /*0ad4*/ 	.word	0xffffffff


	//   ....[161]....
        /*0ad8*/ 	.word	0xffffffff


	//   ....[162]....
        /*0adc*/ 	.word	0xffffffff


	//   ....[163]....
        /*0ae0*/ 	.word	0xffffffff


	//   ....[164]....
        /*0ae4*/ 	.word	0xffffffff


	//   ....[165]....
        /*0ae8*/ 	.word	0xffffffff


	//   ....[166]....
        /*0aec*/ 	.word	0xffffffff


	//   ....[167]....
        /*0af0*/ 	.word	0xffffffff


	//   ....[168]....
        /*0af4*/ 	.word	0xffffffff


	//   ....[169]....
        /*0af8*/ 	.word	0xffffffff


	//   ....[170]....
        /*0afc*/ 	.word	0xffffffff


	//   ....[171]....
        /*0b00*/ 	.word	0xffffffff


	//   ....[172]....
        /*0b04*/ 	.word	0xffffffff


	//   ....[173]....
        /*0b08*/ 	.word	0xffffffff


	//   ....[174]....
        /*0b0c*/ 	.word	0xffffffff


	//   ....[175]....
        /*0b10*/ 	.word	0xffffffff


	//   ....[176]....
        /*0b14*/ 	.word	0xffffffff


	//   ....[177]....
        /*0b18*/ 	.word	0xffffffff


	//   ....[178]....
        /*0b1c*/ 	.word	0xffffffff


	//   ....[179]....
        /*0b20*/ 	.word	0xffffffff


	//   ....[180]....
        /*0b24*/ 	.word	0xffffffff


	//   ....[181]....
        /*0b28*/ 	.word	0xffffffff


	//   ....[182]....
        /*0b2c*/ 	.word	0xffffffff


	//   ....[183]....
        /*0b30*/ 	.word	0xffffffff


	//   ....[184]....
        /*0b34*/ 	.word	0xffffffff


	//   ....[185]....
        /*0b38*/ 	.word	0xffffffff


	//   ....[186]....
        /*0b3c*/ 	.word	0xffffffff


	//   ....[187]....
        /*0b40*/ 	.word	0xffffffff


	//   ....[188]....
        /*0b44*/ 	.word	0xffffffff


	//   ....[189]....
        /*0b48*/ 	.word	0xffffffff


	//   ....[190]....
        /*0b4c*/ 	.word	0xffffffff


	//   ....[191]....
        /*0b50*/ 	.word	0xffffffff


	//   ....[192]....
        /*0b54*/ 	.word	0xffffffff


	//   ....[193]....
        /*0b58*/ 	.word	0xffffffff


	//   ....[194]....
        /*0b5c*/ 	.word	0xffffffff


	//   ....[195]....
        /*0b60*/ 	.word	0x0500000f


	//   ....[196]....
        /*0b64*/ 	.word	0x0500000f


	//   ....[197]....
        /*0b68*/ 	.word	0x0500000f


	//   ....[198]....
        /*0b6c*/ 	.word	0x0500000f


	//   ....[199]....
        /*0b70*/ 	.word	0x0500000f


	//   ....[200]....
        /*0b74*/ 	.word	0x0500000f


	//   ....[201]....
        /*0b78*/ 	.word	0x0500000f


	//   ....[202]....
        /*0b7c*/ 	.word	0x0500000f


	//   ....[203]....
        /*0b80*/ 	.word	0x0500000f


	//   ....[204]....
        /*0b84*/ 	.word	0x0500000f


	//   ....[205]....
        /*0b88*/ 	.word	0x0500000f


	//   ....[206]....
        /*0b8c*/ 	.word	0x0500000f


	//   ....[207]....
        /*0b90*/ 	.word	0x0500000f


	//   ....[208]....
        /*0b94*/ 	.word	0x0500000f


	//   ....[209]....
        /*0b98*/ 	.word	0x0500000f


	//   ....[210]....
        /*0b9c*/ 	.word	0x0500000f


	//   ....[211]....
        /*0ba0*/ 	.word	0x0500000f


	//   ....[212]....
        /*0ba4*/ 	.word	0x0500000f


	//   ....[213]....
        /*0ba8*/ 	.word	0x0500000f


	//   ....[214]....
        /*0bac*/ 	.word	0x0500000f


	//   ....[215]....
        /*0bb0*/ 	.word	0x0500000f


	//   ....[216]....
        /*0bb4*/ 	.word	0x0500000f


	//   ....[217]....
        /*0bb8*/ 	.word	0x0500000f


	//   ....[218]....
        /*0bbc*/ 	.word	0x0500000f


	//   ....[219]....
        /*0bc0*/ 	.word	0x0500000f


	//   ....[220]....
        /*0bc4*/ 	.word	0x0500000f


	//   ....[221]....
        /*0bc8*/ 	.word	0x0500000f


	//   ....[222]....
        /*0bcc*/ 	.word	0x0500000f


	//   ....[223]....
        /*0bd0*/ 	.word	0x0500000f


	//   ....[224]....
        /*0bd4*/ 	.word	0x0500000f


	//   ....[225]....
        /*0bd8*/ 	.word	0x0500000f


	//   ....[226]....
        /*0bdc*/ 	.word	0x0500000f


	//   ....[227]....
        /*0be0*/ 	.word	0x0500000f


	//   ....[228]....
        /*0be4*/ 	.word	0x0500000f


	//   ....[229]....
        /*0be8*/ 	.word	0x0500000f


	//   ....[230]....
        /*0bec*/ 	.word	0x0500000f


	//   ....[231]....
        /*0bf0*/ 	.word	0x0500000f


	//   ....[232]....
        /*0bf4*/ 	.word	0x0500000f


	//   ....[233]....
        /*0bf8*/ 	.word	0x0500000f


	//   ....[234]....
        /*0bfc*/ 	.word	0x0500000f


	//   ....[235]....
        /*0c00*/ 	.word	0x0500000f


	//   ....[236]....
        /*0c04*/ 	.word	0x0500000f


	//   ....[237]....
        /*0c08*/ 	.word	0x0500000f


	//   ....[238]....
        /*0c0c*/ 	.word	0x0500000f


	//   ....[239]....
        /*0c10*/ 	.word	0x0500000f


	//   ....[240]....
        /*0c14*/ 	.word	0x0500000f


	//   ....[241]....
        /*0c18*/ 	.word	0x0500000f


	//   ....[242]....
        /*0c1c*/ 	.word	0x0500000f


	//   ....[243]....
        /*0c20*/ 	.word	0x0500000f


	//   ....[244]....
        /*0c24*/ 	.word	0x0500000f


	//   ....[245]....
        /*0c28*/ 	.word	0x0500000f


	//   ....[246]....
        /*0c2c*/ 	.word	0x0500000f


	//   ....[247]....
        /*0c30*/ 	.word	0x0500000f


	//   ....[248]....
        /*0c34*/ 	.word	0x0500000f


	//   ....[249]....
        /*0c38*/ 	.word	0x0500000f


	//   ....[250]....
        /*0c3c*/ 	.word	0x0500000f


	//   ....[251]....
        /*0c40*/ 	.word	0x0500000f


	//   ....[252]....
        /*0c44*/ 	.word	0x0500000f


	//   ....[253]....
        /*0c48*/ 	.word	0x0500000f


	//   ....[254]....
        /*0c4c*/ 	.word	0x0500000f


	//   ....[255]....
        /*0c50*/ 	.word	0x0500000f


	//   ....[0]....
        /*0c54*/ 	.word	0x0500000f


	//   ....[1]....
        /*0c58*/ 	.word	0x0500000f


	//   ....[2]....
        /*0c5c*/ 	.word	0x0500000f


	//   ....[3]....
        /*0c60*/ 	.word	0x0500000f


	//   ....[4]....
        /*0c64*/ 	.word	0x0500000f


	//   ....[5]....
        /*0c68*/ 	.word	0x0500000f


	//   ....[6]....
        /*0c6c*/ 	.word	0x0500000f


	//   ....[7]....
        /*0c70*/ 	.word	0x0500000f


	//   ....[8]....
        /*0c74*/ 	.word	0x0500000f


	//   ....[9]....
        /*0c78*/ 	.word	0x0500000f


	//   ....[10]....
        /*0c7c*/ 	.word	0x0500000f


	//   ....[11]....
        /*0c80*/ 	.word	0x0500000f


	//   ....[12]....
        /*0c84*/ 	.word	0x0500000f


	//   ....[13]....
        /*0c88*/ 	.word	0x0500000f


	//   ....[14]....
        /*0c8c*/ 	.word	0x0500000f


	//   ....[15]....
        /*0c90*/ 	.word	0x0500000f


	//   ....[16]....
        /*0c94*/ 	.word	0x0500000f


	//   ....[17]....
        /*0c98*/ 	.word	0x0500000f


	//   ....[18]....
        /*0c9c*/ 	.word	0x0500000f


	//   ....[19]....
        /*0ca0*/ 	.word	0x0500000f


	//   ....[20]....
        /*0ca4*/ 	.word	0x0500000f


	//   ....[21]....
        /*0ca8*/ 	.word	0x0500000f


	//   ....[22]....
        /*0cac*/ 	.word	0x0500000f


	//   ....[23]....
        /*0cb0*/ 	.word	0x0500000f


	//   ....[24]....
        /*0cb4*/ 	.word	0x0500000f


	//   ....[25]....
        /*0cb8*/ 	.word	0x0500000f


	//----- nvinfo : EIATTR_COOP_GROUP_INSTR_OFFSETS
	.align		4
.L_233:
        /*0cbc*/ 	.byte	0x04, 0x28
        /*0cbe*/ 	.short	(.L_235 - .L_234)


	//   ....[0]....
.L_234:
        /*0cc0*/ 	.word	0x00000060


	//   ....[1]....
        /*0cc4*/ 	.word	0x00000130


	//   ....[2]....
        /*0cc8*/ 	.word	0x00000230


	//   ....[3]....
        /*0ccc*/ 	.word	0x000003a0


	//   ....[4]....
        /*0cd0*/ 	.word	0x00000500


	//   ....[5]....
        /*0cd4*/ 	.word	0x00000620


	//   ....[6]....
        /*0cd8*/ 	.word	0x00000780


	//   ....[7]....
        /*0cdc*/ 	.word	0x00002c30


	//   ....[8]....
        /*0ce0*/ 	.word	0x00002c40


	//   ....[9]....
        /*0ce4*/ 	.word	0x00003da0


	//   ....[10]....
        /*0ce8*/ 	.word	0x00003db0


	//   ....[11]....
        /*0cec*/ 	.word	0x00004f20


	//   ....[12]....
        /*0cf0*/ 	.word	0x00004f30


	//   ....[13]....
        /*0cf4*/ 	.word	0x000052d0


	//   ....[14]....
        /*0cf8*/ 	.word	0x000052f0


	//   ....[15]....
        /*0cfc*/ 	.word	0x000060b0


	//   ....[16]....
        /*0d00*/ 	.word	0x00006880


	//   ....[17]....
        /*0d04*/ 	.word	0x00006890


	//   ....[18]....
        /*0d08*/ 	.word	0x000068a0


	//   ....[19]....
        /*0d0c*/ 	.word	0x000068b0


	//   ....[20]....
        /*0d10*/ 	.word	0x00007d30


	//   ....[21]....
        /*0d14*/ 	.word	0x00007d40


	//   ....[22]....
        /*0d18*/ 	.word	0x00007d50


	//   ....[23]....
        /*0d1c*/ 	.word	0x00007d60


	//   ....[24]....
        /*0d20*/ 	.word	0x000098c0


	//   ....[25]....
        /*0d24*/ 	.word	0x00009b20


	//   ....[26]....
        /*0d28*/ 	.word	0x0000b2b0


	//   ....[27]....
        /*0d2c*/ 	.word	0x0000b3b0


	//   ....[28]....
        /*0d30*/ 	.word	0x0000bd20


	//   ....[29]....
        /*0d34*/ 	.word	0x0000bda0


	//   ....[30]....
        /*0d38*/ 	.word	0x0000db90


	//   ....[31]....
        /*0d3c*/ 	.word	0x0000ddd0


	//   ....[32]....
        /*0d40*/ 	.word	0x0000f7f0


	//   ....[33]....
        /*0d44*/ 	.word	0x0000f930


	//   ....[34]....
        /*0d48*/ 	.word	0x00010200


	//   ....[35]....
        /*0d4c*/ 	.word	0x00010260


	//   ....[36]....
        /*0d50*/ 	.word	0x00012430


	//   ....[37]....
        /*0d54*/ 	.word	0x00012450


	//   ....[38]....
        /*0d58*/ 	.word	0x00012ab0


	//   ....[39]....
        /*0d5c*/ 	.word	0x00012b10


	//   ....[40]....
        /*0d60*/ 	.word	0x000147c0


	//   ....[41]....
        /*0d64*/ 	.word	0x000157f0


	//   ....[42]....
        /*0d68*/ 	.word	0x00016400


	//   ....[43]....
        /*0d6c*/ 	.word	0x00016540


	//   ....[44]....
        /*0d70*/ 	.word	0x00016e10


	//   ....[45]....
        /*0d74*/ 	.word	0x00016e60


	//   ....[46]....
        /*0d78*/ 	.word	0x000183e0


	//   ....[47]....
        /*0d7c*/ 	.word	0x000183f0


	//   ....[48]....
        /*0d80*/ 	.word	0x00018490


	//   ....[49]....
        /*0d84*/ 	.word	0x000184a0


	//   ....[50]....
        /*0d88*/ 	.word	0x00019070


	//   ....[51]....
        /*0d8c*/ 	.word	0x00019080


	//   ....[52]....
        /*0d90*/ 	.word	0x00019090


	//   ....[53]....
        /*0d94*/ 	.word	0x000190a0


	//   ....[54]....
        /*0d98*/ 	.word	0x000190b0


	//   ....[55]....
        /*0d9c*/ 	.word	0x000190c0


	//   ....[56]....
        /*0da0*/ 	.word	0x000190d0


	//   ....[57]....
        /*0da4*/ 	.word	0x000190e0


	//   ....[58]....
        /*0da8*/ 	.word	0x000190f0


	//   ....[59]....
        /*0dac*/ 	.word	0x00019100


	//   ....[60]....
        /*0db0*/ 	.word	0x00019110


	//   ....[61]....
        /*0db4*/ 	.word	0x00019120


	//   ....[62]....
        /*0db8*/ 	.word	0x00019130


	//   ....[63]....
        /*0dbc*/ 	.word	0x00019140


	//   ....[64]....
        /*0dc0*/ 	.word	0x00019150


	//   ....[65]....
        /*0dc4*/ 	.word	0x00019160


	//   ....[66]....
        /*0dc8*/ 	.word	0x00019170


	//   ....[67]....
        /*0dcc*/ 	.word	0x00019180


	//   ....[68]....
        /*0dd0*/ 	.word	0x00019190


	//   ....[69]....
        /*0dd4*/ 	.word	0x000191a0


	//   ....[70]....
        /*0dd8*/ 	.word	0x000191b0


	//   ....[71]....
        /*0ddc*/ 	.word	0x000191c0


	//   ....[72]....
        /*0de0*/ 	.word	0x000191d0


	//   ....[73]....
        /*0de4*/ 	.word	0x000191e0


	//   ....[74]....
        /*0de8*/ 	.word	0x000191f0


	//   ....[75]....
        /*0dec*/ 	.word	0x00019200


	//   ....[76]....
        /*0df0*/ 	.word	0x00019210


	//   ....[77]....
        /*0df4*/ 	.word	0x00019220


	//   ....[78]....
        /*0df8*/ 	.word	0x00019230


	//   ....[79]....
        /*0dfc*/ 	.word	0x00019240


	//   ....[80]....
        /*0e00*/ 	.word	0x00019250


	//   ....[81]....
        /*0e04*/ 	.word	0x00019260


	//   ....[82]....
        /*0e08*/ 	.word	0x00019b00


	//   ....[83]....
        /*0e0c*/ 	.word	0x00019b40


	//   ....[84]....
        /*0e10*/ 	.word	0x00019b60


	//   ....[85]....
        /*0e14*/ 	.word	0x00019b80


	//   ....[86]....
        /*0e18*/ 	.word	0x0001a040


	//   ....[87]....
        /*0e1c*/ 	.word	0x0001a080


	//   ....[88]....
        /*0e20*/ 	.word	0x0001a0a0


	//   ....[89]....
        /*0e24*/ 	.word	0x0001a0e0


	//   ....[90]....
        /*0e28*/ 	.word	0x0001a100


	//   ....[91]....
        /*0e2c*/ 	.word	0x0001a120


	//   ....[92]....
        /*0e30*/ 	.word	0x0001a140


	//   ....[93]....
        /*0e34*/ 	.word	0x0001a170


	//   ....[94]....
        /*0e38*/ 	.word	0x0001a520


	//   ....[95]....
        /*0e3c*/ 	.word	0x0001a530


	//   ....[96]....
        /*0e40*/ 	.word	0x0001a850


	//   ....[97]....
        /*0e44*/ 	.word	0x0001a860


	//   ....[98]....
        /*0e48*/ 	.word	0x0001b280


	//   ....[99]....
        /*0e4c*/ 	.word	0x0001b2b0


	//   ....[100]....
        /*0e50*/ 	.word	0x0001b2f0


	//   ....[101]....
        /*0e54*/ 	.word	0x0001b320


	//   ....[102]....
        /*0e58*/ 	.word	0x0001b340


	//   ....[103]....
        /*0e5c*/ 	.word	0x0001b350


	//   ....[104]....
        /*0e60*/ 	.word	0x0001b360


	//   ....[105]....
        /*0e64*/ 	.word	0x0001b380


	//   ....[106]....
        /*0e68*/ 	.word	0x0001b4e0


	//   ....[107]....
        /*0e6c*/ 	.word	0x0001b6d0


	//   ....[108]....
        /*0e70*/ 	.word	0x0001b700


	//   ....[109]....
        /*0e74*/ 	.word	0x0001b730


	//   ....[110]....
        /*0e78*/ 	.word	0x0001b760


	//   ....[111]....
        /*0e7c*/ 	.word	0x0001b790


	//   ....[112]....
        /*0e80*/ 	.word	0x0001b7c0


	//   ....[113]....
        /*0e84*/ 	.word	0x0001b950


	//   ....[114]....
        /*0e88*/ 	.word	0x0001b980


	//   ....[115]....
        /*0e8c*/ 	.word	0x0001b9b0


	//   ....[116]....
        /*0e90*/ 	.word	0x0001b9e0


	//   ....[117]....
        /*0e94*/ 	.word	0x0001ba10


	//   ....[118]....
        /*0e98*/ 	.word	0x0001ba40


	//   ....[119]....
        /*0e9c*/ 	.word	0x0001bad0


	//   ....[120]....
        /*0ea0*/ 	.word	0x0001bb00


	//   ....[121]....
        /*0ea4*/ 	.word	0x0001bb10


	//   ....[122]....
        /*0ea8*/ 	.word	0x0001bb50


	//   ....[123]....
        /*0eac*/ 	.word	0x0001d490


	//   ....[124]....
        /*0eb0*/ 	.word	0x0001f7a0


	//   ....[125]....
        /*0eb4*/ 	.word	0x0001f7d0


	//   ....[126]....
        /*0eb8*/ 	.word	0x0001f830


	//   ....[127]....
        /*0ebc*/ 	.word	0x0001f860


	//   ....[128]....
        /*0ec0*/ 	.word	0x0001f8b0


	//   ....[129]....
        /*0ec4*/ 	.word	0x0001f8c0


	//   ....[130]....
        /*0ec8*/ 	.word	0x0001f8e0


	//   ....[131]....
        /*0ecc*/ 	.word	0x0001f8f0


	//   ....[132]....
        /*0ed0*/ 	.word	0x0001f950


	//   ....[133]....
        /*0ed4*/ 	.word	0x0001f9a0


	//   ....[134]....
        /*0ed8*/ 	.word	0x0001fdb0


	//   ....[135]....
        /*0edc*/ 	.word	0x0001fdd0


	//   ....[136]....
        /*0ee0*/ 	.word	0x0001fe70


	//   ....[137]....
        /*0ee4*/ 	.word	0x0001fe80


	//   ....[138]....
        /*0ee8*/ 	.word	0x0001fef0


	//   ....[139]....
        /*0eec*/ 	.word	0x0001ff00


	//   ....[140]....
        /*0ef0*/ 	.word	0x0001ff10


	//   ....[141]....
        /*0ef4*/ 	.word	0x0001ff20


	//   ....[142]....
        /*0ef8*/ 	.word	0x0001ffd0


	//   ....[143]....
        /*0efc*/ 	.word	0x0001fff0


	//   ....[144]....
        /*0f00*/ 	.word	0x00020860


	//   ....[145]....
        /*0f04*/ 	.word	0x00020890


	//   ....[146]....
        /*0f08*/ 	.word	0x00020900


	//   ....[147]....
        /*0f0c*/ 	.word	0x00020920


	//   ....[148]....
        /*0f10*/ 	.word	0x000209a0


	//   ....[149]....
        /*0f14*/ 	.word	0x000209c0


	//   ....[150]....
        /*0f18*/ 	.word	0x000209d0


	//   ....[151]....
        /*0f1c*/ 	.word	0x00020a40


	//   ....[152]....
        /*0f20*/ 	.word	0x00020a90


	//   ....[153]....
        /*0f24*/ 	.word	0x00020ac0


	//   ....[154]....
        /*0f28*/ 	.word	0x00020b00


	//   ....[155]....
        /*0f2c*/ 	.word	0x00020b10


	//   ....[156]....
        /*0f30*/ 	.word	0x00021530


	//   ....[157]....
        /*0f34*/ 	.word	0x00021540


	//   ....[158]....
        /*0f38*/ 	.word	0x00021560


	//   ....[159]....
        /*0f3c*/ 	.word	0x000215b0


	//   ....[160]....
        /*0f40*/ 	.word	0x000215c0


	//   ....[161]....
        /*0f44*/ 	.word	0x00021600


	//   ....[162]....
        /*0f48*/ 	.word	0x00021610


	//   ....[163]....
        /*0f4c*/ 	.word	0x00021620


	//   ....[164]....
        /*0f50*/ 	.word	0x00021660


	//   ....[165]....
        /*0f54*/ 	.word	0x000216a0


	//   ....[166]....
        /*0f58*/ 	.word	0x00021ab0


	//   ....[167]....
        /*0f5c*/ 	.word	0x00021ac0


	//   ....[168]....
        /*0f60*/ 	.word	0x00021ad0


	//   ....[169]....
        /*0f64*/ 	.word	0x00021b10


	//   ....[170]....
        /*0f68*/ 	.word	0x00021b20


	//   ....[171]....
        /*0f6c*/ 	.word	0x00021b60


	//   ....[172]....
        /*0f70*/ 	.word	0x00021b70


	//   ....[173]....
        /*0f74*/ 	.word	0x00021b80


	//   ....[174]....
        /*0f78*/ 	.word	0x00021bc0


	//   ....[175]....
        /*0f7c*/ 	.word	0x00021c00


	//   ....[176]....
        /*0f80*/ 	.word	0x00022a80


	//   ....[177]....
        /*0f84*/ 	.word	0x00022ab0


	//   ....[178]....
        /*0f88*/ 	.word	0x00022b10


	//   ....[179]....
        /*0f8c*/ 	.word	0x00022b40


	//   ....[180]....
        /*0f90*/ 	.word	0x00022b70


	//   ....[181]....
        /*0f94*/ 	.word	0x00022ba0


	//   ....[182]....
        /*0f98*/ 	.word	0x00022bd0


	//   ....[183]....
        /*0f9c*/ 	.word	0x00022c00


	//   ....[184]....
        /*0fa0*/ 	.word	0x00022da0


	//   ....[185]....
        /*0fa4*/ 	.word	0x00022dd0


	//   ....[186]....
        /*0fa8*/ 	.word	0x00022e00


	//   ....[187]....
        /*0fac*/ 	.word	0x00022e30


	//   ....[188]....
        /*0fb0*/ 	.word	0x00022e60


	//   ....[189]....
        /*0fb4*/ 	.word	0x00022e90


	//   ....[190]....
        /*0fb8*/ 	.word	0x00022f50


	//   ....[191]....
        /*0fbc*/ 	.word	0x00022f70


	//   ....[192]....
        /*0fc0*/ 	.word	0x00022f90


	//   ....[193]....
        /*0fc4*/ 	.word	0x00022ff0


	//   ....[194]....
        /*0fc8*/ 	.word	0x00023a50


	//   ....[195]....
        /*0fcc*/ 	.word	0x00023e10


	//   ....[196]....
        /*0fd0*/ 	.word	0x00023ea0


	//   ....[197]....
        /*0fd4*/ 	.word	0x00023f70


	//   ....[198]....
        /*0fd8*/ 	.word	0x00024000


	//   ....[199]....
        /*0fdc*/ 	.word	0x000240d0


	//   ....[200]....
        /*0fe0*/ 	.word	0x00024160


	//   ....[201]....
        /*0fe4*/ 	.word	0x00024230


	//   ....[202]....
        /*0fe8*/ 	.word	0x000242c0


	//   ....[203]....
        /*0fec*/ 	.word	0x00024310


	//   ....[204]....
        /*0ff0*/ 	.word	0x00024360


	//   ....[205]....
        /*0ff4*/ 	.word	0x00024430


	//   ....[206]....
        /*0ff8*/ 	.word	0x000244c0


	//   ....[207]....
        /*0ffc*/ 	.word	0x00024510


	//   ....[208]....
        /*1000*/ 	.word	0x00024560


	//   ....[209]....
        /*1004*/ 	.word	0x000248f0


	//   ....[210]....
        /*1008*/ 	.word	0x00024bd0


	//   ....[211]....
        /*100c*/ 	.word	0x00024cd0


	//   ....[212]....
        /*1010*/ 	.word	0x00024da0


	//   ....[213]....
        /*1014*/ 	.word	0x00024e10


	//   ....[214]....
        /*1018*/ 	.word	0x00024ef0


	//   ....[215]....
        /*101c*/ 	.word	0x00024f70


	//   ....[216]....
        /*1020*/ 	.word	0x00025040


	//   ....[217]....
        /*1024*/ 	.word	0x000250c0


	//   ....[218]....
        /*1028*/ 	.word	0x00025190


	//   ....[219]....
        /*102c*/ 	.word	0x00025210


	//   ....[220]....
        /*1030*/ 	.word	0x000252e0


	//   ....[221]....
        /*1034*/ 	.word	0x000253e0


	//   ....[222]....
        /*1038*/ 	.word	0x00025490


	//   ....[223]....
        /*103c*/ 	.word	0x00025510


	//   ....[224]....
        /*1040*/ 	.word	0x00025600


	//   ....[225]....
        /*1044*/ 	.word	0x00025660


	//   ....[226]....
        /*1048*/ 	.word	0x00025740


	//   ....[227]....
        /*104c*/ 	.word	0x000257a0


	//   ....[228]....
        /*1050*/ 	.word	0x00025840


	//   ....[229]....
        /*1054*/ 	.word	0x000258e0


	//   ....[230]....
        /*1058*/ 	.word	0x000259b0


	//   ....[231]....
        /*105c*/ 	.word	0x00025a60


	//   ....[232]....
        /*1060*/ 	.word	0x00025ad0


	//   ....[233]....
        /*1064*/ 	.word	0x00025b30


	//   ....[234]....
        /*1068*/ 	.word	0x00025bf0


	//   ....[235]....
        /*106c*/ 	.word	0x00025c50


	//   ....[236]....
        /*1070*/ 	.word	0x00025d50


	//   ....[237]....
        /*1074*/ 	.word	0x00025db0


	//   ....[238]....
        /*1078*/ 	.word	0x00025e60


	//   ....[239]....
        /*107c*/ 	.word	0x00025f10


	//   ....[240]....
        /*1080*/ 	.word	0x00025fc0


	//   ....[241]....
        /*1084*/ 	.word	0x00026040


	//   ....[242]....
        /*1088*/ 	.word	0x00026110


	//   ....[243]....
        /*108c*/ 	.word	0x00026250


	//   ....[244]....
        /*1090*/ 	.word	0x00026300


	//   ....[245]....
        /*1094*/ 	.word	0x000263b0


	//   ....[246]....
        /*1098*/ 	.word	0x00026450


	//   ....[247]....
        /*109c*/ 	.word	0x00026500


	//   ....[248]....
        /*10a0*/ 	.word	0x000265a0


	//   ....[249]....
        /*10a4*/ 	.word	0x00026650


	//   ....[250]....
        /*10a8*/ 	.word	0x000266f0


	//   ....[251]....
        /*10ac*/ 	.word	0x00026760


	//   ....[252]....
        /*10b0*/ 	.word	0x00026820


	//   ....[253]....
        /*10b4*/ 	.word	0x00026910


	//   ....[254]....
        /*10b8*/ 	.word	0x000269a0


	//   ....[255]....
        /*10bc*/ 	.word	0x00026a00


	//   ....[0]....
        /*10c0*/ 	.word	0x00026ab0


	//   ....[1]....
        /*10c4*/ 	.word	0x00026b10


	//   ....[2]....
        /*10c8*/ 	.word	0x00026bc0


	//   ....[3]....
        /*10cc*/ 	.word	0x00026c20


	//   ....[4]....
        /*10d0*/ 	.word	0x00026cd0


	//   ....[5]....
        /*10d4*/ 	.word	0x00026d30


	//   ....[6]....
        /*10d8*/ 	.word	0x00026de0


	//   ....[7]....
        /*10dc*/ 	.word	0x00026fc0


	//   ....[8]....
        /*10e0*/ 	.word	0x00027060


	//   ....[9]....
        /*10e4*/ 	.word	0x000271e0


	//   ....[10]....
        /*10e8*/ 	.word	0x00027260


	//   ....[11]....
        /*10ec*/ 	.word	0x000272e0


	//   ....[12]....
        /*10f0*/ 	.word	0x00027360


	//   ....[13]....
        /*10f4*/ 	.word	0x000273e0


	//   ....[14]....
        /*10f8*/ 	.word	0x00027470


	//   ....[15]....
        /*10fc*/ 	.word	0x00027510


	//   ....[16]....
        /*1100*/ 	.word	0x000275c0


	//   ....[17]....
        /*1104*/ 	.word	0x00027640


	//   ....[18]....
        /*1108*/ 	.word	0x000276c0


	//   ....[19]....
        /*110c*/ 	.word	0x00027740


	//   ....[20]....
        /*1110*/ 	.word	0x000277d0


	//   ....[21]....
        /*1114*/ 	.word	0x00027850


	//   ....[22]....
        /*1118*/ 	.word	0x00027900


	//   ....[23]....
        /*111c*/ 	.word	0x00027950


	//   ....[24]....
        /*1120*/ 	.word	0x000279f0


	//   ....[25]....
        /*1124*/ 	.word	0x00027b20


	//----- nvinfo : EIATTR_REG_RECONFIG
	.align		4
.L_235:
        /*1128*/ 	.byte	0x01, 0x54
	.zero		2


	//----- nvinfo : EIATTR_SYSCALL_OFFSETS
	.align		4
        /*112c*/ 	.byte	0x04, 0x46
        /*112e*/ 	.short	(.L_237 - .L_236)


	//   ....[0]....
.L_236:
        /*1130*/ 	.word	0x00001df0


	//   ....[1]....
        /*1134*/ 	.word	0x00001f40


	//   ....[2]....
        /*1138*/ 	.word	0x00006220


	//   ....[3]....
        /*113c*/ 	.word	0x00006540


	//   ....[4]....
        /*1140*/ 	.word	0x0001ea40


	//   ....[5]....
        /*1144*/ 	.word	0x0001ebb0


	//   ....[6]....
        /*1148*/ 	.word	0x0001ed00


	//   ....[7]....
        /*114c*/ 	.word	0x0001ee40


	//   ....[8]....
        /*1150*/ 	.word	0x000203f0


	//----- nvinfo : EIATTR_MBARRIER_INSTR_OFFSETS
	.align		4
.L_237:
        /*1154*/ 	.byte	0x04, 0x39
        /*1156*/ 	.short	(.L_239 - .L_238)


	//   ....[0]....
.L_238:
        /*1158*/ 	.word	0x00000250
        /*115c*/ 	.word	0x000000ff
        /*1160*/ 	.word	0x00013200
        /*1164*/ 	.short	0x0100
        /*1166*/ 	.byte	0x08
	.zero		1


	//   ....[1]....
        /*1168*/ 	.word	0x00000260
        /*116c*/ 	.word	0x000000ff
        /*1170*/ 	.word	0x00013220
        /*1174*/ 	.short	0x0100
        /*1176*/ 	.byte	0x08
	.zero		1


	//   ....[2]....
        /*1178*/ 	.word	0x00000350
        /*117c*/ 	.word	0x000000ff
        /*1180*/ 	.word	0x00013230
        /*1184*/ 	.short	0x0100
        /*1186*/ 	.byte	0x08
	.zero		1


	//   ....[3]....
        /*1188*/ 	.word	0x00000360
        /*118c*/ 	.word	0x000000ff
        /*1190*/ 	.word	0x00013240
        /*1194*/ 	.short	0x0100
        /*1196*/ 	.byte	0x08
	.zero		1


	//   ....[4]....
        /*1198*/ 	.word	0x00000370
        /*119c*/ 	.word	0x000000ff
        /*11a0*/ 	.word	0x00013238
        /*11a4*/ 	.short	0x0100
        /*11a6*/ 	.byte	0x08
	.zero		1


	//   ....[5]....
        /*11a8*/ 	.word	0x00000380
        /*11ac*/ 	.word	0x000000ff
        /*11b0*/ 	.word	0x00013248
        /*11b4*/ 	.short	0x0100
        /*11b6*/ 	.byte	0x08
	.zero		1


	//   ....[6]....
        /*11b8*/ 	.word	0x000004b0
        /*11bc*/ 	.word	0x000000ff
        /*11c0*/ 	.word	0x00013250
        /*11c4*/ 	.short	0x0100
        /*11c6*/ 	.byte	0x08
	.zero		1


	//   ....[7]....
        /*11c8*/ 	.word	0x000004c0
        /*11cc*/ 	.word	0x000000ff
        /*11d0*/ 	.word	0x00013260
        /*11d4*/ 	.short	0x0100
        /*11d6*/ 	.byte	0x08
	.zero		1


	//   ....[8]....
        /*11d8*/ 	.word	0x000004d0
        /*11dc*/ 	.word	0x000000ff
        /*11e0*/ 	.word	0x00013258
        /*11e4*/ 	.short	0x0100
        /*11e6*/ 	.byte	0x08
	.zero		1


	//   ....[9]....
        /*11e8*/ 	.word	0x000004e0
        /*11ec*/ 	.word	0x000000ff
        /*11f0*/ 	.word	0x00013268
        /*11f4*/ 	.short	0x0100
        /*11f6*/ 	.byte	0x08
	.zero		1


	//   ....[10]....
        /*11f8*/ 	.word	0x000005d0
        /*11fc*/ 	.word	0x000000ff
        /*1200*/ 	.word	0x00013270
        /*1204*/ 	.short	0x0100
        /*1206*/ 	.byte	0x06
	.zero		1


	//   ....[11]....
        /*1208*/ 	.word	0x000005e0
        /*120c*/ 	.word	0x000000ff
        /*1210*/ 	.word	0x00013280
        /*1214*/ 	.short	0x0100
        /*1216*/ 	.byte	0x06
	.zero		1


	//   ....[12]....
        /*1218*/ 	.word	0x000005f0
        /*121c*/ 	.word	0x000000ff
        /*1220*/ 	.word	0x00013278
        /*1224*/ 	.short	0x0100
        /*1226*/ 	.byte	0x06
	.zero		1


	//   ....[13]....
        /*1228*/ 	.word	0x00000600
        /*122c*/ 	.word	0x000000ff
        /*1230*/ 	.word	0x00013288
        /*1234*/ 	.short	0x0100
        /*1236*/ 	.byte	0x06
	.zero		1


	//   ....[14]....
        /*1238*/ 	.word	0x00000730
        /*123c*/ 	.word	0x000000ff
        /*1240*/ 	.word	0x00013290
        /*1244*/ 	.short	0x0100
        /*1246*/ 	.byte	0x08
	.zero		1


	//   ....[15]....
        /*1248*/ 	.word	0x00000740
        /*124c*/ 	.word	0x000000ff
        /*1250*/ 	.word	0x000132a0
        /*1254*/ 	.short	0x0100
        /*1256*/ 	.byte	0x08
	.zero		1


	//   ....[16]....
        /*1258*/ 	.word	0x00000750
        /*125c*/ 	.word	0x000000ff
        /*1260*/ 	.word	0x00013298
        /*1264*/ 	.short	0x0100
        /*1266*/ 	.byte	0x08
	.zero		1


	//   ....[17]....
        /*1268*/ 	.word	0x00000760
        /*126c*/ 	.word	0x000000ff
        /*1270*/ 	.word	0x000132a8
        /*1274*/ 	.short	0x0100
        /*1276*/ 	.byte	0x08
	.zero		1


	//   ....[18]....
        /*1278*/ 	.word	0x000008a0
        /*127c*/ 	.word	0x000000ff
        /*1280*/ 	.word	0x000132b0
        /*1284*/ 	.short	0x0100
        /*1286*/ 	.byte	0x08
	.zero		1


	//   ....[19]....
        /*1288*/ 	.word	0x000008b0
        /*128c*/ 	.word	0x000000ff
        /*1290*/ 	.word	0x000132c0
        /*1294*/ 	.short	0x0100
        /*1296*/ 	.byte	0x08
	.zero		1


	//   ....[20]....
        /*1298*/ 	.word	0x000008c0
        /*129c*/ 	.word	0x000000ff
        /*12a0*/ 	.word	0x000132b8
        /*12a4*/ 	.short	0x0100
        /*12a6*/ 	.byte	0x08
	.zero		1


	//   ....[21]....
        /*12a8*/ 	.word	0x000008d0
        /*12ac*/ 	.word	0x000000ff
        /*12b0*/ 	.word	0x000132c8
        /*12b4*/ 	.short	0x0100
        /*12b6*/ 	.byte	0x08
	.zero		1


	//   ....[22]....
        /*12b8*/ 	.word	0x00002be0
        /*12bc*/ 	.word	0x00000032
        /*12c0*/ 	.word	0x00013290
        /*12c4*/ 	.short	0x010a
        /*12c6*/ 	.byte	0x3f
	.zero		1


	//   ....[23]....
        /*12c8*/ 	.word	0x00003d50
        /*12cc*/ 	.word	0x00000032
        /*12d0*/ 	.word	0x00013290
        /*12d4*/ 	.short	0x010a
        /*12d6*/ 	.byte	0x3f
	.zero		1


	//   ....[24]....
        /*12d8*/ 	.word	0x00004d30
        /*12dc*/ 	.word	0x00000032
        /*12e0*/ 	.word	0x00013290
        /*12e4*/ 	.short	0x010a
        /*12e6*/ 	.byte	0x3f
	.zero		1


	//   ....[25]....
        /*12e8*/ 	.word	0x00005100
        /*12ec*/ 	.word	0x00000000
        /*12f0*/ 	.word	0x00000000
        /*12f4*/ 	.short	0x0101
        /*12f6*/ 	.byte	0x3f
	.zero		1


	//   ....[26]....
        /*12f8*/ 	.word	0x00005140
        /*12fc*/ 	.word	0x00000032
        /*1300*/ 	.word	0x000132b0
        /*1304*/ 	.short	0x010a
        /*1306*/ 	.byte	0x3f
	.zero		1


	//   ....[27]....
        /*1308*/ 	.word	0x000054f0
        /*130c*/ 	.word	0x00000032
        /*1310*/ 	.word	0x00000000
        /*1314*/ 	.short	0x0101
        /*1316*/ 	.byte	0x3f
	.zero		1


	//   ....[28]....
        /*1318*/ 	.word	0x000062c0
        /*131c*/ 	.word	0x00000016
        /*1320*/ 	.word	0x00013200
        /*1324*/ 	.short	0x010a
        /*1326*/ 	.byte	0x3f
	.zero		1


	//   ....[29]....
        /*1328*/ 	.word	0x00006310
        /*132c*/ 	.word	0x00000016
        /*1330*/ 	.word	0x00013200
        /*1334*/ 	.short	0x010a
        /*1336*/ 	.byte	0x3f
	.zero		1


	//   ....[30]....
        /*1338*/ 	.word	0x00006b10
        /*133c*/ 	.word	0x00000016
        /*1340*/ 	.word	0x00013200
        /*1344*/ 	.short	0x010a
        /*1346*/ 	.byte	0x3f
	.zero		1


	//   ....[31]....
        /*1348*/ 	.word	0x00007f20
        /*134c*/ 	.word	0x00000016
        /*1350*/ 	.word	0x00013200
        /*1354*/ 	.short	0x010a
        /*1356*/ 	.byte	0x3f
	.zero		1


	//   ....[32]....
        /*1358*/ 	.word	0x000090c0
        /*135c*/ 	.word	0x0000000c
        /*1360*/ 	.word	0x00013230
        /*1364*/ 	.short	0x010a
        /*1366*/ 	.byte	0x3f
	.zero		1


	//   ....[33]....
        /*1368*/ 	.word	0x00009160
        /*136c*/ 	.word	0x0000000c
        /*1370*/ 	.word	0x00013230
        /*1374*/ 	.short	0x010a
        /*1376*/ 	.byte	0x3f
	.zero		1


	//   ....[34]....
        /*1378*/ 	.word	0x00009900
        /*137c*/ 	.word	0x00000000
        /*1380*/ 	.word	0x00000000
        /*1384*/ 	.short	0x0101
        /*1386*/ 	.byte	0x3f
	.zero		1


	//   ....[35]....
        /*1388*/ 	.word	0x0000d140
        /*138c*/ 	.word	0x00000009
        /*1390*/ 	.word	0x00013230
        /*1394*/ 	.short	0x010a
        /*1396*/ 	.byte	0x3f
	.zero		1


	//   ....[36]....
        /*1398*/ 	.word	0x0000d1d0
        /*139c*/ 	.word	0x00000009
        /*13a0*/ 	.word	0x00013230
        /*13a4*/ 	.short	0x010a
        /*13a6*/ 	.byte	0x3f
	.zero		1


	//   ....[37]....
        /*13a8*/ 	.word	0x0000d790
        /*13ac*/ 	.word	0x00000014
        /*13b0*/ 	.word	0x00013250
        /*13b4*/ 	.short	0x010a
        /*13b6*/ 	.byte	0x3f
	.zero		1


	//   ....[38]....
        /*13b8*/ 	.word	0x0000d7e0
        /*13bc*/ 	.word	0x00000014
        /*13c0*/ 	.word	0x00013250
        /*13c4*/ 	.short	0x010a
        /*13c6*/ 	.byte	0x3f
	.zero		1


	//   ....[39]....
        /*13c8*/ 	.word	0x0000dbc0
        /*13cc*/ 	.word	0x00000009
        /*13d0*/ 	.word	0x00000000
        /*13d4*/ 	.short	0x0101
        /*13d6*/ 	.byte	0x3f
	.zero		1


	//   ....[40]....
        /*13d8*/ 	.word	0x00010e90
        /*13dc*/ 	.word	0x00000014
        /*13e0*/ 	.word	0x00000000
        /*13e4*/ 	.short	0x0101
        /*13e6*/ 	.byte	0x3f
	.zero		1


	//   ....[41]....
        /*13e8*/ 	.word	0x000117d0
        /*13ec*/ 	.word	0x00000008
        /*13f0*/ 	.word	0x00013230
        /*13f4*/ 	.short	0x010a
        /*13f6*/ 	.byte	0x3f
	.zero		1


	//   ....[42]....
        /*13f8*/ 	.word	0x00011860
        /*13fc*/ 	.word	0x00000008
        /*1400*/ 	.word	0x00013230
        /*1404*/ 	.short	0x010a
        /*1406*/ 	.byte	0x3f
	.zero		1


	//   ....[43]....
        /*1408*/ 	.word	0x00011e20
        /*140c*/ 	.word	0x0000000d
        /*1410*/ 	.word	0x00013250
        /*1414*/ 	.short	0x010a
        /*1416*/ 	.byte	0x3f
	.zero		1


	//   ....[44]....
        /*1418*/ 	.word	0x00011e70
        /*141c*/ 	.word	0x0000000d
        /*1420*/ 	.word	0x00013250
        /*1424*/ 	.short	0x010a
        /*1426*/ 	.byte	0x3f
	.zero		1


	//   ....[45]....
        /*1428*/ 	.word	0x000121a0
        /*142c*/ 	.word	0x00000003
        /*1430*/ 	.word	0x00000000
        /*1434*/ 	.short	0x0101
        /*1436*/ 	.byte	0x3f
	.zero		1


	//   ....[46]....
        /*1438*/ 	.word	0x000137d0
        /*143c*/ 	.word	0x0000000d
        /*1440*/ 	.word	0x00000000
        /*1444*/ 	.short	0x0101
        /*1446*/ 	.byte	0x3f
	.zero		1


	//   ....[47]....
        /*1448*/ 	.word	0x00013d50
        /*144c*/ 	.word	0x00000009
        /*1450*/ 	.word	0x00013230
        /*1454*/ 	.short	0x010a
        /*1456*/ 	.byte	0x3f
	.zero		1


	//   ....[48]....
        /*1458*/ 	.word	0x00013de0
        /*145c*/ 	.word	0x00000009
        /*1460*/ 	.word	0x00013230
        /*1464*/ 	.short	0x010a
        /*1466*/ 	.byte	0x3f
	.zero		1


	//   ....[49]....
        /*1468*/ 	.word	0x000143a0
        /*146c*/ 	.word	0x00000014
        /*1470*/ 	.word	0x00013250
        /*1474*/ 	.short	0x010a
        /*1476*/ 	.byte	0x3f
	.zero		1


	//   ....[50]....
        /*1478*/ 	.word	0x000143f0
        /*147c*/ 	.word	0x00000014
        /*1480*/ 	.word	0x00013250
        /*1484*/ 	.short	0x010a
        /*1486*/ 	.byte	0x3f
	.zero		1


	//   ....[51]....
        /*1488*/ 	.word	0x000147d0
        /*148c*/ 	.word	0x00000009
        /*1490*/ 	.word	0x00000000
        /*1494*/ 	.short	0x0101
        /*1496*/ 	.byte	0x3f
	.zero		1


	//   ....[52]....
        /*1498*/ 	.word	0x00017ac0
        /*149c*/ 	.word	0x00000014
        /*14a0*/ 	.word	0x00000000
        /*14a4*/ 	.short	0x0101
        /*14a6*/ 	.byte	0x3f
	.zero		1


	//   ....[53]....
        /*14a8*/ 	.word	0x00018050
        /*14ac*/ 	.word	0x00000009
        /*14b0*/ 	.word	0x00013250
        /*14b4*/ 	.short	0x010a
        /*14b6*/ 	.byte	0x3f
	.zero		1


	//   ....[54]....
        /*14b8*/ 	.word	0x000180a0
        /*14bc*/ 	.word	0x00000009
        /*14c0*/ 	.word	0x00013250
        /*14c4*/ 	.short	0x010a
        /*14c6*/ 	.byte	0x3f
	.zero		1


	//   ....[55]....
        /*14c8*/ 	.word	0x00018700
        /*14cc*/ 	.word	0x00000009
        /*14d0*/ 	.word	0x00000000
        /*14d4*/ 	.short	0x0101
        /*14d6*/ 	.byte	0x3f
	.zero		1


	//   ....[56]....
        /*14d8*/ 	.word	0x0001a110
        /*14dc*/ 	.word	0x00000000
        /*14e0*/ 	.word	0x00000000
        /*14e4*/ 	.short	0x0101
        /*14e6*/ 	.byte	0x3f
	.zero		1


	//   ....[57]....
        /*14e8*/ 	.word	0x0001a510
        /*14ec*/ 	.word	0x00000004
        /*14f0*/ 	.word	0x00000000
        /*14f4*/ 	.short	0x0101
        /*14f6*/ 	.byte	0x3f
	.zero		1


	//   ....[58]....
        /*14f8*/ 	.word	0x0001d570
        /*14fc*/ 	.word	0x00000012
        /*1500*/ 	.word	0x00013220
        /*1504*/ 	.short	0x010a
        /*1506*/ 	.byte	0x3f
	.zero		1


	//   ....[59]....
        /*1508*/ 	.word	0x0001d640
        /*150c*/ 	.word	0x00000006
        /*1510*/ 	.word	0x000132a0
        /*1514*/ 	.short	0x010a
        /*1516*/ 	.byte	0x3f
	.zero		1


	//   ....[60]....
        /*1518*/ 	.word	0x0001d880
        /*151c*/ 	.word	0x00000006
        /*1520*/ 	.word	0x000132c0
        /*1524*/ 	.short	0x010a
        /*1526*/ 	.byte	0x3f
	.zero		1


	//   ....[61]....
        /*1528*/ 	.word	0x0001dc30
        /*152c*/ 	.word	0x00000006
        /*1530*/ 	.word	0x000132a0
        /*1534*/ 	.short	0x010a
        /*1536*/ 	.byte	0x3f
	.zero		1


	//   ....[62]....
        /*1538*/ 	.word	0x0001de60
        /*153c*/ 	.word	0x00000006
        /*1540*/ 	.word	0x000132c0
        /*1544*/ 	.short	0x010a
        /*1546*/ 	.byte	0x3f
	.zero		1


	//   ....[63]....
        /*1548*/ 	.word	0x0001f3f0
        /*154c*/ 	.word	0x00000006
        /*1550*/ 	.word	0x00013280
        /*1554*/ 	.short	0x010a
        /*1556*/ 	.byte	0x3f
	.zero		1


	//   ....[64]....
        /*1558*/ 	.word	0x0001fa60
        /*155c*/ 	.word	0x00000006
        /*1560*/ 	.word	0x00013270
        /*1564*/ 	.short	0x0107
        /*1566*/ 	.byte	0x3f
	.zero		1


	//   ....[65]....
        /*1568*/ 	.word	0x0001fb20
        /*156c*/ 	.word	0x00000006
        /*1570*/ 	.word	0x00013270
        /*1574*/ 	.short	0x0101
        /*1576*/ 	.byte	0x3f
	.zero		1


	//   ....[66]....
        /*1578*/ 	.word	0x0001fb70
        /*157c*/ 	.word	0x00000006
        /*1580*/ 	.word	0x00013240
        /*1584*/ 	.short	0x010a
        /*1586*/ 	.byte	0x3f
	.zero		1


	//   ....[67]....
        /*1588*/ 	.word	0x000200f0
        /*158c*/ 	.word	0x00000006
        /*1590*/ 	.word	0x00013230
        /*1594*/ 	.short	0x0107
        /*1596*/ 	.byte	0x3f
	.zero		1


	//   ....[68]....
        /*1598*/ 	.word	0x000201e0
        /*159c*/ 	.word	0x00000006
        /*15a0*/ 	.word	0x00013230
        /*15a4*/ 	.short	0x0101
        /*15a6*/ 	.byte	0x3f
	.zero		1


	//   ....[69]....
        /*15a8*/ 	.word	0x00020be0
        /*15ac*/ 	.word	0x00000012
        /*15b0*/ 	.word	0x00013200
        /*15b4*/ 	.short	0x0107
        /*15b6*/ 	.byte	0x3f
	.zero		1


	//   ....[70]....
        /*15b8*/ 	.word	0x00020cd0
        /*15bc*/ 	.word	0x00000012
        /*15c0*/ 	.word	0x00013200
        /*15c4*/ 	.short	0x0101
        /*15c6*/ 	.byte	0x3f
	.zero		1


	//   ....[71]....
        /*15c8*/ 	.word	0x00020cf0
        /*15cc*/ 	.word	0x00000012
        /*15d0*/ 	.word	0x00013220
        /*15d4*/ 	.short	0x010a
        /*15d6*/ 	.byte	0x3f
	.zero		1


	//   ....[72]....
        /*15d8*/ 	.word	0x00021260
        /*15dc*/ 	.word	0x00000006
        /*15e0*/ 	.word	0x00013280
        /*15e4*/ 	.short	0x010a
        /*15e6*/ 	.byte	0x3f
	.zero		1


	//   ....[73]....
        /*15e8*/ 	.word	0x00021750
        /*15ec*/ 	.word	0x00000006
        /*15f0*/ 	.word	0x00013270
        /*15f4*/ 	.short	0x0107
        /*15f6*/ 	.byte	0x3f
	.zero		1


	//   ....[74]....
        /*15f8*/ 	.word	0x00021810
        /*15fc*/ 	.word	0x00000006
        /*1600*/ 	.word	0x00013270
        /*1604*/ 	.short	0x0101
        /*1606*/ 	.byte	0x3f
	.zero		1


	//   ....[75]....
        /*1608*/ 	.word	0x00021840
        /*160c*/ 	.word	0x00000006
        /*1610*/ 	.word	0x00013240
        /*1614*/ 	.short	0x010a
        /*1616*/ 	.byte	0x3f
	.zero		1


	//   ....[76]....
        /*1618*/ 	.word	0x00021c80
        /*161c*/ 	.word	0x00000006
        /*1620*/ 	.word	0x00013230
        /*1624*/ 	.short	0x0107
        /*1626*/ 	.byte	0x3f
	.zero		1


	//   ....[77]....
        /*1628*/ 	.word	0x00021d50
        /*162c*/ 	.word	0x00000006
        /*1630*/ 	.word	0x00013230
        /*1634*/ 	.short	0x0101
        /*1636*/ 	.byte	0x3f
	.zero		1


	//   ....[78]....
        /*1638*/ 	.word	0x00021dd0
        /*163c*/ 	.word	0x00000002
        /*1640*/ 	.word	0x00013270
        /*1644*/ 	.short	0x010a
        /*1646*/ 	.byte	0x3f
	.zero		1


	//   ....[79]....
        /*1648*/ 	.word	0x00021e60
        /*164c*/ 	.word	0x00000002
        /*1650*/ 	.word	0x00013260
        /*1654*/ 	.short	0x010a
        /*1656*/ 	.byte	0x3f
	.zero		1


	//   ....[80]....
        /*1658*/ 	.word	0x00022170
        /*165c*/ 	.word	0x00000002
        /*1660*/ 	.word	0x00013250
        /*1664*/ 	.short	0x0101
        /*1666*/ 	.byte	0x3f
	.zero		1


	//   ....[81]....
        /*1668*/ 	.word	0x00022200
        /*166c*/ 	.word	0x00000002
        /*1670*/ 	.word	0x00000000
        /*1674*/ 	.short	0x0101
        /*1676*/ 	.byte	0x3f
	.zero		1


	//   ....[82]....
        /*1678*/ 	.word	0x000223e0
        /*167c*/ 	.word	0x00000003
        /*1680*/ 	.word	0x00013270
        /*1684*/ 	.short	0x010a
        /*1686*/ 	.byte	0x3f
	.zero		1


	//   ....[83]....
        /*1688*/ 	.word	0x00022470
        /*168c*/ 	.word	0x00000003
        /*1690*/ 	.word	0x00013260
        /*1694*/ 	.short	0x010a
        /*1696*/ 	.byte	0x3f
	.zero		1


	//   ....[84]....
        /*1698*/ 	.word	0x000227a0
        /*169c*/ 	.word	0x00000003
        /*16a0*/ 	.word	0x00013250
        /*16a4*/ 	.short	0x0101
        /*16a6*/ 	.byte	0x3f
	.zero		1


	//   ....[85]....
        /*16a8*/ 	.word	0x00022830
        /*16ac*/ 	.word	0x00000003
        /*16b0*/ 	.word	0x00000000
        /*16b4*/ 	.short	0x0101
        /*16b6*/ 	.byte	0x3f
	.zero		1


	//   ....[86]....
        /*16b8*/ 	.word	0x000239d0
        /*16bc*/ 	.word	0x00000005
        /*16c0*/ 	.word	0x00013220
        /*16c4*/ 	.short	0x010a
        /*16c6*/ 	.byte	0x3f
	.zero		1


	//   ....[87]....
        /*16c8*/ 	.word	0x00023b60
        /*16cc*/ 	.word	0x00000004
        /*16d0*/ 	.word	0x00013240
        /*16d4*/ 	.short	0x010a
        /*16d6*/ 	.byte	0x3f
	.zero		1


	//   ....[88]....
        /*16d8*/ 	.word	0x00023c10
        /*16dc*/ 	.word	0x00000005
        /*16e0*/ 	.word	0x00013240
        /*16e4*/ 	.short	0x010a
        /*16e6*/ 	.byte	0x3f
	.zero		1


	//   ....[89]....
        /*16e8*/ 	.word	0x00023c50
        /*16ec*/ 	.word	0x00000004
        /*16f0*/ 	.word	0x00013260
        /*16f4*/ 	.short	0x010a
        /*16f6*/ 	.byte	0x3f
	.zero		1


	//   ....[90]....
        /*16f8*/ 	.word	0x00023c90
        /*16fc*/ 	.word	0x00000005
        /*1700*/ 	.word	0x00013260
        /*1704*/ 	.short	0x010a
        /*1706*/ 	.byte	0x3f
	.zero		1


	//   ....[91]....
        /*1708*/ 	.word	0x00023cd0
        /*170c*/ 	.word	0x00000004
        /*1710*/ 	.word	0x00013280
        /*1714*/ 	.short	0x010a
        /*1716*/ 	.byte	0x3f
	.zero		1


	//   ....[92]....
        /*1718*/ 	.word	0x00023d10
        /*171c*/ 	.word	0x00000005
        /*1720*/ 	.word	0x00013280
        /*1724*/ 	.short	0x010a
        /*1726*/ 	.byte	0x3f
	.zero		1


	//   ....[93]....
        /*1728*/ 	.word	0x00023d70
        /*172c*/ 	.word	0x00000032
        /*1730*/ 	.word	0x00013290
        /*1734*/ 	.short	0x010a
        /*1736*/ 	.byte	0x3f
	.zero		1


	//   ....[94]....
        /*1738*/ 	.word	0x00023ed0
        /*173c*/ 	.word	0x00000032
        /*1740*/ 	.word	0x00013290
        /*1744*/ 	.short	0x010a
        /*1746*/ 	.byte	0x3f
	.zero		1


	//   ....[95]....
        /*1748*/ 	.word	0x00024030
        /*174c*/ 	.word	0x00000032
        /*1750*/ 	.word	0x00013290
        /*1754*/ 	.short	0x010a
        /*1756*/ 	.byte	0x3f
	.zero		1


	//   ....[96]....
        /*1758*/ 	.word	0x00024190
        /*175c*/ 	.word	0x00000032
        /*1760*/ 	.word	0x000132b0
        /*1764*/ 	.short	0x010a
        /*1766*/ 	.byte	0x3f
	.zero		1


	//   ....[97]....
        /*1768*/ 	.word	0x00024390
        /*176c*/ 	.word	0x00000016
        /*1770*/ 	.word	0x00013200
        /*1774*/ 	.short	0x010a
        /*1776*/ 	.byte	0x3f
	.zero		1


	//   ....[98]....
        /*1778*/ 	.word	0x00024590
        /*177c*/ 	.word	0x00000016
        /*1780*/ 	.word	0x00013200
        /*1784*/ 	.short	0x010a
        /*1786*/ 	.byte	0x3f
	.zero		1


	//   ....[99]....
        /*1788*/ 	.word	0x000245e0
        /*178c*/ 	.word	0x0000000c
        /*1790*/ 	.word	0x00013230
        /*1794*/ 	.short	0x010a
        /*1796*/ 	.byte	0x3f
	.zero		1


	//   ....[100]....
        /*1798*/ 	.word	0x00024630
        /*179c*/ 	.word	0x00000009
        /*17a0*/ 	.word	0x00013230
        /*17a4*/ 	.short	0x010a
        /*17a6*/ 	.byte	0x3f
	.zero		1


	//   ....[101]....
        /*17a8*/ 	.word	0x00024680
        /*17ac*/ 	.word	0x00000014
        /*17b0*/ 	.word	0x00013250
        /*17b4*/ 	.short	0x010a
        /*17b6*/ 	.byte	0x3f
	.zero		1


	//   ....[102]....
        /*17b8*/ 	.word	0x000246d0
        /*17bc*/ 	.word	0x00000008
        /*17c0*/ 	.word	0x00013230
        /*17c4*/ 	.short	0x010a
        /*17c6*/ 	.byte	0x3f
	.zero		1


	//   ....[103]....
        /*17c8*/ 	.word	0x00024720
        /*17cc*/ 	.word	0x0000000d
        /*17d0*/ 	.word	0x00013250
        /*17d4*/ 	.short	0x010a
        /*17d6*/ 	.byte	0x3f
	.zero		1


	//   ....[104]....
        /*17d8*/ 	.word	0x00024770
        /*17dc*/ 	.word	0x00000009
        /*17e0*/ 	.word	0x00013230
        /*17e4*/ 	.short	0x010a
        /*17e6*/ 	.byte	0x3f
	.zero		1


	//   ....[105]....
        /*17e8*/ 	.word	0x000247c0
        /*17ec*/ 	.word	0x00000014
        /*17f0*/ 	.word	0x00013250
        /*17f4*/ 	.short	0x010a
        /*17f6*/ 	.byte	0x3f
	.zero		1


	//   ....[106]....
        /*17f8*/ 	.word	0x00024810
        /*17fc*/ 	.word	0x00000009
        /*1800*/ 	.word	0x00013250
        /*1804*/ 	.short	0x010a
        /*1806*/ 	.byte	0x3f
	.zero		1


	//   ....[107]....
        /*1808*/ 	.word	0x000249b0
        /*180c*/ 	.word	0x00000012
        /*1810*/ 	.word	0x00013220
        /*1814*/ 	.short	0x010a
        /*1816*/ 	.byte	0x3f
	.zero		1


	//   ....[108]....
        /*1818*/ 	.word	0x00024a00
        /*181c*/ 	.word	0x00000006
        /*1820*/ 	.word	0x000132a0
        /*1824*/ 	.short	0x010a
        /*1826*/ 	.byte	0x3f
	.zero		1


	//   ....[109]....
        /*1828*/ 	.word	0x00024a50
        /*182c*/ 	.word	0x00000006
        /*1830*/ 	.word	0x000132c0
        /*1834*/ 	.short	0x010a
        /*1836*/ 	.byte	0x3f
	.zero		1


	//   ....[110]....
        /*1838*/ 	.word	0x00024aa0
        /*183c*/ 	.word	0x00000006
        /*1840*/ 	.word	0x000132a0
        /*1844*/ 	.short	0x010a
        /*1846*/ 	.byte	0x3f
	.zero		1


	//   ....[111]....
        /*1848*/ 	.word	0x00024af0
        /*184c*/ 	.word	0x00000006
        /*1850*/ 	.word	0x000132c0
        /*1854*/ 	.short	0x010a
        /*1856*/ 	.byte	0x3f
	.zero		1


	//   ....[112]....
        /*1858*/ 	.word	0x00024c20
        /*185c*/ 	.word	0x00000006
        /*1860*/ 	.word	0x00013280
        /*1864*/ 	.short	0x010a
        /*1866*/ 	.byte	0x3f
	.zero		1


	//   ....[113]....
        /*1868*/ 	.word	0x00025330
        /*186c*/ 	.word	0x00000006
        /*1870*/ 	.word	0x00013240
        /*1874*/ 	.short	0x010a
        /*1876*/ 	.byte	0x3f
	.zero		1


	//   ....[114]....
        /*1878*/ 	.word	0x00026150
        /*187c*/ 	.word	0x00000012
        /*1880*/ 	.word	0x00013220
        /*1884*/ 	.short	0x010a
        /*1886*/ 	.byte	0x3f
	.zero		1


	//   ....[115]....
        /*1888*/ 	.word	0x000261a0
        /*188c*/ 	.word	0x00000006
        /*1890*/ 	.word	0x00013280
        /*1894*/ 	.short	0x010a
        /*1896*/ 	.byte	0x3f
	.zero		1


	//   ....[116]....
        /*1898*/ 	.word	0x00026860
        /*189c*/ 	.word	0x00000006
        /*18a0*/ 	.word	0x00013240
        /*18a4*/ 	.short	0x010a
        /*18a6*/ 	.byte	0x3f
	.zero		1


	//   ....[117]....
        /*18a8*/ 	.word	0x00026e20
        /*18ac*/ 	.word	0x00000002
        /*18b0*/ 	.word	0x00013270
        /*18b4*/ 	.short	0x010a
        /*18b6*/ 	.byte	0x3f
	.zero		1


	//   ....[118]....
        /*18b8*/ 	.word	0x00026e70
        /*18bc*/ 	.word	0x00000002
        /*18c0*/ 	.word	0x00013260
        /*18c4*/ 	.short	0x010a
        /*18c6*/ 	.byte	0x3f
	.zero		1


	//   ....[119]....
        /*18c8*/ 	.word	0x00026ec0
        /*18cc*/ 	.word	0x00000003
        /*18d0*/ 	.word	0x00013270
        /*18d4*/ 	.short	0x010a
        /*18d6*/ 	.byte	0x3f
	.zero		1


	//   ....[120]....
        /*18d8*/ 	.word	0x00026f10
        /*18dc*/ 	.word	0x00000003
        /*18e0*/ 	.word	0x00013260
        /*18e4*/ 	.short	0x010a
        /*18e6*/ 	.byte	0x3f
	.zero		1


	//   ....[121]....
        /*18e8*/ 	.word	0x00027a40
        /*18ec*/ 	.word	0x00000005
        /*18f0*/ 	.word	0x00013220
        /*18f4*/ 	.short	0x010a
        /*18f6*/ 	.byte	0x3f
	.zero		1


	//   ....[122]....
        /*18f8*/ 	.word	0x00027be0
        /*18fc*/ 	.word	0x00000004
        /*1900*/ 	.word	0x00013240
        /*1904*/ 	.short	0x010a
        /*1906*/ 	.byte	0x3f
	.zero		1


	//   ....[123]....
        /*1908*/ 	.word	0x00027c30
        /*190c*/ 	.word	0x00000005
        /*1910*/ 	.word	0x00013240
        /*1914*/ 	.short	0x010a
        /*1916*/ 	.byte	0x3f
	.zero		1


	//   ....[124]....
        /*1918*/ 	.word	0x00027c80
        /*191c*/ 	.word	0x00000004
        /*1920*/ 	.word	0x00013260
        /*1924*/ 	.short	0x010a
        /*1926*/ 	.byte	0x3f
	.zero		1


	//   ....[125]....
        /*1928*/ 	.word	0x00027cd0
        /*192c*/ 	.word	0x00000005
        /*1930*/ 	.word	0x00013260
        /*1934*/ 	.short	0x010a
        /*1936*/ 	.byte	0x3f
	.zero		1


	//   ....[126]....
        /*1938*/ 	.word	0x00027d20
        /*193c*/ 	.word	0x00000004
        /*1940*/ 	.word	0x00013280
        /*1944*/ 	.short	0x010a
        /*1946*/ 	.byte	0x3f
	.zero		1


	//----- nvinfo : EIATTR_NUM_MBARRIERS
	.align		4
.L_239:
        /*1948*/ 	.byte	0x03, 0x38
        /*194a*/ 	.short	0x0016


	//----- nvinfo : EIATTR_EXIT_INSTR_OFFSETS
	.align		4
        /*194c*/ 	.byte	0x04, 0x1c
        /*194e*/ 	.short	(.L_241 - .L_240)


	//   ....[0]....
.L_240:
        /*1950*/ 	.word	0x00023d60


	//----- nvinfo : EIATTR_MAX_THREADS
	.align		4
.L_241:
        /*1954*/ 	.byte	0x04, 0x05
        /*1956*/ 	.short	(.L_243 - .L_242)
.L_242:
        /*1958*/ 	.word	0x00000200
        /*195c*/ 	.word	0x00000001
        /*1960*/ 	.word	0x00000001


	//----- nvinfo : EIATTR_CRS_STACK_SIZE
	.align		4
.L_243:
        /*1964*/ 	.byte	0x04, 0x1e
        /*1966*/ 	.short	(.L_245 - .L_244)
.L_244:
        /*1968*/ 	.word	0x00000000


	//----- nvinfo : EIATTR_CBANK_PARAM_SIZE
	.align		4
.L_245:
        /*196c*/ 	.byte	0x03, 0x19
        /*196e*/ 	.short	0x0af0


	//----- nvinfo : EIATTR_PARAM_CBANK
	.align		4
        /*1970*/ 	.byte	0x04, 0x0a
        /*1972*/ 	.short	(.L_247 - .L_246)
	.align		4
.L_246:
        /*1974*/ 	.word	index@(.nv.constant0._ZN7cutlass13device_kernelIN5flash11enable_sm90INS1_16FlashAttnFwdSm90INS1_25CollectiveMainloopFwdSm90ILi2EN4cute5tupleIJNS5_1CILi1EEES8_S8_EEENS6_IJNS7_ILi192EEENS7_ILi160EEENS7_ILi64EEEEEELi64ENS_12float_e4m3_tEfNS_4arch4Sm90ELb0ELb1ELb0ELb1ELb1ELb1ELb0ELb1ELb1ELb1ELb1ELb0EEENS1_21CollectiveEpilogueFwdINS6_IJSA_SC_SB_EEES9_NS_10bfloat16_tESG_Li384ELb1ELb1ELb1ELb1EEENS1_36VarlenDynamicPersistentTileSchedulerILi192ELi160ELi384ELi128ELb1ELb1ELb1ELb1ELb0ELb1EEEEEEEEEvNT_6ParamsE)
        /*1978*/ 	.short	0x0210
        /*197a*/ 	.short	0x0af0


	//----- nvinfo : EIATTR_SW_WAR
	.align		4
.L_247:
        /*197c*/ 	.byte	0x04, 0x36
        /*197e*/ 	.short	(.L_249 - .L_248)
.L_248:
        /*1980*/ 	.word	0x00000008
.L_249:


//--------------------- .nv.info._ZN7cutlass13device_kernelIN5flash11enable_sm90INS1_16FlashAttnFwdSm90INS1_25CollectiveMainloopFwdSm90ILi2EN4cute5tupleIJNS5_1CILi1EEES8_S8_EEENS6_IJNS7_ILi192EEENS7_ILi160EEENS7_ILi64EEEEEELi64ENS_12float_e4m3_tEfNS_4arch4Sm90ELb1ELb0ELb0ELb0ELb1ELb0ELb0ELb1ELb1ELb1ELb1ELb0EEENS1_21CollectiveEpilogueFwdINS6_IJSA_SC_SB_EEES9_NS_10bfloat16_tESG_Li384ELb0ELb1ELb1ELb1EEENS1_19SingleTileSchedulerILb0ELb1ELb1ELi192EEEEEEEEEvNT_6ParamsE --------------------------
	.section	.nv.info._ZN7cutlass13device_kernelIN5flash11enable_sm90INS1_16FlashAttnFwdSm90INS1_25CollectiveMainloopFwdSm90ILi2EN4cute5tupleIJNS5_1CILi1EEES8_S8_EEENS6_IJNS7_ILi192EEENS7_ILi160EEENS7_ILi64EEEEEELi64ENS_12float_e4m3_tEfNS_4arch4Sm90ELb1ELb0ELb0ELb0ELb1ELb0ELb0ELb1ELb1ELb1ELb1ELb0EEENS1_21CollectiveEpilogueFwdINS6_IJSA_SC_SB_EEES9_NS_10bfloat16_tESG_Li384ELb0ELb1ELb1ELb1EEENS1_19SingleTileSchedulerILb0ELb1ELb1ELi192EEEEEEEEEvNT_6ParamsE,"",@"SHT_CUDA_INFO"
	.sectionflags	@""
	.align	4


	//----- nvinfo : EIATTR_CUDA_API_VERSION
	.align		4
        /*0000*/ 	.byte	0x04, 0x37
        /*0002*/ 	.short	(.L_251 - .L_250)
.L_250:
        /*0004*/ 	.word	0x00000082


	//----- nvinfo : EIATTR_KPARAM_INFO
	.align		4
.L_251:
        /*0008*/ 	.byte	0x04, 0x17
        /*000a*/ 	.short	(.L_253 - .L_252)
.L_252:
        /*000c*/ 	.word	0x00000000
        /*0010*/ 	.short	0x0000
        /*0012*/ 	.short	0x0070
        /*0014*/ 	.byte	0x00, 0xf0, 0x01, 0x28


	//----- nvinfo : EIATTR_SPARSE_MMA_MASK
	.align		4
.L_253:
        /*0018*/ 	.byte	0x03, 0x50
        /*001a*/ 	.short	0x0000


	//----- nvinfo : EIATTR_MAXREG_COUNT
	.align		4
        /*001c*/ 	.byte	0x03, 0x1b
        /*001e*/ 	.short	0x0080


	//----- nvinfo : EIATTR_NUM_BARRIERS
	.align		4
        /*0020*/ 	.byte	0x02, 0x4c
        /*0022*/ 	.byte	0x09
	.zero		1


	//----- nvinfo : EIATTR_EXTERNS
	.align		4
        /*0024*/ 	.byte	0x04, 0x0f
        /*0026*/ 	.short	(.L_255 - .L_254)


	//   ....[0]....
	.align		4
.L_254:
        /*0028*/ 	.word	index@(__assertfail)


	//----- nvinfo : EIATTR_ANNOTATIONS
	.align		4
.L_255:
        /*002c*/ 	.byte	0x04, 0x55
        /*002e*/ 	.short	(.L_257 - .L_256)


	//   ....[0]....
.L_256:
        /* <DEDUP_REMOVED lines=13> */


	//----- nvinfo : EIATTR_MERCURY_ISA_VERSION
	.align		4
.L_257:
        /*00e8*/ 	.byte	0x03, 0x5f
        /*00ea*/ 	.short	0x0101


	//----- nvinfo : EIATTR_INT_WARP_WIDE_INSTR_OFFSETS
	.align		4
        /*00ec*/ 	.byte	0x04, 0x31
        /*00ee*/ 	.short	(.L_259 - .L_258)


	//   ....[0]....
.L_258:
        /*00f0*/ 	.word	0x000000c0


	//   ....[1]....
        /*00f4*/ 	.word	0x000000d0


	//   ....[2]....
        /*00f8*/ 	.word	0x00000170


	//----- nvinfo : EIATTR_COOP_GROUP_MASK_REGIDS
	.align		4
.L_259:
        /*00fc*/ 	.byte	0x04, 0x29
        /*00fe*/ 	.short	(.L_261 - .L_260)


	//   ....[0]....
.L_260:
        /*0100*/ 	.word	0xffffffff


	//   ....[1]....
        /*0104*/ 	.word	0xffffffff


	//   ....[2]....
        /*0108*/ 	.word	0xffffffff


	//   ....[3]....
        /*010c*/ 	.word	0xffffffff


	//   ....[4]....
        /*0110*/ 	.word	0xffffffff


	//   ....[5]....
        /*0114*/ 	.word	0xffffffff


	//   ....[6]....
        /*0118*/ 	.word	0xffffffff


	//   ....[7]....
        /*011c*/ 	.word	0xffffffff


	//   ....[8]....
        /*0120*/ 	.word	0xffffffff


	//   ....[9]....
        /*0124*/ 	.word	0xffffffff


	//   ....[10]....
        /*0128*/ 	.word	0xffffffff


	//   ....[11]....
        /*012c*/ 	.word	0xffffffff


	//   ....[12]....
        /*0130*/ 	.word	0xffffffff


	//   ....[13]....
        /*0134*/ 	.word	0xffffffff


	//   ....[14]....
        /*0138*/ 	.word	0xffffffff


	//   ....[15]....
        /*013c*/ 	.word	0xffffffff


	//   ....[16]....
        /*0140*/ 	.word	0xffffffff


	//   ....[17]....
        /*0144*/ 	.word	0xffffffff


	//   ....[18]....
        /*0148*/ 	.word	0xffffffff


	//   ....[19]....
        /*014c*/ 	.word	0xffffffff


	//   ....[20]....
        /*0150*/ 	.word	0xffffffff


	//   ....[21]....
        /*0154*/ 	.word	0xffffffff


	//   ....[22]....
        /*0158*/ 	.word	0xffffffff


	//   ....[23]....
        /*015c*/ 	.word	0xffffffff


	//   ....[24]....
        /*0160*/ 	.word	0xffffffff


	//   ....[25]....
        /*0164*/ 	.word	0xffffffff


	//   ....[26]....
        /*0168*/ 	.word	0xffffffff


	//   ....[27]....
        /*016c*/ 	.word	0xffffffff


	//   ....[28]....
        /*0170*/ 	.word	0xffffffff


	//   ....[29]....
        /*0174*/ 	.word	0xffffffff


	//   ....[30]....
        /*0178*/ 	.word	0xffffffff


	//   ....[31]....
        /*017c*/ 	.word	0xffffffff


	//   ....[32]....
        /*0180*/ 	.word	0xffffffff


	//   ....[33]....
        /*0184*/ 	.word	0xffffffff


	//   ....[34]....
        /*0188*/ 	.word	0xffffffff


	//   ....[35]....
        /*018c*/ 	.word	0xffffffff


	//   ....[36]....
        /*0190*/ 	.word	0xffffffff


	//   ....[37]....
        /*0194*/ 	.word	0xffffffff


	//   ....[38]....
        /*0198*/ 	.word	0xffffffff


	//   ....[39]....
        /*019c*/ 	.word	0xffffffff


	//   ....[40]....
        /*01a0*/ 	.word	0xffffffff


	//   ....[41]....
        /*01a4*/ 	.word	0xffffffff


	//   ....[42]....
        /*01a8*/ 	.word	0xffffffff


	//   ....[43]....
        /*01ac*/ 	.word	0xffffffff


	//   ....[44]....
        /*01b0*/ 	.word	0xffffffff


	//   ....[45]....
        /*01b4*/ 	.word	0xffffffff


	//   ....[46]....
        /*01b8*/ 	.word	0xffffffff


	//   ....[47]....
        /*01bc*/ 	.word	0xffffffff


	//   ....[48]....
        /*01c0*/ 	.word	0xffffffff


	//   ....[49]....
        /*01c4*/ 	.word	0xffffffff


	//   ....[50]....
        /*01c8*/ 	.word	0xffffffff


	//   ....[51]....
        /*01cc*/ 	.word	0xffffffff


	//   ....[52]....
        /*01d0*/ 	.word	0xffffffff


	//   ....[53]....
        /*01d4*/ 	.word	0xffffffff


	//   ....[54]....
        /*01d8*/ 	.word	0xffffffff


	//   ....[55]....
        /*01dc*/ 	.word	0xffffffff


	//   ....[56]....
        /*01e0*/ 	.word	0xffffffff


	//   ....[57]....
        /*01e4*/ 	.word	0xffffffff


	//   ....[58]....
        /*01e8*/ 	.word	0xffffffff


	//   ....[59]....
        /*01ec*/ 	.word	0xffffffff


	//   ....[60]....
        /*01f0*/ 	.word	0xffffffff


	//   ....[61]....
        /*01f4*/ 	.word	0xffffffff


	//   ....[62]....
        /*01f8*/ 	.word	0xffffffff


	//   ....[63]....
        /*01fc*/ 	.word	0xffffffff


	//   ....[64]....
        /*0200*/ 	.word	0xffffffff


	//   ....[65]....
        /*0204*/ 	.word	0xffffffff


	//   ....[66]....
        /*0208*/ 	.word	0xffffffff


	//   ....[67]....
        /*020c*/ 	.word	0xffffffff


	//   ....[68]....
        /*0210*/ 	.word	0xffffffff


	//   ....[69]....
        /*0214*/ 	.word	0xffffffff


	//   ....[70]....
        /*0218*/ 	.word	0xffffffff


	//   ....[71]....
        /*021c*/ 	.word	0xffffffff


	//   ....[72]....
        /*0220*/ 	.word	0xffffffff


	//   ....[73]....
        /*0224*/ 	.word	0xffffffff


	//   ....[74]....
        /*0228*/ 	.word	0xffffffff


	//   ....[75]....
        /*022c*/ 	.word	0xffffffff


	//   ....[76]....
        /*0230*/ 	.word	0xffffffff


	//   ....[77]....
        /*0234*/ 	.word	0xffffffff


	//   ....[78]....
        /*0238*/ 	.word	0xffffffff


	//   ....[79]....
        /*023c*/ 	.word	0xffffffff


	//   ....[80]....
        /*0240*/ 	.word	0xffffffff


	//   ....[81]....
        /*0244*/ 	.word	0xffffffff


	//   ....[82]....
        /*0248*/ 	.word	0xffffffff


	//   ....[83]....
        /*024c*/ 	.word	0xffffffff


	//   ....[84]....
        /*0250*/ 	.word	0xffffffff


	//   ....[85]....
        /*0254*/ 	.word	0xffffffff


	//   ....[86]....
        /*0258*/ 	.word	0xffffffff


	//   ....[87]....
        /*025c*/ 	.word	0xffffffff


	//   ....[88]....
        /*0260*/ 	.word	0xffffffff


	//   ....[89]....
        /*0264*/ 	.word	0xffffffff


	//   ....[90]....
        /*0268*/ 	.word	0xffffffff


	//   ....[91]....
        /*026c*/ 	.word	0xffffffff


	//   ....[92]....
        /*0270*/ 	.word	0xffffffff


	//   ....[93]....
        /*0274*/ 	.word	0xffffffff


	//   ....[94]....
        /*0278*/ 	.word	0xffffffff


	//   ....[95]....
        /*027c*/ 	.word	0xffffffff


	//   ....[96]....
        /*0280*/ 	.word	0xffffffff


	//   ....[97]....
        /*0284*/ 	.word	0xffffffff


	//   ....[98]....
        /*0288*/ 	.word	0xffffffff


	//   ....[99]....
        /*028c*/ 	.word	0xffffffff


	//   ....[100]....
        /*0290*/ 	.word	0xffffffff


	//   ....[101]....
        /*0294*/ 	.word	0xffffffff


	//   ....[102]....
        /*0298*/ 	.word	0xffffffff


	//   ....[103]....
        /*029c*/ 	.word	0xffffffff


	//   ....[104]....
        /*02a0*/ 	.word	0xffffffff


	//   ....[105]....
        /*02a4*/ 	.word	0xffffffff


	//   ....[106]....
        /*02a8*/ 	.word	0xffffffff


	//   ....[107]....
        /*02ac*/ 	.word	0xffffffff


	//   ....[108]....
        /*02b0*/ 	.word	0xffffffff


	//   ....[109]....
        /*02b4*/ 	.word	0xffffffff


	//   ....[110]....
        /*02b8*/ 	.word	0xffffffff


	//   ....[111]....
        /*02bc*/ 	.word	0xffffffff


	//   ....[112]....
        /*02c0*/ 	.word	0xffffffff


	//   ....[113]....
        /*02c4*/ 	.word	0xffffffff


	//   ....[114]....
        /*02c8*/ 	.word	0xffffffff


	//   ....[115]....
        /*02cc*/ 	.word	0xffffffff


	//   ....[116]....
        /*02d0*/ 	.word	0xffffffff


	//   ....[117]....
        /*02d4*/ 	.word	0xffffffff


	//   ....[118]....
        /*02d8*/ 	.word	0xffffffff


	//   ....[119]....
        /*02dc*/ 	.word	0xffffffff


	//   ....[120]....
        /*02e0*/ 	.word	0xffffffff


	//   ....[121]....
        /*02e4*/ 	.word	0x0500000f


	//   ....[122]....
        /*02e8*/ 	.word	0x0500000f


	//   ....[123]....
        /*02ec*/ 	.word	0x0500000f


	//   ....[124]....
        /*02f0*/ 	.word	0x0500000f


	//   ....[125]....
        /*02f4*/ 	.word	0x0500000f


	//   ....[126]....
        /*02f8*/ 	.word	0x0500000f


	//   ....[127]....
        /*02fc*/ 	.word	0x0500000f


	//   ....[128]....
        /*0300*/ 	.word	0x0500000f


	//   ....[129]....
        /*0304*/ 	.word	0x0500000f


	//   ....[130]....
        /*0308*/ 	.word	0x0500000f


	//   ....[131]....
        /*030c*/ 	.word	0x0500000f


	//   ....[132]....
        /*0310*/ 	.word	0x0500000f


	//   ....[133]....
        /*0314*/ 	.word	0x0500000f


	//   ....[134]....
        /*0318*/ 	.word	0x0500000f


	//   ....[135]....
        /*031c*/ 	.word	0x0500000f


	//   ....[136]....
        /*0320*/ 	.word	0x0500000f


	//   ....[137]....
        /*0324*/ 	.word	0x0500000f


	//   ....[138]....
        /*0328*/ 	.word	0x0500000f


	//   ....[139]....
        /*032c*/ 	.word	0x0500000f


	//   ....[140]....
        /*0330*/ 	.word	0x0500000f


	//   ....[141]....
        /*0334*/ 	.word	0x0500000f


	//   ....[142]....
        /*0338*/ 	.word	0x0500000f


	//   ....[143]....
        /*033c*/ 	.word	0x0500000f


	//   ....[144]....
        /*0340*/ 	.word	0x0500000f


	//   ....[145]....
        /*0344*/ 	.word	0x0500000f


	//   ....[146]....
        /*0348*/ 	.word	0x0500000f


	//   ....[147]....
        /*034c*/ 	.word	0x0500000f


	//   ....[148]....
        /*0350*/ 	.word	0x0500000f


	//   ....[149]....
        /*0354*/ 	.word	0x0500000f


	//   ....[150]....
        /*0358*/ 	.word	0x0500000f


	//   ....[151]....
        /*035c*/ 	.word	0x0500000f


	//   ....[152]....
        /*0360*/ 	.word	0x0500000f


	//   ....[153]....
        /*0364*/ 	.word	0x0500000f


	//   ....[154]....
        /*0368*/ 	.word	0x0500000f


	//   ....[155]....
        /*036c*/ 	.word	0x0500000f


	//   ....[156]....
        /*0370*/ 	.word	0x0500000f


	//   ....[157]....
        /*0374*/ 	.word	0x0500000f


	//   ....[158]....
        /*0378*/ 	.word	0x0500000f


	//   ....[159]....
        /*037c*/ 	.word	0x0500000f


	//   ....[160]....
        /*0380*/ 	.word	0x0500000f


	//   ....[161]....
        /*0384*/ 	.word	0x0500000f


	//   ....[162]....
        /*0388*/ 	.word	0x0500000f


	//   ....[163]....
        /*038c*/ 	.word	0x0500000f


	//   ....[164]....
        /*0390*/ 	.word	0x0500000f


	//   ....[165]....
        /*0394*/ 	.word	0x0500000f


	//   ....[166]....
        /*0398*/ 	.word	0x0500000f


	//   ....[167]....
        /*039c*/ 	.word	0x0500000f


	//   ....[168]....
        /*03a0*/ 	.word	0x0500000f


	//   ....[169]....
        /*03a4*/ 	.word	0x0500000f


	//   ....[170]....
        /*03a8*/ 	.word	0x0500000f


	//   ....[171]....
        /*03ac*/ 	.word	0x0500000f


	//   ....[172]....
        /*03b0*/ 	.word	0x0500000f


	//   ....[173]....
        /*03b4*/ 	.word	0x0500000f


	//----- nvinfo : EIATTR_COOP_GROUP_INSTR_OFFSETS
	.align		4
.L_261:
        /*03b8*/ 	.byte	0x04, 0x28
        /*03ba*/ 	.short	(.L_263 - .L_262)


	//   ....[0]....
.L_262:
        /*03bc*/ 	.word	0x00000070


	//   ....[1]....
        /*03c0*/ 	.word	0x000000b0


	//   ....[2]....
        /*03c4*/ 	.word	0x000002d0


	//   ....[3]....
        /*03c8*/ 	.word	0x00000430


	//   ....[4]....
        /*03cc*/ 	.word	0x00000550


	//   ....[5]....
        /*03d0*/ 	.word	0x000006b0


	//   ....[6]....
        /*03d4*/ 	.word	0x00001360


	//   ....[7]....
        /*03d8*/ 	.word	0x00001d50


	//   ....[8]....
        /*03dc*/ 	.word	0x000025e0


	//   ....[9]....
        /*03e0*/ 	.word	0x00002610


	//   ....[10]....
        /*03e4*/ 	.word	0x00002680


	//   ....[11]....
        /*03e8*/ 	.word	0x000031f0


	//   ....[12]....
        /*03ec*/ 	.word	0x000032c0


	//   ....[13]....
        /*03f0*/ 	.word	0x00004ac0


	//   ....[14]....
        /*03f4*/ 	.word	0x00004ae0


	//   ....[15]....
        /*03f8*/ 	.word	0x000052d0


	//   ....[16]....
        /*03fc*/ 	.word	0x000053d0


	//   ....[17]....
        /*0400*/ 	.word	0x00005e20


	//   ....[18]....
        /*0404*/ 	.word	0x00005e90


	//   ....[19]....
        /*0408*/ 	.word	0x00007d40


	//   ....[20]....
        /*040c*/ 	.word	0x00007d50


	//   ....[21]....
        /*0410*/ 	.word	0x00007d80


	//   ....[22]....
        /*0414*/ 	.word	0x00007d90


	//   ....[23]....
        /*0418*/ 	.word	0x00009610


	//   ....[24]....
        /*041c*/ 	.word	0x00009620


	//   ....[25]....
        /*0420*/ 	.word	0x000096a0


	//   ....[26]....
        /*0424*/ 	.word	0x000096c0


	//   ....[27]....
        /*0428*/ 	.word	0x0000a200


	//   ....[28]....
        /*042c*/ 	.word	0x0000a210


	//   ....[29]....
        /*0430*/ 	.word	0x0000a220


	//   ....[30]....
        /*0434*/ 	.word	0x0000a230


	//   ....[31]....
        /*0438*/ 	.word	0x0000a240


	//   ....[32]....
        /*043c*/ 	.word	0x0000a250


	//   ....[33]....
        /*0440*/ 	.word	0x0000a270


	//   ....[34]....
        /*0444*/ 	.word	0x0000a280


	//   ....[35]....
        /*0448*/ 	.word	0x0000a2b0


	//   ....[36]....
        /*044c*/ 	.word	0x0000a2c0


	//   ....[37]....
        /*0450*/ 	.word	0x0000a2d0


	//   ....[38]....
        /*0454*/ 	.word	0x0000a300


	//   ....[39]....
        /*0458*/ 	.word	0x0000a320


	//   ....[40]....
        /*045c*/ 	.word	0x0000a330


	//   ....[41]....
        /*0460*/ 	.word	0x0000a350


	//   ....[42]....
        /*0464*/ 	.word	0x0000a360


	//   ....[43]....
        /*0468*/ 	.word	0x0000a370


	//   ....[44]....
        /*046c*/ 	.word	0x0000a380


	//   ....[45]....
        /*0470*/ 	.word	0x0000a390


	//   ....[46]....
        /*0474*/ 	.word	0x0000a3a0


	//   ....[47]....
        /*0478*/ 	.word	0x0000a3d0


	//   ....[48]....
        /*047c*/ 	.word	0x0000a430


	//   ....[49]....
        /*0480*/ 	.word	0x0000a460


	//   ....[50]....
        /*0484*/ 	.word	0x0000a480


	//   ....[51]....
        /*0488*/ 	.word	0x0000a4b0


	//   ....[52]....
        /*048c*/ 	.word	0x0000a4c0


	//   ....[53]....
        /*0490*/ 	.word	0x0000a4d0


	//   ....[54]....
        /*0494*/ 	.word	0x0000a4e0


	//   ....[55]....
        /*0498*/ 	.word	0x0000a4f0


	//   ....[56]....
        /*049c*/ 	.word	0x0000a500


	//   ....[57]....
        /*04a0*/ 	.word	0x0000a520


	//   ....[58]....
        /*04a4*/ 	.word	0x0000a530


	//   ....[59]....
        /*04a8*/ 	.word	0x0000a7d0


	//   ....[60]....
        /*04ac*/ 	.word	0x0000a810


	//   ....[61]....
        /*04b0*/ 	.word	0x0000a840


	//   ....[62]....
        /*04b4*/ 	.word	0x0000a880


	//   ....[63]....
        /*04b8*/ 	.word	0x0000a8b0


	//   ....[64]....
        /*04bc*/ 	.word	0x0000a8e0


	//   ....[65]....
        /*04c0*/ 	.word	0x0000aca0


	//   ....[66]....
        /*04c4*/ 	.word	0x0000acd0


	//   ....[67]....
        /*04c8*/ 	.word	0x0000b4c0


	//   ....[68]....
        /*04cc*/ 	.word	0x0000cb70


	//   ....[69]....
        /*04d0*/ 	.word	0x0000cb80


	//   ....[70]....
        /*04d4*/ 	.word	0x0000cb90


	//   ....[71]....
        /*04d8*/ 	.word	0x0000cc20


	//   ....[72]....
        /*04dc*/ 	.word	0x0000cc30


	//   ....[73]....
        /*04e0*/ 	.word	0x0000cc80


	//   ....[74]....
        /*04e4*/ 	.word	0x0000cc90


	//   ....[75]....
        /*04e8*/ 	.word	0x0000cca0


	//   ....[76]....
        /*04ec*/ 	.word	0x0000ccf0


	//   ....[77]....
        /*04f0*/ 	.word	0x0000cd50


	//   ....[78]....
        /*04f4*/ 	.word	0x0000d170


	//   ....[79]....
        /*04f8*/ 	.word	0x0000d180


	//   ....[80]....
        /*04fc*/ 	.word	0x0000d190


	//   ....[81]....
        /*0500*/ 	.word	0x0000d1d0


	//   ....[82]....
        /*0504*/ 	.word	0x0000d1f0


	//   ....[83]....
        /*0508*/ 	.word	0x0000d230


	//   ....[84]....
        /*050c*/ 	.word	0x0000d250


	//   ....[85]....
        /*0510*/ 	.word	0x0000d260


	//   ....[86]....
        /*0514*/ 	.word	0x0000d280


	//   ....[87]....
        /*0518*/ 	.word	0x0000d310


	//   ....[88]....
        /*051c*/ 	.word	0x0000da10


	//   ....[89]....
        /*0520*/ 	.word	0x0000da40


	//   ....[90]....
        /*0524*/ 	.word	0x0000da70


	//   ....[91]....
        /*0528*/ 	.word	0x0000daa0


	//   ....[92]....
        /*052c*/ 	.word	0x0000dab0


	//   ....[93]....
        /*0530*/ 	.word	0x0000dac0


	//   ....[94]....
        /*0534*/ 	.word	0x0000dae0


	//   ....[95]....
        /*0538*/ 	.word	0x0000db20


	//   ....[96]....
        /*053c*/ 	.word	0x0000dbe0


	//   ....[97]....
        /*0540*/ 	.word	0x0000dc00


	//   ....[98]....
        /*0544*/ 	.word	0x0000dc10


	//   ....[99]....
        /*0548*/ 	.word	0x0000dc30


	//   ....[100]....
        /*054c*/ 	.word	0x0000e550


	//   ....[101]....
        /*0550*/ 	.word	0x0000e560


	//   ....[102]....
        /*0554*/ 	.word	0x0000e570


	//   ....[103]....
        /*0558*/ 	.word	0x0000e5d0


	//   ....[104]....
        /*055c*/ 	.word	0x0000e5e0


	//   ....[105]....
        /*0560*/ 	.word	0x0000e620


	//   ....[106]....
        /*0564*/ 	.word	0x0000e630


	//   ....[107]....
        /*0568*/ 	.word	0x0000e640


	//   ....[108]....
        /*056c*/ 	.word	0x0000e680


	//   ....[109]....
        /*0570*/ 	.word	0x0000e6c0


	//   ....[110]....
        /*0574*/ 	.word	0x0000ead0


	//   ....[111]....
        /*0578*/ 	.word	0x0000eae0


	//   ....[112]....
        /*057c*/ 	.word	0x0000eaf0


	//   ....[113]....
        /*0580*/ 	.word	0x0000eb10


	//   ....[114]....
        /*0584*/ 	.word	0x0000eb60


	//   ....[115]....
        /*0588*/ 	.word	0x0000eb80


	//   ....[116]....
        /*058c*/ 	.word	0x0000ebb0


	//   ....[117]....
        /*0590*/ 	.word	0x0000ebc0


	//   ....[118]....
        /*0594*/ 	.word	0x0000ebd0


	//   ....[119]....
        /*0598*/ 	.word	0x0000ebe0


	//   ....[120]....
        /*059c*/ 	.word	0x0000f820


	//   ....[121]....
        /*05a0*/ 	.word	0x0000fde0


	//   ....[122]....
        /*05a4*/ 	.word	0x0000fed0


	//   ....[123]....
        /*05a8*/ 	.word	0x0000ffb0


	//   ....[124]....
        /*05ac*/ 	.word	0x00010080


	//   ....[125]....
        /*05b0*/ 	.word	0x00010130


	//   ....[126]....
        /*05b4*/ 	.word	0x000101f0


	//   ....[127]....
        /*05b8*/ 	.word	0x00010290


	//   ....[128]....
        /*05bc*/ 	.word	0x00010350


	//   ....[129]....
        /*05c0*/ 	.word	0x00010400


	//   ....[130]....
        /*05c4*/ 	.word	0x00010470


	//   ....[131]....
        /*05c8*/ 	.word	0x00010550


	//   ....[132]....
        /*05cc*/ 	.word	0x00010650


	//   ....[133]....
        /*05d0*/ 	.word	0x000106e0


	//   ....[134]....
        /*05d4*/ 	.word	0x00010760


	//   ....[135]....
        /*05d8*/ 	.word	0x000107f0


	//   ....[136]....
        /*05dc*/ 	.word	0x00010870


	//   ....[137]....
        /*05e0*/ 	.word	0x00010900


	//   ....[138]....
        /*05e4*/ 	.word	0x00010960


	//   ....[139]....
        /*05e8*/ 	.word	0x00010a20


	//   ....[140]....
        /*05ec*/ 	.word	0x00010a90


	//   ....[141]....
        /*05f0*/ 	.word	0x00010b40


	//   ....[142]....
        /*05f4*/ 	.word	0x00010bd0


	//   ....[143]....
        /*05f8*/ 	.word	0x00010c40


	//   ....[144]....
        /*05fc*/ 	.word	0x00010d00


	//   ....[145]....
        /*0600*/ 	.word	0x00010d90


	//   ....[146]....
        /*0604*/ 	.word	0x00010e20


	//   ....[147]....
        /*0608*/ 	.word	0x00010ed0


	//   ....[148]....
        /*060c*/ 	.word	0x00010f50


	//   ....[149]....
        /*0610*/ 	.word	0x00011000


	//   ....[150]....
        /*0614*/ 	.word	0x00011060


	//   ....[151]....
        /*0618*/ 	.word	0x00011120


	//   ....[152]....
        /*061c*/ 	.word	0x00011180


	//   ....[153]....
        /*0620*/ 	.word	0x00011250


	//   ....[154]....
        /*0624*/ 	.word	0x00011390


	//   ....[155]....
        /*0628*/ 	.word	0x00011420


	//   ....[156]....
        /*062c*/ 	.word	0x00011480


	//   ....[157]....
        /*0630*/ 	.word	0x00011540


	//   ....[158]....
        /*0634*/ 	.word	0x00011600


	//   ....[159]....
        /*0638*/ 	.word	0x00011690


	//   ....[160]....
        /*063c*/ 	.word	0x00011750


	//   ....[161]....
        /*0640*/ 	.word	0x000117f0


	//   ....[162]....
        /*0644*/ 	.word	0x00011860


	//   ....[163]....
        /*0648*/ 	.word	0x00011920


	//   ....[164]....
        /*064c*/ 	.word	0x00011a10


	//   ....[165]....
        /*0650*/ 	.word	0x00011ab0


	//   ....[166]....
        /*0654*/ 	.word	0x00011b10


	//   ....[167]....
        /*0658*/ 	.word	0x00011bd0


	//   ....[168]....
        /*065c*/ 	.word	0x00011c30


	//   ....[169]....
        /*0660*/ 	.word	0x00011cd0


	//   ....[170]....
        /*0664*/ 	.word	0x00011d30


	//   ....[171]....
        /*0668*/ 	.word	0x00011de0


	//   ....[172]....
        /*066c*/ 	.word	0x00011e40


	//   ....[173]....
        /*0670*/ 	.word	0x00011ef0


	//----- nvinfo : EIATTR_REG_RECONFIG
	.align		4
.L_263:
        /*0674*/ 	.byte	0x01, 0x54
	.zero		2


	//----- nvinfo : EIATTR_SYSCALL_OFFSETS
	.align		4
        /*0678*/ 	.byte	0x04, 0x46
        /*067a*/ 	.short	(.L_265 - .L_264)


	//   ....[0]....
.L_264:
        /*067c*/ 	.word	0x00001540


	//   ....[1]....
        /*0680*/ 	.word	0x0000bd20


	//   ....[2]....
        /*0684*/ 	.word	0x0000be60


	//   ....[3]....
        /*0688*/ 	.word	0x0000bfa0


	//   ....[4]....
        /*068c*/ 	.word	0x0000c0c0


	//   ....[5]....
        /*0690*/ 	.word	0x0000d630


	//----- nvinfo : EIATTR_MBARRIER_INSTR_OFFSETS
	.align		4
.L_265:
        /*0694*/ 	.byte	0x04, 0x39
        /*0696*/ 	.short	(.L_267 - .L_266)


	//   ....[0]....
.L_266:
        /*0698*/ 	.word	0x00000180
        /*069c*/ 	.word	0x000000ff
        /*06a0*/ 	.word	0x00012400
        /*06a4*/ 	.short	0x0100
        /*06a6*/ 	.byte	0x08
	.zero		1


	//   ....[1]....
        /*06a8*/ 	.word	0x00000190
        /*06ac*/ 	.word	0x000000ff
        /*06b0*/ 	.word	0x00012420
        /*06b4*/ 	.short	0x0100
        /*06b6*/ 	.byte	0x08
	.zero		1


	//   ....[2]....
        /*06b8*/ 	.word	0x00000280
        /*06bc*/ 	.word	0x000000ff
        /*06c0*/ 	.word	0x00012430
        /*06c4*/ 	.short	0x0100
        /*06c6*/ 	.byte	0x08
	.zero		1


	//   ....[3]....
        /*06c8*/ 	.word	0x00000290
        /*06cc*/ 	.word	0x000000ff
        /*06d0*/ 	.word	0x00012440
        /*06d4*/ 	.short	0x0100
        /*06d6*/ 	.byte	0x08
	.zero		1


	//   ....[4]....
        /*06d8*/ 	.word	0x000002a0
        /*06dc*/ 	.word	0x000000ff
        /*06e0*/ 	.word	0x00012438
        /*06e4*/ 	.short	0x0100
        /*06e6*/ 	.byte	0x08
	.zero		1


	//   ....[5]....
        /*06e8*/ 	.word	0x000002b0
        /*06ec*/ 	.word	0x000000ff
        /*06f0*/ 	.word	0x00012448
        /*06f4*/ 	.short	0x0100
        /*06f6*/ 	.byte	0x08
	.zero		1


	//   ....[6]....
        /*06f8*/ 	.word	0x000003e0
        /*06fc*/ 	.word	0x000000ff
        /*0700*/ 	.word	0x00012450
        /*0704*/ 	.short	0x0100
        /*0706*/ 	.byte	0x08
	.zero		1


	//   ....[7]....
        /*0708*/ 	.word	0x000003f0
        /*070c*/ 	.word	0x000000ff
        /*0710*/ 	.word	0x00012460
        /*0714*/ 	.short	0x0100
        /*0716*/ 	.byte	0x08
	.zero		1


	//   ....[8]....
        /*0718*/ 	.word	0x00000400
        /*071c*/ 	.word	0x000000ff
        /*0720*/ 	.word	0x00012458
        /*0724*/ 	.short	0x0100
        /*0726*/ 	.byte	0x08
	.zero		1


	//   ....[9]....
        /*0728*/ 	.word	0x00000410
        /*072c*/ 	.word	0x000000ff
        /*0730*/ 	.word	0x00012468
        /*0734*/ 	.short	0x0100
        /*0736*/ 	.byte	0x08
	.zero		1


	//   ....[10]....
        /*0738*/ 	.word	0x00000500
        /*073c*/ 	.word	0x000000ff
        /*0740*/ 	.word	0x00012470
        /*0744*/ 	.short	0x0100
        /*0746*/ 	.byte	0x06
	.zero		1


	//   ....[11]....
        /*0748*/ 	.word	0x00000510
        /*074c*/ 	.word	0x000000ff
        /*0750*/ 	.word	0x00012480
        /*0754*/ 	.short	0x0100
        /*0756*/ 	.byte	0x06
	.zero		1


	//   ....[12]....
        /*0758*/ 	.word	0x00000520
        /*075c*/ 	.word	0x000000ff
        /*0760*/ 	.word	0x00012478
        /*0764*/ 	.short	0x0100
        /*0766*/ 	.byte	0x06
	.zero		1


	//   ....[13]....
        /*0768*/ 	.word	0x00000530
        /*076c*/ 	.word	0x000000ff
        /*0770*/ 	.word	0x00012488
        /*0774*/ 	.short	0x0100
        /*0776*/ 	.byte	0x06
	.zero		1


	//   ....[14]....
        /*0778*/ 	.word	0x00000660
        /*077c*/ 	.word	0x000000ff
        /*0780*/ 	.word	0x00012490
        /*0784*/ 	.short	0x0100
        /*0786*/ 	.byte	0x08
	.zero		1


	//   ....[15]....
        /*0788*/ 	.word	0x00000670
        /*078c*/ 	.word	0x000000ff
        /*0790*/ 	.word	0x000124a0
        /*0794*/ 	.short	0x0100
        /*0796*/ 	.byte	0x08
	.zero		1


	//   ....[16]....
        /*0798*/ 	.word	0x00000680
        /*079c*/ 	.word	0x000000ff
        /*07a0*/ 	.word	0x00012498
        /*07a4*/ 	.short	0x0100
        /*07a6*/ 	.byte	0x08
	.zero		1


	//   ....[17]....
        /*07a8*/ 	.word	0x00000690
        /*07ac*/ 	.word	0x000000ff
        /*07b0*/ 	.word	0x000124a8
        /*07b4*/ 	.short	0x0100
        /*07b6*/ 	.byte	0x08
	.zero		1


	//   ....[18]....
        /*07b8*/ 	.word	0x000007d0
        /*07bc*/ 	.word	0x000000ff
        /*07c0*/ 	.word	0x000124b0
        /*07c4*/ 	.short	0x0100
        /*07c6*/ 	.byte	0x08
	.zero		1


	//   ....[19]....
        /*07c8*/ 	.word	0x000007e0
        /*07cc*/ 	.word	0x000000ff
        /*07d0*/ 	.word	0x000124c0
        /*07d4*/ 	.short	0x0100
        /*07d6*/ 	.byte	0x08
	.zero		1


	//   ....[20]....
        /*07d8*/ 	.word	0x000007f0
        /*07dc*/ 	.word	0x000000ff
        /*07e0*/ 	.word	0x000124b8
        /*07e4*/ 	.short	0x0100
        /*07e6*/ 	.byte	0x08
	.zero		1


	//   ....[21]....
        /*07e8*/ 	.word	0x00000800
        /*07ec*/ 	.word	0x000000ff
        /*07f0*/ 	.word	0x000124c8
        /*07f4*/ 	.short	0x0100
        /*07f6*/ 	.byte	0x08
	.zero		1


	//   ....[22]....
        /*07f8*/ 	.word	0x00001560
        /*07fc*/ 	.word	0x000000ff
        /*0800*/ 	.word	0x00012400
        /*0804*/ 	.short	0x010a
        /*0806*/ 	.byte	0x2f
	.zero		1


	//   ....[23]....
        /*0808*/ 	.word	0x000015d0
        /*080c*/ 	.word	0x000000ff
        /*0810*/ 	.word	0x00012430
        /*0814*/ 	.short	0x010a
        /*0816*/ 	.byte	0x2f
	.zero		1


	//   ....[24]....
        /*0818*/ 	.word	0x00001610
        /*081c*/ 	.word	0x000000ff
        /*0820*/ 	.word	0x00012430
        /*0824*/ 	.short	0x010a
        /*0826*/ 	.byte	0x2f
	.zero		1


	//   ....[25]....
        /*0828*/ 	.word	0x00001e20
        /*082c*/ 	.word	0x000000ff
        /*0830*/ 	.word	0x00000000
        /*0834*/ 	.short	0x0101
        /*0836*/ 	.byte	0x04
	.zero		1


	//   ....[26]....
        /*0838*/ 	.word	0x000042e0
        /*083c*/ 	.word	0x000000ff
        /*0840*/ 	.word	0x00012430
        /*0844*/ 	.short	0x010a
        /*0846*/ 	.byte	0x12
	.zero		1


	//   ....[27]....
        /*0848*/ 	.word	0x00004320
        /*084c*/ 	.word	0x000000ff
        /*0850*/ 	.word	0x00012430
        /*0854*/ 	.short	0x010a
        /*0856*/ 	.byte	0x12
	.zero		1


	//   ....[28]....
        /*0858*/ 	.word	0x00004770
        /*085c*/ 	.word	0x000000ff
        /*0860*/ 	.word	0x00012450
        /*0864*/ 	.short	0x010a
        /*0866*/ 	.byte	0x0d
	.zero		1


	//   ....[29]....
        /*0868*/ 	.word	0x000047b0
        /*086c*/ 	.word	0x000000ff
        /*0870*/ 	.word	0x00012450
        /*0874*/ 	.short	0x010a
        /*0876*/ 	.byte	0x0d
	.zero		1


	//   ....[30]....
        /*0878*/ 	.word	0x00004a60
        /*087c*/ 	.word	0x000000ff
        /*0880*/ 	.word	0x00000000
        /*0884*/ 	.short	0x0101
        /*0886*/ 	.byte	0x12
	.zero		1


	//   ....[31]....
        /*0888*/ 	.word	0x00006bc0
        /*088c*/ 	.word	0x000000ff
        /*0890*/ 	.word	0x00000000
        /*0894*/ 	.short	0x0101
        /*0896*/ 	.byte	0x0a
	.zero		1


	//   ....[32]....
        /*0898*/ 	.word	0x00007120
        /*089c*/ 	.word	0x000000ff
        /*08a0*/ 	.word	0x00012430
        /*08a4*/ 	.short	0x010a
        /*08a6*/ 	.byte	0x15
	.zero		1


	//   ....[33]....
        /*08a8*/ 	.word	0x00007160
        /*08ac*/ 	.word	0x000000ff
        /*08b0*/ 	.word	0x00012430
        /*08b4*/ 	.short	0x010a
        /*08b6*/ 	.byte	0x15
	.zero		1


	//   ....[34]....
        /*08b8*/ 	.word	0x000075a0
        /*08bc*/ 	.word	0x000000ff
        /*08c0*/ 	.word	0x00012450
        /*08c4*/ 	.short	0x010a
        /*08c6*/ 	.byte	0x0d
	.zero		1


	//   ....[35]....
        /*08c8*/ 	.word	0x000075e0
        /*08cc*/ 	.word	0x000000ff
        /*08d0*/ 	.word	0x00012450
        /*08d4*/ 	.short	0x010a
        /*08d6*/ 	.byte	0x0d
	.zero		1


	//   ....[36]....
        /*08d8*/ 	.word	0x000078c0
        /*08dc*/ 	.word	0x000000ff
        /*08e0*/ 	.word	0x00000000
        /*08e4*/ 	.short	0x0101
        /*08e6*/ 	.byte	0x15
	.zero		1


	//   ....[37]....
        /*08e8*/ 	.word	0x00008e70
        /*08ec*/ 	.word	0x000000ff
        /*08f0*/ 	.word	0x00000000
        /*08f4*/ 	.short	0x0101
        /*08f6*/ 	.byte	0x0a
	.zero		1


	//   ....[38]....
        /*08f8*/ 	.word	0x00009300
        /*08fc*/ 	.word	0x000000ff
        /*0900*/ 	.word	0x00012450
        /*0904*/ 	.short	0x010a
        /*0906*/ 	.byte	0x10
	.zero		1


	//   ....[39]....
        /*0908*/ 	.word	0x00009340
        /*090c*/ 	.word	0x000000ff
        /*0910*/ 	.word	0x00012450
        /*0914*/ 	.short	0x010a
        /*0916*/ 	.byte	0x10
	.zero		1


	//   ....[40]....
        /*0918*/ 	.word	0x000099a0
        /*091c*/ 	.word	0x000000ff
        /*0920*/ 	.word	0x00000000
        /*0924*/ 	.short	0x0101
        /*0926*/ 	.byte	0x04
	.zero		1


	//   ....[41]....
        /*0928*/ 	.word	0x0000a8d0
        /*092c*/ 	.word	0x000000ff
        /*0930*/ 	.word	0x00000000
        /*0934*/ 	.short	0x0101
        /*0936*/ 	.byte	0x04
	.zero		1


	//   ....[42]....
        /*0938*/ 	.word	0x0000c7b0
        /*093c*/ 	.word	0x000000ff
        /*0940*/ 	.word	0x00012480
        /*0944*/ 	.short	0x010a
        /*0946*/ 	.byte	0x2c
	.zero		1


	//   ....[43]....
        /*0948*/ 	.word	0x0000ce00
        /*094c*/ 	.word	0x000000ff
        /*0950*/ 	.word	0x00012470
        /*0954*/ 	.short	0x0107
        /*0956*/ 	.byte	0x2c
	.zero		1


	//   ....[44]....
        /*0958*/ 	.word	0x0000ce90
        /*095c*/ 	.word	0x000000ff
        /*0960*/ 	.word	0x00012470
        /*0964*/ 	.short	0x0101
        /*0966*/ 	.byte	0x2c
	.zero		1


	//   ....[45]....
        /*0968*/ 	.word	0x0000cec0
        /*096c*/ 	.word	0x000000ff
        /*0970*/ 	.word	0x00012440
        /*0974*/ 	.short	0x010a
        /*0976*/ 	.byte	0x2c
	.zero		1


	//   ....[46]....
        /*0978*/ 	.word	0x0000d3d0
        /*097c*/ 	.word	0x000000ff
        /*0980*/ 	.word	0x00012430
        /*0984*/ 	.short	0x0107
        /*0986*/ 	.byte	0x2c
	.zero		1


	//   ....[47]....
        /*0988*/ 	.word	0x0000d460
        /*098c*/ 	.word	0x000000ff
        /*0990*/ 	.word	0x00012430
        /*0994*/ 	.short	0x0101
        /*0996*/ 	.byte	0x2c
	.zero		1


	//   ....[48]....
        /*0998*/ 	.word	0x0000dd60
        /*099c*/ 	.word	0x000000ff
        /*09a0*/ 	.word	0x00012400
        /*09a4*/ 	.short	0x0107
        /*09a6*/ 	.byte	0x2c
	.zero		1


	//   ....[49]....
        /*09a8*/ 	.word	0x0000dda0
        /*09ac*/ 	.word	0x000000ff
        /*09b0*/ 	.word	0x00012400
        /*09b4*/ 	.short	0x0101
        /*09b6*/ 	.byte	0x2c
	.zero		1


	//   ....[50]....
        /*09b8*/ 	.word	0x0000ddb0
        /*09bc*/ 	.word	0x000000ff
        /*09c0*/ 	.word	0x00012420
        /*09c4*/ 	.short	0x010a
        /*09c6*/ 	.byte	0x2c
	.zero		1


	//   ....[51]....
        /*09c8*/ 	.word	0x0000e210
        /*09cc*/ 	.word	0x00000005
        /*09d0*/ 	.word	0x00012480
        /*09d4*/ 	.short	0x010a
        /*09d6*/ 	.byte	0x3f
	.zero		1


	//   ....[52]....
        /*09d8*/ 	.word	0x0000e770
        /*09dc*/ 	.word	0x00000005
        /*09e0*/ 	.word	0x00012470
        /*09e4*/ 	.short	0x0107
        /*09e6*/ 	.byte	0x3f
	.zero		1


	//   ....[53]....
        /*09e8*/ 	.word	0x0000e800
        /*09ec*/ 	.word	0x00000005
        /*09f0*/ 	.word	0x00012470
        /*09f4*/ 	.short	0x0101
        /*09f6*/ 	.byte	0x3f
	.zero		1


	//   ....[54]....
        /*09f8*/ 	.word	0x0000e830
        /*09fc*/ 	.word	0x00000005
        /*0a00*/ 	.word	0x00012440
        /*0a04*/ 	.short	0x010a
        /*0a06*/ 	.byte	0x3f
	.zero		1


	//   ....[55]....
        /*0a08*/ 	.word	0x0000ecc0
        /*0a0c*/ 	.word	0x00000005
        /*0a10*/ 	.word	0x00012430
        /*0a14*/ 	.short	0x0107
        /*0a16*/ 	.byte	0x3f
	.zero		1


	//   ....[56]....
        /*0a18*/ 	.word	0x0000ed60
        /*0a1c*/ 	.word	0x00000005
        /*0a20*/ 	.word	0x00012430
        /*0a24*/ 	.short	0x0101
        /*0a26*/ 	.byte	0x3f
	.zero		1


	//   ....[57]....
        /*0a28*/ 	.word	0x0000ede0
        /*0a2c*/ 	.word	0x00000003
        /*0a30*/ 	.word	0x00012470
        /*0a34*/ 	.short	0x010a
        /*0a36*/ 	.byte	0x3f
	.zero		1


	//   ....[58]....
        /*0a38*/ 	.word	0x0000ee70
        /*0a3c*/ 	.word	0x00000003
        /*0a40*/ 	.word	0x00012460
        /*0a44*/ 	.short	0x010a
        /*0a46*/ 	.byte	0x3f
	.zero		1


	//   ....[59]....
        /*0a48*/ 	.word	0x0000f180
        /*0a4c*/ 	.word	0x00000003
        /*0a50*/ 	.word	0x00012450
        /*0a54*/ 	.short	0x0101
        /*0a56*/ 	.byte	0x3f
	.zero		1


	//   ....[60]....
        /*0a58*/ 	.word	0x0000f220
        /*0a5c*/ 	.word	0x00000003
        /*0a60*/ 	.word	0x00000000
        /*0a64*/ 	.short	0x0101
        /*0a66*/ 	.byte	0x3f
	.zero		1


	//   ....[61]....
        /*0a68*/ 	.word	0x0000f300
        /*0a6c*/ 	.word	0x00000002
        /*0a70*/ 	.word	0x00012470
        /*0a74*/ 	.short	0x010a
        /*0a76*/ 	.byte	0x3f
	.zero		1


	//   ....[62]....
        /*0a78*/ 	.word	0x0000f3b0
        /*0a7c*/ 	.word	0x00000002
        /*0a80*/ 	.word	0x00012460
        /*0a84*/ 	.short	0x010a
        /*0a86*/ 	.byte	0x3f
	.zero		1


	//   ....[63]....
        /*0a88*/ 	.word	0x0000f6b0
        /*0a8c*/ 	.word	0x00000002
        /*0a90*/ 	.word	0x00012450
        /*0a94*/ 	.short	0x0101
        /*0a96*/ 	.byte	0x3f
	.zero		1


	//   ....[64]....
        /*0a98*/ 	.word	0x0000f730
        /*0a9c*/ 	.word	0x00000002
        /*0aa0*/ 	.word	0x00000000
        /*0aa4*/ 	.short	0x0101
        /*0aa6*/ 	.byte	0x3f
	.zero		1


	//   ....[65]....
        /*0aa8*/ 	.word	0x0000f7d0
        /*0aac*/ 	.word	0x00000007
        /*0ab0*/ 	.word	0x00012420
        /*0ab4*/ 	.short	0x010a
        /*0ab6*/ 	.byte	0x3f
	.zero		1


	//   ....[66]....
        /*0ab8*/ 	.word	0x0000f8f0
        /*0abc*/ 	.word	0x00000005
        /*0ac0*/ 	.word	0x00012440
        /*0ac4*/ 	.short	0x010a
        /*0ac6*/ 	.byte	0x3f
	.zero		1


	//   ....[67]....
        /*0ac8*/ 	.word	0x0000f990
        /*0acc*/ 	.word	0x00000007
        /*0ad0*/ 	.word	0x00012440
        /*0ad4*/ 	.short	0x010a
        /*0ad6*/ 	.byte	0x3f
	.zero		1


	//   ....[68]....
        /*0ad8*/ 	.word	0x0000f9d0
        /*0adc*/ 	.word	0x00000005
        /*0ae0*/ 	.word	0x00012460
        /*0ae4*/ 	.short	0x010a
        /*0ae6*/ 	.byte	0x3f
	.zero		1


	//   ....[69]....
        /*0ae8*/ 	.word	0x0000fa10
        /*0aec*/ 	.word	0x00000007
        /*0af0*/ 	.word	0x00012460
        /*0af4*/ 	.short	0x010a
        /*0af6*/ 	.byte	0x3f
	.zero		1


	//   ....[70]....
        /*0af8*/ 	.word	0x0000fa50
        /*0afc*/ 	.word	0x00000005
        /*0b00*/ 	.word	0x00012480
        /*0b04*/ 	.short	0x010a
        /*0b06*/ 	.byte	0x3f
	.zero		1


	//   ....[71]....
        /*0b08*/ 	.word	0x0000fa90
        /*0b0c*/ 	.word	0x00000007
        /*0b10*/ 	.word	0x00012480
        /*0b14*/ 	.short	0x010a
        /*0b16*/ 	.byte	0x3f
	.zero		1


	//   ....[72]....
        /*0b18*/ 	.word	0x0000fb00
        /*0b1c*/ 	.word	0x00000003
        /*0b20*/ 	.word	0x00012400
        /*0b24*/ 	.short	0x010a
        /*0b26*/ 	.byte	0x3f
	.zero		1


	//   ....[73]....
        /*0b28*/ 	.word	0x0000fb60
        /*0b2c*/ 	.word	0x00000003
        /*0b30*/ 	.word	0x00012430
        /*0b34*/ 	.short	0x010a
        /*0b36*/ 	.byte	0x3f
	.zero		1


	//   ....[74]....
        /*0b38*/ 	.word	0x0000fbc0
        /*0b3c*/ 	.word	0x00000008
        /*0b40*/ 	.word	0x00012430
        /*0b44*/ 	.short	0x010a
        /*0b46*/ 	.byte	0x3f
	.zero		1


	//   ....[75]....
        /*0b48*/ 	.word	0x0000fc20
        /*0b4c*/ 	.word	0x00000008
        /*0b50*/ 	.word	0x00012450
        /*0b54*/ 	.short	0x010a
        /*0b56*/ 	.byte	0x3f
	.zero		1


	//   ....[76]....
        /*0b58*/ 	.word	0x0000fc80
        /*0b5c*/ 	.word	0x00000007
        /*0b60*/ 	.word	0x00012430
        /*0b64*/ 	.short	0x010a
        /*0b66*/ 	.byte	0x3f
	.zero		1


	//   ....[77]....
        /*0b68*/ 	.word	0x0000fce0
        /*0b6c*/ 	.word	0x00000007
        /*0b70*/ 	.word	0x00012450
        /*0b74*/ 	.short	0x010a
        /*0b76*/ 	.byte	0x3f
	.zero		1


	//   ....[78]....
        /*0b78*/ 	.word	0x0000fd40
        /*0b7c*/ 	.word	0x00000006
        /*0b80*/ 	.word	0x00012450
        /*0b84*/ 	.short	0x010a
        /*0b86*/ 	.byte	0x3f
	.zero		1


	//   ....[79]....
        /*0b88*/ 	.word	0x0000fe20
        /*0b8c*/ 	.word	0x00000003
        /*0b90*/ 	.word	0x00012480
        /*0b94*/ 	.short	0x010a
        /*0b96*/ 	.byte	0x3f
	.zero		1


	//   ....[80]....
        /*0b98*/ 	.word	0x000105a0
        /*0b9c*/ 	.word	0x00000003
        /*0ba0*/ 	.word	0x00012440
        /*0ba4*/ 	.short	0x010a
        /*0ba6*/ 	.byte	0x3f
	.zero		1


	//   ....[81]....
        /*0ba8*/ 	.word	0x00011290
        /*0bac*/ 	.word	0x00000003
        /*0bb0*/ 	.word	0x00012420
        /*0bb4*/ 	.short	0x010a
        /*0bb6*/ 	.byte	0x3f
	.zero		1


	//   ....[82]....
        /*0bb8*/ 	.word	0x000112e0
        /*0bbc*/ 	.word	0x00000005
        /*0bc0*/ 	.word	0x00012480
        /*0bc4*/ 	.short	0x010a
        /*0bc6*/ 	.byte	0x3f
	.zero		1


	//   ....[83]....
        /*0bc8*/ 	.word	0x00011960
        /*0bcc*/ 	.word	0x00000005
        /*0bd0*/ 	.word	0x00012440
        /*0bd4*/ 	.short	0x010a
        /*0bd6*/ 	.byte	0x3f
	.zero		1


	//   ....[84]....
        /*0bd8*/ 	.word	0x00011f20
        /*0bdc*/ 	.word	0x00000003
        /*0be0*/ 	.word	0x00012470
        /*0be4*/ 	.short	0x010a
        /*0be6*/ 	.byte	0x3f
	.zero		1


	//   ....[85]....
        /*0be8*/ 	.word	0x00011f70
        /*0bec*/ 	.word	0x00000003
        /*0bf0*/ 	.word	0x00012460
        /*0bf4*/ 	.short	0x010a
        /*0bf6*/ 	.byte	0x3f
	.zero		1


	//   ....[86]....
        /*0bf8*/ 	.word	0x00011fc0
        /*0bfc*/ 	.word	0x00000002
        /*0c00*/ 	.word	0x00012470
        /*0c04*/ 	.short	0x010a
        /*0c06*/ 	.byte	0x3f
	.zero		1


	//   ....[87]....
        /*0c08*/ 	.word	0x00012010
        /*0c0c*/ 	.word	0x00000002
        /*0c10*/ 	.word	0x00012460
        /*0c14*/ 	.short	0x010a
        /*0c16*/ 	.byte	0x3f
	.zero		1


	//   ....[88]....
        /*0c18*/ 	.word	0x00012060
        /*0c1c*/ 	.word	0x00000007
        /*0c20*/ 	.word	0x00012420
        /*0c24*/ 	.short	0x010a
        /*0c26*/ 	.byte	0x3f
	.zero		1


	//   ....[89]....
        /*0c28*/ 	.word	0x000120b0
        /*0c2c*/ 	.word	0x00000005
        /*0c30*/ 	.word	0x00012440
        /*0c34*/ 	.short	0x010a
        /*0c36*/ 	.byte	0x3f
	.zero		1


	//   ....[90]....
        /*0c38*/ 	.word	0x00012100
        /*0c3c*/ 	.word	0x00000007
        /*0c40*/ 	.word	0x00012440
        /*0c44*/ 	.short	0x010a
        /*0c46*/ 	.byte	0x3f
	.zero		1


	//   ....[91]....
        /*0c48*/ 	.word	0x00012150
        /*0c4c*/ 	.word	0x00000005
        /*0c50*/ 	.word	0x00012460
        /*0c54*/ 	.short	0x010a
        /*0c56*/ 	.byte	0x3f
	.zero		1


	//   ....[92]....
        /*0c58*/ 	.word	0x000121a0
        /*0c5c*/ 	.word	0x00000007
        /*0c60*/ 	.word	0x00012460
        /*0c64*/ 	.short	0x010a
        /*0c66*/ 	.byte	0x3f
	.zero		1


	//   ....[93]....
        /*0c68*/ 	.word	0x000121f0
        /*0c6c*/ 	.word	0x00000005
        /*0c70*/ 	.word	0x00012480
        /*0c74*/ 	.short	0x010a
        /*0c76*/ 	.byte	0x3f
	.zero		1


	//----- nvinfo : EIATTR_NUM_MBARRIERS
	.align		4
.L_267:
        /*0c78*/ 	.byte	0x03, 0x38
        /*0c7a*/ 	.short	0x0016


	//----- nvinfo : EIATTR_EXIT_INSTR_OFFSETS
	.align		4
        /*0c7c*/ 	.byte	0x04, 0x1c
        /*0c7e*/ 	.short	(.L_269 - .L_268)


	//   ....[0]....
.L_268:
        /*0c80*/ 	.word	0x0000fae0


	//----- nvinfo : EIATTR_MAX_THREADS
	.align		4
.L_269:
        /*0c84*/ 	.byte	0x04, 0x05
        /*0c86*/ 	.short	(.L_271 - .L_270)
.L_270:
        /*0c88*/ 	.word	0x00000200
        /*0c8c*/ 	.word	0x00000001
        /*0c90*/ 	.word	0x00000001


	//----- nvinfo : EIATTR_CRS_STACK_SIZE
	.align		4
.L_271:
        /*0c94*/ 	.byte	0x04, 0x1e
        /*0c96*/ 	.short	(.L_273 - .L_272)
.L_272:
        /*0c98*/ 	.word	0x00000000


	//----- nvinfo : EIATTR_CBANK_PARAM_SIZE
	.align		4
.L_273:
        /*0c9c*/ 	.byte	0x03, 0x19
        /*0c9e*/ 	.short	0x0a70


	//----- nvinfo : EIATTR_PARAM_CBANK
	.align		4
        /*0ca0*/ 	.byte	0x04, 0x0a
        /*0ca2*/ 	.short	(.L_275 - .L_274)
	.align		4
.L_274:
        /*0ca4*/ 	.word	index@(.nv.constant0._ZN7cutlass13device_kernelIN5flash11enable_sm90INS1_16FlashAttnFwdSm90INS1_25CollectiveMainloopFwdSm90ILi2EN4cute5tupleIJNS5_1CILi1EEES8_S8_EEENS6_IJNS7_ILi192EEENS7_ILi160EEENS7_ILi64EEEEEELi64ENS_12float_e4m3_tEfNS_4arch4Sm90ELb1ELb0ELb0ELb0ELb1ELb0ELb0ELb1ELb1ELb1ELb1ELb0EEENS1_21CollectiveEpilogueFwdINS6_IJSA_SC_SB_EEES9_NS_10bfloat16_tESG_Li384ELb0ELb1ELb1ELb1EEENS1_19SingleTileSchedulerILb0ELb1ELb1ELi192EEEEEEEEEvNT_6ParamsE)
        /*0ca8*/ 	.short	0x0210
        /*0caa*/ 	.short	0x0a70


	//----- nvinfo : EIATTR_SW_WAR
	.align		4
.L_275:
        /*0cac*/ 	.byte	0x04, 0x36
        /*0cae*/ 	.short	(.L_277 - .L_276)
.L_276:
        /*0cb0*/ 	.word	0x00000008
.L_277:


//--------------------- .nv.info._ZN7cutlass13device_kernelIN5flash11enable_sm90INS1_16FlashAttnFwdSm90INS1_25CollectiveMainloopFwdSm90ILi2EN4cute5tupleIJNS5_1CILi1EEES8_S8_EEENS6_IJNS7_ILi192EEENS7_ILi160EEENS7_ILi64EEEEEELi64ENS_12float_e4m3_tEfNS_4arch4Sm90ELb1ELb0ELb0ELb1ELb1ELb0ELb0ELb1ELb1ELb1ELb1ELb0EEENS1_21CollectiveEpilogueFwdINS6_IJSA_SC_SB_EEES9_NS_10bfloat16_tESG_Li384ELb1ELb1ELb1ELb1EEENS1_36VarlenDynamicPersistentTileSchedulerILi192ELi160ELi384ELi128ELb1ELb1ELb1ELb1ELb1ELb1EEEEEEEEEvNT_6ParamsE --------------------------
	.section	.nv.info._ZN7cutlass13device_kernelIN5flash11enable_sm90INS1_16FlashAttnFwdSm90INS1_25CollectiveMainloopFwdSm90ILi2EN4cute5tupleIJNS5_1CILi1EEES8_S8_EEENS6_IJNS7_ILi192EEENS7_ILi160EEENS7_ILi64EEEEEELi64ENS_12float_e4m3_tEfNS_4arch4Sm90ELb1ELb0ELb0ELb1ELb1ELb0ELb0ELb1ELb1ELb1ELb1ELb0EEENS1_21CollectiveEpilogueFwdINS6_IJSA_SC_SB_EEES9_NS_10bfloat16_tESG_Li384ELb1ELb1ELb1ELb1EEENS1_36VarlenDynamicPersistentTileSchedulerILi192ELi160ELi384ELi128ELb1ELb1ELb1ELb1ELb1ELb1EEEEEEEEEvNT_6ParamsE,"",@"SHT_CUDA_INFO"
	.sectionflags	@""
	.align	4


	//----- nvinfo : EIATTR_CUDA_API_VERSION
	.align		4
        /*0000*/ 	.byte	0x04, 0x37
        /*0002*/ 	.short	(.L_279 - .L_278)
.L_278:
        /*0004*/ 	.word	0x00000082


	//----- nvinfo : EIATTR_KPARAM_INFO
	.align		4
.L_279:
        /*0008*/ 	.byte	0x04, 0x17
        /*000a*/ 	.short	(.L_281 - .L_280)
.L_280:
        /*000c*/ 	.word	0x00000000
        /*0010*/ 	.short	0x0000
        /*0012*/ 	.short	0x0070
        /*0014*/ 	.byte	0x00, 0xf0, 0x01, 0x2a


	//----- nvinfo : EIATTR_SPARSE_MMA_MASK
	.align		4
.L_281:
        /*0018*/ 	.byte	0x03, 0x50
        /*001a*/ 	.short	0x0000


	//----- nvinfo : EIATTR_MAXREG_COUNT
	.align		4
        /*001c*/ 	.byte	0x03, 0x1b
        /*001e*/ 	.short	0x0080


	//----- nvinfo : EIATTR_NUM_BARRIERS
	.align		4
        /*0020*/ 	.byte	0x02, 0x4c
        /*0022*/ 	.byte	0x09
	.zero		1


	//----- nvinfo : EIATTR_EXTERNS
	.align		4
        /*0024*/ 	.byte	0x04, 0x0f
        /*0026*/ 	.short	(.L_283 - .L_282)


	//   ....[0]....
	.align		4
.L_282:
        /*0028*/ 	.word	index@(__assertfail)


	//----- nvinfo : EIATTR_ANNOTATIONS
	.align		4
.L_283:
        /*002c*/ 	.byte	0x04, 0x55
        /*002e*/ 	.short	(.L_285 - .L_284)


	//   ....[0]....
.L_284:
        /* <DEDUP_REMOVED lines=47> */
        /*0314*/ 	.byte	0xe0, 0x48, 0x01, 0x00, 0x01, 0x00, 0x00, 0x00, 0x00, 0x49, 0x01, 0x00


	//----- nvinfo : EIATTR_MERCURY_ISA_VERSION
	.align		4
.L_285:
        /*0320*/ 	.byte	0x03, 0x5f
        /*0322*/ 	.short	0x0101


	//----- nvinfo : EIATTR_UNUSED_LOAD_BYTE_OFFSET
	.align		4
        /*0324*/ 	.byte	0x04, 0x44
        /*0326*/ 	.short	(.L_287 - .L_286)


	//   ....[0]....
.L_286:
        /*0328*/ 	.word	0x00000940
        /*032c*/ 	.word	0x0000fff0


	//   ....[1]....
        /*0330*/ 	.word	0x0000a1a0
        /*0334*/ 	.word	0x0000fff0


	//----- nvinfo : EIATTR_INT_WARP_WIDE_INSTR_OFFSETS
	.align		4
.L_287:
        /*0338*/ 	.byte	0x04, 0x31
        /*033a*/ 	.short	(.L_289 - .L_288)


	//   ....[0]....
.L_288:
        /*033c*/ 	.word	0x000000c0


	//   ....[1]....
        /*0340*/ 	.word	0x000000d0


	//   ....[2]....
        /*0344*/ 	.word	0x00000170


	//   ....[3]....
        /*0348*/ 	.word	0x0000e8f0


	//   ....[4]....
        /*034c*/ 	.word	0x0000e980


	//   ....[5]....
        /*0350*/ 	.word	0x00012340


	//   ....[6]....
        /*0354*/ 	.word	0x000123d0


	//----- nvinfo : EIATTR_COOP_GROUP_MASK_REGIDS
	.align		4
.L_289:
        /*0358*/ 	.byte	0x04, 0x29
        /*035a*/ 	.short	(.L_291 - .L_290)


	//   ....[0]....
.L_290:
        /*035c*/ 	.word	0xffffffff


	//   ....[1]....
        /*0360*/ 	.word	0xffffffff


	//   ....[2]....
        /*0364*/ 	.word	0xffffffff


	//   ....[3]....
        /*0368*/ 	.word	0xffffffff


	//   ....[4]....
        /*036c*/ 	.word	0xffffffff


	//   ....[5]....
        /*0370*/ 	.word	0xffffffff


	//   ....[6]....
        /*0374*/ 	.word	0xffffffff


	//   ....[7]....
        /*0378*/ 	.word	0xffffffff


	//   ....[8]....
        /*037c*/ 	.word	0xffffffff


	//   ....[9]....
        /*0380*/ 	.word	0xffffffff


	//   ....[10]....
        /*0384*/ 	.word	0xffffffff


	//   ....[11]....
        /*0388*/ 	.word	0xffffffff


	//   ....[12]....
        /*038c*/ 	.word	0xffffffff


	//   ....[13]....
        /*0390*/ 	.word	0xffffffff


	//   ....[14]....
        /*0394*/ 	.word	0xffffffff


	//   ....[15]....
        /*0398*/ 	.word	0xffffffff


	//   ....[16]....
        /*039c*/ 	.word	0xffffffff


	//   ....[17]....
        /*03a0*/ 	.word	0xffffffff


	//   ....[18]....
        /*03a4*/ 	.word	0xffffffff


	//   ....[19]....
        /*03a8*/ 	.word	0xffffffff


	//   ....[20]....
        /*03ac*/ 	.word	0xffffffff


	//   ....[21]....
        /*03b0*/ 	.word	0xffffffff


	//   ....[22]....
        /*03b4*/ 	.word	0xffffffff


	//   ....[23]....
        /*03b8*/ 	.word	0xffffffff


	//   ....[24]....
        /*03bc*/ 	.word	0xffffffff


	//   ....[25]....
        /*03c0*/ 	.word	0xffffffff


	//   ....[26]....
        /*03c4*/ 	.word	0xffffffff


	//   ....[27]....
        /*03c8*/ 	.word	0xffffffff


	//   ....[28]....
        /*03cc*/ 	.word	0xffffffff


	//   ....[29]....
        /*03d0*/ 	.word	0xffffffff


	//   ....[30]....
        /*03d4*/ 	.word	0xffffffff


	//   ....[31]....
        /*03d8*/ 	.word	0xffffffff


	//   ....[32]....
        /*03dc*/ 	.word	0xffffffff


	//   ....[33]....
        /*03e0*/ 	.word	0xffffffff


	//   ....[34]....
        /*03e4*/ 	.word	0xffffffff


	//   ....[35]....
        /*03e8*/ 	.word	0xffffffff


	//   ....[36]....
        /*03ec*/ 	.word	0xffffffff


	//   ....[37]....
        /*03f0*/ 	.word	0xffffffff


	//   ....[38]....
        /*03f4*/ 	.word	0xffffffff


	//   ....[39]....
        /*03f8*/ 	.word	0xffffffff


	//   ....[40]....
        /*03fc*/ 	.word	0xffffffff


	//   ....[41]....
        /*0400*/ 	.word	0xffffffff


	//   ....[42]....
        /*0404*/ 	.word	0xffffffff


	//   ....[43]....
        /*0408*/ 	.word	0xffffffff


	//   ....[44]....
        /*040c*/ 	.word	0xffffffff


	//   ....[45]....
        /*0410*/ 	.word	0xffffffff


	//   ....[46]....
        /*0414*/ 	.word	0xffffffff


	//   ....[47]....
        /*0418*/ 	.word	0xffffffff


	//   ....[48]....
        /*041c*/ 	.word	0xffffffff


	//   ....[49]....
        /*0420*/ 	.word	0xffffffff


	//   ....[50]....
        /*0424*/ 	.word	0xffffffff


	//   ....[51]....
        /*0428*/ 	.word	0xffffffff


	//   ....[52]....
        /*042c*/ 	.word	0xffffffff


	//   ....[53]....
        /*0430*/ 	.word	0xffffffff


	//   ....[54]....
        /*0434*/ 	.word	0xffffffff


	//   ....[55]....
        /*0438*/ 	.word	0xffffffff


	//   ....[56]....
        /*043c*/ 	.word	0xffffffff


	//   ....[57]....
        /*0440*/ 	.word	0xffffffff


	//   ....[58]....
        /*0444*/ 	.word	0xffffffff


	//   ....[59]....
        /*0448*/ 	.word	0xffffffff


	//   ....[60]....
        /*044c*/ 	.word	0xffffffff


	//   ....[61]....
        /*0450*/ 	.word	0xffffffff


	//   ....[62]....
        /*0454*/ 	.word	0xffffffff


	//   ....[63]....
        /*0458*/ 	.word	0xffffffff


	//   ....[64]....
        /*045c*/ 	.word	0xffffffff


	//   ....[65]....
        /*0460*/ 	.word	0xffffffff


	//   ....[66]....
        /*0464*/ 	.word	0xffffffff


	//   ....[67]....
        /*0468*/ 	.word	0xffffffff


	//   ....[68]....
        /*046c*/ 	.word	0xffffffff


	//   ....[69]....
        /*0470*/ 	.word	0xffffffff


	//   ....[70]....
        /*0474*/ 	.word	0xffffffff


	//   ....[71]....
        /*0478*/ 	.word	0xffffffff


	//   ....[72]....
        /*047c*/ 	.word	0xffffffff


	//   ....[73]....
        /*0480*/ 	.word	0xffffffff


	//   ....[74]....
        /*0484*/ 	.word	0xffffffff


	//   ....[75]....
        /*0488*/ 	.word	0xffffffff


	//   ....[76]....
        /*048c*/ 	.word	0xffffffff


	//   ....[77]....
        /*0490*/ 	.word	0xffffffff


	//   ....[78]....
        /*0494*/ 	.word	0xffffffff


	//   ....[79]....
        /*0498*/ 	.word	0xffffffff


	//   ....[80]....
        /*049c*/ 	.word	0xffffffff


	//   ....[81]....
        /*04a0*/ 	.word	0xffffffff


	//   ....[82]....
        /*04a4*/ 	.word	0xffffffff


	//   ....[83]....
        /*04a8*/ 	.word	0xffffffff


	//   ....[84]....
        /*04ac*/ 	.word	0xffffffff


	//   ....[85]....
        /*04b0*/ 	.word	0xffffffff


	//   ....[86]....
        /*04b4*/ 	.word	0xffffffff


	//   ....[87]....
        /*04b8*/ 	.word	0xffffffff


	//   ....[88]....
        /*04bc*/ 	.word	0xffffffff


	//   ....[89]....
        /*04c0*/ 	.word	0xffffffff


	//   ....[90]....
        /*04c4*/ 	.word	0xffffffff


	//   ....[91]....
        /*04c8*/ 	.word	0xffffffff


	//   ....[92]....
        /*04cc*/ 	.word	0xffffffff


	//   ....[93]....
        /*04d0*/ 	.word	0xffffffff


	//   ....[94]....
        /*04d4*/ 	.word	0xffffffff


	//   ....[95]....
        /*04d8*/ 	.word	0xffffffff


	//   ....[96]....
        /*04dc*/ 	.word	0xffffffff


	//   ....[97]....
        /*04e0*/ 	.word	0xffffffff


	//   ....[98]....
        /*04e4*/ 	.word	0xffffffff


	//   ....[99]....
        /*04e8*/ 	.word	0xffffffff


	//   ....[100]....
        /*04ec*/ 	.word	0xffffffff


	//   ....[101]....
        /*04f0*/ 	.word	0xffffffff


	//   ....[102]....
        /*04f4*/ 	.word	0xffffffff


	//   ....[103]....
        /*04f8*/ 	.word	0xffffffff


	//   ....[104]....
        /*04fc*/ 	.word	0xffffffff


	//   ....[105]....
        /*0500*/ 	.word	0xffffffff


	//   ....[106]....
        /*0504*/ 	.word	0xffffffff


	//   ....[107]....
        /*0508*/ 	.word	0xffffffff


	//   ....[108]....
        /*050c*/ 	.word	0xffffffff


	//   ....[109]....
        /*0510*/ 	.word	0xffffffff


	//   ....[110]....
        /*0514*/ 	.word	0xffffffff


	//   ....[111]....
        /*0518*/ 	.word	0xffffffff


	//   ....[112]....
        /*051c*/ 	.word	0xffffffff


	//   ....[113]....
        /*0520*/ 	.word	0xffffffff


	//   ....[114]....
        /*0524*/ 	.word	0xffffffff


	//   ....[115]....
        /*0528*/ 	.word	0xffffffff


	//   ....[116]....
        /*052c*/ 	.word	0xffffffff


	//   ....[117]....
        /*0530*/ 	.word	0xffffffff


	//   ....[118]....
        /*0534*/ 	.word	0xffffffff


	//   ....[119]....
        /*0538*/ 	.word	0xffffffff


	//   ....[120]....
        /*053c*/ 	.word	0xffffffff


	//   ....[121]....
        /*0540*/ 	.word	0xffffffff


	//   ....[122]....
        /*0544*/ 	.word	0xffffffff


	//   ....[123]....
        /*0548*/ 	.word	0xffffffff


	//   ....[124]....
        /*054c*/ 	.word	0xffffffff


	//   ....[125]....
        /*0550*/ 	.word	0xffffffff


	//   ....[126]....
        /*0554*/ 	.word	0xffffffff


	//   ....[127]....
        /*0558*/ 	.word	0xffffffff


	//   ....[128]....
        /*055c*/ 	.word	0xffffffff


	//   ....[129]....
        /*0560*/ 	.word	0xffffffff


	//   ....[130]....
        /*0564*/ 	.word	0xffffffff


	//   ....[131]....
        /*0568*/ 	.word	0xffffffff


	//   ....[132]....
        /*056c*/ 	.word	0xffffffff


	//   ....[133]....
        /*0570*/ 	.word	0xffffffff


	//   ....[134]....
        /*0574*/ 	.word	0xffffffff


	//   ....[135]....
        /*0578*/ 	.word	0xffffffff


	//   ....[136]....
        /*057c*/ 	.word	0xffffffff


	//   ....[137]....
        /*0580*/ 	.word	0xffffffff


	//   ....[138]....
        /*0584*/ 	.word	0xffffffff


	//   ....[139]....
        /*0588*/ 	.word	0xffffffff


	//   ....[140]....
        /*058c*/ 	.word	0xffffffff


	//   ....[141]....
        /*0590*/ 	.word	0xffffffff


	//   ....[142]....
        /*0594*/ 	.word	0xffffffff


	//   ....[143]....
        /*0598*/ 	.word	0xffffffff


	//   ....[144]....
        /*059c*/ 	.word	0xffffffff


	//   ....[145]....
        /*05a0*/ 	.word	0xffffffff


	//   ....[146]....
        /*05a4*/ 	.word	0xffffffff


	//   ....[147]....
        /*05a8*/ 	.word	0xffffffff


	//   ....[148]....
        /*05ac*/ 	.word	0xffffffff


	//   ....[149]....
        /*05b0*/ 	.word	0xffffffff


	//   ....[150]....
        /*05b4*/ 	.word	0xffffffff


	//   ....[151]....
        /*05b8*/ 	.word	0xffffffff


	//   ....[152]....
        /*05bc*/ 	.word	0xffffffff


	//   ....[153]....
        /*05c0*/ 	.word	0xffffffff


	//   ....[154]....
        /*05c4*/ 	.word	0xffffffff


	//   ....[155]....
        /*05c8*/ 	.word	0xffffffff


	//   ....[156]....
        /*05cc*/ 	.word	0xffffffff


	//   ....[157]....
        /*05d0*/ 	.word	0xffffffff


	//   ....[158]....
        /*05d4*/ 	.word	0xffffffff


	//   ....[159]....
        /*05d8*/ 	.word	0xffffffff


	//   ....[160]....
        /*05dc*/ 	.word	0xffffffff


	//   ....[161]....
        /*05e0*/ 	.word	0xffffffff


	//   ....[162]....
        /*05e4*/ 	.word	0xffffffff


	//   ....[163]....
        /*05e8*/ 	.word	0xffffffff


	//   ....[164]....
        /*05ec*/ 	.word	0xffffffff


	//   ....[165]....
        /*05f0*/ 	.word	0xffffffff


	//   ....[166]....
        /*05f4*/ 	.word	0xffffffff


	//   ....[167]....
        /*05f8*/ 	.word	0xffffffff


	//   ....[168]....
        /*05fc*/ 	.word	0xffffffff


	//   ....[169]....
        /*0600*/ 	.word	0xffffffff


	//   ....[170]....
        /*0604*/ 	.word	0xffffffff


	//   ....[171]....
        /*0608*/ 	.word	0x0500000f


	//   ....[172]....
        /*060c*/ 	.word	0x0500000f


	//   ....[173]....
        /*0610*/ 	.word	0x0500000f


	//   ....[174]....
        /*0614*/ 	.word	0x0500000f


	//   ....[175]....
        /*0618*/ 	.word	0x0500000f


	//   ....[176]....
        /*061c*/ 	.word	0x0500000f


	//   ....[177]....
        /*0620*/ 	.word	0x0500000f


	//   ....[178]....
        /*0624*/ 	.word	0x0500000f


	//   ....[179]....
        /*0628*/ 	.word	0x0500000f


	//   ....[180]....
        /*062c*/ 	.word	0x0500000f


	//   ....[181]....
        /*0630*/ 	.word	0x0500000f


	//   ....[182]....
        /*0634*/ 	.word	0x0500000f


	//   ....[183]....
        /*0638*/ 	.word	0x0500000f


	//   ....[184]....
        /*063c*/ 	.word	0x0500000f


	//   ....[185]....
        /*0640*/ 	.word	0x0500000f


	//   ....[186]....
        /*0644*/ 	.word	0x0500000f


	//   ....[187]....
        /*0648*/ 	.word	0x0500000f


	//   ....[188]....
        /*064c*/ 	.word	0x0500000f


	//   ....[189]....
        /*0650*/ 	.word	0x0500000f


	//   ....[190]....
        /*0654*/ 	.word	0x0500000f


	//   ....[191]....
        /*0658*/ 	.word	0x0500000f


	//   ....[192]....
        /*065c*/ 	.word	0x0500000f


	//   ....[193]....
        /*0660*/ 	.word	0x0500000f


	//   ....[194]....
        /*0664*/ 	.word	0x0500000f


	//   ....[195]....
        /*0668*/ 	.word	0x0500000f


	//   ....[196]....
        /*066c*/ 	.word	0x0500000f


	//   ....[197]....
        /*0670*/ 	.word	0x0500000f


	//   ....[198]....
        /*0674*/ 	.word	0x0500000f


	//   ....[199]....
        /*0678*/ 	.word	0x0500000f


	//   ....[200]....
        /*067c*/ 	.word	0x0500000f


	//   ....[201]....
        /*0680*/ 	.word	0x0500000f


	//   ....[202]....
        /*0684*/ 	.word	0x0500000f


	//   ....[203]....
        /*0688*/ 	.word	0x0500000f


	//   ....[204]....
        /*068c*/ 	.word	0x0500000f


	//   ....[205]....
        /*0690*/ 	.word	0x0500000f


	//   ....[206]....
        /*0694*/ 	.word	0x0500000f


	//   ....[207]....
        /*0698*/ 	.word	0x0500000f


	//   ....[208]....
        /*069c*/ 	.word	0x0500000f


	//   ....[209]....
        /*06a0*/ 	.word	0x0500000f


	//   ....[210]....
        /*06a4*/ 	.word	0x0500000f


	//   ....[211]....
        /*06a8*/ 	.word	0x0500000f


	//   ....[212]....
        /*06ac*/ 	.word	0x0500000f


	//   ....[213]....
        /*06b0*/ 	.word	0x0500000f


	//   ....[214]....
        /*06b4*/ 	.word	0x0500000f


	//   ....[215]....
        /*06b8*/ 	.word	0x0500000f


	//   ....[216]....
        /*06bc*/ 	.word	0x0500000f


	//   ....[217]....
        /*06c0*/ 	.word	0x0500000f


	//   ....[218]....
        /*06c4*/ 	.word	0x0500000f


	//   ....[219]....
        /*06c8*/ 	.word	0x0500000f


	//   ....[220]....
        /*06cc*/ 	.word	0x0500000f


	//   ....[221]....
        /*06d0*/ 	.word	0x0500000f


	//   ....[222]....
        /*06d4*/ 	.word	0x0500000f


	//   ....[223]....
        /*06d8*/ 	.word	0x0500000f


	//   ....[224]....
        /*06dc*/ 	.word	0x0500000f


	//----- nvinfo : EIATTR_COOP_GROUP_INSTR_OFFSETS
	.align		4
.L_291:
        /*06e0*/ 	.byte	0x04, 0x28
        /*06e2*/ 	.short	(.L_293 - .L_292)


	//   ....[0]....
.L_292:
        /*06e4*/ 	.word	0x00000070


	//   ....[1]....
        /*06e8*/ 	.word	0x000000b0


	//   ....[2]....
        /*06ec*/ 	.word	0x000002d0


	//   ....[3]....
        /*06f0*/ 	.word	0x00000430


	//   ....[4]....
        /*06f4*/ 	.word	0x00000550


	//   ....[5]....
        /*06f8*/ 	.word	0x000006b0


	//   ....[6]....
        /*06fc*/ 	.word	0x00001b00


	//   ....[7]....
        /*0700*/ 	.word	0x000023b0


	//   ....[8]....
        /*0704*/ 	.word	0x000023e0


	//   ....[9]....
        /*0708*/ 	.word	0x00002c90


	//   ....[10]....
        /*070c*/ 	.word	0x00002d60


	//   ....[11]....
        /*0710*/ 	.word	0x00003870


	//   ....[12]....
        /*0714*/ 	.word	0x00003920


	//   ....[13]....
        /*0718*/ 	.word	0x000050a0


	//   ....[14]....
        /*071c*/ 	.word	0x00005880


	//   ....[15]....
        /*0720*/ 	.word	0x000058a0


	//   ....[16]....
        /*0724*/ 	.word	0x000058b0


	//   ....[17]....
        /*0728*/ 	.word	0x00006410


	//   ....[18]....
        /*072c*/ 	.word	0x00006470


	//   ....[19]....
        /*0730*/ 	.word	0x00008370


	//   ....[20]....
        /*0734*/ 	.word	0x00008380


	//   ....[21]....
        /*0738*/ 	.word	0x000083c0


	//   ....[22]....
        /*073c*/ 	.word	0x000083d0


	//   ....[23]....
        /*0740*/ 	.word	0x00009be0


	//   ....[24]....
        /*0744*/ 	.word	0x00009bf0


	//   ....[25]....
        /*0748*/ 	.word	0x00009c70


	//   ....[26]....
        /*074c*/ 	.word	0x00009c80


	//   ....[27]....
        /*0750*/ 	.word	0x0000a680


	//   ....[28]....
        /*0754*/ 	.word	0x0000a690


	//   ....[29]....
        /*0758*/ 	.word	0x0000a6a0


	//   ....[30]....
        /*075c*/ 	.word	0x0000a6b0


	//   ....[31]....
        /*0760*/ 	.word	0x0000a6c0


	//   ....[32]....
        /*0764*/ 	.word	0x0000a6d0


	//   ....[33]....
        /*0768*/ 	.word	0x0000a6e0


	//   ....[34]....
        /*076c*/ 	.word	0x0000a6f0


	//   ....[35]....
        /*0770*/ 	.word	0x0000a700


	//   ....[36]....
        /*0774*/ 	.word	0x0000a720


	//   ....[37]....
        /*0778*/ 	.word	0x0000a740


	//   ....[38]....
        /*077c*/ 	.word	0x0000a750


	//   ....[39]....
        /*0780*/ 	.word	0x0000a780


	//   ....[40]....
        /*0784*/ 	.word	0x0000a790


	//   ....[41]....
        /*0788*/ 	.word	0x0000a7a0


	//   ....[42]....
        /*078c*/ 	.word	0x0000a7b0


	//   ....[43]....
        /*0790*/ 	.word	0x0000a7c0


	//   ....[44]....
        /*0794*/ 	.word	0x0000a7f0


	//   ....[45]....
        /*0798*/ 	.word	0x0000a810


	//   ....[46]....
        /*079c*/ 	.word	0x0000a840


	//   ....[47]....
        /*07a0*/ 	.word	0x0000a860


	//   ....[48]....
        /*07a4*/ 	.word	0x0000a880


	//   ....[49]....
        /*07a8*/ 	.word	0x0000a890


	//   ....[50]....
        /*07ac*/ 	.word	0x0000a8a0


	//   ....[51]....
        /*07b0*/ 	.word	0x0000a8c0


	//   ....[52]....
        /*07b4*/ 	.word	0x0000a8f0


	//   ....[53]....
        /*07b8*/ 	.word	0x0000a910


	//   ....[54]....
        /*07bc*/ 	.word	0x0000a940


	//   ....[55]....
        /*07c0*/ 	.word	0x0000a970


	//   ....[56]....
        /*07c4*/ 	.word	0x0000a9a0


	//   ....[57]....
        /*07c8*/ 	.word	0x0000a9d0


	//   ....[58]....
        /*07cc*/ 	.word	0x0000aa00


	//   ....[59]....
        /*07d0*/ 	.word	0x0000b090


	//   ....[60]....
        /*07d4*/ 	.word	0x0000b0a0


	//   ....[61]....
        /*07d8*/ 	.word	0x0000b0b0


	//   ....[62]....
        /*07dc*/ 	.word	0x0000b100


	//   ....[63]....
        /*07e0*/ 	.word	0x0000b710


	//   ....[64]....
        /*07e4*/ 	.word	0x0000b750


	//   ....[65]....
        /*07e8*/ 	.word	0x0000b770


	//   ....[66]....
        /*07ec*/ 	.word	0x0000b7b0


	//   ....[67]....
        /*07f0*/ 	.word	0x0000b7d0


	//   ....[68]....
        /*07f4*/ 	.word	0x0000b7e0


	//   ....[69]....
        /*07f8*/ 	.word	0x0000b800


	//   ....[70]....
        /*07fc*/ 	.word	0x0000b820


	//   ....[71]....
        /*0800*/ 	.word	0x0000bca0


	//   ....[72]....
        /*0804*/ 	.word	0x0000bcb0


	//   ....[73]....
        /*0808*/ 	.word	0x0000bee0


	//   ....[74]....
        /*080c*/ 	.word	0x0000bef0


	//   ....[75]....
        /*0810*/ 	.word	0x0000ca00


	//   ....[76]....
        /*0814*/ 	.word	0x0000ca30


	//   ....[77]....
        /*0818*/ 	.word	0x0000ca70


	//   ....[78]....
        /*081c*/ 	.word	0x0000caa0


	//   ....[79]....
        /*0820*/ 	.word	0x0000cab0


	//   ....[80]....
        /*0824*/ 	.word	0x0000cac0


	//   ....[81]....
        /*0828*/ 	.word	0x0000cad0


	//   ....[82]....
        /*082c*/ 	.word	0x0000caf0


	//   ....[83]....
        /*0830*/ 	.word	0x0000cc40


	//   ....[84]....
        /*0834*/ 	.word	0x0000ce60


	//   ....[85]....
        /*0838*/ 	.word	0x0000ce90


	//   ....[86]....
        /*083c*/ 	.word	0x0000cec0


	//   ....[87]....
        /*0840*/ 	.word	0x0000cef0


	//   ....[88]....
        /*0844*/ 	.word	0x0000cf20


	//   ....[89]....
        /*0848*/ 	.word	0x0000cf70


	//   ....[90]....
        /*084c*/ 	.word	0x0000d0e0


	//   ....[91]....
        /*0850*/ 	.word	0x0000d110


	//   ....[92]....
        /*0854*/ 	.word	0x0000d140


	//   ....[93]....
        /*0858*/ 	.word	0x0000d170


	//   ....[94]....
        /*085c*/ 	.word	0x0000d1a0


	//   ....[95]....
        /*0860*/ 	.word	0x0000d1d0


	//   ....[96]....
        /*0864*/ 	.word	0x0000d260


	//   ....[97]....
        /*0868*/ 	.word	0x0000d2c0


	//   ....[98]....
        /*086c*/ 	.word	0x0000d2d0


	//   ....[99]....
        /*0870*/ 	.word	0x0000d320


	//   ....[100]....
        /*0874*/ 	.word	0x0000f890


	//   ....[101]....
        /*0878*/ 	.word	0x0000f8a0


	//   ....[102]....
        /*087c*/ 	.word	0x0000f910


	//   ....[103]....
        /*0880*/ 	.word	0x0000f930


	//   ....[104]....
        /*0884*/ 	.word	0x0000f970


	//   ....[105]....
        /*0888*/ 	.word	0x0000f990


	//   ....[106]....
        /*088c*/ 	.word	0x0000f9a0


	//   ....[107]....
        /*0890*/ 	.word	0x0000f9b0


	//   ....[108]....
        /*0894*/ 	.word	0x0000fa40


	//   ....[109]....
        /*0898*/ 	.word	0x0000fa60


	//   ....[110]....
        /*089c*/ 	.word	0x0000feb0


	//   ....[111]....
        /*08a0*/ 	.word	0x0000fec0


	//   ....[112]....
        /*08a4*/ 	.word	0x0000fee0


	//   ....[113]....
        /*08a8*/ 	.word	0x0000ff70


	//   ....[114]....
        /*08ac*/ 	.word	0x0000ff80


	//   ....[115]....
        /*08b0*/ 	.word	0x0000fff0


	//   ....[116]....
        /*08b4*/ 	.word	0x00010000


	//   ....[117]....
        /*08b8*/ 	.word	0x00010010


	//   ....[118]....
        /*08bc*/ 	.word	0x00010020


	//   ....[119]....
        /*08c0*/ 	.word	0x000100e0


	//   ....[120]....
        /*08c4*/ 	.word	0x00010950


	//   ....[121]....
        /*08c8*/ 	.word	0x00010980


	//   ....[122]....
        /*08cc*/ 	.word	0x00010a20


	//   ....[123]....
        /*08d0*/ 	.word	0x00010a30


	//   ....[124]....
        /*08d4*/ 	.word	0x00010aa0


	//   ....[125]....
        /*08d8*/ 	.word	0x00010ab0


	//   ....[126]....
        /*08dc*/ 	.word	0x00010ac0


	//   ....[127]....
        /*08e0*/ 	.word	0x00010ad0


	//   ....[128]....
        /*08e4*/ 	.word	0x00010bb0


	//   ....[129]....
        /*08e8*/ 	.word	0x00010bc0


	//   ....[130]....
        /*08ec*/ 	.word	0x00010bd0


	//   ....[131]....
        /*08f0*/ 	.word	0x00010be0


	//   ....[132]....
        /*08f4*/ 	.word	0x000115c0


	//   ....[133]....
        /*08f8*/ 	.word	0x000115d0


	//   ....[134]....
        /*08fc*/ 	.word	0x00011640


	//   ....[135]....
        /*0900*/ 	.word	0x00011650


	//   ....[136]....
        /*0904*/ 	.word	0x00011690


	//   ....[137]....
        /*0908*/ 	.word	0x000116a0


	//   ....[138]....
        /*090c*/ 	.word	0x000116e0


	//   ....[139]....
        /*0910*/ 	.word	0x000116f0


	//   ....[140]....
        /*0914*/ 	.word	0x00011730


	//   ....[141]....
        /*0918*/ 	.word	0x00011740


	//   ....[142]....
        /*091c*/ 	.word	0x00011b50


	//   ....[143]....
        /*0920*/ 	.word	0x00011b60


	//   ....[144]....
        /*0924*/ 	.word	0x00011b70


	//   ....[145]....
        /*0928*/ 	.word	0x00011bb0


	//   ....[146]....
        /*092c*/ 	.word	0x00011bc0


	//   ....[147]....
        /*0930*/ 	.word	0x00011c00


	//   ....[148]....
        /*0934*/ 	.word	0x00011c10


	//   ....[149]....
        /*0938*/ 	.word	0x00011c20


	//   ....[150]....
        /*093c*/ 	.word	0x00011c60


	//   ....[151]....
        /*0940*/ 	.word	0x00011ca0


	//   ....[152]....
        /*0944*/ 	.word	0x00012b90


	//   ....[153]....
        /*0948*/ 	.word	0x00012bb0


	//   ....[154]....
        /*094c*/ 	.word	0x00012be0


	//   ....[155]....
        /*0950*/ 	.word	0x00012c10


	//   ....[156]....
        /*0954*/ 	.word	0x00012c50


	//   ....[157]....
        /*0958*/ 	.word	0x00012c60


	//   ....[158]....
        /*095c*/ 	.word	0x00012c90


	//   ....[159]....
        /*0960*/ 	.word	0x00012cc0


	//   ....[160]....
        /*0964*/ 	.word	0x00012e30


	//   ....[161]....
        /*0968*/ 	.word	0x00012e60


	//   ....[162]....
        /*096c*/ 	.word	0x00012e90


	//   ....[163]....
        /*0970*/ 	.word	0x00012ed0


	//   ....[164]....
        /*0974*/ 	.word	0x00012f00


	//   ....[165]....
        /*0978*/ 	.word	0x00012f30


	//   ....[166]....
        /*097c*/ 	.word	0x00012fd0


	//   ....[167]....
        /*0980*/ 	.word	0x00013020


	//   ....[168]....
        /*0984*/ 	.word	0x00013030


	//   ....[169]....
        /*0988*/ 	.word	0x00013070


	//   ....[170]....
        /*098c*/ 	.word	0x00013b70


	//   ....[171]....
        /*0990*/ 	.word	0x000141a0


	//   ....[172]....
        /*0994*/ 	.word	0x00014290


	//   ....[173]....
        /*0998*/ 	.word	0x00014320


	//   ....[174]....
        /*099c*/ 	.word	0x000143f0


	//   ....[175]....
        /*09a0*/ 	.word	0x000144a0


	//   ....[176]....
        /*09a4*/ 	.word	0x00014550


	//   ....[177]....
        /*09a8*/ 	.word	0x000145f0


	//   ....[178]....
        /*09ac*/ 	.word	0x00014690


	//   ....[179]....
        /*09b0*/ 	.word	0x00014740


	//   ....[180]....
        /*09b4*/ 	.word	0x000147c0


	//   ....[181]....
        /*09b8*/ 	.word	0x00014890


	//   ....[182]....
        /*09bc*/ 	.word	0x000149c0


	//   ....[183]....
        /*09c0*/ 	.word	0x00014a70


	//   ....[184]....
        /*09c4*/ 	.word	0x00014af0


	//   ....[185]....
        /*09c8*/ 	.word	0x00014be0


	//   ....[186]....
        /*09cc*/ 	.word	0x00014c40


	//   ....[187]....
        /*09d0*/ 	.word	0x00014d20


	//   ....[188]....
        /*09d4*/ 	.word	0x00014d80


	//   ....[189]....
        /*09d8*/ 	.word	0x00014e20


	//   ....[190]....
        /*09dc*/ 	.word	0x00014ec0


	//   ....[191]....
        /*09e0*/ 	.word	0x00014f90


	//   ....[192]....
        /*09e4*/ 	.word	0x00015040


	//   ....[193]....
        /*09e8*/ 	.word	0x000150a0


	//   ....[194]....
        /*09ec*/ 	.word	0x00015100


	//   ....[195]....
        /*09f0*/ 	.word	0x000151f0


	//   ....[196]....
        /*09f4*/ 	.word	0x00015250


	//   ....[197]....
        /*09f8*/ 	.word	0x00015330


	//   ....[198]....
        /*09fc*/ 	.word	0x00015390


	//   ....[199]....
        /*0a00*/ 	.word	0x00015470


	//   ....[200]....
        /*0a04*/ 	.word	0x000154d0


	//   ....[201]....
        /*0a08*/ 	.word	0x000155a0


	//   ....[202]....
        /*0a0c*/ 	.word	0x00015620


	//   ....[203]....
        /*0a10*/ 	.word	0x000156e0


	//   ....[204]....
        /*0a14*/ 	.word	0x00015820


	//   ....[205]....
        /*0a18*/ 	.word	0x000158d0


	//   ....[206]....
        /*0a1c*/ 	.word	0x00015980


	//   ....[207]....
        /*0a20*/ 	.word	0x00015a20


	//   ....[208]....
        /*0a24*/ 	.word	0x00015ad0


	//   ....[209]....
        /*0a28*/ 	.word	0x00015b70


	//   ....[210]....
        /*0a2c*/ 	.word	0x00015c20


	//   ....[211]....
        /*0a30*/ 	.word	0x00015cc0


	//   ....[212]....
        /*0a34*/ 	.word	0x00015d30


	//   ....[213]....
        /*0a38*/ 	.word	0x00015df0


	//   ....[214]....
        /*0a3c*/ 	.word	0x00015ee0


	//   ....[215]....
        /*0a40*/ 	.word	0x00015f70


	//   ....[216]....
        /*0a44*/ 	.word	0x00015fd0


	//   ....[217]....
        /*0a48*/ 	.word	0x00016080


	//   ....[218]....
        /*0a4c*/ 	.word	0x000160e0


	//   ....[219]....
        /*0a50*/ 	.word	0x00016190


	//   ....[220]....
        /*0a54*/ 	.word	0x000161f0


	//   ....[221]....
        /*0a58*/ 	.word	0x000162a0


	//   ....[222]....
        /*0a5c*/ 	.word	0x00016300


	//   ....[223]....
        /*0a60*/ 	.word	0x000163b0


	//   ....[224]....
        /*0a64*/ 	.word	0x00016610


	//----- nvinfo : EIATTR_REG_RECONFIG
	.align		4
.L_293:
        /*0a68*/ 	.byte	0x01, 0x54
	.zero		2


	//----- nvinfo : EIATTR_SYSCALL_OFFSETS
	.align		4
        /*0a6c*/ 	.byte	0x04, 0x46
        /*0a6e*/ 	.short	(.L_295 - .L_294)


	//   ....[0]....
.L_294:
        /*0a70*/ 	.word	0x00001cb0


	//   ....[1]....
        /*0a74*/ 	.word	0x0000eaf0


	//   ....[2]....
        /*0a78*/ 	.word	0x0000ec70


	//   ....[3]....
        /*0a7c*/ 	.word	0x0000edc0


	//   ....[4]....
        /*0a80*/ 	.word	0x0000ef10


	//   ....[5]....
        /*0a84*/ 	.word	0x000104b0


	//----- nvinfo : EIATTR_MBARRIER_INSTR_OFFSETS
	.align		4
.L_295:
        /*0a88*/ 	.byte	0x04, 0x39
        /*0a8a*/ 	.short	(.L_297 - .L_296)


	//   ....[0]....
.L_296:
        /*0a8c*/ 	.word	0x00000180
        /*0a90*/ 	.word	0x000000ff
        /*0a94*/ 	.word	0x00013200
        /*0a98*/ 	.short	0x0100
        /*0a9a*/ 	.byte	0x08
	.zero		1


	//   ....[1]....
        /*0a9c*/ 	.word	0x00000190
        /*0aa0*/ 	.word	0x000000ff
        /*0aa4*/ 	.word	0x00013220
        /*0aa8*/ 	.short	0x0100
        /*0aaa*/ 	.byte	0x08
	.zero		1


	//   ....[2]....
        /*0aac*/ 	.word	0x00000280
        /*0ab0*/ 	.word	0x000000ff
        /*0ab4*/ 	.word	0x00013230
        /*0ab8*/ 	.short	0x0100
        /*0aba*/ 	.byte	0x08
	.zero		1


	//   ....[3]....
        /*0abc*/ 	.word	0x00000290
        /*0ac0*/ 	.word	0x000000ff
        /*0ac4*/ 	.word	0x00013240
        /*0ac8*/ 	.short	0x0100
        /*0aca*/ 	.byte	0x08
	.zero		1


	//   ....[4]....
        /*0acc*/ 	.word	0x000002a0
        /*0ad0*/ 	.word	0x000000ff
        /*0ad4*/ 	.word	0x00013238
        /*0ad8*/ 	.short	0x0100
        /*0ada*/ 	.byte	0x08
	.zero		1


	//   ....[5]....
        /*0adc*/ 	.word	0x000002b0
        /*0ae0*/ 	.word	0x000000ff
        /*0ae4*/ 	.word	0x00013248
        /*0ae8*/ 	.short	0x0100
        /*0aea*/ 	.byte	0x08
	.zero		1


	//   ....[6]....
        /*0aec*/ 	.word	0x000003e0
        /*0af0*/ 	.word	0x000000ff
        /*0af4*/ 	.word	0x00013250
        /*0af8*/ 	.short	0x0100
        /*0afa*/ 	.byte	0x08
	.zero		1


	//   ....[7]....
        /*0afc*/ 	.word	0x000003f0
        /*0b00*/ 	.word	0x000000ff
        /*0b04*/ 	.word	0x00013260
        /*0b08*/ 	.short	0x0100
        /*0b0a*/ 	.byte	0x08
	.zero		1


	//   ....[8]....
        /*0b0c*/ 	.word	0x00000400
        /*0b10*/ 	.word	0x000000ff
        /*0b14*/ 	.word	0x00013258
        /*0b18*/ 	.short	0x0100
        /*0b1a*/ 	.byte	0x08
	.zero		1


	//   ....[9]....
        /*0b1c*/ 	.word	0x00000410
        /*0b20*/ 	.word	0x000000ff
        /*0b24*/ 	.word	0x00013268
        /*0b28*/ 	.short	0x0100
        /*0b2a*/ 	.byte	0x08
	.zero		1


	//   ....[10]....
        /*0b2c*/ 	.word	0x00000500
        /*0b30*/ 	.word	0x000000ff
        /*0b34*/ 	.word	0x00013270
        /*0b38*/ 	.short	0x0100
        /*0b3a*/ 	.byte	0x06
	.zero		1


	//   ....[11]....
        /*0b3c*/ 	.word	0x00000510
        /*0b40*/ 	.word	0x000000ff
        /*0b44*/ 	.word	0x00013280
        /*0b48*/ 	.short	0x0100
        /*0b4a*/ 	.byte	0x06
	.zero		1


	//   ....[12]....
        /*0b4c*/ 	.word	0x00000520
        /*0b50*/ 	.word	0x000000ff
        /*0b54*/ 	.word	0x00013278
        /*0b58*/ 	.short	0x0100
        /*0b5a*/ 	.byte	0x06
	.zero		1


	//   ....[13]....
        /*0b5c*/ 	.word	0x00000530
        /*0b60*/ 	.word	0x000000ff
        /*0b64*/ 	.word	0x00013288
        /*0b68*/ 	.short	0x0100
        /*0b6a*/ 	.byte	0x06
	.zero		1


	//   ....[14]....
        /*0b6c*/ 	.word	0x00000660
        /*0b70*/ 	.word	0x000000ff
        /*0b74*/ 	.word	0x00013290
        /*0b78*/ 	.short	0x0100
        /*0b7a*/ 	.byte	0x08
	.zero		1


	//   ....[15]....
        /*0b7c*/ 	.word	0x00000670
        /*0b80*/ 	.word	0x000000ff
        /*0b84*/ 	.word	0x000132a0
        /*0b88*/ 	.short	0x0100
        /*0b8a*/ 	.byte	0x08
	.zero		1


	//   ....[16]....
        /*0b8c*/ 	.word	0x00000680
        /*0b90*/ 	.word	0x000000ff
        /*0b94*/ 	.word	0x00013298
        /*0b98*/ 	.short	0x0100
        /*0b9a*/ 	.byte	0x08
	.zero		1


	//   ....[17]....
        /*0b9c*/ 	.word	0x00000690
        /*0ba0*/ 	.word	0x000000ff
        /*0ba4*/ 	.word	0x000132a8
        /*0ba8*/ 	.short	0x0100
        /*0baa*/ 	.byte	0x08
	.zero		1


	//   ....[18]....
        /*0bac*/ 	.word	0x000007e0
        /*0bb0*/ 	.word	0x000000ff
        /*0bb4*/ 	.word	0x000132b0
        /*0bb8*/ 	.short	0x0100
        /*0bba*/ 	.byte	0x08
	.zero		1


	//   ....[19]....
        /*0bbc*/ 	.word	0x000007f0
        /*0bc0*/ 	.word	0x000000ff
        /*0bc4*/ 	.word	0x000132c0
        /*0bc8*/ 	.short	0x0100
        /*0bca*/ 	.byte	0x08
	.zero		1


	//   ....[20]....
        /*0bcc*/ 	.word	0x00000800
        /*0bd0*/ 	.word	0x000000ff
        /*0bd4*/ 	.word	0x000132b8
        /*0bd8*/ 	.short	0x0100
        /*0bda*/ 	.byte	0x08
	.zero		1


	//   ....[21]....
        /*0bdc*/ 	.word	0x00000810
        /*0be0*/ 	.word	0x000000ff
        /*0be4*/ 	.word	0x000132c8
        /*0be8*/ 	.short	0x0100
        /*0bea*/ 	.byte	0x08
	.zero		1


	//   ....[22]....
        /*0bec*/ 	.word	0x00001d30
        /*0bf0*/ 	.word	0x000000ff
        /*0bf4*/ 	.word	0x00013200
        /*0bf8*/ 	.short	0x010a
        /*0bfa*/ 	.byte	0x2d
	.zero		1


	//   ....[23]....
        /*0bfc*/ 	.word	0x00001db0
        /*0c00*/ 	.word	0x00000003
        /*0c04*/ 	.word	0x00013230
        /*0c08*/ 	.short	0x010a
        /*0c0a*/ 	.byte	0x3f
	.zero		1


	//   ....[24]....
        /*0c0c*/ 	.word	0x00001df0
        /*0c10*/ 	.word	0x00000003
        /*0c14*/ 	.word	0x00013230
        /*0c18*/ 	.short	0x010a
        /*0c1a*/ 	.byte	0x3f
	.zero		1


	//   ....[25]....
        /*0c1c*/ 	.word	0x00002540
        /*0c20*/ 	.word	0x000000ff
        /*0c24*/ 	.word	0x00000000
        /*0c28*/ 	.short	0x0101
        /*0c2a*/ 	.byte	0x06
	.zero		1


	//   ....[26]....
        /*0c2c*/ 	.word	0x000048f0
        /*0c30*/ 	.word	0x000000ff
        /*0c34*/ 	.word	0x00013230
        /*0c38*/ 	.short	0x010a
        /*0c3a*/ 	.byte	0x15
	.zero		1


	//   ....[27]....
        /*0c3c*/ 	.word	0x00004930
        /*0c40*/ 	.word	0x000000ff
        /*0c44*/ 	.word	0x00013230
        /*0c48*/ 	.short	0x010a
        /*0c4a*/ 	.byte	0x15
	.zero		1


	//   ....[28]....
        /*0c4c*/ 	.word	0x00004d80
        /*0c50*/ 	.word	0x000000ff
        /*0c54*/ 	.word	0x00013250
        /*0c58*/ 	.short	0x010a
        /*0c5a*/ 	.byte	0x0b
	.zero		1


	//   ....[29]....
        /*0c5c*/ 	.word	0x00004dc0
        /*0c60*/ 	.word	0x000000ff
        /*0c64*/ 	.word	0x00013250
        /*0c68*/ 	.short	0x010a
        /*0c6a*/ 	.byte	0x0b
	.zero		1


	//   ....[30]....
        /*0c6c*/ 	.word	0x00005050
        /*0c70*/ 	.word	0x000000ff
        /*0c74*/ 	.word	0x00000000
        /*0c78*/ 	.short	0x0101
        /*0c7a*/ 	.byte	0x15
	.zero		1


	//   ....[31]....
        /*0c7c*/ 	.word	0x000071c0
        /*0c80*/ 	.word	0x000000ff
        /*0c84*/ 	.word	0x00000000
        /*0c88*/ 	.short	0x0101
        /*0c8a*/ 	.byte	0x06
	.zero		1


	//   ....[32]....
        /*0c8c*/ 	.word	0x00007740
        /*0c90*/ 	.word	0x000000ff
        /*0c94*/ 	.word	0x00013230
        /*0c98*/ 	.short	0x010a
        /*0c9a*/ 	.byte	0x06
	.zero		1


	//   ....[33]....
        /*0c9c*/ 	.word	0x00007780
        /*0ca0*/ 	.word	0x000000ff
        /*0ca4*/ 	.word	0x00013230
        /*0ca8*/ 	.short	0x010a
        /*0caa*/ 	.byte	0x06
	.zero		1


	//   ....[34]....
        /*0cac*/ 	.word	0x00007bd0
        /*0cb0*/ 	.word	0x000000ff
        /*0cb4*/ 	.word	0x00013250
        /*0cb8*/ 	.short	0x010a
        /*0cba*/ 	.byte	0x0b
	.zero		1


	//   ....[35]....
        /*0cbc*/ 	.word	0x00007c10
        /*0cc0*/ 	.word	0x000000ff
        /*0cc4*/ 	.word	0x00013250
        /*0cc8*/ 	.short	0x010a
        /*0cca*/ 	.byte	0x0b
	.zero		1


	//   ....[36]....
        /*0ccc*/ 	.word	0x00007f00
        /*0cd0*/ 	.word	0x000000ff
        /*0cd4*/ 	.word	0x00000000
        /*0cd8*/ 	.short	0x0101
        /*0cda*/ 	.byte	0x06
	.zero		1


	//   ....[37]....
        /*0cdc*/ 	.word	0x000094b0
        /*0ce0*/ 	.word	0x000000ff
        /*0ce4*/ 	.word	0x00000000
        /*0ce8*/ 	.short	0x0101
        /*0cea*/ 	.byte	0x06
	.zero		1


	//   ....[38]....
        /*0cec*/ 	.word	0x00009940
        /*0cf0*/ 	.word	0x000000ff
        /*0cf4*/ 	.word	0x00013250
        /*0cf8*/ 	.short	0x010a
        /*0cfa*/ 	.byte	0x05
	.zero		1


	//   ....[39]....
        /*0cfc*/ 	.word	0x00009980
        /*0d00*/ 	.word	0x000000ff
        /*0d04*/ 	.word	0x00013250
        /*0d08*/ 	.short	0x010a
        /*0d0a*/ 	.byte	0x05
	.zero		1


	//   ....[40]....
        /*0d0c*/ 	.word	0x00009f60
        /*0d10*/ 	.word	0x000000ff
        /*0d14*/ 	.word	0x00000000
        /*0d18*/ 	.short	0x0101
        /*0d1a*/ 	.byte	0x04
	.zero		1


	//   ....[41]....
        /*0d1c*/ 	.word	0x0000b5e0
        /*0d20*/ 	.word	0x00000000
        /*0d24*/ 	.word	0x00000000
        /*0d28*/ 	.short	0x0101
        /*0d2a*/ 	.byte	0x3f
	.zero		1


	//   ....[42]....
        /*0d2c*/ 	.word	0x0000bc90
        /*0d30*/ 	.word	0x00000006
        /*0d34*/ 	.word	0x00000000
        /*0d38*/ 	.short	0x0101
        /*0d3a*/ 	.byte	0x3f
	.zero		1


	//   ....[43]....
        /*0d3c*/ 	.word	0x0000f500
        /*0d40*/ 	.word	0x00000007
        /*0d44*/ 	.word	0x00013280
        /*0d48*/ 	.short	0x010a
        /*0d4a*/ 	.byte	0x3f
	.zero		1


	//   ....[44]....
        /*0d4c*/ 	.word	0x0000fb80
        /*0d50*/ 	.word	0x00000007
        /*0d54*/ 	.word	0x00013270
        /*0d58*/ 	.short	0x0107
        /*0d5a*/ 	.byte	0x3f
	.zero		1


	//   ....[45]....
        /*0d5c*/ 	.word	0x0000fc40
        /*0d60*/ 	.word	0x00000007
        /*0d64*/ 	.word	0x00013270
        /*0d68*/ 	.short	0x0101
        /*0d6a*/ 	.byte	0x3f
	.zero		1


	//   ....[46]....
        /*0d6c*/ 	.word	0x0000fc90
        /*0d70*/ 	.word	0x00000007
        /*0d74*/ 	.word	0x00013240
        /*0d78*/ 	.short	0x010a
        /*0d7a*/ 	.byte	0x3f
	.zero		1


	//   ....[47]....
        /*0d7c*/ 	.word	0x000101f0
        /*0d80*/ 	.word	0x00000007
        /*0d84*/ 	.word	0x00013230
        /*0d88*/ 	.short	0x0107
        /*0d8a*/ 	.byte	0x3f
	.zero		1


	//   ....[48]....
        /*0d8c*/ 	.word	0x000102c0
        /*0d90*/ 	.word	0x00000007
        /*0d94*/ 	.word	0x00013230
        /*0d98*/ 	.short	0x0101
        /*0d9a*/ 	.byte	0x3f
	.zero		1


	//   ....[49]....
        /*0d9c*/ 	.word	0x00010cc0
        /*0da0*/ 	.word	0x00000010
        /*0da4*/ 	.word	0x00013200
        /*0da8*/ 	.short	0x0107
        /*0daa*/ 	.byte	0x3f
	.zero		1


	//   ....[50]....
        /*0dac*/ 	.word	0x00010db0
        /*0db0*/ 	.word	0x00000010
        /*0db4*/ 	.word	0x00013200
        /*0db8*/ 	.short	0x0101
        /*0dba*/ 	.byte	0x3f
	.zero		1


	//   ....[51]....
        /*0dbc*/ 	.word	0x00010dd0
        /*0dc0*/ 	.word	0x00000010
        /*0dc4*/ 	.word	0x00013220
        /*0dc8*/ 	.short	0x010a
        /*0dca*/ 	.byte	0x3f
	.zero		1


	//   ....[52]....
        /*0dcc*/ 	.word	0x00011300
        /*0dd0*/ 	.word	0x00000000
        /*0dd4*/ 	.word	0x00013280
        /*0dd8*/ 	.short	0x010a
        /*0dda*/ 	.byte	0x3f
	.zero		1


	//   ....[53]....
        /*0ddc*/ 	.word	0x000117f0
        /*0de0*/ 	.word	0x00000000
        /*0de4*/ 	.word	0x00013270
        /*0de8*/ 	.short	0x0107
        /*0dea*/ 	.byte	0x3f
	.zero		1


	//   ....[54]....
        /*0dec*/ 	.word	0x000118b0
        /*0df0*/ 	.word	0x00000000
        /*0df4*/ 	.word	0x00013270
        /*0df8*/ 	.short	0x0101
        /*0dfa*/ 	.byte	0x3f
	.zero		1


	//   ....[55]....
        /*0dfc*/ 	.word	0x000118e0
        /*0e00*/ 	.word	0x00000000
        /*0e04*/ 	.word	0x00013240
        /*0e08*/ 	.short	0x010a
        /*0e0a*/ 	.byte	0x3f
	.zero		1


	//   ....[56]....
        /*0e0c*/ 	.word	0x00011d20
        /*0e10*/ 	.word	0x00000000
        /*0e14*/ 	.word	0x00013230
        /*0e18*/ 	.short	0x0107
        /*0e1a*/ 	.byte	0x3f
	.zero		1


	//   ....[57]....
        /*0e1c*/ 	.word	0x00011de0
        /*0e20*/ 	.word	0x00000000
        /*0e24*/ 	.word	0x00013230
        /*0e28*/ 	.short	0x0101
        /*0e2a*/ 	.byte	0x3f
	.zero		1


	//   ....[58]....
        /*0e2c*/ 	.word	0x00011e70
        /*0e30*/ 	.word	0x00000002
        /*0e34*/ 	.word	0x00013270
        /*0e38*/ 	.short	0x010a
        /*0e3a*/ 	.byte	0x3f
	.zero		1


	//   ....[59]....
        /*0e3c*/ 	.word	0x00011f00
        /*0e40*/ 	.word	0x00000002
        /*0e44*/ 	.word	0x00013260
        /*0e48*/ 	.short	0x010a
        /*0e4a*/ 	.byte	0x3f
	.zero		1


	//   ....[60]....
        /*0e4c*/ 	.word	0x00012210
        /*0e50*/ 	.word	0x00000002
        /*0e54*/ 	.word	0x00013250
        /*0e58*/ 	.short	0x0101
        /*0e5a*/ 	.byte	0x3f
	.zero		1


	//   ....[61]....
        /*0e5c*/ 	.word	0x000122a0
        /*0e60*/ 	.word	0x00000002
        /*0e64*/ 	.word	0x00000000
        /*0e68*/ 	.short	0x0101
        /*0e6a*/ 	.byte	0x3f
	.zero		1


	//   ....[62]....
        /*0e6c*/ 	.word	0x00012480
        /*0e70*/ 	.word	0x00000003
        /*0e74*/ 	.word	0x00013270
        /*0e78*/ 	.short	0x010a
        /*0e7a*/ 	.byte	0x3f
	.zero		1


	//   ....[63]....
        /*0e7c*/ 	.word	0x00012510
        /*0e80*/ 	.word	0x00000003
        /*0e84*/ 	.word	0x00013260
        /*0e88*/ 	.short	0x010a
        /*0e8a*/ 	.byte	0x3f
	.zero		1


	//   ....[64]....
        /*0e8c*/ 	.word	0x00012830
        /*0e90*/ 	.word	0x00000003
        /*0e94*/ 	.word	0x00013250
        /*0e98*/ 	.short	0x0101
        /*0e9a*/ 	.byte	0x3f
	.zero		1


	//   ....[65]....
        /*0e9c*/ 	.word	0x000128f0
        /*0ea0*/ 	.word	0x00000003
        /*0ea4*/ 	.word	0x00000000
        /*0ea8*/ 	.short	0x0101
        /*0eaa*/ 	.byte	0x3f
	.zero		1


	//   ....[66]....
        /*0eac*/ 	.word	0x00013af0
        /*0eb0*/ 	.word	0x00000005
        /*0eb4*/ 	.word	0x00013220
        /*0eb8*/ 	.short	0x010a
        /*0eba*/ 	.byte	0x3f
	.zero		1


	//   ....[67]....
        /*0ebc*/ 	.word	0x00013ca0
        /*0ec0*/ 	.word	0x00000003
        /*0ec4*/ 	.word	0x00013240
        /*0ec8*/ 	.short	0x010a
        /*0eca*/ 	.byte	0x3f
	.zero		1


	//   ....[68]....
        /*0ecc*/ 	.word	0x00013d30
        /*0ed0*/ 	.word	0x0000001b
        /*0ed4*/ 	.word	0x00013240
        /*0ed8*/ 	.short	0x010a
        /*0eda*/ 	.byte	0x3f
	.zero		1


	//   ....[69]....
        /*0edc*/ 	.word	0x00013d70
        /*0ee0*/ 	.word	0x00000003
        /*0ee4*/ 	.word	0x00013260
        /*0ee8*/ 	.short	0x010a
        /*0eea*/ 	.byte	0x3f
	.zero		1


	//   ....[70]....
        /*0eec*/ 	.word	0x00013db0
        /*0ef0*/ 	.word	0x0000001b
        /*0ef4*/ 	.word	0x00013260
        /*0ef8*/ 	.short	0x010a
        /*0efa*/ 	.byte	0x3f
	.zero		1


	//   ....[71]....
        /*0efc*/ 	.word	0x00013df0
        /*0f00*/ 	.word	0x00000003
        /*0f04*/ 	.word	0x00013280
        /*0f08*/ 	.short	0x010a
        /*0f0a*/ 	.byte	0x3f
	.zero		1


	//   ....[72]....
        /*0f0c*/ 	.word	0x00013e30
        /*0f10*/ 	.word	0x0000001b
        /*0f14*/ 	.word	0x00013280
        /*0f18*/ 	.short	0x010a
        /*0f1a*/ 	.byte	0x3f
	.zero		1


	//   ....[73]....
        /*0f1c*/ 	.word	0x00013ea0
        /*0f20*/ 	.word	0x00000003
        /*0f24*/ 	.word	0x00013200
        /*0f28*/ 	.short	0x010a
        /*0f2a*/ 	.byte	0x3f
	.zero		1


	//   ....[74]....
        /*0f2c*/ 	.word	0x00013ef0
        /*0f30*/ 	.word	0x00000003
        /*0f34*/ 	.word	0x00013230
        /*0f38*/ 	.short	0x010a
        /*0f3a*/ 	.byte	0x3f
	.zero		1


	//   ....[75]....
        /*0f3c*/ 	.word	0x00013f50
        /*0f40*/ 	.word	0x00000006
        /*0f44*/ 	.word	0x00013230
        /*0f48*/ 	.short	0x010a
        /*0f4a*/ 	.byte	0x3f
	.zero		1


	//   ....[76]....
        /*0f4c*/ 	.word	0x00013fb0
        /*0f50*/ 	.word	0x00000006
        /*0f54*/ 	.word	0x00013250
        /*0f58*/ 	.short	0x010a
        /*0f5a*/ 	.byte	0x3f
	.zero		1


	//   ....[77]....
        /*0f5c*/ 	.word	0x00014010
        /*0f60*/ 	.word	0x00000009
        /*0f64*/ 	.word	0x00013230
        /*0f68*/ 	.short	0x010a
        /*0f6a*/ 	.byte	0x3f
	.zero		1


	//   ....[78]....
        /*0f6c*/ 	.word	0x00014070
        /*0f70*/ 	.word	0x00000002
        /*0f74*/ 	.word	0x00013250
        /*0f78*/ 	.short	0x010a
        /*0f7a*/ 	.byte	0x3f
	.zero		1


	//   ....[79]....
        /*0f7c*/ 	.word	0x000140d0
        /*0f80*/ 	.word	0x00000006
        /*0f84*/ 	.word	0x00013250
        /*0f88*/ 	.short	0x010a
        /*0f8a*/ 	.byte	0x3f
	.zero		1


	//   ....[80]....
        /*0f8c*/ 	.word	0x000141e0
        /*0f90*/ 	.word	0x00000007
        /*0f94*/ 	.word	0x00013280
        /*0f98*/ 	.short	0x010a
        /*0f9a*/ 	.byte	0x3f
	.zero		1


	//   ....[81]....
        /*0f9c*/ 	.word	0x00014910
        /*0fa0*/ 	.word	0x00000007
        /*0fa4*/ 	.word	0x00013240
        /*0fa8*/ 	.short	0x010a
        /*0faa*/ 	.byte	0x3f
	.zero		1


	//   ....[82]....
        /*0fac*/ 	.word	0x00015720
        /*0fb0*/ 	.word	0x00000010
        /*0fb4*/ 	.word	0x00013220
        /*0fb8*/ 	.short	0x010a
        /*0fba*/ 	.byte	0x3f
	.zero		1


	//   ....[83]....
        /*0fbc*/ 	.word	0x00015770
        /*0fc0*/ 	.word	0x00000000
        /*0fc4*/ 	.word	0x00013280
        /*0fc8*/ 	.short	0x010a
        /*0fca*/ 	.byte	0x3f
	.zero		1


	//   ....[84]....
        /*0fcc*/ 	.word	0x00015e30
        /*0fd0*/ 	.word	0x00000000
        /*0fd4*/ 	.word	0x00013240
        /*0fd8*/ 	.short	0x010a
        /*0fda*/ 	.byte	0x3f
	.zero		1


	//   ....[85]....
        /*0fdc*/ 	.word	0x000163f0
        /*0fe0*/ 	.word	0x00000002
        /*0fe4*/ 	.word	0x00013270
        /*0fe8*/ 	.short	0x010a
        /*0fea*/ 	.byte	0x3f
	.zero		1


	//   ....[86]....
        /*0fec*/ 	.word	0x00016440
        /*0ff0*/ 	.word	0x00000002
        /*0ff4*/ 	.word	0x00013260
        /*0ff8*/ 	.short	0x010a
        /*0ffa*/ 	.byte	0x3f
	.zero		1


	//   ....[87]....
        /*0ffc*/ 	.word	0x00016490
        /*1000*/ 	.word	0x00000003
        /*1004*/ 	.word	0x00013270
        /*1008*/ 	.short	0x010a
        /*100a*/ 	.byte	0x3f
	.zero		1


	//   ....[88]....
        /*100c*/ 	.word	0x000164e0
        /*1010*/ 	.word	0x00000003
        /*1014*/ 	.word	0x00013260
        /*1018*/ 	.short	0x010a
        /*101a*/ 	.byte	0x3f
	.zero		1


	//   ....[89]....
        /*101c*/ 	.word	0x00016530
        /*1020*/ 	.word	0x00000005
        /*1024*/ 	.word	0x00013220
        /*1028*/ 	.short	0x010a
        /*102a*/ 	.byte	0x3f
	.zero		1


	//   ....[90]....
        /*102c*/ 	.word	0x000166d0
        /*1030*/ 	.word	0x00000003
        /*1034*/ 	.word	0x00013240
        /*1038*/ 	.short	0x010a
        /*103a*/ 	.byte	0x3f
	.zero		1


	//   ....[91]....
        /*103c*/ 	.word	0x00016720
        /*1040*/ 	.word	0x0000001b
        /*1044*/ 	.word	0x00013240
        /*1048*/ 	.short	0x010a
        /*104a*/ 	.byte	0x3f
	.zero		1


	//   ....[92]....
        /*104c*/ 	.word	0x00016770
        /*1050*/ 	.word	0x00000003
        /*1054*/ 	.word	0x00013260
        /*1058*/ 	.short	0x010a
        /*105a*/ 	.byte	0x3f
	.zero		1


	//   ....[93]....
        /*105c*/ 	.word	0x000167c0
        /*1060*/ 	.word	0x0000001b
        /*1064*/ 	.word	0x00013260
        /*1068*/ 	.short	0x010a
        /*106a*/ 	.byte	0x3f
	.zero		1


	//   ....[94]....
        /*106c*/ 	.word	0x00016810
        /*1070*/ 	.word	0x00000003
        /*1074*/ 	.word	0x00013280
        /*1078*/ 	.short	0x010a
        /*107a*/ 	.byte	0x3f
	.zero		1


	//----- nvinfo : EIATTR_NUM_MBARRIERS
	.align		4
.L_297:
        /*107c*/ 	.byte	0x03, 0x38
        /*107e*/ 	.short	0x0016


	//----- nvinfo : EIATTR_EXIT_INSTR_OFFSETS
	.align		4
        /*1080*/ 	.byte	0x04, 0x1c
        /*1082*/ 	.short	(.L_299 - .L_298)


	//   ....[0]....
.L_298:
        /*1084*/ 	.word	0x00000980


	//   ....[1]....
        /*1088*/ 	.word	0x0000cbf0


	//   ....[2]....
        /*108c*/ 	.word	0x00013e80


	//----- nvinfo : EIATTR_MAX_THREADS
	.align		4
.L_299:
        /*1090*/ 	.byte	0x04, 0x05
        /*1092*/ 	.short	(.L_301 - .L_300)
.L_300:
        /*1094*/ 	.word	0x00000200
        /*1098*/ 	.word	0x00000001
        /*109c*/ 	.word	0x00000001


	//----- nvinfo : EIATTR_CRS_STACK_SIZE
	.align		4
.L_301:
        /*10a0*/ 	.byte	0x04, 0x1e
        /*10a2*/ 	.short	(.L_303 - .L_302)
.L_302:
        /*10a4*/ 	.word	0x00000000


	//----- nvinfo : EIATTR_CBANK_PARAM_SIZE
	.align		4
.L_303:
        /*10a8*/ 	.byte	0x03, 0x19
        /*10aa*/ 	.short	0x0af0


	//----- nvinfo : EIATTR_PARAM_CBANK
	.align		4
        /*10ac*/ 	.byte	0x04, 0x0a
        /*10ae*/ 	.short	(.L_305 - .L_304)
	.align		4
.L_304:
        /*10b0*/ 	.word	index@(.nv.constant0._ZN7cutlass13device_kernelIN5flash11enable_sm90INS1_16FlashAttnFwdSm90INS1_25CollectiveMainloopFwdSm90ILi2EN4cute5tupleIJNS5_1CILi1EEES8_S8_EEENS6_IJNS7_ILi192EEENS7_ILi160EEENS7_ILi64EEEEEELi64ENS_12float_e4m3_tEfNS_4arch4Sm90ELb1ELb0ELb0ELb1ELb1ELb0ELb0ELb1ELb1ELb1ELb1ELb0EEENS1_21CollectiveEpilogueFwdINS6_IJSA_SC_SB_EEES9_NS_10bfloat16_tESG_Li384ELb1ELb1ELb1ELb1EEENS1_36VarlenDynamicPersistentTileSchedulerILi192ELi160ELi384ELi128ELb1ELb1ELb1ELb1ELb1ELb1EEEEEEEEEvNT_6ParamsE)
        /*10b4*/ 	.short	0x0210
        /*10b6*/ 	.short	0x0af0


	//----- nvinfo : EIATTR_SW_WAR
	.align		4
.L_305:
        /*10b8*/ 	.byte	0x04, 0x36
        /*10ba*/ 	.short	(.L_307 - .L_306)
.L_306:
        /*10bc*/ 	.word	0x00000008
.L_307:


//--------------------- .nv.info._ZN7cutlass13device_kernelIN5flash11enable_sm90INS1_16FlashAttnFwdSm90INS1_25CollectiveMainloopFwdSm90ILi2EN4cute5tupleIJNS5_1CILi1EEES8_S8_EEENS6_IJNS7_ILi192EEENS7_ILi160EEENS7_ILi64EEEEEELi64ENS_12float_e4m3_tEfNS_4arch4Sm90ELb1ELb0ELb0ELb1ELb1ELb1ELb0ELb1ELb1ELb1ELb1ELb0EEENS1_21CollectiveEpilogueFwdINS6_IJSA_SC_SB_EEES9_NS_10bfloat16_tESG_Li384ELb1ELb1ELb1ELb1EEENS1_36VarlenDynamicPersistentTileSchedulerILi192ELi160ELi384ELi128ELb1ELb1ELb1ELb1ELb1ELb1EEEEEEEEEvNT_6ParamsE --------------------------
	.section	.nv.info._ZN7cutlass13device_kernelIN5flash11enable_sm90INS1_16FlashAttnFwdSm90INS1_25CollectiveMainloopFwdSm90ILi2EN4cute5tupleIJNS5_1CILi1EEES8_S8_EEENS6_IJNS7_ILi192EEENS7_ILi160EEENS7_ILi64EEEEEELi64ENS_12float_e4m3_tEfNS_4arch4Sm90ELb1ELb0ELb0ELb1ELb1ELb1ELb0ELb1ELb1ELb1ELb1ELb0EEENS1_21CollectiveEpilogueFwdINS6_IJSA_SC_SB_EEES9_NS_10bfloat16_tESG_Li384ELb1ELb1ELb1ELb1EEENS1_36VarlenDynamicPersistentTileSchedulerILi192ELi160ELi384ELi128ELb1ELb1ELb1ELb1ELb1ELb1EEEEEEEEEvNT_6ParamsE,"",@"SHT_CUDA_INFO"
	.sectionflags	@""
	.align	4


	//----- nvinfo : EIATTR_CUDA_API_VERSION
	.align		4
        /*0000*/ 	.byte	0x04, 0x37
        /*0002*/ 	.short	(.L_309 - .L_308)
.L_308:
        /*0004*/ 	.word	0x00000082


	//----- nvinfo : EIATTR_KPARAM_INFO
	.align		4
.L_309:
        /*0008*/ 	.byte	0x04, 0x17
        /*000a*/ 	.short	(.L_311 - .L_310)
.L_310:
        /*000c*/ 	.word	0x00000000
        /*0010*/ 	.short	0x0000
        /*0012*/ 	.short	0x0070
        /*0014*/ 	.byte	0x00, 0xf0, 0x01, 0x2a


	//----- nvinfo : EIATTR_SPARSE_MMA_MASK
	.align		4
.L_311:
        /*0018*/ 	.byte	0x03, 0x50
        /*001a*/ 	.short	0x0000


	//----- nvinfo : EIATTR_MAXREG_COUNT
	.align		4
        /*001c*/ 	.byte	0x03, 0x1b
        /*001e*/ 	.short	0x0080


	//----- nvinfo : EIATTR_NUM_BARRIERS
	.align		4
        /*0020*/ 	.byte	0x02, 0x4c
        /*0022*/ 	.byte	0x10
	.zero		1


	//----- nvinfo : EIATTR_EXTERNS
	.align		4
        /*0024*/ 	.byte	0x04, 0x0f
        /*0026*/ 	.short	(.L_313 - .L_312)


	//   ....[0]....
	.align		4
.L_312:
        /*0028*/ 	.word	index@(__assertfail)


	//----- nvinfo : EIATTR_ANNOTATIONS
	.align		4
.L_313:
        /*002c*/ 	.byte	0x04, 0x55
        /*002e*/ 	.short	(.L_315 - .L_314)


	//   ....[0]....
.L_314:
        /* <DEDUP_REMOVED lines=136> */


	//----- nvinfo : EIATTR_MERCURY_ISA_VERSION
	.align		4
.L_315:
        /*0898*/ 	.byte	0x03, 0x5f
        /*089a*/ 	.short	0x0101


	//----- nvinfo : EIATTR_UNUSED_LOAD_BYTE_OFFSET
	.align		4
        /*089c*/ 	.byte	0x04, 0x44
        /*089e*/ 	.short	(.L_317 - .L_316)


	//   ....[0]....
.L_316:
        /*08a0*/ 	.word	0x00000a40
        /*08a4*/ 	.word	0x0000fff0


	//   ....[1]....
        /*08a8*/ 	.word	0x000118b0
        /*08ac*/ 	.word	0x0000fff0


	//----- nvinfo : EIATTR_INT_WARP_WIDE_INSTR_OFFSETS
	.align		4
.L_317:
        /*08b0*/ 	.byte	0x04, 0x31
        /*08b2*/ 	.short	(.L_319 - .L_318)


	//   ....[0]....
.L_318:
        /*08b4*/ 	.word	0x00000120


	//   ....[1]....
        /*08b8*/ 	.word	0x000001c0


	//   ....[2]....
        /*08bc*/ 	.word	0x00000230


	//   ....[3]....
        /*08c0*/ 	.word	0x00016fa0


	//   ....[4]....
        /*08c4*/ 	.word	0x00017030


	//   ....[5]....
        /*08c8*/ 	.word	0x0001aa40


	//   ....[6]....
        /*08cc*/ 	.word	0x0001aad0


	//----- nvinfo : EIATTR_COOP_GROUP_MASK_REGIDS
	.align		4
.L_319:
        /*08d0*/ 	.byte	0x04, 0x29
        /*08d2*/ 	.short	(.L_321 - .L_320)


	//   ....[0]....
.L_320:
        /*08d4*/ 	.word	0xffffffff


	//   ....[1]....
        /*08d8*/ 	.word	0xffffffff


	//   ....[2]....
        /*08dc*/ 	.word	0xffffffff


	//   ....[3]....
        /*08e0*/ 	.word	0xffffffff


	//   ....[4]....
        /*08e4*/ 	.word	0xffffffff


	//   ....[5]....
        /*08e8*/ 	.word	0xffffffff


	//   ....[6]....
        /*08ec*/ 	.word	0xffffffff


	//   ....[7]....
        /*08f0*/ 	.word	0xffffffff


	//   ....[8]....
        /*08f4*/ 	.word	0xffffffff


	//   ....[9]....
        /*08f8*/ 	.word	0xffffffff


	//   ....[10]....
        /*08fc*/ 	.word	0xffffffff


	//   ....[11]....
        /*0900*/ 	.word	0xffffffff


	//   ....[12]....
        /*0904*/ 	.word	0xffffffff


	//   ....[13]....
        /*0908*/ 	.word	0xffffffff


	//   ....[14]....
        /*090c*/ 	.word	0xffffffff


	//   ....[15]....
        /*0910*/ 	.word	0xffffffff


	//   ....[16]....
        /*0914*/ 	.word	0xffffffff


	//   ....[17]....
        /*0918*/ 	.word	0xffffffff


	//   ....[18]....
        /*091c*/ 	.word	0xffffffff


	//   ....[19]....
        /*0920*/ 	.word	0xffffffff


	//   ....[20]....
        /*0924*/ 	.word	0xffffffff


	//   ....[21]....
        /*0928*/ 	.word	0xffffffff


	//   ....[22]....
        /*092c*/ 	.word	0xffffffff


	//   ....[23]....
        /*0930*/ 	.word	0xffffffff


	//   ....[24]....
        /*0934*/ 	.word	0xffffffff


	//   ....[25]....
        /*0938*/ 	.word	0xffffffff


	//   ....[26]....
        /*093c*/ 	.word	0xffffffff


	//   ....[27]....
        /*0940*/ 	.word	0xffffffff


	//   ....[28]....
        /*0944*/ 	.word	0xffffffff


	//   ....[29]....
        /*0948*/ 	.word	0xffffffff


	//   ....[30]....
        /*094c*/ 	.word	0xffffffff


	//   ....[31]....
        /*0950*/ 	.word	0xffffffff


	//   ....[32]....
        /*0954*/ 	.word	0xffffffff


	//   ....[33]....
        /*0958*/ 	.word	0xffffffff


	//   ....[34]....
        /*095c*/ 	.word	0xffffffff


	//   ....[35]....
        /*0960*/ 	.word	0xffffffff


	//   ....[36]....
        /*0964*/ 	.word	0xffffffff


	//   ....[37]....
        /*0968*/ 	.word	0xffffffff


	//   ....[38]....
        /*096c*/ 	.word	0xffffffff


	//   ....[39]....
        /*0970*/ 	.word	0xffffffff


	//   ....[40]....
        /*0974*/ 	.word	0xffffffff


	//   ....[41]....
        /*0978*/ 	.word	0xffffffff


	//   ....[42]....
        /*097c*/ 	.word	0xffffffff


	//   ....[43]....
        /*0980*/ 	.word	0xffffffff


	//   ....[44]....
        /*0984*/ 	.word	0xffffffff


	//   ....[45]....
        /*0988*/ 	.word	0xffffffff


	//   ....[46]....
        /*098c*/ 	.word	0xffffffff


	//   ....[47]....
        /*0990*/ 	.word	0xffffffff


	//   ....[48]....
        /*0994*/ 	.word	0xffffffff


	//   ....[49]....
        /*0998*/ 	.word	0xffffffff


	//   ....[50]....
        /*099c*/ 	.word	0xffffffff


	//   ....[51]....
        /*09a0*/ 	.word	0xffffffff


	//   ....[52]....
        /*09a4*/ 	.word	0xffffffff


	//   ....[53]....
        /*09a8*/ 	.word	0xffffffff


	//   ....[54]....
        /*09ac*/ 	.word	0xffffffff


	//   ....[55]....
        /*09b0*/ 	.word	0xffffffff


	//   ....[56]....
        /*09b4*/ 	.word	0xffffffff


	//   ....[57]....
        /*09b8*/ 	.word	0xffffffff


	//   ....[58]....
        /*09bc*/ 	.word	0xffffffff


	//   ....[59]....
        /*09c0*/ 	.word	0xffffffff


	//   ....[60]....
        /*09c4*/ 	.word	0xffffffff


	//   ....[61]....
        /*09c8*/ 	.word	0xffffffff


	//   ....[62]....
        /*09cc*/ 	.word	0xffffffff


	//   ....[63]....
        /*09d0*/ 	.word	0xffffffff


	//   ....[64]....
        /*09d4*/ 	.word	0xffffffff


	//   ....[65]....
        /*09d8*/ 	.word	0xffffffff


	//   ....[66]....
        /*09dc*/ 	.word	0xffffffff


	//   ....[67]....
        /*09e0*/ 	.word	0xffffffff


	//   ....[68]....
        /*09e4*/ 	.word	0xffffffff


	//   ....[69]....
        /*09e8*/ 	.word	0xffffffff


	//   ....[70]....
        /*09ec*/ 	.word	0xffffffff


	//   ....[71]....
        /*09f0*/ 	.word	0xffffffff


	//   ....[72]....
        /*09f4*/ 	.word	0xffffffff


	//   ....[73]....
        /*09f8*/ 	.word	0xffffffff


	//   ....[74]....
        /*09fc*/ 	.word	0xffffffff


	//   ....[75]....
        /*0a00*/ 	.word	0xffffffff


	//   ....[76]....
        /*0a04*/ 	.word	0xffffffff


	//   ....[77]....
        /*0a08*/ 	.word	0xffffffff


	//   ....[78]....
        /*0a0c*/ 	.word	0xffffffff


	//   ....[79]....
        /*0a10*/ 	.word	0xffffffff


	//   ....[80]....
        /*0a14*/ 	.word	0xffffffff


	//   ....[81]....
        /*0a18*/ 	.word	0xffffffff


	//   ....[82]....
        /*0a1c*/ 	.word	0xffffffff


	//   ....[83]....
        /*0a20*/ 	.word	0xffffffff


	//   ....[84]....
        /*0a24*/ 	.word	0xffffffff


	//   ....[85]....
        /*0a28*/ 	.word	0xffffffff


	//   ....[86]....
        /*0a2c*/ 	.word	0xffffffff


	//   ....[87]....
        /*0a30*/ 	.word	0xffffffff


	//   ....[88]....
        /*0a34*/ 	.word	0xffffffff


	//   ....[89]....
        /*0a38*/ 	.word	0xffffffff


	//   ....[90]....
        /*0a3c*/ 	.word	0xffffffff


	//   ....[91]....
        /*0a40*/ 	.word	0xffffffff


	//   ....[92]....
        /*0a44*/ 	.word	0xffffffff


	//   ....[93]....
        /*0a48*/ 	.word	0xffffffff


	//   ....[94]....
        /*0a4c*/ 	.word	0xffffffff


	//   ....[95]....
        /*0a50*/ 	.word	0xffffffff


	//   ....[96]....
        /*0a54*/ 	.word	0xffffffff


	//   ....[97]....
        /*0a58*/ 	.word	0xffffffff


	//   ....[98]....
        /*0a5c*/ 	.word	0xffffffff


	//   ....[99]....
        /*0a60*/ 	.word	0xffffffff


	//   ....[100]....
        /*0a64*/ 	.word	0xffffffff


	//   ....[101]....
        /*0a68*/ 	.word	0xffffffff


	//   ....[102]....
        /*0a6c*/ 	.word	0xffffffff


	//   ....[103]....
        /*0a70*/ 	.word	0xffffffff


	//   ....[104]....
        /*0a74*/ 	.word	0xffffffff


	//   ....[105]....
        /*0a78*/ 	.word	0xffffffff


	//   ....[106]....
        /*0a7c*/ 	.word	0xffffffff


	//   ....[107]....
        /*0a80*/ 	.word	0xffffffff


	//   ....[108]....
        /*0a84*/ 	.word	0xffffffff


	//   ....[109]....
        /*0a88*/ 	.word	0xffffffff


	//   ....[110]....
        /*0a8c*/ 	.word	0xffffffff


	//   ....[111]....
        /*0a90*/ 	.word	0xffffffff


	//   ....[112]....
        /*0a94*/ 	.word	0xffffffff


	//   ....[113]....
        /*0a98*/ 	.word	0xffffffff


	//   ....[114]....
        /*0a9c*/ 	.word	0xffffffff


	//   ....[115]....
        /*0aa0*/ 	.word	0xffffffff


	//   ....[116]....
        /*0aa4*/ 	.word	0xffffffff


	//   ....[117]....
        /*0aa8*/ 	.word	0xffffffff


	//   ....[118]....
        /*0aac*/ 	.word	0xffffffff


	//   ....[119]....
        /*0ab0*/ 	.word	0xffffffff


	//   ....[120]....
        /*0ab4*/ 	.word	0xffffffff


	//   ....[121]....
        /*0ab8*/ 	.word	0xffffffff


	//   ....[122]....
        /*0abc*/ 	.word	0xffffffff


	//   ....[123]....
        /*0ac0*/ 	.word	0xffffffff


	//   ....[124]....
        /*0ac4*/ 	.word	0xffffffff


	//   ....[125]....
        /*0ac8*/ 	.word	0xffffffff


	//   ....[126]....
        /*0acc*/ 	.word	0xffffffff


	//   ....[127]....
        /*0ad0*/ 	.word	0xffffffff


	//   ....[128]....
        /*0ad4*/ 	.word	0xffffffff


	//   ....[129]....
        /*0ad8*/ 	.word	0xffffffff


	//   ....[130]....
        /*0adc*/ 	.word	0xffffffff


	//   ....[131]....
        /*0ae0*/ 	.word	0xffffffff


	//   ....[132]....
        /*0ae4*/ 	.word	0xffffffff


	//   ....[133]....
        /*0ae8*/ 	.word	0xffffffff


	//   ....[134]....
        /*0aec*/ 	.word	0xffffffff


	//   ....[135]....
        /*0af0*/ 	.word	0xffffffff


	//   ....[136]....
        /*0af4*/ 	.word	0xffffffff


	//   ....[137]....
        /*0af8*/ 	.word	0xffffffff


	//   ....[138]....
        /*0afc*/ 	.word	0xffffffff


	//   ....[139]....
        /*0b00*/ 	.word	0xffffffff


	//   ....[140]....
        /*0b04*/ 	.word	0xffffffff


	//   ....[141]....
        /*0b08*/ 	.word	0xffffffff


	//   ....[142]....
        /*0b0c*/ 	.word	0xffffffff


	//   ....[143]....
        /*0b10*/ 	.word	0xffffffff


	//   ....[144]....
        /*0b14*/ 	.word	0xffffffff


	//   ....[145]....
        /*0b18*/ 	.word	0xffffffff


	//   ....[146]....
        /*0b1c*/ 	.word	0xffffffff


	//   ....[147]....
        /*0b20*/ 	.word	0xffffffff


	//   ....[148]....
        /*0b24*/ 	.word	0xffffffff


	//   ....[149]....
        /*0b28*/ 	.word	0xffffffff


	//   ....[150]....
        /*0b2c*/ 	.word	0xffffffff


	//   ....[151]....
        /*0b30*/ 	.word	0xffffffff


	//   ....[152]....
        /*0b34*/ 	.word	0xffffffff


	//   ....[153]....
        /*0b38*/ 	.word	0xffffffff


	//   ....[154]....
        /*0b3c*/ 	.word	0xffffffff


	//   ....[155]....
        /*0b40*/ 	.word	0xffffffff


	//   ....[156]....
        /*0b44*/ 	.word	0xffffffff


	//   ....[157]....
        /*0b48*/ 	.word	0xffffffff


	//   ....[158]....
        /*0b4c*/ 	.word	0xffffffff


	//   ....[159]....
        /*0b50*/ 	.word	0xffffffff


	//   ....[160]....
        /*0b54*/ 	.word	0xffffffff


	//   ....[161]....
        /*0b58*/ 	.word	0xffffffff


	//   ....[162]....
        /*0b5c*/ 	.word	0xffffffff


	//   ....[163]....
        /*0b60*/ 	.word	0xffffffff


	//   ....[164]....
        /*0b64*/ 	.word	0xffffffff


	//   ....[165]....
        /*0b68*/ 	.word	0xffffffff


	//   ....[166]....
        /*0b6c*/ 	.word	0xffffffff


	//   ....[167]....
        /*0b70*/ 	.word	0xffffffff


	//   ....[168]....
        /*0b74*/ 	.word	0xffffffff


	//   ....[169]....
        /*0b78*/ 	.word	0xffffffff


	//   ....[170]....
        /*0b7c*/ 	.word	0xffffffff


	//   ....[171]....
        /*0b80*/ 	.word	0xffffffff


	//   ....[172]....
        /*0b84*/ 	.word	0xffffffff


	//   ....[173]....
        /*0b88*/ 	.word	0xffffffff


	//   ....[174]....
        /*0b8c*/ 	.word	0xffffffff


	//   ....[175]....
        /*0b90*/ 	.word	0xffffffff


	//   ....[176]....
        /*0b94*/ 	.word	0xffffffff


	//   ....[177]....
        /*0b98*/ 	.word	0xffffffff


	//   ....[178]....
        /*0b9c*/ 	.word	0xffffffff


	//   ....[179]....
        /*0ba0*/ 	.word	0xffffffff


	//   ....[180]....
        /*0ba4*/ 	.word	0xffffffff


	//   ....[181]....
        /*0ba8*/ 	.word	0xffffffff


	//   ....[182]....
        /*0bac*/ 	.word	0xffffffff


	//   ....[183]....
        /*0bb0*/ 	.word	0xffffffff


	//   ....[184]....
        /*0bb4*/ 	.word	0xffffffff


	//   ....[185]....
        /*0bb8*/ 	.word	0xffffffff


	//   ....[186]....
        /*0bbc*/ 	.word	0xffffffff


	//   ....[187]....
        /*0bc0*/ 	.word	0xffffffff


	//   ....[188]....
        /*0bc4*/ 	.word	0xffffffff


	//   ....[189]....
        /*0bc8*/ 	.word	0x0500000f


	//   ....[190]....
        /*0bcc*/ 	.word	0x0500000f


	//   ....[191]....
        /*0bd0*/ 	.word	0x0500000f


	//   ....[192]....
        /*0bd4*/ 	.word	0x0500000f


	//   ....[193]....
        /*0bd8*/ 	.word	0x0500000f


	//   ....[194]....
        /*0bdc*/ 	.word	0x0500000f


	//   ....[195]....
        /*0be0*/ 	.word	0x0500000f


	//   ....[196]....
        /*0be4*/ 	.word	0x0500000f


	//   ....[197]....
        /*0be8*/ 	.word	0x0500000f


	//   ....[198]....
        /*0bec*/ 	.word	0x0500000f


	//   ....[199]....
        /*0bf0*/ 	.word	0x0500000f


	//   ....[200]....
        /*0bf4*/ 	.word	0x0500000f


	//   ....[201]....
        /*0bf8*/ 	.word	0x0500000f


	//   ....[202]....
        /*0bfc*/ 	.word	0x0500000f


	//   ....[203]....
        /*0c00*/ 	.word	0x0500000f


	//   ....[204]....
        /*0c04*/ 	.word	0x0500000f


	//   ....[205]....
        /*0c08*/ 	.word	0x0500000f


	//   ....[206]....
        /*0c0c*/ 	.word	0x0500000f


	//   ....[207]....
        /*0c10*/ 	.word	0x0500000f


	//   ....[208]....
        /*0c14*/ 	.word	0x0500000f


	//   ....[209]....
        /*0c18*/ 	.word	0x0500000f


	//   ....[210]....
        /*0c1c*/ 	.word	0x0500000f


	//   ....[211]....
        /*0c20*/ 	.word	0x0500000f


	//   ....[212]....
        /*0c24*/ 	.word	0x0500000f


	//   ....[213]....
        /*0c28*/ 	.word	0x0500000f


	//   ....[214]....
        /*0c2c*/ 	.word	0x0500000f


	//   ....[215]....
        /*0c30*/ 	.word	0x0500000f


	//   ....[216]....
        /*0c34*/ 	.word	0x0500000f


	//   ....[217]....
        /*0c38*/ 	.word	0x0500000f


	//   ....[218]....
        /*0c3c*/ 	.word	0x0500000f


	//   ....[219]....
        /*0c40*/ 	.word	0x0500000f


	//   ....[220]....
        /*0c44*/ 	.word	0x0500000f


	//   ....[221]....
        /*0c48*/ 	.word	0x0500000f


	//   ....[222]....
        /*0c4c*/ 	.word	0x0500000f


	//   ....[223]....
        /*0c50*/ 	.word	0x0500000f


	//   ....[224]....
        /*0c54*/ 	.word	0x0500000f


	//   ....[225]....
        /*0c58*/ 	.word	0x0500000f


	//   ....[226]....
        /*0c5c*/ 	.word	0x0500000f


	//   ....[227]....
        /*0c60*/ 	.word	0x0500000f


	//   ....[228]....
        /*0c64*/ 	.word	0x0500000f


	//   ....[229]....
        /*0c68*/ 	.word	0x0500000f


	//   ....[230]....
        /*0c6c*/ 	.word	0x0500000f


	//   ....[231]....
        /*0c70*/ 	.word	0x0500000f


	//   ....[232]....
        /*0c74*/ 	.word	0x0500000f


	//   ....[233]....
        /*0c78*/ 	.word	0x0500000f


	//   ....[234]....
        /*0c7c*/ 	.word	0x0500000f


	//   ....[235]....
        /*0c80*/ 	.word	0x0500000f


	//   ....[236]....
        /*0c84*/ 	.word	0x0500000f


	//   ....[237]....
        /*0c88*/ 	.word	0x0500000f


	//   ....[238]....
        /*0c8c*/ 	.word	0x0500000f


	//   ....[239]....
        /*0c90*/ 	.word	0x0500000f


	//   ....[240]....
        /*0c94*/ 	.word	0x0500000f


	//   ....[241]....
        /*0c98*/ 	.word	0x0500000f


	//   ....[242]....
        /*0c9c*/ 	.word	0x0500000f


	//   ....[243]....
        /*0ca0*/ 	.word	0x0500000f


	//   ....[244]....
        /*0ca4*/ 	.word	0x0500000f


	//   ....[245]....
        /*0ca8*/ 	.word	0x0500000f


	//   ....[246]....
        /*0cac*/ 	.word	0x0500000f


	//   ....[247]....
        /*0cb0*/ 	.word	0x0500000f


	//   ....[248]....
        /*0cb4*/ 	.word	0x0500000f


	//   ....[249]....
        /*0cb8*/ 	.word	0x0500000f


	//   ....[250]....
        /*0cbc*/ 	.word	0x0500000f


	//   ....[251]....
        /*0cc0*/ 	.word	0x0500000f


	//   ....[252]....
        /*0cc4*/ 	.word	0x0500000f


	//   ....[253]....
        /*0cc8*/ 	.word	0x0500000f


	//   ....[254]....
        /*0ccc*/ 	.word	0x0500000f


	//   ....[255]....
        /*0cd0*/ 	.word	0x0500000f


	//   ....[0]....
        /*0cd4*/ 	.word	0x0500000f


	//   ....[1]....
        /*0cd8*/ 	.word	0x0500000f


	//   ....[2]....
        /*0cdc*/ 	.word	0x0500000f


	//   ....[3]....
        /*0ce0*/ 	.word	0x0500000f


	//   ....[4]....
        /*0ce4*/ 	.word	0x0500000f


	//   ....[5]....
        /*0ce8*/ 	.word	0x0500000f


	//   ....[6]....
        /*0cec*/ 	.word	0x0500000f


	//   ....[7]....
        /*0cf0*/ 	.word	0x0500000f


	//   ....[8]....
        /*0cf4*/ 	.word	0x0500000f


	//   ....[9]....
        /*0cf8*/ 	.word	0x0500000f


	//   ....[10]....
        /*0cfc*/ 	.word	0x0500000f


	//   ....[11]....
        /*0d00*/ 	.word	0x0500000f


	//   ....[12]....
        /*0d04*/ 	.word	0x0500000f


	//   ....[13]....
        /*0d08*/ 	.word	0x0500000f


	//   ....[14]....
        /*0d0c*/ 	.word	0x0500000f


	//   ....[15]....
        /*0d10*/ 	.word	0x0500000f


	//   ....[16]....
        /*0d14*/ 	.word	0x0500000f


	//   ....[17]....
        /*0d18*/ 	.word	0x0500000f


	//   ....[18]....
        /*0d1c*/ 	.word	0x0500000f


	//   ....[19]....
        /*0d20*/ 	.word	0x0500000f


	//----- nvinfo : EIATTR_COOP_GROUP_INSTR_OFFSETS
	.align		4
.L_321:
        /*0d24*/ 	.byte	0x04, 0x28
        /*0d26*/ 	.short	(.L_323 - .L_322)


	//   ....[0]....
.L_322:
        /*0d28*/ 	.word	0x00000060


	//   ....[1]....
        /*0d2c*/ 	.word	0x00000130


	//   ....[2]....
        /*0d30*/ 	.word	0x000001e0


	//   ....[3]....
        /*0d34*/ 	.word	0x000003a0


	//   ....[4]....
        /*0d38*/ 	.word	0x00000500


	//   ....[5]....
        /*0d3c*/ 	.word	0x00000620


	//   ....[6]....
        /*0d40*/ 	.word	0x00000780


	//   ....[7]....
        /*0d44*/ 	.word	0x00002aa0


	//   ....[8]....
        /*0d48*/ 	.word	0x00002ab0


	//   ....[9]....
        /*0d4c*/ 	.word	0x00003c20


	//   ....[10]....
        /*0d50*/ 	.word	0x00003c30


	//   ....[11]....
        /*0d54*/ 	.word	0x00004db0


	//   ....[12]....
        /*0d58*/ 	.word	0x00004dc0


	//   ....[13]....
        /*0d5c*/ 	.word	0x00005140


	//   ....[14]....
        /*0d60*/ 	.word	0x00005170


	//   ....[15]....
        /*0d64*/ 	.word	0x00005b30


	//   ....[16]....
        /*0d68*/ 	.word	0x00006240


	//   ....[17]....
        /*0d6c*/ 	.word	0x00006250


	//   ....[18]....
        /*0d70*/ 	.word	0x00006260


	//   ....[19]....
        /*0d74*/ 	.word	0x00006270


	//   ....[20]....
        /*0d78*/ 	.word	0x00007730


	//   ....[21]....
        /*0d7c*/ 	.word	0x00007740


	//   ....[22]....
        /*0d80*/ 	.word	0x00007750


	//   ....[23]....
        /*0d84*/ 	.word	0x00007760


	//   ....[24]....
        /*0d88*/ 	.word	0x00009210


	//   ....[25]....
        /*0d8c*/ 	.word	0x000099f0


	//   ....[26]....
        /*0d90*/ 	.word	0x00009a00


	//   ....[27]....
        /*0d94*/ 	.word	0x00009a20


	//   ....[28]....
        /*0d98*/ 	.word	0x0000a3d0


	//   ....[29]....
        /*0d9c*/ 	.word	0x0000a400


	//   ....[30]....
        /*0da0*/ 	.word	0x0000c240


	//   ....[31]....
        /*0da4*/ 	.word	0x0000c270


	//   ....[32]....
        /*0da8*/ 	.word	0x0000cbb0


	//   ....[33]....
        /*0dac*/ 	.word	0x0000cc70


	//   ....[34]....
        /*0db0*/ 	.word	0x0000d2d0


	//   ....[35]....
        /*0db4*/ 	.word	0x0000d310


	//   ....[36]....
        /*0db8*/ 	.word	0x0000f670


	//   ....[37]....
        /*0dbc*/ 	.word	0x0000f690


	//   ....[38]....
        /*0dc0*/ 	.word	0x0000f960


	//   ....[39]....
        /*0dc4*/ 	.word	0x0000f980


	//   ....[40]....
        /*0dc8*/ 	.word	0x00011240


	//   ....[41]....
        /*0dcc*/ 	.word	0x000112a0


	//   ....[42]....
        /*0dd0*/ 	.word	0x000112f0


	//   ....[43]....
        /*0dd4*/ 	.word	0x00011300


	//   ....[44]....
        /*0dd8*/ 	.word	0x00011dc0


	//   ....[45]....
        /*0ddc*/ 	.word	0x00011df0


	//   ....[46]....
        /*0de0*/ 	.word	0x00011e20


	//   ....[47]....
        /*0de4*/ 	.word	0x00011e40


	//   ....[48]....
        /*0de8*/ 	.word	0x00011e50


	//   ....[49]....
        /*0dec*/ 	.word	0x00011e60


	//   ....[50]....
        /*0df0*/ 	.word	0x00011e70


	//   ....[51]....
        /*0df4*/ 	.word	0x00011e80


	//   ....[52]....
        /*0df8*/ 	.word	0x00011e90


	//   ....[53]....
        /*0dfc*/ 	.word	0x00011ea0


	//   ....[54]....
        /*0e00*/ 	.word	0x00011eb0


	//   ....[55]....
        /*0e04*/ 	.word	0x00011ed0


	//   ....[56]....
        /*0e08*/ 	.word	0x00011ee0


	//   ....[57]....
        /*0e0c*/ 	.word	0x00011ef0


	//   ....[58]....
        /*0e10*/ 	.word	0x00011f00


	//   ....[59]....
        /*0e14*/ 	.word	0x00011f10


	//   ....[60]....
        /*0e18*/ 	.word	0x00011f20


	//   ....[61]....
        /*0e1c*/ 	.word	0x00011f30


	//   ....[62]....
        /*0e20*/ 	.word	0x00011f40


	//   ....[63]....
        /*0e24*/ 	.word	0x00011f50


	//   ....[64]....
        /*0e28*/ 	.word	0x00011f60


	//   ....[65]....
        /*0e2c*/ 	.word	0x00011f70


	//   ....[66]....
        /*0e30*/ 	.word	0x00011f80


	//   ....[67]....
        /*0e34*/ 	.word	0x00011f90


	//   ....[68]....
        /*0e38*/ 	.word	0x00011fa0


	//   ....[69]....
        /*0e3c*/ 	.word	0x00011fb0


	//   ....[70]....
        /*0e40*/ 	.word	0x00011fc0


	//   ....[71]....
        /*0e44*/ 	.word	0x00011fd0


	//   ....[72]....
        /*0e48*/ 	.word	0x00011fe0


	//   ....[73]....
        /*0e4c*/ 	.word	0x00011ff0


	//   ....[74]....
        /*0e50*/ 	.word	0x00012000


	//   ....[75]....
        /*0e54*/ 	.word	0x00012010


	//   ....[76]....
        /*0e58*/ 	.word	0x000127b0


	//   ....[77]....
        /*0e5c*/ 	.word	0x000127c0


	//   ....[78]....
        /*0e60*/ 	.word	0x000127d0


	//   ....[79]....
        /*0e64*/ 	.word	0x00012820


	//   ....[80]....
        /*0e68*/ 	.word	0x00012d70


	//   ....[81]....
        /*0e6c*/ 	.word	0x00012db0


	//   ....[82]....
        /*0e70*/ 	.word	0x00012dd0


	//   ....[83]....
        /*0e74*/ 	.word	0x00012e10


	//   ....[84]....
        /*0e78*/ 	.word	0x00012e30


	//   ....[85]....
        /*0e7c*/ 	.word	0x00012e50


	//   ....[86]....
        /*0e80*/ 	.word	0x00012e80


	//   ....[87]....
        /*0e84*/ 	.word	0x00012eb0


	//   ....[88]....
        /*0e88*/ 	.word	0x000132c0


	//   ....[89]....
        /*0e8c*/ 	.word	0x000132d0


	//   ....[90]....
        /*0e90*/ 	.word	0x00013580


	//   ....[91]....
        /*0e94*/ 	.word	0x00013590


	//   ....[92]....
        /*0e98*/ 	.word	0x00014000


	//   ....[93]....
        /*0e9c*/ 	.word	0x00014030


	//   ....[94]....
        /*0ea0*/ 	.word	0x00014070


	//   ....[95]....
        /*0ea4*/ 	.word	0x000140a0


	//   ....[96]....
        /*0ea8*/ 	.word	0x000140c0


	//   ....[97]....
        /*0eac*/ 	.word	0x000140d0


	//   ....[98]....
        /*0eb0*/ 	.word	0x000140e0


	//   ....[99]....
        /*0eb4*/ 	.word	0x00014100


	//   ....[100]....
        /*0eb8*/ 	.word	0x00014250


	//   ....[101]....
        /*0ebc*/ 	.word	0x00014440


	//   ....[102]....
        /*0ec0*/ 	.word	0x00014470


	//   ....[103]....
        /*0ec4*/ 	.word	0x000144a0


	//   ....[104]....
        /*0ec8*/ 	.word	0x000144d0


	//   ....[105]....
        /*0ecc*/ 	.word	0x00014500


	//   ....[106]....
        /*0ed0*/ 	.word	0x00014530


	//   ....[107]....
        /*0ed4*/ 	.word	0x000146c0


	//   ....[108]....
        /*0ed8*/ 	.word	0x000146f0


	//   ....[109]....
        /*0edc*/ 	.word	0x00014720


	//   ....[110]....
        /*0ee0*/ 	.word	0x00014750


	//   ....[111]....
        /*0ee4*/ 	.word	0x00014780


	//   ....[112]....
        /*0ee8*/ 	.word	0x000147b0


	//   ....[113]....
        /*0eec*/ 	.word	0x00014840


	//   ....[114]....
        /*0ef0*/ 	.word	0x00014870


	//   ....[115]....
        /*0ef4*/ 	.word	0x00014880


	//   ....[116]....
        /*0ef8*/ 	.word	0x000148c0


	//   ....[117]....
        /*0efc*/ 	.word	0x00015f20


	//   ....[118]....
        /*0f00*/ 	.word	0x00017f20


	//   ....[119]....
        /*0f04*/ 	.word	0x00017f50


	//   ....[120]....
        /*0f08*/ 	.word	0x00017fb0


	//   ....[121]....
        /*0f0c*/ 	.word	0x00017fe0


	//   ....[122]....
        /*0f10*/ 	.word	0x00018030


	//   ....[123]....
        /*0f14*/ 	.word	0x00018040


	//   ....[124]....
        /*0f18*/ 	.word	0x00018060


	//   ....[125]....
        /*0f1c*/ 	.word	0x00018070


	//   ....[126]....
        /*0f20*/ 	.word	0x000180d0


	//   ....[127]....
        /*0f24*/ 	.word	0x00018120


	//   ....[128]....
        /*0f28*/ 	.word	0x00018550


	//   ....[129]....
        /*0f2c*/ 	.word	0x00018570


	//   ....[130]....
        /*0f30*/ 	.word	0x00018610


	//   ....[131]....
        /*0f34*/ 	.word	0x00018620


	//   ....[132]....
        /*0f38*/ 	.word	0x00018690


	//   ....[133]....
        /*0f3c*/ 	.word	0x000186a0


	//   ....[134]....
        /*0f40*/ 	.word	0x000186b0


	//   ....[135]....
        /*0f44*/ 	.word	0x000186c0


	//   ....[136]....
        /*0f48*/ 	.word	0x00018770


	//   ....[137]....
        /*0f4c*/ 	.word	0x00018790


	//   ....[138]....
        /*0f50*/ 	.word	0x00019000


	//   ....[139]....
        /*0f54*/ 	.word	0x00019030


	//   ....[140]....
        /*0f58*/ 	.word	0x000190a0


	//   ....[141]....
        /*0f5c*/ 	.word	0x000190c0


	//   ....[142]....
        /*0f60*/ 	.word	0x00019140


	//   ....[143]....
        /*0f64*/ 	.word	0x00019160


	//   ....[144]....
        /*0f68*/ 	.word	0x00019170


	//   ....[145]....
        /*0f6c*/ 	.word	0x000191e0


	//   ....[146]....
        /*0f70*/ 	.word	0x00019230


	//   ....[147]....
        /*0f74*/ 	.word	0x00019260


	//   ....[148]....
        /*0f78*/ 	.word	0x000192a0


	//   ....[149]....
        /*0f7c*/ 	.word	0x000192b0


	//   ....[150]....
        /*0f80*/ 	.word	0x00019cd0


	//   ....[151]....
        /*0f84*/ 	.word	0x00019ce0


	//   ....[152]....
        /*0f88*/ 	.word	0x00019d00


	//   ....[153]....
        /*0f8c*/ 	.word	0x00019d50


	//   ....[154]....
        /*0f90*/ 	.word	0x00019d60


	//   ....[155]....
        /*0f94*/ 	.word	0x00019da0


	//   ....[156]....
        /*0f98*/ 	.word	0x00019db0


	//   ....[157]....
        /*0f9c*/ 	.word	0x00019dc0


	//   ....[158]....
        /*0fa0*/ 	.word	0x00019e00


	//   ....[159]....
        /*0fa4*/ 	.word	0x00019e40


	//   ....[160]....
        /*0fa8*/ 	.word	0x0001a250


	//   ....[161]....
        /*0fac*/ 	.word	0x0001a260


	//   ....[162]....
        /*0fb0*/ 	.word	0x0001a270


	//   ....[163]....
        /*0fb4*/ 	.word	0x0001a2b0


	//   ....[164]....
        /*0fb8*/ 	.word	0x0001a2c0


	//   ....[165]....
        /*0fbc*/ 	.word	0x0001a300


	//   ....[166]....
        /*0fc0*/ 	.word	0x0001a310


	//   ....[167]....
        /*0fc4*/ 	.word	0x0001a320


	//   ....[168]....
        /*0fc8*/ 	.word	0x0001a360


	//   ....[169]....
        /*0fcc*/ 	.word	0x0001a3a0


	//   ....[170]....
        /*0fd0*/ 	.word	0x0001b220


	//   ....[171]....
        /*0fd4*/ 	.word	0x0001b250


	//   ....[172]....
        /*0fd8*/ 	.word	0x0001b2b0


	//   ....[173]....
        /*0fdc*/ 	.word	0x0001b2e0


	//   ....[174]....
        /*0fe0*/ 	.word	0x0001b310


	//   ....[175]....
        /*0fe4*/ 	.word	0x0001b340


	//   ....[176]....
        /*0fe8*/ 	.word	0x0001b370


	//   ....[177]....
        /*0fec*/ 	.word	0x0001b3a0


	//   ....[178]....
        /*0ff0*/ 	.word	0x0001b540


	//   ....[179]....
        /*0ff4*/ 	.word	0x0001b570


	//   ....[180]....
        /*0ff8*/ 	.word	0x0001b5a0


	//   ....[181]....
        /*0ffc*/ 	.word	0x0001b5d0


	//   ....[182]....
        /*1000*/ 	.word	0x0001b600


	//   ....[183]....
        /*1004*/ 	.word	0x0001b630


	//   ....[184]....
        /*1008*/ 	.word	0x0001b6f0


	//   ....[185]....
        /*100c*/ 	.word	0x0001b710


	//   ....[186]....
        /*1010*/ 	.word	0x0001b730


	//   ....[187]....
        /*1014*/ 	.word	0x0001b790


	//   ....[188]....
        /*1018*/ 	.word	0x0001c1f0


	//   ....[189]....
        /*101c*/ 	.word	0x0001c5b0


	//   ....[190]....
        /*1020*/ 	.word	0x0001c640


	//   ....[191]....
        /*1024*/ 	.word	0x0001c710


	//   ....[192]....
        /*1028*/ 	.word	0x0001c7a0


	//   ....[193]....
        /*102c*/ 	.word	0x0001c880


	//   ....[194]....
        /*1030*/ 	.word	0x0001c910


	//   ....[195]....
        /*1034*/ 	.word	0x0001c9e0


	//   ....[196]....
        /*1038*/ 	.word	0x0001ca70


	//   ....[197]....
        /*103c*/ 	.word	0x0001cac0


	//   ....[198]....
        /*1040*/ 	.word	0x0001cb10


	//   ....[199]....
        /*1044*/ 	.word	0x0001cbe0


	//   ....[200]....
        /*1048*/ 	.word	0x0001cc70


	//   ....[201]....
        /*104c*/ 	.word	0x0001ccc0


	//   ....[202]....
        /*1050*/ 	.word	0x0001cd10


	//   ....[203]....
        /*1054*/ 	.word	0x0001d000


	//   ....[204]....
        /*1058*/ 	.word	0x0001d2e0


	//   ....[205]....
        /*105c*/ 	.word	0x0001d3e0


	//   ....[206]....
        /*1060*/ 	.word	0x0001d4b0


	//   ....[207]....
        /*1064*/ 	.word	0x0001d520


	//   ....[208]....
        /*1068*/ 	.word	0x0001d5f0


	//   ....[209]....
        /*106c*/ 	.word	0x0001d650


	//   ....[210]....
        /*1070*/ 	.word	0x0001d710


	//   ....[211]....
        /*1074*/ 	.word	0x0001d770


	//   ....[212]....
        /*1078*/ 	.word	0x0001d830


	//   ....[213]....
        /*107c*/ 	.word	0x0001d890


	//   ....[214]....
        /*1080*/ 	.word	0x0001d960


	//   ....[215]....
        /*1084*/ 	.word	0x0001da60


	//   ....[216]....
        /*1088*/ 	.word	0x0001db10


	//   ....[217]....
        /*108c*/ 	.word	0x0001db90


	//   ....[218]....
        /*1090*/ 	.word	0x0001dc80


	//   ....[219]....
        /*1094*/ 	.word	0x0001dce0


	//   ....[220]....
        /*1098*/ 	.word	0x0001ddc0


	//   ....[221]....
        /*109c*/ 	.word	0x0001de20


	//   ....[222]....
        /*10a0*/ 	.word	0x0001dec0


	//   ....[223]....
        /*10a4*/ 	.word	0x0001df60


	//   ....[224]....
        /*10a8*/ 	.word	0x0001e030


	//   ....[225]....
        /*10ac*/ 	.word	0x0001e0e0


	//   ....[226]....
        /*10b0*/ 	.word	0x0001e150


	//   ....[227]....
        /*10b4*/ 	.word	0x0001e1b0


	//   ....[228]....
        /*10b8*/ 	.word	0x0001e270


	//   ....[229]....
        /*10bc*/ 	.word	0x0001e2d0


	//   ....[230]....
        /*10c0*/ 	.word	0x0001e3d0


	//   ....[231]....
        /*10c4*/ 	.word	0x0001e430


	//   ....[232]....
        /*10c8*/ 	.word	0x0001e4e0


	//   ....[233]....
        /*10cc*/ 	.word	0x0001e590


	//   ....[234]....
        /*10d0*/ 	.word	0x0001e640


	//   ....[235]....
        /*10d4*/ 	.word	0x0001e6c0


	//   ....[236]....
        /*10d8*/ 	.word	0x0001e790


	//   ....[237]....
        /*10dc*/ 	.word	0x0001e8d0


	//   ....[238]....
        /*10e0*/ 	.word	0x0001e980


	//   ....[239]....
        /*10e4*/ 	.word	0x0001ea30


	//   ....[240]....
        /*10e8*/ 	.word	0x0001ead0


	//   ....[241]....
        /*10ec*/ 	.word	0x0001eb80


	//   ....[242]....
        /*10f0*/ 	.word	0x0001ec20


	//   ....[243]....
        /*10f4*/ 	.word	0x0001ecd0


	//   ....[244]....
        /*10f8*/ 	.word	0x0001ed70


	//   ....[245]....
        /*10fc*/ 	.word	0x0001ede0


	//   ....[246]....
        /*1100*/ 	.word	0x0001eea0


	//   ....[247]....
        /*1104*/ 	.word	0x0001ef90


	//   ....[248]....
        /*1108*/ 	.word	0x0001f020


	//   ....[249]....
        /*110c*/ 	.word	0x0001f080


	//   ....[250]....
        /*1110*/ 	.word	0x0001f130


	//   ....[251]....
        /*1114*/ 	.word	0x0001f190


	//   ....[252]....
        /*1118*/ 	.word	0x0001f240


	//   ....[253]....
        /*111c*/ 	.word	0x0001f2a0


	//   ....[254]....
        /*1120*/ 	.word	0x0001f350


	//   ....[255]....
        /*1124*/ 	.word	0x0001f3b0


	//   ....[0]....
        /*1128*/ 	.word	0x0001f460


	//   ....[1]....
        /*112c*/ 	.word	0x0001f640


	//   ....[2]....
        /*1130*/ 	.word	0x0001f6e0


	//   ....[3]....
        /*1134*/ 	.word	0x0001f860


	//   ....[4]....
        /*1138*/ 	.word	0x0001f8e0


	//   ....[5]....
        /*113c*/ 	.word	0x0001f960


	//   ....[6]....
        /*1140*/ 	.word	0x0001f9e0


	//   ....[7]....
        /*1144*/ 	.word	0x0001fa60


	//   ....[8]....
        /*1148*/ 	.word	0x0001faf0


	//   ....[9]....
        /*114c*/ 	.word	0x0001fb90


	//   ....[10]....
        /*1150*/ 	.word	0x0001fc40


	//   ....[11]....
        /*1154*/ 	.word	0x0001fcc0


	//   ....[12]....
        /*1158*/ 	.word	0x0001fd40


	//   ....[13]....
        /*115c*/ 	.word	0x0001fdc0


	//   ....[14]....
        /*1160*/ 	.word	0x0001fe50


	//   ....[15]....
        /*1164*/ 	.word	0x0001fed0


	//   ....[16]....
        /*1168*/ 	.word	0x0001ff80


	//   ....[17]....
        /*116c*/ 	.word	0x0001ffd0


	//   ....[18]....
        /*1170*/ 	.word	0x00020070


	//   ....[19]....
        /*1174*/ 	.word	0x000201a0


	//----- nvinfo : EIATTR_REG_RECONFIG
	.align		4
.L_323:
        /*1178*/ 	.byte	0x01, 0x54
	.zero		2


	//----- nvinfo : EIATTR_SYSCALL_OFFSETS
	.align		4
        /*117c*/ 	.byte	0x04, 0x46
        /*117e*/ 	.short	(.L_325 - .L_324)


	//   ....[0]....
.L_324:
        /*1180*/ 	.word	0x00001cf0


	//   ....[1]....
        /*1184*/ 	.word	0x00001e40


	//   ....[2]....
        /*1188*/ 	.word	0x00005ca0


	//   ....[3]....
        /*118c*/ 	.word	0x00005fc0


	//   ....[4]....
        /*1190*/ 	.word	0x00017190


	//   ....[5]....
        /*1194*/ 	.word	0x00017300


	//   ....[6]....
        /*1198*/ 	.word	0x00017450


	//   ....[7]....
        /*119c*/ 	.word	0x00017590


	//   ....[8]....
        /*11a0*/ 	.word	0x00018b90


	//----- nvinfo : EIATTR_MBARRIER_INSTR_OFFSETS
	.align		4
.L_325:
        /*11a4*/ 	.byte	0x04, 0x39
        /*11a6*/ 	.short	(.L_327 - .L_326)


	//   ....[0]....
.L_326:
        /*11a8*/ 	.word	0x00000250
        /*11ac*/ 	.word	0x000000ff
        /*11b0*/ 	.word	0x00013200
        /*11b4*/ 	.short	0x0100
        /*11b6*/ 	.byte	0x08
	.zero		1


	//   ....[1]....
        /*11b8*/ 	.word	0x00000260
        /*11bc*/ 	.word	0x000000ff
        /*11c0*/ 	.word	0x00013220
        /*11c4*/ 	.short	0x0100
        /*11c6*/ 	.byte	0x08
	.zero		1


	//   ....[2]....
        /*11c8*/ 	.word	0x00000350
        /*11cc*/ 	.word	0x000000ff
        /*11d0*/ 	.word	0x00013230
        /*11d4*/ 	.short	0x0100
        /*11d6*/ 	.byte	0x08
	.zero		1


	//   ....[3]....
        /*11d8*/ 	.word	0x00000360
        /*11dc*/ 	.word	0x000000ff
        /*11e0*/ 	.word	0x00013240
        /*11e4*/ 	.short	0x0100
        /*11e6*/ 	.byte	0x08
	.zero		1


	//   ....[4]....
        /*11e8*/ 	.word	0x00000370
        /*11ec*/ 	.word	0x000000ff
        /*11f0*/ 	.word	0x00013238
        /*11f4*/ 	.short	0x0100
        /*11f6*/ 	.byte	0x08
	.zero		1


	//   ....[5]....
        /*11f8*/ 	.word	0x00000380
        /*11fc*/ 	.word	0x000000ff
        /*1200*/ 	.word	0x00013248
        /*1204*/ 	.short	0x0100
        /*1206*/ 	.byte	0x08
	.zero		1


	//   ....[6]....
        /*1208*/ 	.word	0x000004b0
        /*120c*/ 	.word	0x000000ff
        /*1210*/ 	.word	0x00013250
        /*1214*/ 	.short	0x0100
        /*1216*/ 	.byte	0x08
	.zero		1


	//   ....[7]....
        /*1218*/ 	.word	0x000004c0
        /*121c*/ 	.word	0x000000ff
        /*1220*/ 	.word	0x00013260
        /*1224*/ 	.short	0x0100
        /*1226*/ 	.byte	0x08
	.zero		1


	//   ....[8]....
        /*1228*/ 	.word	0x000004d0
        /*122c*/ 	.word	0x000000ff
        /*1230*/ 	.word	0x00013258
        /*1234*/ 	.short	0x0100
        /*1236*/ 	.byte	0x08
	.zero		1


	//   ....[9]....
        /*1238*/ 	.word	0x000004e0
        /*123c*/ 	.word	0x000000ff
        /*1240*/ 	.word	0x00013268
        /*1244*/ 	.short	0x0100
        /*1246*/ 	.byte	0x08
	.zero		1


	//   ....[10]....
        /*1248*/ 	.word	0x000005d0
        /*124c*/ 	.word	0x000000ff
        /*1250*/ 	.word	0x00013270
        /*1254*/ 	.short	0x0100
        /*1256*/ 	.byte	0x06
	.zero		1


	//   ....[11]....
        /*1258*/ 	.word	0x000005e0
        /*125c*/ 	.word	0x000000ff
        /*1260*/ 	.word	0x00013280
        /*1264*/ 	.short	0x0100
        /*1266*/ 	.byte	0x06
	.zero		1


	//   ....[12]....
        /*1268*/ 	.word	0x000005f0
        /*126c*/ 	.word	0x000000ff
        /*1270*/ 	.word	0x00013278
        /*1274*/ 	.short	0x0100
        /*1276*/ 	.byte	0x06
	.zero		1


	//   ....[13]....
        /*1278*/ 	.word	0x00000600
        /*127c*/ 	.word	0x000000ff
        /*1280*/ 	.word	0x00013288
        /*1284*/ 	.short	0x0100
        /*1286*/ 	.byte	0x06
	.zero		1


	//   ....[14]....
        /*1288*/ 	.word	0x00000730
        /*128c*/ 	.word	0x000000ff
        /*1290*/ 	.word	0x00013290
        /*1294*/ 	.short	0x0100
        /*1296*/ 	.byte	0x08
	.zero		1


	//   ....[15]....
        /*1298*/ 	.word	0x00000740
        /*129c*/ 	.word	0x000000ff
        /*12a0*/ 	.word	0x000132a0
        /*12a4*/ 	.short	0x0100
        /*12a6*/ 	.byte	0x08
	.zero		1


	//   ....[16]....
        /*12a8*/ 	.word	0x00000750
        /*12ac*/ 	.word	0x000000ff
        /*12b0*/ 	.word	0x00013298
        /*12b4*/ 	.short	0x0100
        /*12b6*/ 	.byte	0x08
	.zero		1


	//   ....[17]....
        /*12b8*/ 	.word	0x00000760
        /*12bc*/ 	.word	0x000000ff
        /*12c0*/ 	.word	0x000132a8
        /*12c4*/ 	.short	0x0100
        /*12c6*/ 	.byte	0x08
	.zero		1


	//   ....[18]....
        /*12c8*/ 	.word	0x000008a0
        /*12cc*/ 	.word	0x000000ff
        /*12d0*/ 	.word	0x000132b0
        /*12d4*/ 	.short	0x0100
        /*12d6*/ 	.byte	0x08
	.zero		1


	//   ....[19]....
        /*12d8*/ 	.word	0x000008b0
        /*12dc*/ 	.word	0x000000ff
        /*12e0*/ 	.word	0x000132c0
        /*12e4*/ 	.short	0x0100
        /*12e6*/ 	.byte	0x08
	.zero		1


	//   ....[20]....
        /*12e8*/ 	.word	0x000008c0
        /*12ec*/ 	.word	0x000000ff
        /*12f0*/ 	.word	0x000132b8
        /*12f4*/ 	.short	0x0100
        /*12f6*/ 	.byte	0x08
	.zero		1


	//   ....[21]....
        /*12f8*/ 	.word	0x000008d0
        /*12fc*/ 	.word	0x000000ff
        /*1300*/ 	.word	0x000132c8
        /*1304*/ 	.short	0x0100
        /*1306*/ 	.byte	0x08
	.zero		1


	//   ....[22]....
        /*1308*/ 	.word	0x00002a50
        /*130c*/ 	.word	0x00000042
        /*1310*/ 	.word	0x00013290
        /*1314*/ 	.short	0x010a
        /*1316*/ 	.byte	0x3f
	.zero		1


	//   ....[23]....
        /*1318*/ 	.word	0x00003bd0
        /*131c*/ 	.word	0x00000042
        /*1320*/ 	.word	0x00013290
        /*1324*/ 	.short	0x010a
        /*1326*/ 	.byte	0x3f
	.zero		1


	//   ....[24]....
        /*1328*/ 	.word	0x00004be0
        /*132c*/ 	.word	0x00000042
        /*1330*/ 	.word	0x00013290
        /*1334*/ 	.short	0x010a
        /*1336*/ 	.byte	0x3f
	.zero		1


	//   ....[25]....
        /*1338*/ 	.word	0x00004f90
        /*133c*/ 	.word	0x00000004
        /*1340*/ 	.word	0x00000000
        /*1344*/ 	.short	0x0101
        /*1346*/ 	.byte	0x3f
	.zero		1


	//   ....[26]....
        /*1348*/ 	.word	0x00004fd0
        /*134c*/ 	.word	0x00000042
        /*1350*/ 	.word	0x000132b0
        /*1354*/ 	.short	0x010a
        /*1356*/ 	.byte	0x3f
	.zero		1


	//   ....[27]....
        /*1358*/ 	.word	0x00005360
        /*135c*/ 	.word	0x00000042
        /*1360*/ 	.word	0x00000000
        /*1364*/ 	.short	0x0101
        /*1366*/ 	.byte	0x3f
	.zero		1


	//   ....[28]....
        /*1368*/ 	.word	0x00005d40
        /*136c*/ 	.word	0x00000012
        /*1370*/ 	.word	0x00013200
        /*1374*/ 	.short	0x010a
        /*1376*/ 	.byte	0x3f
	.zero		1


	//   ....[29]....
        /*1378*/ 	.word	0x00005d90
        /*137c*/ 	.word	0x00000012
        /*1380*/ 	.word	0x00013200
        /*1384*/ 	.short	0x010a
        /*1386*/ 	.byte	0x3f
	.zero		1


	//   ....[30]....
        /*1388*/ 	.word	0x000064e0
        /*138c*/ 	.word	0x00000012
        /*1390*/ 	.word	0x00013200
        /*1394*/ 	.short	0x010a
        /*1396*/ 	.byte	0x3f
	.zero		1


	//   ....[31]....
        /*1398*/ 	.word	0x00007920
        /*139c*/ 	.word	0x00000012
        /*13a0*/ 	.word	0x00013200
        /*13a4*/ 	.short	0x010a
        /*13a6*/ 	.byte	0x3f
	.zero		1


	//   ....[32]....
        /*13a8*/ 	.word	0x00008a90
        /*13ac*/ 	.word	0x00000003
        /*13b0*/ 	.word	0x00013230
        /*13b4*/ 	.short	0x010a
        /*13b6*/ 	.byte	0x3f
	.zero		1


	//   ....[33]....
        /*13b8*/ 	.word	0x00008b30
        /*13bc*/ 	.word	0x00000003
        /*13c0*/ 	.word	0x00013230
        /*13c4*/ 	.short	0x010a
        /*13c6*/ 	.byte	0x3f
	.zero		1


	//   ....[34]....
        /*13c8*/ 	.word	0x0000a530
        /*13cc*/ 	.word	0x00000052
        /*13d0*/ 	.word	0x00000000
        /*13d4*/ 	.short	0x0101
        /*13d6*/ 	.byte	0x3f
	.zero		1


	//   ....[35]....
        /*13d8*/ 	.word	0x0000b7e0
        /*13dc*/ 	.word	0x00000009
        /*13e0*/ 	.word	0x00013230
        /*13e4*/ 	.short	0x010a
        /*13e6*/ 	.byte	0x3f
	.zero		1


	//   ....[36]....
        /*13e8*/ 	.word	0x0000b870
        /*13ec*/ 	.word	0x00000009
        /*13f0*/ 	.word	0x00013230
        /*13f4*/ 	.short	0x010a
        /*13f6*/ 	.byte	0x3f
	.zero		1


	//   ....[37]....
        /*13f8*/ 	.word	0x0000be30
        /*13fc*/ 	.word	0x00000014
        /*1400*/ 	.word	0x00013250
        /*1404*/ 	.short	0x010a
        /*1406*/ 	.byte	0x3f
	.zero		1


	//   ....[38]....
        /*1408*/ 	.word	0x0000be80
        /*140c*/ 	.word	0x00000014
        /*1410*/ 	.word	0x00013250
        /*1414*/ 	.short	0x010a
        /*1416*/ 	.byte	0x3f
	.zero		1


	//   ....[39]....
        /*1418*/ 	.word	0x0000c1f0
        /*141c*/ 	.word	0x00000009
        /*1420*/ 	.word	0x00000000
        /*1424*/ 	.short	0x0101
        /*1426*/ 	.byte	0x3f
	.zero		1


	//   ....[40]....
        /*1428*/ 	.word	0x0000e390
        /*142c*/ 	.word	0x00000014
        /*1430*/ 	.word	0x00000000
        /*1434*/ 	.short	0x0101
        /*1436*/ 	.byte	0x3f
	.zero		1


	//   ....[41]....
        /*1438*/ 	.word	0x0000ea10
        /*143c*/ 	.word	0x00000008
        /*1440*/ 	.word	0x00013230
        /*1444*/ 	.short	0x010a
        /*1446*/ 	.byte	0x3f
	.zero		1


	//   ....[42]....
        /*1448*/ 	.word	0x0000eaa0
        /*144c*/ 	.word	0x00000008
        /*1450*/ 	.word	0x00013230
        /*1454*/ 	.short	0x010a
        /*1456*/ 	.byte	0x3f
	.zero		1


	//   ....[43]....
        /*1458*/ 	.word	0x0000f060
        /*145c*/ 	.word	0x0000000e
        /*1460*/ 	.word	0x00013250
        /*1464*/ 	.short	0x010a
        /*1466*/ 	.byte	0x3f
	.zero		1


	//   ....[44]....
        /*1468*/ 	.word	0x0000f0b0
        /*146c*/ 	.word	0x0000000e
        /*1470*/ 	.word	0x00013250
        /*1474*/ 	.short	0x010a
        /*1476*/ 	.byte	0x3f
	.zero		1


	//   ....[45]....
        /*1478*/ 	.word	0x0000f3e0
        /*147c*/ 	.word	0x00000000
        /*1480*/ 	.word	0x00000000
        /*1484*/ 	.short	0x0101
        /*1486*/ 	.byte	0x3f
	.zero		1


	//   ....[46]....
        /*1488*/ 	.word	0x00010990
        /*148c*/ 	.word	0x0000000e
        /*1490*/ 	.word	0x00000000
        /*1494*/ 	.short	0x0101
        /*1496*/ 	.byte	0x3f
	.zero		1


	//   ....[47]....
        /*1498*/ 	.word	0x00010ec0
        /*149c*/ 	.word	0x00000003
        /*14a0*/ 	.word	0x00013250
        /*14a4*/ 	.short	0x010a
        /*14a6*/ 	.byte	0x3f
	.zero		1


	//   ....[48]....
        /*14a8*/ 	.word	0x00010f10
        /*14ac*/ 	.word	0x00000003
        /*14b0*/ 	.word	0x00013250
        /*14b4*/ 	.short	0x010a
        /*14b6*/ 	.byte	0x3f
	.zero		1


	//   ....[49]....
        /*14b8*/ 	.word	0x00011560
        /*14bc*/ 	.word	0x00000003
        /*14c0*/ 	.word	0x00000000
        /*14c4*/ 	.short	0x0101
        /*14c6*/ 	.byte	0x3f
	.zero		1


	//   ....[50]....
        /*14c8*/ 	.word	0x00012e40
        /*14cc*/ 	.word	0x00000015
        /*14d0*/ 	.word	0x00000000
        /*14d4*/ 	.short	0x0101
        /*14d6*/ 	.byte	0x3f
	.zero		1


	//   ....[51]....
        /*14d8*/ 	.word	0x000132b0
        /*14dc*/ 	.word	0x00000004
        /*14e0*/ 	.word	0x00000000
        /*14e4*/ 	.short	0x0101
        /*14e6*/ 	.byte	0x3f
	.zero		1


	//   ....[52]....
        /*14e8*/ 	.word	0x00016000
        /*14ec*/ 	.word	0x00000011
        /*14f0*/ 	.word	0x00013220
        /*14f4*/ 	.short	0x010a
        /*14f6*/ 	.byte	0x3f
	.zero		1


	//   ....[53]....
        /*14f8*/ 	.word	0x000160d0
        /*14fc*/ 	.word	0x00000006
        /*1500*/ 	.word	0x000132a0
        /*1504*/ 	.short	0x010a
        /*1506*/ 	.byte	0x3f
	.zero		1


	//   ....[54]....
        /*1508*/ 	.word	0x00016310
        /*150c*/ 	.word	0x00000006
        /*1510*/ 	.word	0x000132c0
        /*1514*/ 	.short	0x010a
        /*1516*/ 	.byte	0x3f
	.zero		1


	//   ....[55]....
        /*1518*/ 	.word	0x000166c0
        /*151c*/ 	.word	0x00000006
        /*1520*/ 	.word	0x000132a0
        /*1524*/ 	.short	0x010a
        /*1526*/ 	.byte	0x3f
	.zero		1


	//   ....[56]....
        /*1528*/ 	.word	0x000168f0
        /*152c*/ 	.word	0x00000006
        /*1530*/ 	.word	0x000132c0
        /*1534*/ 	.short	0x010a
        /*1536*/ 	.byte	0x3f
	.zero		1


	//   ....[57]....
        /*1538*/ 	.word	0x00017b30
        /*153c*/ 	.word	0x00000006
        /*1540*/ 	.word	0x00013280
        /*1544*/ 	.short	0x010a
        /*1546*/ 	.byte	0x3f
	.zero		1


	//   ....[58]....
        /*1548*/ 	.word	0x000181e0
        /*154c*/ 	.word	0x00000006
        /*1550*/ 	.word	0x00013270
        /*1554*/ 	.short	0x0107
        /*1556*/ 	.byte	0x3f
	.zero		1


	//   ....[59]....
        /*1558*/ 	.word	0x000182a0
        /*155c*/ 	.word	0x00000006
        /*1560*/ 	.word	0x00013270
        /*1564*/ 	.short	0x0101
        /*1566*/ 	.byte	0x3f
	.zero		1


	//   ....[60]....
        /*1568*/ 	.word	0x000182f0
        /*156c*/ 	.word	0x00000006
        /*1570*/ 	.word	0x00013240
        /*1574*/ 	.short	0x010a
        /*1576*/ 	.byte	0x3f
	.zero		1


	//   ....[61]....
        /*1578*/ 	.word	0x00018890
        /*157c*/ 	.word	0x00000006
        /*1580*/ 	.word	0x00013230
        /*1584*/ 	.short	0x0107
        /*1586*/ 	.byte	0x3f
	.zero		1


	//   ....[62]....
        /*1588*/ 	.word	0x00018970
        /*158c*/ 	.word	0x00000006
        /*1590*/ 	.word	0x00013230
        /*1594*/ 	.short	0x0101
        /*1596*/ 	.byte	0x3f
	.zero		1


	//   ....[63]....
        /*1598*/ 	.word	0x00019380
        /*159c*/ 	.word	0x00000011
        /*15a0*/ 	.word	0x00013200
        /*15a4*/ 	.short	0x0107
        /*15a6*/ 	.byte	0x3f
	.zero		1


	//   ....[64]....
        /*15a8*/ 	.word	0x00019470
        /*15ac*/ 	.word	0x00000011
        /*15b0*/ 	.word	0x00013200
        /*15b4*/ 	.short	0x0101
        /*15b6*/ 	.byte	0x3f
	.zero		1


	//   ....[65]....
        /*15b8*/ 	.word	0x00019490
        /*15bc*/ 	.word	0x00000011
        /*15c0*/ 	.word	0x00013220
        /*15c4*/ 	.short	0x010a
        /*15c6*/ 	.byte	0x3f
	.zero		1


	//   ....[66]....
        /*15c8*/ 	.word	0x00019a00
        /*15cc*/ 	.word	0x00000006
        /*15d0*/ 	.word	0x00013280
        /*15d4*/ 	.short	0x010a
        /*15d6*/ 	.byte	0x3f
	.zero		1


	//   ....[67]....
        /*15d8*/ 	.word	0x00019ef0
        /*15dc*/ 	.word	0x00000006
        /*15e0*/ 	.word	0x00013270
        /*15e4*/ 	.short	0x0107
        /*15e6*/ 	.byte	0x3f
	.zero		1


	//   ....[68]....
        /*15e8*/ 	.word	0x00019fb0
        /*15ec*/ 	.word	0x00000006
        /*15f0*/ 	.word	0x00013270
        /*15f4*/ 	.short	0x0101
        /*15f6*/ 	.byte	0x3f
	.zero		1


	//   ....[69]....
        /*15f8*/ 	.word	0x00019fe0
        /*15fc*/ 	.word	0x00000006
        /*1600*/ 	.word	0x00013240
        /*1604*/ 	.short	0x010a
        /*1606*/ 	.byte	0x3f
	.zero		1


	//   ....[70]....
        /*1608*/ 	.word	0x0001a420
        /*160c*/ 	.word	0x00000006
        /*1610*/ 	.word	0x00013230
        /*1614*/ 	.short	0x0107
        /*1616*/ 	.byte	0x3f
	.zero		1


	//   ....[71]....
        /*1618*/ 	.word	0x0001a4f0
        /*161c*/ 	.word	0x00000006
        /*1620*/ 	.word	0x00013230
        /*1624*/ 	.short	0x0101
        /*1626*/ 	.byte	0x3f
	.zero		1


	//   ....[72]....
        /*1628*/ 	.word	0x0001a570
        /*162c*/ 	.word	0x00000002
        /*1630*/ 	.word	0x00013270
        /*1634*/ 	.short	0x010a
        /*1636*/ 	.byte	0x3f
	.zero		1


	//   ....[73]....
        /*1638*/ 	.word	0x0001a600
        /*163c*/ 	.word	0x00000002
        /*1640*/ 	.word	0x00013260
        /*1644*/ 	.short	0x010a
        /*1646*/ 	.byte	0x3f
	.zero		1


	//   ....[74]....
        /*1648*/ 	.word	0x0001a910
        /*164c*/ 	.word	0x00000002
        /*1650*/ 	.word	0x00013250
        /*1654*/ 	.short	0x0101
        /*1656*/ 	.byte	0x3f
	.zero		1


	//   ....[75]....
        /*1658*/ 	.word	0x0001a9a0
        /*165c*/ 	.word	0x00000002
        /*1660*/ 	.word	0x00000000
        /*1664*/ 	.short	0x0101
        /*1666*/ 	.byte	0x3f
	.zero		1


	//   ....[76]....
        /*1668*/ 	.word	0x0001ab80
        /*166c*/ 	.word	0x00000003
        /*1670*/ 	.word	0x00013270
        /*1674*/ 	.short	0x010a
        /*1676*/ 	.byte	0x3f
	.zero		1


	//   ....[77]....
        /*1678*/ 	.word	0x0001ac10
        /*167c*/ 	.word	0x00000003
        /*1680*/ 	.word	0x00013260
        /*1684*/ 	.short	0x010a
        /*1686*/ 	.byte	0x3f
	.zero		1


	//   ....[78]....
        /*1688*/ 	.word	0x0001af40
        /*168c*/ 	.word	0x00000003
        /*1690*/ 	.word	0x00013250
        /*1694*/ 	.short	0x0101
        /*1696*/ 	.byte	0x3f
	.zero		1


	//   ....[79]....
        /*1698*/ 	.word	0x0001afd0
        /*169c*/ 	.word	0x00000003
        /*16a0*/ 	.word	0x00000000
        /*16a4*/ 	.short	0x0101
        /*16a6*/ 	.byte	0x3f
	.zero		1


	//   ....[80]....
        /*16a8*/ 	.word	0x0001c170
        /*16ac*/ 	.word	0x00000005
        /*16b0*/ 	.word	0x00013220
        /*16b4*/ 	.short	0x010a
        /*16b6*/ 	.byte	0x3f
	.zero		1


	//   ....[81]....
        /*16b8*/ 	.word	0x0001c300
        /*16bc*/ 	.word	0x00000004
        /*16c0*/ 	.word	0x00013240
        /*16c4*/ 	.short	0x010a
        /*16c6*/ 	.byte	0x3f
	.zero		1


	//   ....[82]....
        /*16c8*/ 	.word	0x0001c3b0
        /*16cc*/ 	.word	0x00000005
        /*16d0*/ 	.word	0x00013240
        /*16d4*/ 	.short	0x010a
        /*16d6*/ 	.byte	0x3f
	.zero		1


	//   ....[83]....
        /*16d8*/ 	.word	0x0001c3f0
        /*16dc*/ 	.word	0x00000004
        /*16e0*/ 	.word	0x00013260
        /*16e4*/ 	.short	0x010a
        /*16e6*/ 	.byte	0x3f
	.zero		1


	//   ....[84]....
        /*16e8*/ 	.word	0x0001c430
        /*16ec*/ 	.word	0x00000005
        /*16f0*/ 	.word	0x00013260
        /*16f4*/ 	.short	0x010a
        /*16f6*/ 	.byte	0x3f
	.zero		1


	//   ....[85]....
        /*16f8*/ 	.word	0x0001c470
        /*16fc*/ 	.word	0x00000004
        /*1700*/ 	.word	0x00013280
        /*1704*/ 	.short	0x010a
        /*1706*/ 	.byte	0x3f
	.zero		1


	//   ....[86]....
        /*1708*/ 	.word	0x0001c4b0
        /*170c*/ 	.word	0x00000005
        /*1710*/ 	.word	0x00013280
        /*1714*/ 	.short	0x010a
        /*1716*/ 	.byte	0x3f
	.zero		1


	//   ....[87]....
        /*1718*/ 	.word	0x0001c510
        /*171c*/ 	.word	0x00000042
        /*1720*/ 	.word	0x00013290
        /*1724*/ 	.short	0x010a
        /*1726*/ 	.byte	0x3f
	.zero		1


	//   ....[88]....
        /*1728*/ 	.word	0x0001c670
        /*172c*/ 	.word	0x00000042
        /*1730*/ 	.word	0x00013290
        /*1734*/ 	.short	0x010a
        /*1736*/ 	.byte	0x3f
	.zero		1


	//   ....[89]....
        /*1738*/ 	.word	0x0001c7e0
        /*173c*/ 	.word	0x00000042
        /*1740*/ 	.word	0x00013290
        /*1744*/ 	.short	0x010a
        /*1746*/ 	.byte	0x3f
	.zero		1


	//   ....[90]....
        /*1748*/ 	.word	0x0001c940
        /*174c*/ 	.word	0x00000042
        /*1750*/ 	.word	0x000132b0
        /*1754*/ 	.short	0x010a
        /*1756*/ 	.byte	0x3f
	.zero		1


	//   ....[91]....
        /*1758*/ 	.word	0x0001cb40
        /*175c*/ 	.word	0x00000012
        /*1760*/ 	.word	0x00013200
        /*1764*/ 	.short	0x010a
        /*1766*/ 	.byte	0x3f
	.zero		1


	//   ....[92]....
        /*1768*/ 	.word	0x0001cd40
        /*176c*/ 	.word	0x00000012
        /*1770*/ 	.word	0x00013200
        /*1774*/ 	.short	0x010a
        /*1776*/ 	.byte	0x3f
	.zero		1


	//   ....[93]....
        /*1778*/ 	.word	0x0001cd90
        /*177c*/ 	.word	0x00000003
        /*1780*/ 	.word	0x00013230
        /*1784*/ 	.short	0x010a
        /*1786*/ 	.byte	0x3f
	.zero		1


	//   ....[94]....
        /*1788*/ 	.word	0x0001cde0
        /*178c*/ 	.word	0x00000009
        /*1790*/ 	.word	0x00013230
        /*1794*/ 	.short	0x010a
        /*1796*/ 	.byte	0x3f
	.zero		1


	//   ....[95]....
        /*1798*/ 	.word	0x0001ce30
        /*179c*/ 	.word	0x00000014
        /*17a0*/ 	.word	0x00013250
        /*17a4*/ 	.short	0x010a
        /*17a6*/ 	.byte	0x3f
	.zero		1


	//   ....[96]....
        /*17a8*/ 	.word	0x0001ce80
        /*17ac*/ 	.word	0x00000008
        /*17b0*/ 	.word	0x00013230
        /*17b4*/ 	.short	0x010a
        /*17b6*/ 	.byte	0x3f
	.zero		1


	//   ....[97]....
        /*17b8*/ 	.word	0x0001ced0
        /*17bc*/ 	.word	0x0000000e
        /*17c0*/ 	.word	0x00013250
        /*17c4*/ 	.short	0x010a
        /*17c6*/ 	.byte	0x3f
	.zero		1


	//   ....[98]....
        /*17c8*/ 	.word	0x0001cf20
        /*17cc*/ 	.word	0x00000003
        /*17d0*/ 	.word	0x00013250
        /*17d4*/ 	.short	0x010a
        /*17d6*/ 	.byte	0x3f
	.zero		1


	//   ....[99]....
        /*17d8*/ 	.word	0x0001d0c0
        /*17dc*/ 	.word	0x00000011
        /*17e0*/ 	.word	0x00013220
        /*17e4*/ 	.short	0x010a
        /*17e6*/ 	.byte	0x3f
	.zero		1


	//   ....[100]....
        /*17e8*/ 	.word	0x0001d110
        /*17ec*/ 	.word	0x00000006
        /*17f0*/ 	.word	0x000132a0
        /*17f4*/ 	.short	0x010a
        /*17f6*/ 	.byte	0x3f
	.zero		1


	//   ....[101]....
        /*17f8*/ 	.word	0x0001d160
        /*17fc*/ 	.word	0x00000006
        /*1800*/ 	.word	0x000132c0
        /*1804*/ 	.short	0x010a
        /*1806*/ 	.byte	0x3f
	.zero		1


	//   ....[102]....
        /*1808*/ 	.word	0x0001d1b0
        /*180c*/ 	.word	0x00000006
        /*1810*/ 	.word	0x000132a0
        /*1814*/ 	.short	0x010a
        /*1816*/ 	.byte	0x3f
	.zero		1


	//   ....[103]....
        /*1818*/ 	.word	0x0001d200
        /*181c*/ 	.word	0x00000006
        /*1820*/ 	.word	0x000132c0
        /*1824*/ 	.short	0x010a
        /*1826*/ 	.byte	0x3f
	.zero		1


	//   ....[104]....
        /*1828*/ 	.word	0x0001d330
        /*182c*/ 	.word	0x00000006
        /*1830*/ 	.word	0x00013280
        /*1834*/ 	.short	0x010a
        /*1836*/ 	.byte	0x3f
	.zero		1


	//   ....[105]....
        /*1838*/ 	.word	0x0001d9b0
        /*183c*/ 	.word	0x00000006
        /*1840*/ 	.word	0x00013240
        /*1844*/ 	.short	0x010a
        /*1846*/ 	.byte	0x3f
	.zero		1


	//   ....[106]....
        /*1848*/ 	.word	0x0001e7d0
        /*184c*/ 	.word	0x00000011
        /*1850*/ 	.word	0x00013220
        /*1854*/ 	.short	0x010a
        /*1856*/ 	.byte	0x3f
	.zero		1


	//   ....[107]....
        /*1858*/ 	.word	0x0001e820
        /*185c*/ 	.word	0x00000006
        /*1860*/ 	.word	0x00013280
        /*1864*/ 	.short	0x010a
        /*1866*/ 	.byte	0x3f
	.zero		1


	//   ....[108]....
        /*1868*/ 	.word	0x0001eee0
        /*186c*/ 	.word	0x00000006
        /*1870*/ 	.word	0x00013240
        /*1874*/ 	.short	0x010a
        /*1876*/ 	.byte	0x3f
	.zero		1


	//   ....[109]....
        /*1878*/ 	.word	0x0001f4a0
        /*187c*/ 	.word	0x00000002
        /*1880*/ 	.word	0x00013270
        /*1884*/ 	.short	0x010a
        /*1886*/ 	.byte	0x3f
	.zero		1


	//   ....[110]....
        /*1888*/ 	.word	0x0001f4f0
        /*188c*/ 	.word	0x00000002
        /*1890*/ 	.word	0x00013260
        /*1894*/ 	.short	0x010a
        /*1896*/ 	.byte	0x3f
	.zero		1


	//   ....[111]....
        /*1898*/ 	.word	0x0001f540
        /*189c*/ 	.word	0x00000003
        /*18a0*/ 	.word	0x00013270
        /*18a4*/ 	.short	0x010a
        /*18a6*/ 	.byte	0x3f
	.zero		1


	//   ....[112]....
        /*18a8*/ 	.word	0x0001f590
        /*18ac*/ 	.word	0x00000003
        /*18b0*/ 	.word	0x00013260
        /*18b4*/ 	.short	0x010a
        /*18b6*/ 	.byte	0x3f
	.zero		1


	//   ....[113]....
        /*18b8*/ 	.word	0x000200c0
        /*18bc*/ 	.word	0x00000005
        /*18c0*/ 	.word	0x00013220
        /*18c4*/ 	.short	0x010a
        /*18c6*/ 	.byte	0x3f
	.zero		1


	//   ....[114]....
        /*18c8*/ 	.word	0x00020260
        /*18cc*/ 	.word	0x00000004
        /*18d0*/ 	.word	0x00013240
        /*18d4*/ 	.short	0x010a
        /*18d6*/ 	.byte	0x3f
	.zero		1


	//   ....[115]....
        /*18d8*/ 	.word	0x000202b0
        /*18dc*/ 	.word	0x00000005
        /*18e0*/ 	.word	0x00013240
        /*18e4*/ 	.short	0x010a
        /*18e6*/ 	.byte	0x3f
	.zero		1


	//   ....[116]....
        /*18e8*/ 	.word	0x00020300
        /*18ec*/ 	.word	0x00000004
        /*18f0*/ 	.word	0x00013260
        /*18f4*/ 	.short	0x010a
        /*18f6*/ 	.byte	0x3f
	.zero		1


	//   ....[117]....
        /*18f8*/ 	.word	0x00020350
        /*18fc*/ 	.word	0x00000005
        /*1900*/ 	.word	0x00013260
        /*1904*/ 	.short	0x010a
        /*1906*/ 	.byte	0x3f
	.zero		1


	//   ....[118]....
        /*1908*/ 	.word	0x000203a0
        /*190c*/ 	.word	0x00000004
        /*1910*/ 	.word	0x00013280
        /*1914*/ 	.short	0x010a
        /*1916*/ 	.byte	0x3f
	.zero		1


	//----- nvinfo : EIATTR_NUM_MBARRIERS
	.align		4
.L_327:
        /*1918*/ 	.byte	0x03, 0x38
        /*191a*/ 	.short	0x0016


	//----- nvinfo : EIATTR_EXIT_INSTR_OFFSETS
	.align		4
        /*191c*/ 	.byte	0x04, 0x1c
        /*191e*/ 	.short	(.L_329 - .L_328)


	//   ....[0]....
.L_328:
        /*1920*/ 	.word	0x0001c500


	//----- nvinfo : EIATTR_MAX_THREADS
	.align		4
.L_329:
        /*1924*/ 	.byte	0x04, 0x05
        /*1926*/ 	.short	(.L_331 - .L_330)
.L_330:
        /*1928*/ 	.word	0x00000200
        /*192c*/ 	.word	0x00000001
        /*1930*/ 	.word	0x00000001


	//----- nvinfo : EIATTR_CRS_STACK_SIZE
	.align		4
.L_331:
        /*1934*/ 	.byte	0x04, 0x1e
        /*1936*/ 	.short	(.L_333 - .L_332)
.L_332:
        /*1938*/ 	.word	0x00000000


	//----- nvinfo : EIATTR_CBANK_PARAM_SIZE
	.align		4
.L_333:
        /*193c*/ 	.byte	0x03, 0x19
        /*193e*/ 	.short	0x0af0


	//----- nvinfo : EIATTR_PARAM_CBANK
	.align		4
        /*1940*/ 	.byte	0x04, 0x0a
        /*1942*/ 	.short	(.L_335 - .L_334)
	.align		4
.L_334:
        /*1944*/ 	.word	index@(.nv.constant0._ZN7cutlass13device_kernelIN5flash11enable_sm90INS1_16FlashAttnFwdSm90INS1_25CollectiveMainloopFwdSm90ILi2EN4cute5tupleIJNS5_1CILi1EEES8_S8_EEENS6_IJNS7_ILi192EEENS7_ILi160EEENS7_ILi64EEEEEELi64ENS_12float_e4m3_tEfNS_4arch4Sm90ELb1ELb0ELb0ELb1ELb1ELb1ELb0ELb1ELb1ELb1ELb1ELb0EEENS1_21CollectiveEpilogueFwdINS6_IJSA_SC_SB_EEES9_NS_10bfloat16_tESG_Li384ELb1ELb1ELb1ELb1EEENS1_36VarlenDynamicPersistentTileSchedulerILi192ELi160ELi384ELi128ELb1ELb1ELb1ELb1ELb1ELb1EEEEEEEEEvNT_6ParamsE)
        /*1948*/ 	.short	0x0210
        /*194a*/ 	.short	0x0af0


	//----- nvinfo : EIATTR_SW_WAR
	.align		4
.L_335:
        /*194c*/ 	.byte	0x04, 0x36
        /*194e*/ 	.short	(.L_337 - .L_336)
.L_336:
        /*1950*/ 	.word	0x00000008
.L_337:


//--------------------- .nv.callgraph             --------------------------
	.section	.nv.callgraph,"",@"SHT_CUDA_CALLGRAPH"
	.align	4
	.sectionentsize	8
	.align		4
        /*0000*/ 	.word	0x00000000
	.align		4
        /*0004*/ 	.word	0xffffffff
	.align		4
        /*0008*/ 	.word	index@(_ZN7cutlass13device_kernelIN5flash11enable_sm90INS1_16FlashAttnFwdSm90INS1_25CollectiveMainloopFwdSm90ILi2EN4cute5tupleIJNS5_1CILi1EEES8_S8_EEENS6_IJNS7_ILi192EEENS7_ILi160EEENS7_ILi64EEEEEELi64ENS_12float_e4m3_tEfNS_4arch4Sm90ELb0ELb0ELb0ELb0ELb1ELb0ELb0ELb1ELb1ELb1ELb1ELb0EEENS1_21CollectiveEpilogueFwdINS6_IJSA_SC_SB_EEES9_NS_10bfloat16_tESG_Li384ELb0ELb1ELb1ELb1EEENS1_19SingleTileSchedulerILb0ELb1ELb1ELi192EEEEEEEEEvNT_6ParamsE)
	.align		4
        /*000c*/ 	.word	index@(__assertfail)
	.align		4
        /*0010*/ 	.word	index@(_ZN7cutlass13device_kernelIN5flash11enable_sm90INS1_16FlashAttnFwdSm90INS1_25CollectiveMainloopFwdSm90ILi2EN4cute5tupleIJNS5_1CILi1EEES8_S8_EEENS6_IJNS7_ILi192EEENS7_ILi160EEENS7_ILi64EEEEEELi64ENS_12float_e4m3_tEfNS_4arch4Sm90ELb0ELb0ELb0ELb1ELb1ELb0ELb0ELb1ELb1ELb1ELb1ELb0EEENS1_21CollectiveEpilogueFwdINS6_IJSA_SC_SB_EEES9_NS_10bfloat16_tESG_Li384ELb1ELb1ELb1ELb1EEENS1_36VarlenDynamicPersistentTileSchedulerILi192ELi160ELi384ELi128ELb1ELb1ELb1ELb0ELb1ELb1EEEEEEEEEvNT_6ParamsE)
	.align		4
        /*0014*/ 	.word	index@(__assertfail)
	.align		4
        /*0018*/ 	.word	index@(_ZN7cutlass13device_kernelIN5flash11enable_sm90INS1_16FlashAttnFwdSm90INS1_25CollectiveMainloopFwdSm90ILi2EN4cute5tupleIJNS5_1CILi1EEES8_S8_EEENS6_IJNS7_ILi192EEENS7_ILi160EEENS7_ILi64EEEEEELi64ENS_12float_e4m3_tEfNS_4arch4Sm90ELb0ELb0ELb0ELb1ELb1ELb1ELb0ELb1ELb1ELb1ELb1ELb0EEENS1_21CollectiveEpilogueFwdINS6_IJSA_SC_SB_EEES9_NS_10bfloat16_tESG_Li384ELb1ELb1ELb1ELb1EEENS1_36VarlenDynamicPersistentTileSchedulerILi192ELi160ELi384ELi128ELb1ELb1ELb1ELb0ELb1ELb1EEEEEEEEEvNT_6ParamsE)
	.align		4
        /*001c*/ 	.word	index@(__assertfail)
	.align		4
        /*0020*/ 	.word	index@(_ZN7cutlass13device_kernelIN5flash11enable_sm90INS1_16FlashAttnFwdSm90INS1_25CollectiveMainloopFwdSm90ILi2EN4cute5tupleIJNS5_1CILi1EEES8_S8_EEENS6_IJNS7_ILi192EEENS7_ILi160EEENS7_ILi64EEEEEELi64ENS_12float_e4m3_tEfNS_4arch4Sm90ELb0ELb1ELb0ELb0ELb1ELb0ELb0ELb1ELb1ELb1ELb1ELb0EEENS1_21CollectiveEpilogueFwdINS6_IJSA_SC_SB_EEES9_NS_10bfloat16_tESG_Li384ELb0ELb1ELb1ELb1EEENS1_19SingleTileSchedulerILb0ELb1ELb1ELi192EEEEEEEEEvNT_6ParamsE)
	.align		4
        /*0024*/ 	.word	index@(__assertfail)
	.align		4
        /*0028*/ 	.word	index@(_ZN7cutlass13device_kernelIN5flash11enable_sm90INS1_16FlashAttnFwdSm90INS1_25CollectiveMainloopFwdSm90ILi2EN4cute5tupleIJNS5_1CILi1EEES8_S8_EEENS6_IJNS7_ILi192EEENS7_ILi160EEENS7_ILi64EEEEEELi64ENS_12float_e4m3_tEfNS_4arch4Sm90ELb0ELb1ELb0ELb1ELb1ELb0ELb0ELb1ELb1ELb1ELb1ELb0EEENS1_21CollectiveEpilogueFwdINS6_IJSA_SC_SB_EEES9_NS_10bfloat16_tESG_Li384ELb1ELb1ELb1ELb1EEENS1_36VarlenDynamicPersistentTileSchedulerILi192ELi160ELi384ELi128ELb1ELb1ELb1ELb1ELb0ELb1EEEEEEEEEvNT_6ParamsE)
	.align		4
        /*002c*/ 	.word	index@(__assertfail)
	.align		4
        /*0030*/ 	.word	index@(_ZN7cutlass13device_kernelIN5flash11enable_sm90INS1_16FlashAttnFwdSm90INS1_25CollectiveMainloopFwdSm90ILi2EN4cute5tupleIJNS5_1CILi1EEES8_S8_EEENS6_IJNS7_ILi192EEENS7_ILi160EEENS7_ILi64EEEEEELi64ENS_12float_e4m3_tEfNS_4arch4Sm90ELb0ELb1ELb0ELb1ELb1ELb1ELb0ELb1ELb1ELb1ELb1ELb0EEENS1_21CollectiveEpilogueFwdINS6_IJSA_SC_SB_EEES9_NS_10bfloat16_tESG_Li384ELb1ELb1ELb1ELb1EEENS1_36VarlenDynamicPersistentTileSchedulerILi192ELi160ELi384ELi128ELb1ELb1ELb1ELb1ELb0ELb1EEEEEEEEEvNT_6ParamsE)
	.align		4
        /*0034*/ 	.word	index@(__assertfail)
	.align		4
        /*0038*/ 	.word	index@(_ZN7cutlass13device_kernelIN5flash11enable_sm90INS1_16FlashAttnFwdSm90INS1_25CollectiveMainloopFwdSm90ILi2EN4cute5tupleIJNS5_1CILi1EEES8_S8_EEENS6_IJNS7_ILi192EEENS7_ILi160EEENS7_ILi64EEEEEELi64ENS_12float_e4m3_tEfNS_4arch4Sm90ELb1ELb0ELb0ELb0ELb1ELb0ELb0ELb1ELb1ELb1ELb1ELb0EEENS1_21CollectiveEpilogueFwdINS6_IJSA_SC_SB_EEES9_NS_10bfloat16_tESG_Li384ELb0ELb1ELb1ELb1EEENS1_19SingleTileSchedulerILb0ELb1ELb1ELi192EEEEEEEEEvNT_6ParamsE)
	.align		4
        /*003c*/ 	.word	index@(__assertfail)
	.align		4
        /*0040*/ 	.word	index@(_ZN7cutlass13device_kernelIN5flash11enable_sm90INS1_16FlashAttnFwdSm90INS1_25CollectiveMainloopFwdSm90ILi2EN4cute5tupleIJNS5_1CILi1EEES8_S8_EEENS6_IJNS7_ILi192EEENS7_ILi160EEENS7_ILi64EEEEEELi64ENS_12float_e4m3_tEfNS_4arch4Sm90ELb1ELb0ELb0ELb1ELb1ELb0ELb0ELb1ELb1ELb1ELb1ELb0EEENS1_21CollectiveEpilogueFwdINS6_IJSA_SC_SB_EEES9_NS_10bfloat16_tESG_Li384ELb1ELb1ELb1ELb1EEENS1_36VarlenDynamicPersistentTileSchedulerILi192ELi160ELi384ELi128ELb1ELb1ELb1ELb1ELb1ELb1EEEEEEEEEvNT_6ParamsE)
	.align		4
        /*0044*/ 	.word	index@(__assertfail)
	.align		4
        /*0048*/ 	.word	index@(_ZN7cutlass13device_kernelIN5flash11enable_sm90INS1_16FlashAttnFwdSm90INS1_25CollectiveMainloopFwdSm90ILi2EN4cute5tupleIJNS5_1CILi1EEES8_S8_EEENS6_IJNS7_ILi192EEENS7_ILi160EEENS7_ILi64EEEEEELi64ENS_12float_e4m3_tEfNS_4arch4Sm90ELb1ELb0ELb0ELb1ELb1ELb1ELb0ELb1ELb1ELb1ELb1ELb0EEENS1_21CollectiveEpilogueFwdINS6_IJSA_SC_SB_EEES9_NS_10bfloat16_tESG_Li384ELb1ELb1ELb1ELb1EEENS1_36VarlenDynamicPersistentTileSchedulerILi192ELi160ELi384ELi128ELb1ELb1ELb1ELb1ELb1ELb1EEEEEEEEEvNT_6ParamsE)
	.align		4
        /*004c*/ 	.word	index@(__assertfail)
	.align		4
        /*0050*/ 	.word	0x00000000
	.align		4
        /*0054*/ 	.word	0xfffffffe
	.align		4
        /*0058*/ 	.word	0x00000000
	.align		4
        /*005c*/ 	.word	0xfffffffd
	.align		4
        /*0060*/ 	.word	0x00000000
	.align		4
        /*0064*/ 	.word	0xfffffffc


//--------------------- .nv.constant4             --------------------------
	.section	.nv.constant4,"a",@progbits
	.align	8
	.align		8
.nv.constant4:
        /*0000*/ 	.dword	__assertfail
	.align		8
        /*0008*/ 	.dword	__unnamed_1
	.align		8
        /*0010*/ 	.dword	__unnamed_2
	.align		8
        /*0018*/ 	.dword	__unnamed_3
	.align		8
        /*0020*/ 	.dword	__unnamed_4
	.align		8
        /*0028*/ 	.dword	__unnamed_5
	.align		8
        /*0030*/ 	.dword	__unnamed_6
	.align		8
        /*0038*/ 	.dword	_ZZN5flash28permute_output_fp8_VcolmajorIN4cute6TensorINS1_11ArrayEngineIfLm32EEENS1_6LayoutINS1_5tupleIJNS6_IJNS1_1CILi2EEES8_NS7_ILi8EEEEEENS7_ILi1EEESB_EEENS6_IJNS6_IJSB_S8_NS7_ILi4EEEEEENS7_ILi0EEESF_EEEEEEEEEvRT_E9upper_map
	.align		8
        /*0040*/ 	.dword	_ZN77_INTERNAL_2d85fe8b_41_flash_fwd_hdim64_e4m3_paged_split_sm90_cu_677d2eb9_32194cuda3std3__45__cpo5beginE
	.align		8
        /*0048*/ 	.dword	_ZN77_INTERNAL_2d85fe8b_41_flash_fwd_hdim64_e4m3_paged_split_sm90_cu_677d2eb9_32194cuda3std3__45__cpo3endE
	.align		8
        /*0050*/ 	.dword	_ZN77_INTERNAL_2d85fe8b_41_flash_fwd_hdim64_e4m3_paged_split_sm90_cu_677d2eb9_32194cuda3std3__45__cpo6cbeginE
	.align		8
        /*0058*/ 	.dword	_ZN77_INTERNAL_2d85fe8b_41_flash_fwd_hdim64_e4m3_paged_split_sm90_cu_677d2eb9_32194cuda3std3__45__cpo4cendE
	.align		8
        /*0060*/ 	.dword	_ZN77_INTERNAL_2d85fe8b_41_flash_fwd_hdim64_e4m3_paged_split_sm90_cu_677d2eb9_32194cuda3std3__479_GLOBAL__N__2d85fe8b_41_flash_fwd_hdim64_e4m3_paged_split_sm90_cu_677d2eb9_32196ignoreE
	.align		8
        /*0068*/ 	.dword	_ZN77_INTERNAL_2d85fe8b_41_flash_fwd_hdim64_e4m3_paged_split_sm90_cu_677d2eb9_32194cuda3std3__419piecewise_constructE
	.align		8
        /*0070*/ 	.dword	_ZN77_INTERNAL_2d85fe8b_41_flash_fwd_hdim64_e4m3_paged_split_sm90_cu_677d2eb9_32194cuda3std3__48in_placeE
	.align		8
        /*0078*/ 	.dword	_ZN77_INTERNAL_2d85fe8b_41_flash_fwd_hdim64_e4m3_paged_split_sm90_cu_677d2eb9_32194cuda3std6ranges3__45__cpo4swapE
	.align		8
        /*0080*/ 	.dword	_ZN77_INTERNAL_2d85fe8b_41_flash_fwd_hdim64_e4m3_paged_split_sm90_cu_677d2eb9_32194cuda3std6ranges3__45__cpo9iter_moveE
	.align		8
        /*0088*/ 	.dword	_ZN77_INTERNAL_2d85fe8b_41_flash_fwd_hdim64_e4m3_paged_split_sm90_cu_677d2eb9_32194cute7productE
	.align		8
        /*0090*/ 	.dword	_ZN77_INTERNAL_2d85fe8b_41_flash_fwd_hdim64_e4m3_paged_split_sm90_cu_677d2eb9_32194cute1_E
	.align		8
        /*0098*/ 	.dword	$str$23
	.align		8
        /*00a0*/ 	.dword	$str$24


//--------------------- .text._ZN7cutlass13device_kernelIN5flash11enable_sm90INS1_16FlashAttnFwdSm90INS1_25CollectiveMainloopFwdSm90ILi2EN4cute5tupleIJNS5_1CILi1EEES8_S8_EEENS6_IJNS7_ILi192EEENS7_ILi160EEENS7_ILi64EEEEEELi64ENS_12float_e4m3_tEfNS_4arch4Sm90ELb0ELb0ELb0ELb0ELb1ELb0ELb0ELb1ELb1ELb1ELb1ELb0EEENS1_21CollectiveEpilogueFwdINS6_IJSA_SC_SB_EEES9_NS_10bfloat16_tESG_Li384ELb0ELb1ELb1ELb1EEENS1_19SingleTileSchedulerILb0ELb1ELb1ELi192EEEEEEEEEvNT_6ParamsE --------------------------
	.section	.text._ZN7cutlass13device_kernelIN5flash11enable_sm90INS1_16FlashAttnFwdSm90INS1_25CollectiveMainloopFwdSm90ILi2EN4cute5tupleIJNS5_1CILi1EEES8_S8_EEENS6_IJNS7_ILi192EEENS7_ILi160EEENS7_ILi64EEEEEELi64ENS_12float_e4m3_tEfNS_4arch4Sm90ELb0ELb0ELb0ELb0ELb1ELb0ELb0ELb1ELb1ELb1ELb1ELb0EEENS1_21CollectiveEpilogueFwdINS6_IJSA_SC_SB_EEES9_NS_10bfloat16_tESG_Li384ELb0ELb1ELb1ELb1EEENS1_19SingleTileSchedulerILb0ELb1ELb1ELi192EEEEEEEEEvNT_6ParamsE,"ax",@progbits
	.align	128
.text._ZN7cutlass13device_kernelIN5flash11enable_sm90INS1_16FlashAttnFwdSm90INS1_25CollectiveMainloopFwdSm90ILi2EN4cute5tupleIJNS5_1CILi1EEES8_S8_EEENS6_IJNS7_ILi192EEENS7_ILi160EEENS7_ILi64EEEEEELi64ENS_12float_e4m3_tEfNS_4arch4Sm90ELb0ELb0ELb0ELb0ELb1ELb0ELb0ELb1ELb1ELb1ELb1ELb0EEENS1_21CollectiveEpilogueFwdINS6_IJSA_SC_SB_EEES9_NS_10bfloat16_tESG_Li384ELb0ELb1ELb1ELb1EEENS1_19SingleTileSchedulerILb0ELb1ELb1ELi192EEEEEEEEEvNT_6ParamsE:
        .type           _ZN7cutlass13device_kernelIN5flash11enable_sm90INS1_16FlashAttnFwdSm90INS1_25CollectiveMainloopFwdSm90ILi2EN4cute5tupleIJNS5_1CILi1EEES8_S8_EEENS6_IJNS7_ILi192EEENS7_ILi160EEENS7_ILi64EEEEEELi64ENS_12float_e4m3_tEfNS_4arch4Sm90ELb0ELb0ELb0ELb0ELb1ELb0ELb0ELb1ELb1ELb1ELb1ELb0EEENS1_21CollectiveEpilogueFwdINS6_IJSA_SC_SB_EEES9_NS_10bfloat16_tESG_Li384ELb0ELb1ELb1ELb1EEENS1_19SingleTileSchedulerILb0ELb1ELb1ELi192EEEEEEEEEvNT_6ParamsE,@function
        .size           _ZN7cutlass13device_kernelIN5flash11enable_sm90INS1_16FlashAttnFwdSm90INS1_25CollectiveMainloopFwdSm90ILi2EN4cute5tupleIJNS5_1CILi1EEES8_S8_EEENS6_IJNS7_ILi192EEENS7_ILi160EEENS7_ILi64EEEEEELi64ENS_12float_e4m3_tEfNS_4arch4Sm90ELb0ELb0ELb0ELb0ELb1ELb0ELb0ELb1ELb1ELb1ELb1ELb0EEENS1_21CollectiveEpilogueFwdINS6_IJSA_SC_SB_EEES9_NS_10bfloat16_tESG_Li384ELb0ELb1ELb1ELb1EEENS1_19SingleTileSchedulerILb0ELb1ELb1ELi192EEEEEEEEEvNT_6ParamsE,(.L_x_2719 - _ZN7cutlass13device_kernelIN5flash11enable_sm90INS1_16FlashAttnFwdSm90INS1_25CollectiveMainloopFwdSm90ILi2EN4cute5tupleIJNS5_1CILi1EEES8_S8_EEENS6_IJNS7_ILi192EEENS7_ILi160EEENS7_ILi64EEEEEELi64ENS_12float_e4m3_tEfNS_4arch4Sm90ELb0ELb0ELb0ELb0ELb1ELb0ELb0ELb1ELb1ELb1ELb1ELb0EEENS1_21CollectiveEpilogueFwdINS6_IJSA_SC_SB_EEES9_NS_10bfloat16_tESG_Li384ELb0ELb1ELb1ELb1EEENS1_19SingleTileSchedulerILb0ELb1ELb1ELi192EEEEEEEEEvNT_6ParamsE)
        .other          _ZN7cutlass13device_kernelIN5flash11enable_sm90INS1_16FlashAttnFwdSm90INS1_25CollectiveMainloopFwdSm90ILi2EN4cute5tupleIJNS5_1CILi1EEES8_S8_EEENS6_IJNS7_ILi192EEENS7_ILi160EEENS7_ILi64EEEEEELi64ENS_12float_e4m3_tEfNS_4arch4Sm90ELb0ELb0ELb0ELb0ELb1ELb0ELb0ELb1ELb1ELb1ELb1ELb0EEENS1_21CollectiveEpilogueFwdINS6_IJSA_SC_SB_EEES9_NS_10bfloat16_tESG_Li384ELb0ELb1ELb1ELb1EEENS1_19SingleTileSchedulerILb0ELb1ELb1ELi192EEEEEEEEEvNT_6ParamsE,@"STO_CUDA_ENTRY STV_DEFAULT"
_ZN7cutlass13device_kernelIN5flash11enable_sm90INS1_16FlashAttnFwdSm90INS1_25CollectiveMainloopFwdSm90ILi2EN4cute5tupleIJNS5_1CILi1EEES8_S8_EEENS6_IJNS7_ILi192EEENS7_ILi160EEENS7_ILi64EEEEEELi64ENS_12float_e4m3_tEfNS_4arch4Sm90ELb0ELb0ELb0ELb0ELb1ELb0ELb0ELb1ELb1ELb1ELb1ELb0EEENS1_21CollectiveEpilogueFwdINS6_IJSA_SC_SB_EEES9_NS_10bfloat16_tESG_Li384ELb0ELb1ELb1ELb1EEENS1_19SingleTileSchedulerILb0ELb1ELb1ELi192EEEEEEEEEvNT_6ParamsE:
[----:B------:R-:W0:Y:S02]  /*0000*/  LDC R1, c[0x0][0x28] ;  /* 0x00000a00ff017b82 */ /* 0x000e240000000800 */
[----:B0-----:R-:W-:Y:S01]  /*0010*/  VIADD R1, R1, 0xffffffe0 ;  /* 0xffffffe001017836 */ /* 0x001fe20000000000 */
[----:B------:R-:W0:Y:S01]  /*0020*/  S2R R17, SR_TID.X ;  /* 0x0000000000117919 */ /* 0x000e220000002100 */
[----:B------:R-:W-:Y:S01]  /*0030*/  ELECT P0, URZ, PT ;  /* 0x00000000003f782f */ /* 0x000fe20003800000 */
[----:B------:R-:W-:Y:S01]  /*0040*/  UMOV UR4, 0x80 ;  /* 0x0000008000047882 */ /* 0x000fe20000000000 */
[----:B------:R-:W-:Y:S01]  /*0050*/  UMOV UR7, 0x180 ;  /* 0x0000018000077882 */ /* 0x000fe20000000000 */
[----:B0-----:R-:W-:-:S05]  /*0060*/  SHF.R.U32.HI R0, RZ, 0x5, R17 ;  /* 0x00000005ff007819 */ /* 0x001fca0000011611 */
[----:B------:R-:W0:Y:S02]  /*0070*/  SHFL.IDX PT, R2, R0, RZ, 0x1f ;  /* 0x00001fff00027589 */ /* 0x000e2400000e0000 */
[C---:B0-----:R-:W-:Y:S02]  /*0080*/  ISETP.NE.OR P0, PT, R2.reuse, RZ, !P0 ;  /* 0x000000ff0200720c */ /* 0x041fe40004705670 */
[----:B------:R-:W-:Y:S02]  /*0090*/  ISETP.NE.AND P1, PT, R2, RZ, PT ;  /* 0x000000ff0200720c */ /* 0x000fe40003f25270 */
[----:B------:R-:W-:-:S06]  /*00a0*/  SHF.R.U32.HI R2, RZ, 0x7, R17 ;  /* 0x00000007ff027819 */ /* 0x000fcc0000011611 */
[----:B------:R-:W0:Y:S03]  /*00b0*/  SHFL.IDX PT, R2, R2, RZ, 0x1f ;  /* 0x00001fff02027589 */ /* 0x000e2600000e0000 */
[----:B------:R-:W-:Y:S01]  /*00c0*/  VOTEU.ALL UP0, P0 ;  /* 0x00000000003f7886 */ /* 0x000fe20000000000 */
[----:B------:R-:W-:-:S04]  /*00d0*/  VOTEU.ALL UP1, P0 ;  /* 0x00000000003f7886 */ /* 0x000fc80000020000 */
[----:B------:R-:W1:Y:S01]  /*00e0*/  @!UP0 S2UR UR8, SR_CgaCtaId ;  /* 0x00000000000889c3 */ /* 0x000e620000008800 */
[----:B------:R-:W-:Y:S01]  /*00f0*/  @!UP0 UMOV UR6, 0x400 ;  /* 0x0000040000068882 */ /* 0x000fe20000000000 */
[----:B------:R-:W-:-:S04]  /*0100*/  @!UP0 UIADD3 UR4, -UR4, 0x100000, URZ ;  /* 0x0010000004048890 */ /* 0x000fc8000fffe13f */
[----:B------:R-:W-:Y:S02]  /*0110*/  @!UP0 USHF.L.U32 UR5, UR4, 0xb, URZ ;  /* 0x0000000b04058899 */ /* 0x000fe4000800063f */
[----:B------:R-:W-:Y:S02]  /*0120*/  @!UP0 USHF.L.U32 UR4, UR4, 0x1, URZ ;  /* 0x0000000104048899 */ /* 0x000fe4000800063f */
[----:B-1----:R-:W-:Y:S02]  /*0130*/  @!UP0 ULEA UR8, UR8, UR6, 0x18 ;  /* 0x0000000608088291 */ /* 0x002fe4000f8ec03f */
[----:B------:R-:W-:-:S04]  /*0140*/  @!UP0 UIADD3 UR6, -UR7, 0x100000, URZ ;  /* 0x0010000007068890 */ /* 0x000fc8000fffe13f */
[----:B------:R-:W-:Y:S02]  /*0150*/  @!UP0 USHF.L.U32 UR7, UR6, 0xb, URZ ;  /* 0x0000000b06078899 */ /* 0x000fe4000800063f */
[----:B------:R-:W-:Y:S01]  /*0160*/  @!UP0 USHF.L.U32 UR6, UR6, 0x1, URZ ;  /* 0x0000000106068899 */ /* 0x000fe2000800063f */
[----:B------:R-:W-:-:S05]  /*0170*/  VOTEU.ALL UP0, P0 ;  /* 0x00000000003f7886 */ /* 0x000fca0000000000 */
[----:B------:R1:W2:Y:S06]  /*0180*/  @!UP0 SYNCS.EXCH.64 URZ, [UR8+0x12400], UR4 ;  /* 0x01240004083f85b2 */ /* 0x0002ac0008000100 */
[----:B------:R1:W3:Y:S02]  /*0190*/  @!UP1 SYNCS.EXCH.64 URZ, [UR8+0x12420], UR6 ;  /* 0x01242006083f95b2 */ /* 0x0002e40008000100 */
[----:B01----:R-:W-:Y:S05]  /*01a0*/  @P1 BRA `(.L_x_0) ;  /* 0x0000000000481947 */ /* 0x003fea0003800000 */
[----:B------:R-:W0:Y:S01]  /*01b0*/  S2UR UR5, SR_CgaCtaId ;  /* 0x00000000000579c3 */ /* 0x000e220000008800 */
[----:B------:R-:W-:Y:S01]  /*01c0*/  UMOV UR4, 0x400 ;  /* 0x0000040000047882 */ /* 0x000fe20000000000 */
[----:B------:R-:W-:Y:S01]  /*01d0*/  UMOV UR6, 0x80 ;  /* 0x0000008000067882 */ /* 0x000fe20000000000 */
[----:B------:R-:W-:Y:S01]  /*01e0*/  UMOV UR7, 0x180 ;  /* 0x0000018000077882 */ /* 0x000fe20000000000 */
[----:B------:R-:W-:Y:S01]  /*01f0*/  ELECT P0, URZ, PT ;  /* 0x00000000003f782f */ /* 0x000fe20003800000 */
[----:B0-----:R-:W-:Y:S02]  /*0200*/  ULEA UR8, UR5, UR4, 0x18 ;  /* 0x0000000405087291 */ /* 0x001fe4000f8ec03f */
[----:B------:R-:W-:-:S04]  /*0210*/  UIADD3 UR4, -UR6, 0x100000, URZ ;  /* 0x0010000006047890 */ /* 0x000fc8000fffe13f */
[----:B------:R-:W-:Y:S02]  /*0220*/  USHF.L.U32 UR5, UR4, 0xb, URZ ;  /* 0x0000000b04057899 */ /* 0x000fe4000800063f */
[----:B------:R-:W-:Y:S02]  /*0230*/  USHF.L.U32 UR4, UR4, 0x1, URZ ;  /* 0x0000000104047899 */ /* 0x000fe4000800063f */
[----:B------:R-:W-:-:S04]  /*0240*/  UIADD3 UR6, -UR7, 0x100000, URZ ;  /* 0x0010000007067890 */ /* 0x000fc8000fffe13f */
[----:B------:R-:W-:Y:S02]  /*0250*/  USHF.L.U32 UR7, UR6, 0xb, URZ ;  /* 0x0000000b06077899 */ /* 0x000fe4000800063f */
[----:B------:R-:W-:Y:S01]  /*0260*/  USHF.L.U32 UR6, UR6, 0x1, URZ ;  /* 0x0000000106067899 */ /* 0x000fe2000800063f */
[----:B------:R-:W0:Y:S03]  /*0270*/  FENCE.VIEW.ASYNC.S ;  /* 0x00000000000073c6 */ /* 0x000e260000000000 */
[----:B0-----:R0:W1:Y:S08]  /*0280*/  SYNCS.EXCH.64 URZ, [UR8+0x12430], UR4 ;  /* 0x01243004083f75b2 */ /* 0x0010700008000100 */
[----:B------:R0:W4:Y:S01]  /*0290*/  SYNCS.EXCH.64 URZ, [UR8+0x12440], UR6 ;  /* 0x01244006083f75b2 */ /* 0x0001220008000100 */
[----:B------:R0:W0:Y:S01]  /*02a0*/  SYNCS.EXCH.64 URZ, [UR8+0x12438], UR4 ;  /* 0x01243804083f75b2 */ /* 0x0000220008000100 */
[----:B------:R0:W0:Y:S01]  /*02b0*/  SYNCS.EXCH.64 URZ, [UR8+0x12448], UR6 ;  /* 0x01244806083f75b2 */ /* 0x0000220008000100 */
[----:B------:R-:W-:Y:S01]  /*02c0*/  NOP ;  /* 0x0000000000007918 */ /* 0x000fe20000000000 */
.L_x_0:
[----:B------:R-:W5:Y:S01]  /*02d0*/  SHFL.IDX PT, R3, R0, RZ, 0x1f ;  /* 0x00001fff00037589 */ /* 0x000f6200000e0000 */
[----:B------:R-:W-:Y:S01]  /*02e0*/  NOP ;  /* 0x0000000000007918 */ /* 0x000fe20000000000 */
[----:B-----5:R-:W-:-:S13]  /*02f0*/  ISETP.NE.AND P0, PT, R3, RZ, PT ;  /* 0x000000ff0300720c */ /* 0x020fda0003f05270 */
[----:B------:R-:W-:Y:S05]  /*0300*/  @P0 BRA `(.L_x_1) ;  /* 0x0000000000480947 */ /* 0x000fea0003800000 */
[----:B0-----:R-:W0:Y:S01]  /*0310*/  S2UR UR5, SR_CgaCtaId ;  /* 0x00000000000579c3 */ /* 0x001e220000008800 */
        /* <DEDUP_REMOVED lines=12> */
[----:B0-----:R0:W0:Y:S08]  /*03e0*/  SYNCS.EXCH.64 URZ, [UR8+0x12450], UR4 ;  /* 0x01245004083f75b2 */ /* 0x0010300008000100 */
[----:B------:R0:W0:Y:S01]  /*03f0*/  SYNCS.EXCH.64 URZ, [UR8+0x12460], UR6 ;  /* 0x01246006083f75b2 */ /* 0x0000220008000100 */
[----:B------:R0:W0:Y:S01]  /*0400*/  SYNCS.EXCH.64 URZ, [UR8+0x12458], UR4 ;  /* 0x01245804083f75b2 */ /* 0x0000220008000100 */
[----:B------:R0:W0:Y:S01]  /*0410*/  SYNCS.EXCH.64 URZ, [UR8+0x12468], UR6 ;  /* 0x01246806083f75b2 */ /* 0x0000220008000100 */
[----:B------:R-:W-:Y:S01]  /*0420*/  NOP ;  /* 0x0000000000007918 */ /* 0x000fe20000000000 */
.L_x_1:
[----:B------:R-:W5:Y:S01]  /*0430*/  SHFL.IDX PT, R3, R0, RZ, 0x1f ;  /* 0x00001fff00037589 */ /* 0x000f6200000e0000 */
[----:B------:R-:W-:Y:S01]  /*0440*/  NOP ;  /* 0x0000000000007918 */ /* 0x000fe20000000000 */
[----:B-----5:R-:W-:-:S13]  /*0450*/  ISETP.NE.AND P0, PT, R3, RZ, PT ;  /* 0x000000ff0300720c */ /* 0x020fda0003f05270 */
[----:B------:R-:W-:Y:S05]  /*0460*/  @P0 BRA `(.L_x_2) ;  /* 0x0000000000380947 */ /* 0x000fea0003800000 */
[----:B0-----:R-:W0:Y:S01]  /*0470*/  S2UR UR5, SR_CgaCtaId ;  /* 0x00000000000579c3 */ /* 0x001e220000008800 */
[----:B------:R-:W-:Y:S01]  /*0480*/  UMOV UR4, 0x400 ;  /* 0x0000040000047882 */ /* 0x000fe20000000000 */
[----:B------:R-:W-:Y:S01]  /*0490*/  UMOV UR7, 0x80 ;  /* 0x0000008000077882 */ /* 0x000fe20000000000 */
[----:B------:R-:W-:Y:S01]  /*04a0*/  ELECT P0, URZ, PT ;  /* 0x00000000003f782f */ /* 0x000fe20003800000 */
[----:B0-----:R-:W-:Y:S02]  /*04b0*/  ULEA UR6, UR5, UR4, 0x18 ;  /* 0x0000000405067291 */ /* 0x001fe4000f8ec03f */
[----:B------:R-:W-:-:S04]  /*04c0*/  UIADD3 UR4, -UR7, 0x100000, URZ ;  /* 0x0010000007047890 */ /* 0x000fc8000fffe13f */
[----:B------:R-:W-:Y:S02]  /*04d0*/  USHF.L.U32 UR5, UR4, 0xb, URZ ;  /* 0x0000000b04057899 */ /* 0x000fe4000800063f */
[----:B------:R-:W-:Y:S01]  /*04e0*/  USHF.L.U32 UR4, UR4, 0x1, URZ ;  /* 0x0000000104047899 */ /* 0x000fe2000800063f */
[----:B------:R-:W0:Y:S11]  /*04f0*/  FENCE.VIEW.ASYNC.S ;  /* 0x00000000000073c6 */ /* 0x000e360000000000 */
[----:B0-----:R0:W0:Y:S01]  /*0500*/  SYNCS.EXCH.64 URZ, [UR6+0x12470], UR4 ;  /* 0x01247004063f75b2 */ /* 0x0010220008000100 */
[----:B------:R0:W0:Y:S01]  /*0510*/  SYNCS.EXCH.64 URZ, [UR6+0x12480], UR4 ;  /* 0x01248004063f75b2 */ /* 0x0000220008000100 */
[----:B------:R0:W0:Y:S01]  /*0520*/  SYNCS.EXCH.64 URZ, [UR6+0x12478], UR4 ;  /* 0x01247804063f75b2 */ /* 0x0000220008000100 */
[----:B------:R0:W0:Y:S01]  /*0530*/  SYNCS.EXCH.64 URZ, [UR6+0x12488], UR4 ;  /* 0x01248804063f75b2 */ /* 0x0000220008000100 */
[----:B------:R-:W-:Y:S01]  /*0540*/  NOP ;  /* 0x0000000000007918 */ /* 0x000fe20000000000 */
.L_x_2:
        /* <DEDUP_REMOVED lines=22> */
.L_x_3:
[----:B------:R-:W5:Y:S01]  /*06b0*/  SHFL.IDX PT, R3, R0, RZ, 0x1f ;  /* 0x00001fff00037589 */ /* 0x000f6200000e0000 */
[----:B------:R-:W-:Y:S01]  /*06c0*/  R2UR UR9, R2 ;  /* 0x00000000020972ca */ /* 0x000fe200000e0000 */
        /* <DEDUP_REMOVED lines=21> */
.L_x_4:
[----:B------:R-:W-:Y:S01]  /*0820*/  UISETP.NE.AND UP0, UPT, UR9, URZ, UPT ;  /* 0x0000003f0900728c */ /* 0x000fe2000bf05270 */
[----:B------:R-:W-:Y:S01]  /*0830*/  NOP ;  /* 0x0000000000007918 */ /* 0x000fe20000000000 */
[----:B------:R-:W-:Y:S01]  /*0840*/  UMOV UR36, 0x1 ;  /* 0x0000000100247882 */ /* 0x000fe20000000000 */
[----:B------:R-:W-:Y:S01]  /*0850*/  ULDC.64 UR46, c[0x0][0x208] ;  /* 0x00008200002e7ab9 */ /* 0x000fe20000000a00 */
[----:B------:R-:W-:Y:S01]  /*0860*/  USEL UR36, UR36, 0x2, !UP0 ;  /* 0x0000000224247887 */ /* 0x000fe2000c000000 */
[----:B------:R-:W-:Y:S01]  /*0870*/  BSSY B6, `(.L_x_5) ;  /* 0x0000bef000067945 */ /* 0x000fe20003800000 */
[----:B01234-:R-:W-:Y:S01]  /*0880*/  BAR.SYNC.DEFER_BLOCKING 0x0 ;  /* 0x0000000000007b1d */ /* 0x01ffe20000010000 */
[----:B------:R-:W-:-:S13]  /*0890*/  PLOP3.LUT P0, PT, PT, PT, UP0, 0x80, 0x0 ;  /* 0x000000000000781c */ /* 0x000fda0003f0f008 */
[----:B------:R-:W-:Y:S05]  /*08a0*/  @!P0 BRA `(.L_x_6) ;  /* 0x00000078006c8947 */ /* 0x000fea0003800000 */
.L_x_7:
[----:B------:R-:W-:-:S08]  /*08b0*/  NOP ;  /* 0x0000000000007918 */ /* 0x000fd00000000000 */
[----:B------:R-:W0:Y:S02]  /*08c0*/  USETMAXREG.TRY_ALLOC.CTAPOOL UP0, 0xa0 ;  /* 0x000000a0000079c8 */ /* 0x000e240008000600 */
[----:B0-----:R-:W-:-:S13]  /*08d0*/  PLOP3.LUT P0, PT, PT, PT, UP0, 0x80, 0x0 ;  /* 0x000000000000781c */ /* 0x001fda0003f0f008 */
[----:B------:R-:W-:Y:S05]  /*08e0*/  @!P0 BRA `(.L_x_7) ;  /* 0xfffffffc00f08947 */ /* 0x000fea000383ffff */
[----:B------:R-:W0:Y:S01]  /*08f0*/  S2UR UR6, SR_CTAID.Y ;  /* 0x00000000000679c3 */ /* 0x000e220000002600 */
[----:B------:R-:W-:Y:S02]  /*0900*/  ULDC UR8, c[0x0][0xc50] ;  /* 0x0003140000087ab9 */ /* 0x000fe40000000800 */
[----:B------:R-:W-:-:S05]  /*0910*/  UISETP.NE.AND UP0, UPT, UR8, 0x1, UPT ;  /* 0x000000010800788c */ /* 0x000fca000bf05270 */
[----:B------:R-:W1:Y:S06]  /*0920*/  S2UR UR37, SR_CTAID.Z ;  /* 0x00000000002579c3 */ /* 0x000e6c0000002700 */
[----:B------:R-:W-:Y:S01]  /*0930*/  @UP0 ULDC UR4, c[0x0][0xc54] ;  /* 0x0003150000040ab9 */ /* 0x000fe20000000800 */
[----:B------:R-:W-:Y:S01]  /*0940*/  @UP0 ULDC UR7, c[0x0][0xc58] ;  /* 0x0003160000070ab9 */ /* 0x000fe20000000800 */
[----:B0-----:R-:W-:Y:S02]  /*0950*/  UIMAD.WIDE.U32 UR4, UR6, UR4, URZ ;  /* 0x00000004060472a5 */ /* 0x001fe4000f8e003f */
[----:B------:R-:W-:-:S02]  /*0960*/  UMOV UR45, UR6 ;  /* 0x00000006002d7c82 */ /* 0x000fc40008000000 */
[----:B------:R-:W-:Y:S01]  /*0970*/  @UP0 USHF.R.U32.HI UR45, URZ, UR7, UR5 ;  /* 0x000000073f2d0299 */ /* 0x000fe20008011605 */
[----:B------:R-:W-:Y:S06]  /*0980*/  BAR.ARV 0x8, 0x200 ;  /* 0x0208000000007b1d */ /* 0x000fec0000002000 */
[----:B-1----:R-:W-:Y:S01]  /*0990*/  ISETP.LE.AND P0, PT, RZ, UR37, PT ;  /* 0x00000025ff007c0c */ /* 0x002fe2000bf03270 */
[----:B------:R-:W-:-:S04]  /*09a0*/  UIADD3 UR4, -UR45, URZ, URZ ;  /* 0x0000003f2d047290 */ /* 0x000fc8000fffe13f */
[----:B------:R-:W-:-:S08]  /*09b0*/  UIMAD UR8, UR8, UR4, UR6 ;  /* 0x00000004080872a4 */ /* 0x000fd0000f8e0206 */
[----:B------:R-:W-:Y:S05]  /*09c0*/  @!P0 BRA `(.L_x_8) ;  /* 0x000000bc00648947 */ /* 0x000fea0003800000 */
[----:B------:R-:W-:Y:S01]  /*09d0*/  ULDC.64 UR4, c[0x0][0x990] ;  /* 0x0002640000047ab9 */ /* 0x000fe20000000a00 */
[----:B------:R-:W-:Y:S01]  /*09e0*/  ULDC.64 UR6, c[0x0][0x998] ;  /* 0x0002660000067ab9 */ /* 0x000fe20000000a00 */
[----:B------:R-:W-:Y:S01]  /*09f0*/  UISETP.NE.U32.AND UP0, UPT, UR4, URZ, UPT ;  /* 0x0000003f0400728c */ /* 0x000fe2000bf05070 */
[----:B------:R-:W-:Y:S01]  /*0a00*/  IMAD.MOV.U32 R0, RZ, RZ, 0x3f800000 ;  /* 0x3f800000ff007424 */ /* 0x000fe200078e00ff */
[----:B------:R-:W-:Y:S01]  /*0a10*/  UISETP.NE.U32.AND UP1, UPT, UR6, URZ, UPT ;  /* 0x0000003f0600728c */ /* 0x000fe2000bf25070 */
[----:B------:R-:W-:Y:S01]  /*0a20*/  IMAD.MOV.U32 R5, RZ, RZ, 0x3f800000 ;  /* 0x3f800000ff057424 */ /* 0x000fe200078e00ff */
[----:B------:R-:W-:Y:S02]  /*0a30*/  UISETP.NE.AND.EX UP0, UPT, UR5, URZ, UPT, UP0 ;  /* 0x0000003f0500728c */ /* 0x000fe4000bf05300 */
[----:B------:R-:W-:Y:S02]  /*0a40*/  UISETP.NE.AND.EX UP1, UPT, UR7, URZ, UPT, UP1 ;  /* 0x0000003f0700728c */ /* 0x000fe4000bf25310 */
[----:B------:R-:W-:-:S02]  /*0a50*/  USHF.R.S32.HI UR38, URZ, 0x1f, UR37 ;  /* 0x0000001f3f267899 */ /* 0x000fc40008011425 */
[----:B------:R-:W-:Y:S01]  /*0a60*/  PLOP3.LUT P0, PT, PT, PT, UP0, 0x80, 0x0 ;  /* 0x000000000000781c */ /* 0x000fe20003f0f008 */
[----:B------:R-:W-:Y:S01]  /*0a70*/  ULDC UR39, c[0x0][0x424] ;  /* 0x0001090000277ab9 */ /* 0x000fe20000000800 */
[----:B------:R-:W-:-:S03]  /*0a80*/  PLOP3.LUT P1, PT, PT, PT, UP1, 0x80, 0x0 ;  /* 0x000000000000781c */ /* 0x000fc60003f2f018 */
[----:B------:R-:W-:Y:S02]  /*0a90*/  @UP0 ULDC.64 UR12, c[0x0][0x9a8] ;  /* 0x00026a00000c0ab9 */ /* 0x000fe40000000a00 */
[----:B------:R-:W-:Y:S01]  /*0aa0*/  @UP1 ULDC.64 UR16, c[0x0][0x9b8] ;  /* 0x00026e0000101ab9 */ /* 0x000fe20000000a00 */
[----:B------:R-:W-:Y:S02]  /*0ab0*/  @UP0 UIMAD UR9, UR38, UR12, URZ ;  /* 0x0000000c260902a4 */ /* 0x000fe4000f8e023f */
[----:B------:R-:W-:Y:S02]  /*0ac0*/  @UP1 UIMAD UR15, UR38, UR16, URZ ;  /* 0x00000010260f12a4 */ /* 0x000fe4000f8e023f */
[----:B------:R-:W-:Y:S02]  /*0ad0*/  @UP0 UIMAD UR14, UR37, UR13, UR9 ;  /* 0x0000000d250e02a4 */ /* 0x000fe4000f8e0209 */
[----:B------:R-:W-:Y:S02]  /*0ae0*/  @UP0 UIMAD.WIDE.U32 UR10, UR37, UR12, URZ ;  /* 0x0000000c250a02a5 */ /* 0x000fe4000f8e003f */
[----:B------:R-:W-:-:S02]  /*0af0*/  @UP0 USHF.R.S32.HI UR9, URZ, 0x1f, UR45 ;  /* 0x0000001f3f090899 */ /* 0x000fc4000801142d */
[----:B------:R-:W-:Y:S02]  /*0b00*/  @UP1 UIMAD.WIDE.U32 UR12, UR37, UR16, URZ ;  /* 0x00000010250c12a5 */ /* 0x000fe4000f8e003f */
[----:B------:R-:W-:Y:S02]  /*0b10*/  @UP1 UIMAD UR15, UR37, UR17, UR15 ;  /* 0x00000011250f12a4 */ /* 0x000fe4000f8e020f */
[----:B------:R-:W-:Y:S01]  /*0b20*/  @UP1 USHF.R.S32.HI UR20, URZ, 0x1f, UR45 ;  /* 0x0000001f3f141899 */ /* 0x000fe2000801142d */
[----:B------:R-:W-:Y:S01]  /*0b30*/  @UP0 ULDC.64 UR16, c[0x0][0x9b0] ;  /* 0x00026c0000100ab9 */ /* 0x000fe20000000a00 */
[----:B------:R-:W-:Y:S01]  /*0b40*/  @UP1 ULDC.64 UR18, c[0x0][0x9c0] ;  /* 0x0002700000121ab9 */ /* 0x000fe20000000a00 */
[----:B------:R-:W-:Y:S02]  /*0b50*/  @UP0 UIMAD UR9, UR9, UR16, URZ ;  /* 0x00000010090902a4 */ /* 0x000fe4000f8e023f */
[----:B------:R-:W-:Y:S02]  /*0b60*/  @UP0 UIADD3 UR11, UR11, UR14, URZ ;  /* 0x0000000e0b0b0290 */ /* 0x000fe4000fffe03f */
[----:B------:R-:W-:-:S02]  /*0b70*/  @UP1 UIMAD UR14, UR20, UR18, URZ ;  /* 0x00000012140e12a4 */ /* 0x000fc4000f8e023f */
[----:B------:R-:W-:Y:S02]  /*0b80*/  @UP1 UIADD3 UR13, UR13, UR15, URZ ;  /* 0x0000000f0d0d1290 */ /* 0x000fe4000fffe03f */
[----:B------:R-:W-:Y:S02]  /*0b90*/  @UP0 UIMAD UR9, UR45, UR17, UR9 ;  /* 0x000000112d0902a4 */ /* 0x000fe4000f8e0209 */
[----:B------:R-:W-:Y:S02]  /*0ba0*/  @UP0 UIMAD.WIDE.U32 UR10, UR45, UR16, UR10 ;  /* 0x000000102d0a02a5 */ /* 0x000fe4000f8e000a */
[----:B------:R-:W-:Y:S02]  /*0bb0*/  @UP1 UIMAD UR14, UR45, UR19, UR14 ;  /* 0x000000132d0e12a4 */ /* 0x000fe4000f8e020e */
[----:B------:R-:W-:Y:S02]  /*0bc0*/  @UP1 UIMAD.WIDE.U32 UR12, UR45, UR18, UR12 ;  /* 0x000000122d0c12a5 */ /* 0x000fe4000f8e000c */
[----:B------:R-:W-:-:S02]  /*0bd0*/  @UP0 UIADD3 UR11, UR11, UR9, URZ ;  /* 0x000000090b0b0290 */ /* 0x000fc4000fffe03f */
[----:B------:R-:W-:Y:S02]  /*0be0*/  @UP1 UIADD3 UR9, UR13, UR14, URZ ;  /* 0x0000000e0d091290 */ /* 0x000fe4000fffe03f */
[----:B------:R-:W-:Y:S02]  /*0bf0*/  @UP1 ULEA UR6, UP3, UR12, UR6, 0x2 ;  /* 0x000000060c061291 */ /* 0x000fe4000f86103f */
[----:B------:R-:W-:Y:S02]  /*0c00*/  @UP0 ULEA UR4, UP2, UR10, UR4, 0x2 ;  /* 0x000000040a040291 */ /* 0x000fe4000f84103f */
[----:B------:R-:W-:Y:S02]  /*0c10*/  @UP1 ULEA.HI.X UR7, UR12, UR7, UR9, 0x2, UP3 ;  /* 0x000000070c071291 */ /* 0x000fe400098f1409 */
[----:B------:R-:W-:Y:S01]  /*0c20*/  IMAD.U32 R6, RZ, RZ, UR6 ;  /* 0x00000006ff067e24 */ /* 0x000fe2000f8e00ff */
[----:B------:R-:W-:Y:S01]  /*0c30*/  @UP0 ULEA.HI.X UR5, UR10, UR5, UR11, 0x2, UP2 ;  /* 0x000000050a050291 */ /* 0x000fe200090f140b */
[----:B------:R-:W-:-:S02]  /*0c40*/  IMAD.U32 R2, RZ, RZ, UR4 ;  /* 0x00000004ff027e24 */ /* 0x000fc4000f8e00ff */
[----:B------:R-:W-:-:S03]  /*0c50*/  IMAD.U32 R7, RZ, RZ, UR7 ;  /* 0x00000007ff077e24 */ /* 0x000fc6000f8e00ff */
[----:B------:R-:W-:Y:S01]  /*0c60*/  IMAD.U32 R3, RZ, RZ, UR5 ;  /* 0x00000005ff037e24 */ /* 0x000fe2000f8e00ff */
[----:B------:R-:W-:Y:S01]  /*0c70*/  ULDC.64 UR4, c[0x0][0x418] ;  /* 0x0001060000047ab9 */ /* 0x000fe20000000a00 */
[----:B------:R0:W5:Y:S01]  /*0c80*/  @P1 LDG.E R0, desc[UR46][R6.64] ;  /* 0x0000002e06001981 */ /* 0x000162000c1e1900 */
[----:B------:R-:W-:-:S03]  /*0c90*/  UISETP.NE.U32.AND UP0, UPT, UR4, URZ, UPT ;  /* 0x0000003f0400728c */ /* 0x000fc6000bf05070 */
[----:B------:R-:W-:Y:S01]  /*0ca0*/  ULDC UR4, c[0x0][0x2f0] ;  /* 0x0000bc0000047ab9 */ /* 0x000fe20000000800 */
[----:B------:R-:W-:Y:S01]  /*0cb0*/  UISETP.NE.AND.EX UP0, UPT, UR5, URZ, UPT, UP0 ;  /* 0x0000003f0500728c */ /* 0x000fe2000bf05300 */
[----:B------:R0:W5:Y:S03]  /*0cc0*/  @P0 LDG.E R5, desc[UR46][R2.64] ;  /* 0x0000002e02050981 */ /* 0x000166000c1e1900 */
[----:B------:R-:W-:-:S04]  /*0cd0*/  USEL UR39, UR39, 0x1, UP0 ;  /* 0x0000000127277887 */ /* 0x000fc80008000000 */
[----:B------:R-:W-:-:S04]  /*0ce0*/  UIMAD UR39, UR39, UR4, URZ ;  /* 0x00000004272772a4 */ /* 0x000fc8000f8e023f */
[----:B------:R-:W-:Y:S02]  /*0cf0*/  UISETP.GE.AND UP0, UPT, UR39, 0x1, UPT ;  /* 0x000000012700788c */ /* 0x000fe4000bf06270 */
[----:B------:R-:W-:-:S04]  /*0d00*/  UIADD3 UR4, UR39, 0x9f, URZ ;  /* 0x0000009f27047890 */ /* 0x000fc8000fffe03f */
[----:B------:R-:W-:Y:S01]  /*0d10*/  PLOP3.LUT P0, PT, PT, PT, UP0, 0x80, 0x0 ;  /* 0x000000000000781c */ /* 0x000fe20003f0f008 */
[----:B------:R-:W-:-:S04]  /*0d20*/  UIMAD.WIDE UR4, UR4, 0x66666667, URZ ;  /* 0x66666667040478a5 */ /* 0x000fc8000f8e023f */
[----:B------:R-:W-:Y:S02]  /*0d30*/  USHF.R.U32.HI UR6, URZ, 0x1f, UR5 ;  /* 0x0000001f3f067899 */ /* 0x000fe40008011605 */
[----:B------:R-:W-:Y:S01]  /*0d40*/  ULOP3.LUT UR40, UR8, 0xffff, URZ, 0xc0, !UPT ;  /* 0x0000ffff08287892 */ /* 0x000fe2000f8ec03f */
[----:B------:R-:W-:Y:S01]  /*0d50*/  UMOV UR4, URZ ;  /* 0x0000003f00047c82 */ /* 0x000fe20008000000 */
[----:B------:R-:W-:-:S04]  /*0d60*/  ULEA.HI.SX32 UR6, UR5, UR6, 0x1a ;  /* 0x0000000605067291 */ /* 0x000fc8000f8fd23f */
[----:B0-----:R-:W-:Y:S08]  /*0d70*/  @!P0 BRA `(.L_x_9) ;  /* 0x0000000000908947 */ /* 0x001ff00003800000 */
[----:B------:R-:W-:Y:S01]  /*0d80*/  USHF.R.U32.HI UR8, URZ, 0x10, UR8 ;  /* 0x000000103f087899 */ /* 0x000fe20008011608 */
[----:B------:R-:W-:-:S03]  /*0d90*/  UMOV UR4, URZ ;  /* 0x0000003f00047c82 */ /* 0x000fc60008000000 */
[----:B------:R-:W-:-:S11]  /*0da0*/  UISETP.NE.AND UP0, UPT, UR8, URZ, UPT ;  /* 0x0000003f0800728c */ /* 0x000fd6000bf05270 */
[----:B------:R-:W-:Y:S02]  /*0db0*/  @!UP0 ULDC UR8, c[0x0][0x9f0] ;  /* 0x00027c0000088ab9 */ /* 0x000fe40000000800 */
[----:B------:R-:W-:Y:S01]  /*0dc0*/  MOV R4, UR8 ;  /* 0x0000000800047c02 */ /* 0x000fe20008000f00 */
[----:B------:R-:W-:-:S03]  /*0dd0*/  UIADD3 UR7, UR6, -0x1, UR8 ;  /* 0xffffffff06077890 */ /* 0x000fc6000fffe008 */
[-C--:B------:R-:W-:Y:S02]  /*0de0*/  IABS R2, R4.reuse ;  /* 0x0000000400027213 */ /* 0x080fe40000000000 */
[----:B------:R-:W-:Y:S01]  /*0df0*/  IABS R7, R4 ;  /* 0x0000000400077213 */ /* 0x000fe20000000000 */
[----:B------:R-:W-:Y:S01]  /*0e00*/  IMAD.U32 R6, RZ, RZ, UR7 ;  /* 0x00000007ff067e24 */ /* 0x000fe2000f8e00ff */
[----:B------:R-:W-:Y:S01]  /*0e10*/  R2UR UR11, R2 ;  /* 0x00000000020b72ca */ /* 0x000fe200000e0000 */
[----:B------:R-:W-:-:S03]  /*0e20*/  ULOP3.LUT UR7, UR7, UR8, URZ, 0x3c, !UPT ;  /* 0x0000000807077292 */ /* 0x000fc6000f8e3c3f */
[----:B------:R-:W-:-:S05]  /*0e30*/  IABS R6, R6 ;  /* 0x0000000600067213 */ /* 0x000fca0000000000 */
[----:B------:R-:W-:-:S04]  /*0e40*/  IMAD.MOV.U32 R4, RZ, RZ, R6 ;  /* 0x000000ffff047224 */ /* 0x000fc800078e0006 */
[----:B------:R-:W0:Y:S01]  /*0e50*/  I2F.RP R2, UR11 ;  /* 0x0000000b00027d06 */ /* 0x000e220008209400 */
[----:B------:R-:W-:-:S07]  /*0e60*/  R2UR UR10, R4 ;  /* 0x00000000040a72ca */ /* 0x000fce00000e0000 */
[----:B0-----:R-:W0:Y:S02]  /*0e70*/  MUFU.RCP R2, R2 ;  /* 0x0000000200027308 */ /* 0x001e240000001000 */
[----:B0-----:R-:W-:Y:S02]  /*0e80*/  VIADD R3, R2, 0xffffffe ;  /* 0x0ffffffe02037836 */ /* 0x001fe40000000000 */
[----:B------:R-:W-:-:S04]  /*0e90*/  IMAD.MOV R2, RZ, RZ, -R7 ;  /* 0x000000ffff027224 */ /* 0x000fc800078e0a07 */
[----:B------:R-:W0:Y:S02]  /*0ea0*/  F2I.FTZ.U32.TRUNC.NTZ R3, R3 ;  /* 0x0000000300037305 */ /* 0x000e24000021f000 */
[----:B0-----:R-:W-:-:S13]  /*0eb0*/  R2UR UR5, R3 ;  /* 0x00000000030572ca */ /* 0x001fda00000e0000 */
[----:B------:R-:W-:-:S04]  /*0ec0*/  UIADD3 UR9, URZ, -UR5, URZ ;  /* 0x800000053f097290 */ /* 0x000fc8000fffe03f */
[----:B------:R-:W-:-:S04]  /*0ed0*/  UIMAD UR9, UR9, UR11, URZ ;  /* 0x0000000b090972a4 */ /* 0x000fc8000f8e023f */
[----:B------:R-:W-:-:S03]  /*0ee0*/  UIMAD.WIDE.U32 UR4, UR5, UR9, UR4 ;  /* 0x00000009050472a5 */ /* 0x000fc6000f8e0004 */
[----:B------:R-:W-:Y:S01]  /*0ef0*/  R2UR UR9, R2 ;  /* 0x00000000020972ca */ /* 0x000fe200000e0000 */
[----:B------:R-:W-:-:S12]  /*0f00*/  UIMAD.WIDE.U32 UR4, UR5, UR10, URZ ;  /* 0x0000000a050472a5 */ /* 0x000fd8000f8e003f */
[----:B------:R-:W-:-:S04]  /*0f10*/  UIMAD UR4, UR5, UR9, UR10 ;  /* 0x00000009050472a4 */ /* 0x000fc8000f8e020a */
[----:B------:R-:W-:-:S11]  /*0f20*/  UISETP.GT.U32.AND UP1, UPT, UR11, UR4, UPT ;  /* 0x000000040b00728c */ /* 0x000fd6000bf24070 */
[----:B------:R-:W-:Y:S02]  /*0f30*/  @!UP1 UIADD3 UR4, UR4, -UR11, URZ ;  /* 0x8000000b04049290 */ /* 0x000fe4000fffe03f */
[----:B------:R-:W-:Y:S02]  /*0f40*/  @!UP1 UIADD3 UR5, UR5, 0x1, URZ ;  /* 0x0000000105059890 */ /* 0x000fe4000fffe03f */
[----:B------:R-:W-:Y:S02]  /*0f50*/  UISETP.GE.U32.AND UP0, UPT, UR4, UR11, UPT ;  /* 0x0000000b0400728c */ /* 0x000fe4000bf06070 */
[----:B------:R-:W-:-:S09]  /*0f60*/  UISETP.GE.AND UP1, UPT, UR7, URZ, UPT ;  /* 0x0000003f0700728c */ /* 0x000fd2000bf26270 */
[----:B------:R-:W-:Y:S02]  /*0f70*/  @UP0 UIADD3 UR5, UR5, 0x1, URZ ;  /* 0x0000000105050890 */ /* 0x000fe4000fffe03f */
[----:B------:R-:W-:-:S05]  /*0f80*/  UISETP.NE.AND UP0, UPT, UR8, URZ, UPT ;  /* 0x0000003f0800728c */ /* 0x000fca000bf05270 */
[----:B------:R-:W-:Y:S02]  /*0f90*/  UMOV UR4, UR5 ;  /* 0x0000000500047c82 */ /* 0x000fe40008000000 */
[----:B------:R-:W-:-:S04]  /*0fa0*/  @!UP1 UIADD3 UR4, -UR4, URZ, URZ ;  /* 0x0000003f04049290 */ /* 0x000fc8000fffe13f */
[----:B------:R-:W-:-:S12]  /*0fb0*/  @!UP0 ULOP3.LUT UR4, URZ, UR8, URZ, 0x33, !UPT ;  /* 0x000000083f048292 */ /* 0x000fd8000f8e333f */
.L_x_9:
[----:B------:R-:W-:Y:S01]  /*0fc0*/  UIMAD UR40, UR40, UR4, URZ ;  /* 0x00000004282872a4 */ /* 0x000fe2000f8e023f */
[----:B------:R-:W-:Y:S02]  /*0fd0*/  IMAD.U32 R2, RZ, RZ, UR6 ;  /* 0x00000006ff027e24 */ /* 0x000fe4000f8e00ff */
[----:B-----5:R-:W-:Y:S01]  /*0fe0*/  FMUL.FTZ R0, R5, R0 ;  /* 0x0000000005007220 */ /* 0x020fe20000410000 */
[----:B------:R-:W-:Y:S01]  /*0ff0*/  IMAD.U32 R3, RZ, RZ, UR4 ;  /* 0x00000004ff037e24 */ /* 0x000fe2000f8e00ff */
[----:B------:R-:W-:Y:S01]  /*1000*/  ULDC UR4, c[0x0][0x988] ;  /* 0x0002620000047ab9 */ /* 0x000fe20000000800 */
[----:B------:R-:W-:Y:S02]  /*1010*/  VIADD R17, R17, 0xffffff80 ;  /* 0xffffff8011117836 */ /* 0x000fe40000000000 */
[----:B------:R-:W-:Y:S01]  /*1020*/  FMUL.FTZ R0, R0, UR4 ;  /* 0x0000000400007c20 */ /* 0x000fe20008410000 */
[----:B------:R-:W-:Y:S02]  /*1030*/  PLOP3.LUT P0, PT, PT, PT, PT, 0x80, 0x0 ;  /* 0x000000000000781c */ /* 0x000fe40003f0f070 */
[----:B------:R-:W-:-:S02]  /*1040*/  CS2R R6, SRZ ;  /* 0x0000000000067805 */ /* 0x000fc4000001ff00 */
[----:B------:R-:W-:Y:S02]  /*1050*/  VIADDMNMX R2, R3, UR40, R2, PT ;  /* 0x0000002803027c46 */ /* 0x000fe4000b800102 */
[----:B------:R-:W-:Y:S02]  /*1060*/  CS2R R30, SRZ ;  /* 0x00000000001e7805 */ /* 0x000fe4000001ff00 */
[----:B------:R-:W-:Y:S02]  /*1070*/  R2UR UR42, R0 ;  /* 0x00000000002a72ca */ /* 0x000fe400000e0000 */
[----:B------:R-:W-:Y:S02]  /*1080*/  CS2R R26, SRZ ;  /* 0x00000000001a7805 */ /* 0x000fe4000001ff00 */
[----:B------:R-:W-:Y:S02]  /*1090*/  R2UR UR41, R2 ;  /* 0x00000000022972ca */ /* 0x000fe400000e0000 */
[----:B------:R-:W-:-:S02]  /*10a0*/  CS2R R2, SRZ ;  /* 0x0000000000027805 */ /* 0x000fc4000001ff00 */
[----:B------:R-:W-:Y:S02]  /*10b0*/  MOV R0, RZ ;  /* 0x000000ff00007202 */ /* 0x000fe40000000f00 */
[----:B------:R-:W-:Y:S01]  /*10c0*/  CS2R R8, SRZ ;  /* 0x0000000000087805 */ /* 0x000fe2000001ff00 */
[----:B------:R-:W-:Y:S01]  /*10d0*/  IMAD.MOV.U32 R36, RZ, RZ, RZ ;  /* 0x000000ffff247224 */ /* 0x000fe200078e00ff */
[----:B------:R-:W-:Y:S02]  /*10e0*/  CS2R R38, SRZ ;  /* 0x0000000000267805 */ /* 0x000fe4000001ff00 */
[----:B------:R-:W-:Y:S02]  /*10f0*/  CS2R R34, SRZ ;  /* 0x0000000000227805 */ /* 0x000fe4000001ff00 */
[----:B------:R-:W-:Y:S01]  /*1100*/  CS2R R10, SRZ ;  /* 0x00000000000a7805 */ /* 0x000fe2000001ff00 */
[----:B------:R-:W-:Y:S01]  /*1110*/  IMAD.MOV.U32 R33, RZ, RZ, RZ ;  /* 0x000000ffff217224 */ /* 0x000fe200078e00ff */
[----:B------:R-:W-:Y:S01]  /*1120*/  CS2R R46, SRZ ;  /* 0x00000000002e7805 */ /* 0x000fe2000001ff00 */
[----:B------:R-:W-:Y:S01]  /*1130*/  IMAD.MOV.U32 R44, RZ, RZ, RZ ;  /* 0x000000ffff2c7224 */ /* 0x000fe200078e00ff */
[----:B------:R-:W-:-:S02]  /*1140*/  CS2R R42, SRZ ;  /* 0x00000000002a7805 */ /* 0x000fc4000001ff00 */
[----:B------:R-:W-:Y:S01]  /*1150*/  CS2R R12, SRZ ;  /* 0x00000000000c7805 */ /* 0x000fe2000001ff00 */
[----:B------:R-:W-:Y:S01]  /*1160*/  UISETP.GT.AND UP0, UPT, UR41, UR40, UPT ;  /* 0x000000282900728c */ /* 0x000fe2000bf04270 */
[----:B------:R-:W-:Y:S01]  /*1170*/  IMAD.MOV.U32 R41, RZ, RZ, RZ ;  /* 0x000000ffff297224 */ /* 0x000fe200078e00ff */
[----:B------:R-:W-:Y:S01]  /*1180*/  CS2R R54, SRZ ;  /* 0x0000000000367805 */ /* 0x000fe2000001ff00 */
[----:B------:R-:W-:Y:S01]  /*1190*/  IMAD.MOV.U32 R52, RZ, RZ, RZ ;  /* 0x000000ffff347224 */ /* 0x000fe200078e00ff */
[----:B------:R-:W-:Y:S01]  /*11a0*/  CS2R R50, SRZ ;  /* 0x0000000000327805 */ /* 0x000fe2000001ff00 */
[----:B------:R-:W-:Y:S01]  /*11b0*/  IMAD.MOV.U32 R15, RZ, RZ, RZ ;  /* 0x000000ffff0f7224 */ /* 0x000fe200078e00ff */
[----:B------:R-:W-:Y:S01]  /*11c0*/  PLOP3.LUT P1, PT, PT, PT, UP0, 0x80, 0x0 ;  /* 0x000000000000781c */ /* 0x000fe20003f2f008 */
[----:B------:R-:W-:-:S12]  /*11d0*/  IMAD.MOV.U32 R49, RZ, RZ, RZ ;  /* 0x000000ffff317224 */ /* 0x000fd800078e00ff */
[----:B------:R-:W-:Y:S05]  /*11e0*/  @!P1 BRA `(.L_x_10) ;  /* 0x0000005400c49947 */ /* 0x000fea0003800000 */
[----:B------:R-:W-:Y:S01]  /*11f0*/  SHF.R.S32.HI R0, RZ, 0x1f, R17 ;  /* 0x0000001fff007819 */ /* 0x000fe20000011411 */
[----:B------:R-:W0:Y:S01]  /*1200*/  S2UR UR43, SR_CgaCtaId ;  /* 0x00000000002b79c3 */ /* 0x000e220000008800 */
[----:B------:R-:W-:Y:S02]  /*1210*/  UMOV UR44, 0x400 ;  /* 0x00000400002c7882 */ /* 0x000fe40000000000 */
[----:B------:R-:W-:-:S04]  /*1220*/  LEA.HI R16, R0, R17, RZ, 0x7 ;  /* 0x0000001100107211 */ /* 0x000fc800078f38ff */
[----:B------:R-:W-:-:S06]  /*1230*/  SHF.R.S32.HI R0, RZ, 0x7, R16 ;  /* 0x00000007ff007819 */ /* 0x000fcc0000011410 */
[----:B------:R-:W1:Y:S01]  /*1240*/  SHFL.IDX PT, R0, R0, RZ, 0x1f ;  /* 0x00001fff00007589 */ /* 0x000e6200000e0000 */
[----:B0-----:R-:W-:Y:S01]  /*1250*/  ULEA UR44, UR43, UR44, 0x18 ;  /* 0x0000002c2b2c7291 */ /* 0x001fe2000f8ec03f */
[----:B-1----:R-:W-:-:S13]  /*1260*/  R2UR UR6, R0 ;  /* 0x00000000000672ca */ /* 0x002fda00000e0000 */
[----:B------:R-:W-:Y:S02]  /*1270*/  UIMAD.WIDE UR4, UR6, 0x55555556, URZ ;  /* 0x55555556060478a5 */ /* 0x000fe4000f8e023f */
[----:B------:R-:W-:Y:S02]  /*1280*/  UIADD3 UR4, UR44, 0xa200, URZ ;  /* 0x0000a2002c047890 */ /* 0x000fe4000fffe03f */
[----:B------:R-:W-:Y:S02]  /*1290*/  ULEA.HI UR5, UR5, UR5, URZ, 0x1 ;  /* 0x0000000505057291 */ /* 0x000fe4000f8f083f */
[----:B------:R-:W-:Y:S02]  /*12a0*/  ULOP3.LUT UP0, URZ, UR4, 0x9f, URZ, 0xc0, !UPT ;  /* 0x0000009f043f7892 */ /* 0x000fe4000f80c03f */
[----:B------:R-:W-:-:S04]  /*12b0*/  UIMAD UR5, UR5, -0x3, UR6 ;  /* 0xfffffffd050578a4 */ /* 0x000fc8000f8e0206 */
[----:B------:R-:W-:Y:S01]  /*12c0*/  PLOP3.LUT P0, PT, PT, PT, UP0, 0x80, 0x0 ;  /* 0x000000000000781c */ /* 0x000fe20003f0f008 */
[----:B------:R-:W-:-:S04]  /*12d0*/  ULEA UR5, UR5, UR4, 0xc ;  /* 0x0000000405057291 */ /* 0x000fc8000f8e603f */
[----:B------:R-:W-:-:S04]  /*12e0*/  USHF.R.U32.HI UR5, URZ, 0x4, UR5 ;  /* 0x000000043f057899 */ /* 0x000fc80008011605 */
[----:B------:R-:W-:-:S04]  /*12f0*/  ULOP3.LUT UR48, UR5, 0x3fff, URZ, 0xc0, !UPT ;  /* 0x00003fff05307892 */ /* 0x000fc8000f8ec03f */
[----:B------:R-:W-:Y:S08]  /*1300*/  @!P0 BRA `(.L_x_11) ;  /* 0x0000000000408947 */ /* 0x000ff00003800000 */
[----:B------:R-:W-:Y:S01]  /*1310*/  MOV R0, 0x0 ;  /* 0x0000000000007802 */ /* 0x000fe20000000f00 */
[----:B------:R-:W-:Y:S01]  /*1320*/  ULDC.64 UR4, c[0x4][0x98] ;  /* 0x0100260000047ab9 */ /* 0x000fe20000000a00 */
[----:B------:R-:W-:Y:S01]  /*1330*/  ULDC.64 UR6, c[0x4][0x30] ;  /* 0x01000c0000067ab9 */ /* 0x000fe20000000a00 */
[----:B------:R-:W-:Y:S01]  /*1340*/  MOV R4, UR4 ;  /* 0x0000000400047c02 */ /* 0x000fe20008000f00 */
[----:B------:R0:W1:Y:S01]  /*1350*/  LDC.64 R2, c[0x4][R0] ;  /* 0x0100000000027b82 */ /* 0x0000620000000a00 */
[----:B------:R-:W-:Y:S01]  /*1360*/  IMAD.U32 R5, RZ, RZ, UR5 ;  /* 0x00000005ff057e24 */ /* 0x000fe2000f8e00ff */
[----:B------:R-:W-:Y:S01]  /*1370*/  ULDC.64 UR4, c[0x4][0xa0] ;  /* 0x0100280000047ab9 */ /* 0x000fe20000000a00 */
[----:B------:R-:W-:Y:S01]  /*1380*/  IMAD.U32 R10, RZ, RZ, UR6 ;  /* 0x00000006ff0a7e24 */ /* 0x000fe2000f8e00ff */
[----:B------:R-:W-:Y:S01]  /*1390*/  MOV R13, RZ ;  /* 0x000000ff000d7202 */ /* 0x000fe20000000f00 */
[----:B------:R-:W-:Y:S02]  /*13a0*/  IMAD.U32 R6, RZ, RZ, UR4 ;  /* 0x00000004ff067e24 */ /* 0x000fe4000f8e00ff */
[----:B------:R-:W-:-:S02]  /*13b0*/  IMAD.U32 R7, RZ, RZ, UR5 ;  /* 0x00000005ff077e24 */ /* 0x000fc4000f8e00ff */
[----:B------:R-:W-:Y:S02]  /*13c0*/  IMAD.U32 R11, RZ, RZ, UR7 ;  /* 0x00000007ff0b7e24 */ /* 0x000fe4000f8e00ff */
[----:B------:R-:W-:Y:S02]  /*13d0*/  IMAD.MOV.U32 R8, RZ, RZ, 0x70 ;  /* 0x00000070ff087424 */ /* 0x000fe400078e00ff */
[----:B0-----:R-:W-:-:S07]  /*13e0*/  IMAD.MOV.U32 R12, RZ, RZ, 0x1 ;  /* 0x00000001ff0c7424 */ /* 0x001fce00078e00ff */
[----:B------:R-:W-:-:S07]  /*13f0*/  LEPC R20, `(.L_x_11) ;  /* 0x000000001014794e */ /* 0x000fce0000000000 */
[----:B-1----:R-:W-:Y:S05]  /*1400*/  CALL.ABS.NOINC R2 ;  /* 0x0000000002007343 */ /* 0x002fea0003c00000 */
.L_x_11:
[----:B------:R-:W-:-:S04]  /*1410*/  SHF.L.U32 R0, RZ, 0x1f, RZ ;  /* 0x0000001fff007819 */ /* 0x000fc800000006ff */
[----:B------:R-:W0:Y:S02]  /*1420*/  SYNCS.PHASECHK.TRANS64.TRYWAIT P0, [UR44+0x12400], R0 ;  /* 0x01240000ff0075a7 */ /* 0x000e24000800016c */
[----:B0-----:R-:W-:Y:S05]  /*1430*/  @!P0 BRA `(.L_x_12) ;  /* 0x000000b000d08947 */ /* 0x001fea0003800000 */
.L_x_96:
[----:B------:R-:W-:-:S06]  /*1440*/  ULOP3.LUT UR4, UR36, 0x1, URZ, 0xfc, !UPT ;  /* 0x0000000124047892 */ /* 0x000fcc000f8efc3f */
[----:B------:R-:W-:-:S05]  /*1450*/  IMAD.U32 R2, RZ, RZ, UR4 ;  /* 0x00000004ff027e24 */ /* 0x000fca000f8e00ff */
[----:B------:R-:W-:-:S13]  /*1460*/  ISETP.NE.AND P0, PT, R2, 0x3, PT ;  /* 0x000000030200780c */ /* 0x000fda0003f05270 */
[----:B------:R-:W-:Y:S05]  /*1470*/  @!P0 BRA `(.L_x_13) ;  /* 0x0000000000048947 */ /* 0x000fea0003800000 */
[----:B------:R-:W-:Y:S01]  /*1480*/  BPT.TRAP 0x1 ;  /* 0x000000040000795c */ /* 0x000fe20000300000 */
.L_x_13:
[----:B------:R1:W2:Y:S01]  /*1490*/  SYNCS.PHASECHK.TRANS64.TRYWAIT P1, [UR44+0x12430], R0 ;  /* 0x01243000ff0075a7 */ /* 0x0002a2000802016c */
[----:B------:R-:W-:Y:S05]  /*14a0*/  @!P0 BRA `(.L_x_14) ;  /* 0x0000000000048947 */ /* 0x000fea0003800000 */
[----:B------:R-:W-:Y:S01]  /*14b0*/  BPT.TRAP 0x1 ;  /* 0x000000040000795c */ /* 0x000fe20000300000 */
.L_x_14:
[----:B------:R-:W-:Y:S02]  /*14c0*/  IMAD.U32 R2, RZ, RZ, UR48 ;  /* 0x00000030ff027e24 */ /* 0x000fe4000f8e00ff */
[----:B------:R-:W-:-:S03]  /*14d0*/  IMAD.MOV.U32 R25, RZ, RZ, RZ ;  /* 0x000000ffff197224 */ /* 0x000fc600078e00ff */
[----:B------:R-:W-:Y:S01]  /*14e0*/  LOP3.LUT R2, R2, 0x10000, RZ, 0xfc, !PT ;  /* 0x0001000002027812 */ /* 0x000fe200078efcff */
[----:B--2---:R-:W-:Y:S06]  /*14f0*/  @P1 BRA `(.L_x_15) ;  /* 0x0000000000081947 */ /* 0x004fec0003800000 */
[----:B------:R-:W2:Y:S02]  /*1500*/  SYNCS.PHASECHK.TRANS64.TRYWAIT P1, [UR44+0x12430], R0 ;  /* 0x01243000ff0075a7 */ /* 0x000ea4000802016c */
[----:B--2---:R-:W-:Y:S05]  /*1510*/  @!P1 BRA `(.L_x_16) ;  /* 0x000000b000b09947 */ /* 0x004fea0003800000 */
.L_x_15:
[----:B------:R-:W-:Y:S05]  /*1520*/  WARPSYNC.ALL ;  /* 0x0000000000007948 */ /* 0x000fea0003800000 */
[----:B0-----:R-:W-:Y:S01]  /*1530*/  IMAD.MOV.U32 R3, RZ, RZ, -0x7fffffe0 ;  /* 0x80000020ff037424 */ /* 0x001fe200078e00ff */
[----:B------:R-:W-:-:S04]  /*1540*/  UIADD3 UR4, UR44, 0xd200, URZ ;  /* 0x0000d2002c047890 */ /* 0x000fc8000fffe03f */
[C---:B------:R-:W-:Y:S01]  /*1550*/  R2UR UR5, R3.reuse ;  /* 0x00000000030572ca */ /* 0x040fe200000e0000 */
[----:B------:R-:W-:Y:S01]  /*1560*/  WARPGROUP.ARRIVE ;  /* 0x00000000000079c5 */ /* 0x000fe20000000000 */
[----:B------:R-:W-:Y:S01]  /*1570*/  UMOV UR7, 0x80000020 ;  /* 0x8000002000077882 */ /* 0x000fe20000000000 */
[----:B------:R-:W-:Y:S01]  /*1580*/  USHF.R.U32.HI UR6, URZ, 0x4, UR4 ;  /* 0x000000043f067899 */ /* 0x000fe20008011604 */
[C---:B------:R-:W-:Y:S01]  /*1590*/  R2UR UR8, R2.reuse ;  /* 0x00000000020872ca */ /* 0x040fe200000e0000 */
[----:B------:R-:W-:Y:S01]  /*15a0*/  UMOV UR11, 0x80000020 ;  /* 0x80000020000b7882 */ /* 0x000fe20000000000 */
[C---:B------:R-:W-:Y:S01]  /*15b0*/  R2UR UR4, R2.reuse ;  /* 0x00000000020472ca */ /* 0x040fe200000e0000 */
[----:B------:R-:W-:Y:S01]  /*15c0*/  ULOP3.LUT UR6, UR6, 0x3fff, URZ, 0xc0, !UPT ;  /* 0x00003fff06067892 */ /* 0x000fe2000f8ec03f */
[C---:B------:R-:W-:Y:S01]  /*15d0*/  R2UR UR9, R3.reuse ;  /* 0x00000000030972ca */ /* 0x040fe200000e0000 */
[----:B------:R-:W-:Y:S01]  /*15e0*/  UMOV UR15, 0x80000020 ;  /* 0x80000020000f7882 */ /* 0x000fe20000000000 */
[C---:B------:R-:W-:Y:S01]  /*15f0*/  R2UR UR12, R2.reuse ;  /* 0x00000000020c72ca */ /* 0x040fe200000e0000 */
[----:B------:R-:W-:Y:S01]  /*1600*/  ULOP3.LUT UR28, UR6, 0x10000, URZ, 0xfc, !UPT ;  /* 0x00010000061c7892 */ /* 0x000fe2000f8efc3f */
[C---:B------:R-:W-:Y:S01]  /*1610*/  R2UR UR13, R3.reuse ;  /* 0x00000000030d72ca */ /* 0x040fe200000e0000 */
[----:B------:R-:W-:Y:S01]  /*1620*/  UMOV UR19, 0x80000020 ;  /* 0x8000002000137882 */ /* 0x000fe20000000000 */
[C---:B------:R-:W-:Y:S01]  /*1630*/  R2UR UR16, R2.reuse ;  /* 0x00000000021072ca */ /* 0x040fe200000e0000 */
[----:B------:R-:W-:Y:S01]  /*1640*/  UIADD3 UR10, UR28, 0x80, URZ ;  /* 0x000000801c0a7890 */ /* 0x000fe2000fffe03f */
[C---:B------:R-:W-:Y:S01]  /*1650*/  R2UR UR17, R3.reuse ;  /* 0x00000000031172ca */ /* 0x040fe200000e0000 */
[----:B------:R-:W-:Y:S01]  /*1660*/  UIADD3 UR14, UR28, 0x100, URZ ;  /* 0x000001001c0e7890 */ /* 0x000fe2000fffe03f */
[C---:B------:R-:W-:Y:S01]  /*1670*/  R2UR UR20, R2.reuse ;  /* 0x00000000021472ca */ /* 0x040fe200000e0000 */
[----:B------:R-:W-:Y:S01]  /*1680*/  UMOV UR6, UR28 ;  /* 0x0000001c00067c82 */ /* 0x000fe20008000000 */
[----:B------:R-:W-:Y:S01]  /*1690*/  UIADD3 UR18, UR28, 0x180, URZ ;  /* 0x000001801c127890 */ /* 0x000fe2000fffe03f */
[----:B------:R-:W-:Y:S01]  /*16a0*/  QGMMA.64x32x32.F32.E4M3.E4M3 R92, gdesc[UR4], RZ, !UPT, gsb0 ;  /* 0x00600000045c79f3 */ /* 0x000fe2000c0008ff */
[----:B------:R-:W-:Y:S01]  /*16b0*/  R2UR UR21, R3 ;  /* 0x00000000031572ca */ /* 0x000fe200000e0000 */
[----:B------:R-:W-:Y:S01]  /*16c0*/  UIADD3 UR22, UR28, 0x200, URZ ;  /* 0x000002001c167890 */ /* 0x000fe2000fffe03f */
[----:B------:R-:W-:Y:S01]  /*16d0*/  R2UR UR4, R2 ;  /* 0x00000000020472ca */ /* 0x000fe200000e0000 */
[----:B------:R-:W-:Y:S01]  /*16e0*/  UMOV UR23, 0x80000020 ;  /* 0x8000002000177882 */ /* 0x000fe20000000000 */
[----:B------:R-:W-:Y:S01]  /*16f0*/  UIADD3 UR6, UR28, 0x2, URZ ;  /* 0x000000021c067890 */ /* 0x000fe2000fffe03f */
[----:B------:R-:W-:Y:S01]  /*1700*/  UMOV UR5, 0x80000020 ;  /* 0x8000002000057882 */ /* 0x000fe20000000000 */
[----:B------:R-:W-:Y:S01]  /*1710*/  UMOV UR7, 0x80000020 ;  /* 0x8000002000077882 */ /* 0x000fe20000000000 */
[----:B------:R-:W-:-:S08]  /*1720*/  UMOV UR29, URZ ;  /* 0x0000003f001d7c82 */ /* 0x000fd00008000000 */
[----:B------:R-:W-:Y:S01]  /*1730*/  UIADD3 UR4, UR4, 0x2, URZ ;  /* 0x0000000204047890 */ /* 0x000fe2000fffe03f */
[----:B------:R-:W-:Y:S02]  /*1740*/  WARPGROUP.DEPBAR.LE gsb0, 0x0 ;  /* 0x00008000000079c5 */ /* 0x000fe40000010000 */
[----:B------:R-:W-:-:S06]  /*1750*/  WARPGROUP.ARRIVE ;  /* 0x00000000000079c5 */ /* 0x000fcc0000000000 */
[----:B------:R-:W-:Y:S01]  /*1760*/  QGMMA.64x32x32.F32.E4M3.E4M3 R76, gdesc[UR8], RZ, !UPT, gsb0 ;  /* 0x00600000084c79f3 */ /* 0x000fe2000c0008ff */
[----:B------:R-:W-:Y:S01]  /*1770*/  UIADD3 UR10, UR28, 0x82, URZ ;  /* 0x000000821c0a7890 */ /* 0x000fe2000fffe03f */
[----:B------:R-:W-:Y:S01]  /*1780*/  UMOV UR8, UR4 ;  /* 0x0000000400087c82 */ /* 0x000fe20008000000 */
[----:B------:R-:W-:Y:S01]  /*1790*/  UMOV UR9, UR5 ;  /* 0x0000000500097c82 */ /* 0x000fe20008000000 */
[----:B------:R-:W-:Y:S01]  /*17a0*/  UMOV UR11, 0x80000020 ;  /* 0x80000020000b7882 */ /* 0x000fe20000000000 */
        /* <DEDUP_REMOVED lines=9> */
[----:B------:R-:W-:Y:S03]  /*1840*/  QGMMA.64x32x32.F32.E4M3.E4M3 R44, gdesc[UR16], RZ, !UPT, gsb0 ;  /* 0x00600000102c79f3 */ /* 0x000fe6000c0008ff */
[----:B------:R-:W-:Y:S02]  /*1850*/  WARPGROUP.DEPBAR.LE gsb0, 0x0 ;  /* 0x00008000000079c5 */ /* 0x000fe40000010000 */
[----:B------:R-:W-:-:S06]  /*1860*/  WARPGROUP.ARRIVE ;  /* 0x00000000000079c5 */ /* 0x000fcc0000000000 */
[----:B------:R-:W-:Y:S03]  /*1870*/  QGMMA.64x32x32.F32.E4M3.E4M3 R28, gdesc[UR20], RZ, !UPT, gsb0 ;  /* 0x00600000141c79f3 */ /* 0x000fe6000c0008ff */
[----:B------:R-:W-:Y:S02]  /*1880*/  WARPGROUP.DEPBAR.LE gsb0, 0x0 ;  /* 0x00008000000079c5 */ /* 0x000fe40000010000 */
[----:B------:R-:W-:-:S06]  /*1890*/  WARPGROUP.ARRIVE ;  /* 0x00000000000079c5 */ /* 0x000fcc0000000000 */
[----:B------:R-:W-:Y:S01]  /*18a0*/  QGMMA.64x32x32.F32.E4M3.E4M3 R92, gdesc[UR4], R92, gsb0 ;  /* 0x00600000045c79f3 */ /* 0x000fe2000800085c */
[----:B------:R-:W-:Y:S01]  /*18b0*/  UIADD3 UR6, UR28, 0x182, URZ ;  /* 0x000001821c067890 */ /* 0x000fe2000fffe03f */
[----:B------:R-:W-:Y:S01]  /*18c0*/  UMOV UR7, 0x80000020 ;  /* 0x8000002000077882 */ /* 0x000fe20000000000 */
[----:B------:R-:W-:Y:S02]  /*18d0*/  WARPGROUP.DEPBAR.LE gsb0, 0x0 ;  /* 0x00008000000079c5 */ /* 0x000fe40000010000 */
[----:B------:R-:W-:-:S06]  /*18e0*/  WARPGROUP.ARRIVE ;  /* 0x00000000000079c5 */ /* 0x000fcc0000000000 */
[----:B------:R-:W-:Y:S01]  /*18f0*/  QGMMA.64x32x32.F32.E4M3.E4M3 R76, gdesc[UR8], R76, gsb0 ;  /* 0x00600000084c79f3 */ /* 0x000fe2000800084c */
[----:B------:R-:W-:Y:S02]  /*1900*/  UIADD3 UR8, UR28, 0x202, URZ ;  /* 0x000002021c087890 */ /* 0x000fe4000fffe03f */
[----:B------:R-:W-:Y:S02]  /*1910*/  WARPGROUP.DEPBAR.LE gsb0, 0x0 ;  /* 0x00008000000079c5 */ /* 0x000fe40000010000 */
[----:B------:R-:W-:-:S06]  /*1920*/  WARPGROUP.ARRIVE ;  /* 0x00000000000079c5 */ /* 0x000fcc0000000000 */
[----:B------:R-:W-:Y:S03]  /*1930*/  QGMMA.64x32x32.F32.E4M3.E4M3 R60, gdesc[UR12], R60, gsb0 ;  /* 0x006000000c3c79f3 */ /* 0x000fe6000800083c */
[----:B------:R-:W-:Y:S02]  /*1940*/  WARPGROUP.DEPBAR.LE gsb0, 0x0 ;  /* 0x00008000000079c5 */ /* 0x000fe40000010000 */
[----:B------:R-:W-:-:S06]  /*1950*/  WARPGROUP.ARRIVE ;  /* 0x00000000000079c5 */ /* 0x000fcc0000000000 */
[----:B------:R-:W-:Y:S01]  /*1960*/  QGMMA.64x32x32.F32.E4M3.E4M3 R44, gdesc[UR4], R44, gsb0 ;  /* 0x00600000042c79f3 */ /* 0x000fe2000800082c */
[----:B------:R-:W-:Y:S01]  /*1970*/  UMOV UR6, UR8 ;  /* 0x0000000800067c82 */ /* 0x000fe20008000000 */
[----:B------:R-:W-:Y:S01]  /*1980*/  UMOV UR7, 0x80000020 ;  /* 0x8000002000077882 */ /* 0x000fe20000000000 */
[----:B------:R-:W-:Y:S02]  /*1990*/  WARPGROUP.DEPBAR.LE gsb0, 0x0 ;  /* 0x00008000000079c5 */ /* 0x000fe40000010000 */
[----:B------:R-:W-:-:S06]  /*19a0*/  WARPGROUP.ARRIVE ;  /* 0x00000000000079c5 */ /* 0x000fcc0000000000 */
[----:B------:R-:W-:Y:S03]  /*19b0*/  QGMMA.64x32x32.F32.E4M3.E4M3 R28, gdesc[UR4], R28, gsb0 ;  /* 0x00600000041c79f3 */ /* 0x000fe6000800081c */
[----:B------:R-:W-:Y:S02]  /*19c0*/  WARPGROUP.DEPBAR.LE gsb0, 0x0 ;  /* 0x00008000000079c5 */ /* 0x000fe40000010000 */
[----:B------:R-:W-:Y:S05]  /*19d0*/  @!P0 BRA `(.L_x_17) ;  /* 0x0000000000048947 */ /* 0x000fea0003800000 */
[----:B------:R-:W-:Y:S01]  /*19e0*/  BPT.TRAP 0x1 ;  /* 0x000000040000795c */ /* 0x000fe20000300000 */
.L_x_17:
[----:B------:R-:W-:Y:S01]  /*19f0*/  LOP3.LUT R16, R16, 0xffffff80, RZ, 0xc0, !PT ;  /* 0xffffff8010107812 */ /* 0x000fe200078ec0ff */
[----:B-12---:R-:W-:Y:S01]  /*1a00*/  IMAD.MOV.U32 R0, RZ, RZ, -0x2 ;  /* 0xfffffffeff007424 */ /* 0x006fe200078e00ff */
[----:B------:R-:W-:Y:S01]  /*1a10*/  MOV R9, UR41 ;  /* 0x0000002900097c02 */ /* 0x000fe20008000f00 */
[----:B------:R-:W-:Y:S01]  /*1a20*/  UIADD3 UR33, UR41, -0x2, URZ ;  /* 0xfffffffe29217890 */ /* 0x000fe2000fffe03f */
[----:B------:R-:W-:Y:S01]  /*1a30*/  P2R R5, PR, RZ, 0x1 ;  /* 0x00000001ff057803 */ /* 0x000fe20000000000 */
[----:B------:R-:W-:Y:S01]  /*1a40*/  IMAD.IADD R16, R17, 0x1, -R16 ;  /* 0x0000000111107824 */ /* 0x000fe200078e0a10 */
[----:B------:R-:W-:Y:S01]  /*1a50*/  UIADD3 UR6, UR44, 0x12440, URZ ;  /* 0x000124402c067890 */ /* 0x000fe2000fffe03f */
[----:B------:R-:W0:Y:S01]  /*1a60*/  S2UR UR31, SR_CgaCtaId ;  /* 0x00000000001f79c3 */ /* 0x000e220000008800 */
[----:B------:R-:W-:Y:S02]  /*1a70*/  UISETP.GE.AND UP0, UPT, UR33, UR40, UPT ;  /* 0x000000282100728c */ /* 0x000fe4000bf06270 */
[----:B------:R-:W-:Y:S01]  /*1a80*/  SHF.R.S32.HI R7, RZ, 0x1f, R16 ;  /* 0x0000001fff077819 */ /* 0x000fe20000011410 */
[----:B------:R-:W-:Y:S01]  /*1a90*/  UPRMT UR6, UR43, 0x654, UR6 ;  /* 0x000006542b067896 */ /* 0x000fe20008000006 */
[----:B------:R-:W-:-:S02]  /*1aa0*/  UMOV UR30, URZ ;  /* 0x0000003f001e7c82 */ /* 0x000fc40008000000 */
[----:B------:R-:W-:-:S04]  /*1ab0*/  LEA.HI R7, R7, R16, RZ, 0x2 ;  /* 0x0000001007077211 */ /* 0x000fc800078f10ff */
[----:B------:R-:W-:Y:S02]  /*1ac0*/  LOP3.LUT R7, R7, 0x7ffffffc, RZ, 0xc0, !PT ;  /* 0x7ffffffc07077812 */ /* 0x000fe400078ec0ff */
[----:B------:R-:W-:Y:S03]  /*1ad0*/  SYNCS.ARRIVE.TRANS64.RED.A1T0 RZ, [UR6], RZ ;  /* 0x000000ffffff79a7 */ /* 0x000fe60008100406 */
[----:B------:R-:W-:-:S04]  /*1ae0*/  IMAD.IADD R7, R16, 0x1, -R7 ;  /* 0x0000000110077824 */ /* 0x000fc800078e0a07 */
[----:B------:R-:W-:-:S04]  /*1af0*/  IMAD R7, R7, R0, 0xa0 ;  /* 0x000000a007077424 */ /* 0x000fc800078e0200 */
[----:B------:R-:W-:-:S04]  /*1b00*/  VIADD R4, R7, UR39 ;  /* 0x0000002707047c36 */ /* 0x000fc80008000000 */
[----:B------:R-:W-:Y:S02]  /*1b10*/  IMAD R4, R9, -0xa0, R4 ;  /* 0xffffff6009047824 */ /* 0x000fe400078e0204 */
[----:B------:R-:W-:-:S03]  /*1b20*/  IMAD.U32 R9, RZ, RZ, UR42 ;  /* 0x0000002aff097e24 */ /* 0x000fc6000f8e00ff */
[C---:B------:R-:W-:Y:S02]  /*1b30*/  ISETP.GT.AND P6, PT, R4.reuse, RZ, PT ;  /* 0x000000ff0400720c */ /* 0x040fe40003fc4270 */
[C---:B------:R-:W-:Y:S02]  /*1b40*/  ISETP.GT.AND P5, PT, R4.reuse, 0x1, PT ;  /* 0x000000010400780c */ /* 0x040fe40003fa4270 */
[----:B------:R-:W-:Y:S02]  /*1b50*/  ISETP.GT.AND P4, PT, R4, 0x8, PT ;  /* 0x000000080400780c */ /* 0x000fe40003f84270 */
[----:B------:R-:W-:Y:S02]  /*1b60*/  FSEL R92, R92, -INF , P6 ;  /* 0xff8000005c5c7808 */ /* 0x000fe40003000000 */
[----:B------:R-:W-:Y:S02]  /*1b70*/  FSEL R93, R93, -INF , P5 ;  /* 0xff8000005d5d7808 */ /* 0x000fe40002800000 */
[----:B------:R-:W-:-:S02]  /*1b80*/  ISETP.GT.AND P3, PT, R4, 0x9, PT ;  /* 0x000000090400780c */ /* 0x000fc40003f64270 */
[----:B------:R-:W-:Y:S02]  /*1b90*/  FSEL R96, R96, -INF , P4 ;  /* 0xff80000060607808 */ /* 0x000fe40002000000 */
[----:B------:R-:W-:Y:S02]  /*1ba0*/  FMNMX.FTZ R7, R92, R93, !PT ;  /* 0x0000005d5c077209 */ /* 0x000fe40007810000 */
[----:B------:R-:W-:Y:S02]  /*1bb0*/  ISETP.GT.AND P1, PT, R4, 0x10, PT ;  /* 0x000000100400780c */ /* 0x000fe40003f24270 */
[----:B------:R-:W-:Y:S02]  /*1bc0*/  FSEL R97, R97, -INF , P3 ;  /* 0xff80000061617808 */ /* 0x000fe40001800000 */
[----:B------:R-:W-:Y:S02]  /*1bd0*/  FMNMX.FTZ R0, R96, R7, !PT ;  /* 0x0000000760007209 */ /* 0x000fe40007810000 */
[----:B------:R-:W-:-:S02]  /*1be0*/  ISETP.GT.AND P2, PT, R4, 0x11, PT ;  /* 0x000000110400780c */ /* 0x000fc40003f44270 */
[----:B------:R-:W-:Y:S02]  /*1bf0*/  FSEL R100, R100, -INF , P1 ;  /* 0xff80000064647808 */ /* 0x000fe40000800000 */
[----:B------:R-:W-:Y:S02]  /*1c00*/  FMNMX.FTZ R7, R97, R0, !PT ;  /* 0x0000000061077209 */ /* 0x000fe40007810000 */
[----:B------:R-:W-:Y:S02]  /*1c10*/  FSEL R94, R94, -INF , P6 ;  /* 0xff8000005e5e7808 */ /* 0x000fe40003000000 */
[----:B------:R-:W-:Y:S02]  /*1c20*/  ISETP.GT.AND P6, PT, R4, 0x18, PT ;  /* 0x000000180400780c */ /* 0x000fe40003fc4270 */
[----:B------:R-:W-:Y:S02]  /*1c30*/  FSEL R101, R101, -INF , P2 ;  /* 0xff80000065657808 */ /* 0x000fe40001000000 */
[----:B------:R-:W-:-:S02]  /*1c40*/  FMNMX.FTZ R0, R100, R7, !PT ;  /* 0x0000000764007209 */ /* 0x000fc40007810000 */
[----:B------:R-:W-:Y:S02]  /*1c50*/  FSEL R95, R95, -INF , P5 ;  /* 0xff8000005f5f7808 */ /* 0x000fe40002800000 */
[----:B------:R-:W-:Y:S02]  /*1c60*/  ISETP.GT.AND P5, PT, R4, 0x19, PT ;  /* 0x000000190400780c */ /* 0x000fe40003fa4270 */
[----:B------:R-:W-:Y:S02]  /*1c70*/  FSEL R104, R104, -INF , P6 ;  /* 0xff80000068687808 */ /* 0x000fe40003000000 */
[----:B------:R-:W-:Y:S02]  /*1c80*/  FMNMX.FTZ R7, R101, R0, !PT ;  /* 0x0000000065077209 */ /* 0x000fe40007810000 */
[----:B------:R-:W-:Y:S02]  /*1c90*/  FSEL R98, R98, -INF , P4 ;  /* 0xff80000062627808 */ /* 0x000fe40002000000 */
        /* <DEDUP_REMOVED lines=91> */
[----:B------:R-:W-:Y:S02]  /*2250*/  ISETP.GT.AND P0, PT, R4, 0x79, PT ;  /* 0x000000790400780c */ /* 0x000fe40003f04270 */
[----:B------:R-:W-:Y:S02]  /*2260*/  FSEL R56, R56, -INF , P6 ;  /* 0xff80000038387808 */ /* 0x000fe40003000000 */
[----:B------:R-:W-:Y:S02]  /*2270*/  FMNMX.FTZ R7, R53, R0, !PT ;  /* 0x0000000035077209 */ /* 0x000fe40007810000 */
[----:B------:R-:W-:Y:S02]  /*2280*/  FSEL R47, R47, -INF , P5 ;  /* 0xff8000002f2f7808 */ /* 0x000fe40002800000 */
[----:B------:R-:W-:Y:S02]  /*2290*/  ISETP.GT.AND P5, PT, R4, 0x80, PT ;  /* 0x000000800400780c */ /* 0x000fe40003fa4270 */
[----:B------:R-:W-:-:S02]  /*22a0*/  FSEL R57, R57, -INF , P0 ;  /* 0xff80000039397808 */ /* 0x000fc40000000000 */
[----:B------:R-:W-:Y:S02]  /*22b0*/  FMNMX.FTZ R0, R56, R7, !PT ;  /* 0x0000000738007209 */ /* 0x000fe40007810000 */
        /* <DEDUP_REMOVED lines=12> */
[----:B------:R-:W-:Y:S02]  /*2380*/  FSEL R33, R33, -INF , P2 ;  /* 0xff80000021217808 */ /* 0x000fe40001000000 */
[----:B------:R-:W-:Y:S02]  /*2390*/  FMNMX.FTZ R0, R21, R0, !PT ;  /* 0x0000000015007209 */ /* 0x000fe40007810000 */
[----:B------:R-:W-:Y:S02]  /*23a0*/  ISETP.GT.AND P3, PT, R4, 0x90, PT ;  /* 0x000000900400780c */ /* 0x000fe40003f64270 */
[----:B------:R-:W-:Y:S02]  /*23b0*/  FSEL R50, R50, -INF , P4 ;  /* 0xff80000032327808 */ /* 0x000fe40002000000 */
[----:B------:R-:W-:-:S02]  /*23c0*/  FSEL R19, R36, -INF , P3 ;  /* 0xff80000024137808 */ /* 0x000fc40001800000 */
[----:B------:R-:W-:Y:S02]  /*23d0*/  FMNMX.FTZ R0, R33, R0, !PT ;  /* 0x0000000021007209 */ /* 0x000fe40007810000 */
[C---:B------:R-:W-:Y:S02]  /*23e0*/  ISETP.GT.AND P4, PT, R4.reuse, 0x91, PT ;  /* 0x000000910400780c */ /* 0x040fe40003f84270 */
[----:B------:R-:W-:Y:S02]  /*23f0*/  FMNMX.FTZ R0, R19, R0, !PT ;  /* 0x0000000013007209 */ /* 0x000fe40007810000 */
[----:B------:R-:W-:Y:S02]  /*2400*/  FSEL R37, R37, -INF , P4 ;  /* 0xff80000025257808 */ /* 0x000fe40002000000 */
[----:B------:R-:W-:Y:S02]  /*2410*/  ISETP.GT.AND P5, PT, R4, 0x98, PT ;  /* 0x000000980400780c */ /* 0x000fe40003fa4270 */
[----:B------:R-:W-:-:S02]  /*2420*/  FMNMX.FTZ R7, R37, R0, !PT ;  /* 0x0000000025077209 */ /* 0x000fc40007810000 */
[----:B------:R-:W-:Y:S02]  /*2430*/  FSEL R40, R40, -INF , P5 ;  /* 0xff80000028287808 */ /* 0x000fe40002800000 */
[----:B------:R-:W-:Y:S02]  /*2440*/  ISETP.GT.AND P6, PT, R4, 0x99, PT ;  /* 0x000000990400780c */ /* 0x000fe40003fc4270 */
[----:B------:R-:W-:Y:S02]  /*2450*/  FMNMX.FTZ R13, R94, R95, !PT ;  /* 0x0000005f5e0d7209 */ /* 0x000fe40007810000 */
[----:B------:R-:W-:Y:S02]  /*2460*/  P2R R12, PR, RZ, 0x1 ;  /* 0x00000001ff0c7803 */ /* 0x000fe40000000000 */
[----:B------:R-:W-:Y:S02]  /*2470*/  P2R R11, PR, RZ, 0x2 ;  /* 0x00000002ff0b7803 */ /* 0x000fe40000000000 */
[----:B------:R-:W-:-:S02]  /*2480*/  P2R R10, PR, RZ, 0x4 ;  /* 0x00000004ff0a7803 */ /* 0x000fc40000000000 */
[----:B------:R-:W-:Y:S02]  /*2490*/  FSEL R41, R41, -INF , P6 ;  /* 0xff80000029297808 */ /* 0x000fe40003000000 */
[----:B------:R-:W-:Y:S02]  /*24a0*/  FMNMX.FTZ R0, R40, R7, !PT ;  /* 0x0000000728007209 */ /* 0x000fe40007810000 */
[C---:B------:R-:W-:Y:S02]  /*24b0*/  ISETP.GT.AND P2, PT, R4.reuse, 0x78, PT ;  /* 0x000000780400780c */ /* 0x040fe40003f44270 */
[C---:B------:R-:W-:Y:S02]  /*24c0*/  ISETP.GT.AND P1, PT, R4.reuse, 0x79, PT ;  /* 0x000000790400780c */ /* 0x040fe40003f24270 */
[----:B------:R-:W-:Y:S02]  /*24d0*/  ISETP.GT.AND P0, PT, R4, 0x80, PT ;  /* 0x000000800400780c */ /* 0x000fe40003f04270 */
[----:B------:R-:W-:-:S02]  /*24e0*/  FMNMX.FTZ R4, R98, R13, !PT ;  /* 0x0000000d62047209 */ /* 0x000fc40007810000 */
[----:B------:R-:W-:Y:S02]  /*24f0*/  FMNMX.FTZ R6, R41, R0, !PT ;  /* 0x0000000029067209 */ /* 0x000fe40007810000 */
[----:B------:R-:W-:Y:S02]  /*2500*/  FMNMX.FTZ R13, R99, R4, !PT ;  /* 0x00000004630d7209 */ /* 0x000fe40007810000 */
[----:B------:R-:W-:Y:S01]  /*2510*/  P2R R8, PR, RZ, 0x8 ;  /* 0x00000008ff087803 */ /* 0x000fe20000000000 */
[----:B------:R-:W1:Y:S01]  /*2520*/  SHFL.BFLY PT, R7, R6, 0x2, 0x1f ;  /* 0x0c401f0006077f89 */ /* 0x000e6200000e0000 */
[----:B------:R-:W-:Y:S02]  /*2530*/  FMNMX.FTZ R4, R102, R13, !PT ;  /* 0x0000000d66047209 */ /* 0x000fe40007810000 */
[----:B------:R-:W-:Y:S02]  /*2540*/  FSEL R58, R58, -INF , P2 ;  /* 0xff8000003a3a7808 */ /* 0x000fe40001000000 */
[----:B------:R-:W-:-:S02]  /*2550*/  FMNMX.FTZ R15, R103, R4, !PT ;  /* 0x00000004670f7209 */ /* 0x000fc40007810000 */
[----:B------:R-:W-:Y:S02]  /*2560*/  FSEL R59, R59, -INF , P1 ;  /* 0xff8000003b3b7808 */ /* 0x000fe40000800000 */
[----:B------:R-:W-:Y:S02]  /*2570*/  FMNMX.FTZ R4, R106, R15, !PT ;  /* 0x0000000f6a047209 */ /* 0x000fe40007810000 */
[----:B------:R-:W-:Y:S02]  /*2580*/  FSEL R30, R30, -INF , P0 ;  /* 0xff8000001e1e7808 */ /* 0x000fe40000000000 */
[----:B------:R-:W-:Y:S02]  /*2590*/  FMNMX.FTZ R15, R107, R4, !PT ;  /* 0x000000046b0f7209 */ /* 0x000fe40007810000 */
[----:B------:R-:W-:Y:S02]  /*25a0*/  ISETP.NE.AND P0, PT, R12, RZ, PT ;  /* 0x000000ff0c00720c */ /* 0x000fe40003f05270 */
[----:B------:R-:W-:-:S02]  /*25b0*/  FMNMX.FTZ R4, R78, R15, !PT ;  /* 0x0000000f4e047209 */ /* 0x000fc40007810000 */
[----:B------:R-:W-:Y:S02]  /*25c0*/  ISETP.NE.AND P1, PT, R11, RZ, PT ;  /* 0x000000ff0b00720c */ /* 0x000fe40003f25270 */
[----:B------:R-:W-:Y:S02]  /*25d0*/  FMNMX.FTZ R17, R79, R4, !PT ;  /* 0x000000044f117209 */ /* 0x000fe40007810000 */
[----:B------:R-:W-:Y:S02]  /*25e0*/  FSEL R31, R31, -INF , P0 ;  /* 0xff8000001f1f7808 */ /* 0x000fe40000000000 */
[----:B-1----:R-:W-:Y:S02]  /*25f0*/  FMNMX.FTZ R7, R6, R7, !PT ;  /* 0x0000000706077209 */ /* 0x002fe40007810000 */
[----:B------:R-:W-:Y:S02]  /*2600*/  FMNMX.FTZ R4, R82, R17, !PT ;  /* 0x0000001152047209 */ /* 0x000fe40007810000 */
[----:B------:R-:W-:Y:S01]  /*2610*/  ISETP.NE.AND P2, PT, R10, RZ, PT ;  /* 0x000000ff0a00720c */ /* 0x000fe20003f45270 */
[----:B------:R-:W1:Y:S01]  /*2620*/  SHFL.BFLY PT, R0, R7, 0x1, 0x1f ;  /* 0x0c201f0007007f89 */ /* 0x000e6200000e0000 */
[----:B------:R-:W-:-:S02]  /*2630*/  FMNMX.FTZ R17, R83, R4, !PT ;  /* 0x0000000453117209 */ /* 0x000fc40007810000 */
[----:B------:R-:W-:Y:S02]  /*2640*/  FSEL R35, R35, -INF , P2 ;  /* 0xff80000023237808 */ /* 0x000fe40001000000 */
[----:B------:R-:W-:Y:S02]  /*2650*/  FMNMX.FTZ R4, R86, R17, !PT ;  /* 0x0000001156047209 */ /* 0x000fe40007810000 */
[----:B------:R-:W-:Y:S02]  /*2660*/  FSEL R42, R42, -INF , P5 ;  /* 0xff8000002a2a7808 */ /* 0x000fe40002800000 */
[----:B------:R-:W-:Y:S02]  /*2670*/  FMNMX.FTZ R17, R87, R4, !PT ;  /* 0x0000000457117209 */ /* 0x000fe40007810000 */
[----:B------:R-:W-:Y:S02]  /*2680*/  FSEL R43, R43, -INF , P6 ;  /* 0xff8000002b2b7808 */ /* 0x000fe40003000000 */
[----:B------:R-:W-:-:S02]  /*2690*/  FMNMX.FTZ R4, R90, R17, !PT ;  /* 0x000000115a047209 */ /* 0x000fc40007810000 */
[----:B------:R-:W-:Y:S02]  /*26a0*/  ISETP.NE.AND P0, PT, R5, RZ, PT ;  /* 0x000000ff0500720c */ /* 0x000fe40003f05270 */
[----:B------:R-:W-:-:S04]  /*26b0*/  FMNMX.FTZ R23, R91, R4, !PT ;  /* 0x000000045b177209 */ /* 0x000fc80007810000 */
[----:B------:R-:W-:Y:S02]  /*26c0*/  FMNMX.FTZ R4, R62, R23, !PT ;  /* 0x000000173e047209 */ /* 0x000fe40007810000 */
[----:B-1----:R-:W-:Y:S02]  /*26d0*/  FMNMX.FTZ R0, R7, R0, !PT ;  /* 0x0000000007007209 */ /* 0x002fe40007810000 */
[----:B------:R-:W-:Y:S02]  /*26e0*/  FMNMX.FTZ R23, R63, R4, !PT ;  /* 0x000000043f177209 */ /* 0x000fe40007810000 */
[C---:B------:R-:W-:Y:S01]  /*26f0*/  FSETP.NEU.FTZ.AND P3, PT, R0.reuse, -INF , PT ;  /* 0xff8000000000780b */ /* 0x040fe20003f7d000 */
[----:B------:R-:W-:Y:S01]  /*2700*/  FFMA.FTZ R20, R0, R9, -8 ;  /* 0xc100000000147423 */ /* 0x000fe20000010009 */
[----:B------:R-:W-:-:S04]  /*2710*/  FMNMX.FTZ R4, R66, R23, !PT ;  /* 0x0000001742047209 */ /* 0x000fc80007810000 */
[----:B------:R-:W-:Y:S02]  /*2720*/  FMNMX.FTZ R23, R67, R4, !PT ;  /* 0x0000000443177209 */ /* 0x000fe40007810000 */
[----:B------:R-:W-:Y:S02]  /*2730*/  FSEL R20, R20, RZ, P3 ;  /* 0x000000ff14147208 */ /* 0x000fe40001800000 */
[----:B------:R-:W-:Y:S02]  /*2740*/  FMNMX.FTZ R4, R70, R23, !PT ;  /* 0x0000001746047209 */ /* 0x000fe40007810000 */
[----:B------:R-:W-:Y:S01]  /*2750*/  ISETP.NE.AND P3, PT, R8, RZ, PT ;  /* 0x000000ff0800720c */ /* 0x000fe20003f65270 */
[--C-:B------:R-:W-:Y:S01]  /*2760*/  FFMA.FTZ R14, R77, UR42, -R20.reuse ;  /* 0x0000002a4d0e7c23 */ /* 0x100fe20008010814 */
[----:B------:R-:W-:Y:S01]  /*2770*/  FMNMX.FTZ R77, R71, R4, !PT ;  /* 0x00000004474d7209 */ /* 0x000fe20007810000 */
[--C-:B------:R-:W-:Y:S01]  /*2780*/  FFMA.FTZ R24, R61, UR42, -R20.reuse ;  /* 0x0000002a3d187c23 */ /* 0x100fe20008010814 */
[--C-:B------:R-:W-:Y:S01]  /*2790*/  FFMA.FTZ R36, R65, UR42, -R20.reuse ;  /* 0x0000002a41247c23 */ /* 0x100fe20008010814 */
[--C-:B------:R-:W-:Y:S01]  /*27a0*/  FFMA.FTZ R60, R60, UR42, -R20.reuse ;  /* 0x0000002a3c3c7c23 */ /* 0x100fe20008010814 */
[----:B------:R-:W-:Y:S01]  /*27b0*/  FMNMX.FTZ R4, R74, R77, !PT ;  /* 0x0000004d4a047209 */ /* 0x000fe20007810000 */
[--C-:B------:R-:W-:Y:S01]  /*27c0*/  FFMA.FTZ R26, R64, UR42, -R20.reuse ;  /* 0x0000002a401a7c23 */ /* 0x100fe20008010814 */
[--C-:B------:R-:W-:Y:S01]  /*27d0*/  FFMA.FTZ R64, R73, UR42, -R20.reuse ;  /* 0x0000002a49407c23 */ /* 0x100fe20008010814 */
[----:B------:R1:W-:Y:S01]  /*27e0*/  MUFU.EX2 R23, R60 ;  /* 0x0000003c00177308 */ /* 0x0003e20000000800 */
[----:B------:R-:W-:Y:S01]  /*27f0*/  FMNMX.FTZ R61, R75, R4, !PT ;  /* 0x000000044b3d7209 */ /* 0x000fe20007810000 */
[--C-:B------:R-:W-:Y:S01]  /*2800*/  FFMA.FTZ R32, R68, UR42, -R20.reuse ;  /* 0x0000002a44207c23 */ /* 0x100fe20008010814 */
[----:B------:R-:W-:Y:S01]  /*2810*/  FSEL R38, R38, -INF , P3 ;  /* 0xff80000026267808 */ /* 0x000fe20001800000 */
[--C-:B------:R-:W-:Y:S01]  /*2820*/  FFMA.FTZ R5, R92, UR42, -R20.reuse ;  /* 0x0000002a5c057c23 */ /* 0x100fe20008010814 */
[----:B------:R-:W-:Y:S01]  /*2830*/  FMNMX.FTZ R4, R46, R61, !PT ;  /* 0x0000003d2e047209 */ /* 0x000fe20007810000 */
[--C-:B------:R-:W-:Y:S01]  /*2840*/  FFMA.FTZ R6, R93, UR42, -R20.reuse ;  /* 0x0000002a5d067c23 */ /* 0x100fe20008010814 */
[--C-:B------:R-:W-:Y:S01]  /*2850*/  FFMA.FTZ R68, R37, UR42, -R20.reuse ;  /* 0x0000002a25447c23 */ /* 0x100fe20008010814 */
[--C-:B------:R-:W-:Y:S01]  /*2860*/  FFMA.FTZ R7, R96, UR42, -R20.reuse ;  /* 0x0000002a60077c23 */ /* 0x100fe20008010814 */
[----:B------:R-:W-:Y:S01]  /*2870*/  FMNMX.FTZ R61, R47, R4, !PT ;  /* 0x000000042f3d7209 */ /* 0x000fe20007810000 */
[--C-:B-1----:R-:W-:Y:S01]  /*2880*/  FFMA.FTZ R60, R69, UR42, -R20.reuse ;  /* 0x0000002a453c7c23 */ /* 0x102fe20008010814 */
[--C-:B------:R-:W-:Y:S01]  /*2890*/  FFMA.FTZ R80, R80, UR42, -R20.reuse ;  /* 0x0000002a50507c23 */ /* 0x100fe20008010814 */
[----:B------:R-:W-:Y:S01]  /*28a0*/  MUFU.EX2 R5, R5 ;  /* 0x0000000500057308 */ /* 0x000fe20000000800 */
        /* <DEDUP_REMOVED lines=10> */
[--C-:B------:R-:W-:Y:S01]  /*2950*/  FFMA.FTZ R18, R81, UR42, -R20.reuse ;  /* 0x0000002a51127c23 */ /* 0x100fe20008010814 */
[--C-:B------:R-:W-:Y:S01]  /*2960*/  FFMA.FTZ R16, R84, UR42, -R20.reuse ;  /* 0x0000002a54107c23 */ /* 0x100fe20008010814 */
[----:B------:R-:W-:Y:S01]  /*2970*/  FMNMX.FTZ R65, R55, R4, !PT ;  /* 0x0000000437417209 */ /* 0x000fe20007810000 */
[--C-:B------:R-:W-:Y:S01]  /*2980*/  FFMA.FTZ R85, R85, UR42, -R20.reuse ;  /* 0x0000002a55557c23 */ /* 0x100fe20008010814 */
[--C-:B------:R-:W-:Y:S01]  /*2990*/  FFMA.FTZ R22, R88, UR42, -R20.reuse ;  /* 0x0000002a58167c23 */ /* 0x100fe20008010814 */
[----:B------:R-:W-:Y:S01]  /*29a0*/  MUFU.EX2 R6, R6 ;  /* 0x0000000600067308 */ /* 0x000fe20000000800 */
[----:B------:R-:W-:Y:S01]  /*29b0*/  FMNMX.FTZ R4, R58, R65, !PT ;  /* 0x000000413a047209 */ /* 0x000fe20007810000 */
[--C-:B------:R-:W-:Y:S01]  /*29c0*/  FFMA.FTZ R27, R89, UR42, -R20.reuse ;  /* 0x0000002a591b7c23 */ /* 0x100fe20008010814 */
[----:B-1----:R-:W-:Y:S01]  /*29d0*/  FSEL R36, R34, -INF , P1 ;  /* 0xff80000022247808 */ /* 0x002fe20000800000 */
[--C-:B------:R-:W-:Y:S01]  /*29e0*/  FFMA.FTZ R72, R72, UR42, -R20.reuse ;  /* 0x0000002a48487c23 */ /* 0x100fe20008010814 */
[----:B------:R-:W-:Y:S01]  /*29f0*/  FMNMX.FTZ R69, R59, R4, !PT ;  /* 0x000000043b457209 */ /* 0x000fe20007810000 */
[--C-:B------:R-:W-:Y:S01]  /*2a00*/  FFMA.FTZ R28, R28, UR42, -R20.reuse ;  /* 0x0000002a1c1c7c23 */ /* 0x100fe20008010814 */
[--C-:B------:R-:W-:Y:S01]  /*2a10*/  FFMA.FTZ R29, R29, UR42, -R20.reuse ;  /* 0x0000002a1d1d7c23 */ /* 0x100fe20008010814 */
[----:B------:R1:W-:Y:S01]  /*2a20*/  MUFU.EX2 R65, R60 ;  /* 0x0000003c00417308 */ /* 0x0003e20000000800 */
[----:B------:R-:W-:Y:S01]  /*2a30*/  FMNMX.FTZ R4, R30, R69, !PT ;  /* 0x000000451e047209 */ /* 0x000fe20007810000 */
[--C-:B------:R-:W-:Y:S01]  /*2a40*/  FFMA.FTZ R21, R21, UR42, -R20.reuse ;  /* 0x0000002a15157c23 */ /* 0x100fe20008010814 */
[----:B------:R-:W-:-:S02]  /*2a50*/  FFMA.FTZ R19, R19, UR42, -R20 ;  /* 0x0000002a13137c23 */ /* 0x000fc40008010814 */
[----:B------:R-:W-:-:S03]  /*2a60*/  FMNMX.FTZ R69, R31, R4, !PT ;  /* 0x000000041f457209 */ /* 0x000fc60007810000 */
[----:B------:R-:W-:Y:S01]  /*2a70*/  MUFU.EX2 R15, R80 ;  /* 0x00000050000f7308 */ /* 0x000fe20000000800 */
[----:B------:R-:W-:Y:S02]  /*2a80*/  FMNMX.FTZ R4, R36, R69, !PT ;  /* 0x0000004524047209 */ /* 0x000fe40007810000 */
[----:B-1----:R-:W-:Y:S01]  /*2a90*/  FSEL R60, R39, -INF , P4 ;  /* 0xff800000273c7808 */ /* 0x002fe20002000000 */
        /* <DEDUP_REMOVED lines=8> */
[--C-:B------:R-:W-:Y:S01]  /*2b20*/  FFMA.FTZ R53, R56, UR42, -R20.reuse ;  /* 0x0000002a38357c23 */ /* 0x100fe20008010814 */
[----:B------:R-:W-:Y:S01]  /*2b30*/  FMNMX.FTZ R73, R60, R73, !PT ;  /* 0x000000493c497209 */ /* 0x000fe20007810000 */
[----:B------:R-:W-:Y:S01]  /*2b40*/  FFMA.FTZ R56, R57, UR42, -R20 ;  /* 0x0000002a39387c23 */ /* 0x000fe20008010814 */
[----:B------:R-:W-:Y:S01]  /*2b50*/  IMAD.U32 R57, RZ, RZ, UR42 ;  /* 0x0000002aff397e24 */ /* 0x000fe2000f8e00ff */
[----:B------:R1:W-:Y:S01]  /*2b60*/  MUFU.EX2 R69, R64 ;  /* 0x0000004000457308 */ /* 0x0003e20000000800 */
[----:B------:R-:W-:-:S04]  /*2b70*/  FMNMX.FTZ R4, R42, R73, !PT ;  /* 0x000000492a047209 */ /* 0x000fc80007810000 */
[----:B------:R-:W-:-:S03]  /*2b80*/  FMNMX.FTZ R4, R43, R4, !PT ;  /* 0x000000042b047209 */ /* 0x000fc60007810000 */
[----:B------:R-:W-:Y:S01]  /*2b90*/  MUFU.EX2 R7, R7 ;  /* 0x0000000700077308 */ /* 0x000fe20000000800 */
[--C-:B-1----:R-:W-:Y:S01]  /*2ba0*/  FFMA.FTZ R64, R33, UR42, -R20.reuse ;  /* 0x0000002a21407c23 */ /* 0x102fe20008010814 */
[----:B------:R-:W1:Y:S01]  /*2bb0*/  SHFL.BFLY PT, R73, R4, 0x2, 0x1f ;  /* 0x0c401f0004497f89 */ /* 0x000e6200000e0000 */
[--C-:B------:R-:W-:Y:S01]  /*2bc0*/  FFMA.FTZ R33, R40, UR42, -R20.reuse ;  /* 0x0000002a28217c23 */ /* 0x100fe20008010814 */
[----:B------:R-:W-:-:S04]  /*2bd0*/  FFMA.FTZ R20, R41, UR42, -R20 ;  /* 0x0000002a29147c23 */ /* 0x000fc80008010814 */
[----:B------:R-:W2:Y:S08]  /*2be0*/  MUFU.EX2 R8, R8 ;  /* 0x0000000800087308 */ /* 0x000eb00000000800 */
[----:B------:R3:W-:Y:S08]  /*2bf0*/  MUFU.EX2 R34, R72 ;  /* 0x0000004800227308 */ /* 0x0007f00000000800 */
[----:B------:R-:W4:Y:S01]  /*2c00*/  MUFU.EX2 R9, R9 ;  /* 0x0000000900097308 */ /* 0x000f220000000800 */
[----:B--2---:R-:W-:-:S02]  /*2c10*/  F2FP.SATFINITE.E4M3.F32.PACK_AB_MERGE_C R152, R8, R7, RZ ;  /* 0x000000070898723e */ /* 0x004fc400048070ff */
[----:B-1----:R-:W-:Y:S02]  /*2c20*/  FMNMX.FTZ R73, R4, R73, !PT ;  /* 0x0000004904497209 */ /* 0x002fe40007810000 */
[----:B------:R-:W-:-:S03]  /*2c30*/  F2FP.SATFINITE.E4M3.F32.PACK_AB_MERGE_C R152, R6, R5, R152 ;  /* 0x000000050698723e */ /* 0x000fc60004807098 */
[----:B------:R-:W1:Y:S01]  /*2c40*/  SHFL.BFLY PT, R4, R73, 0x1, 0x1f ;  /* 0x0c201f0049047f89 */ /* 0x000e6200000e0000 */
[----:B------:R-:W-:Y:S08]  /*2c50*/  MUFU.EX2 R10, R10 ;  /* 0x0000000a000a7308 */ /* 0x000ff00000000800 */
[----:B------:R2:W-:Y:S08]  /*2c60*/  MUFU.EX2 R17, R85 ;  /* 0x0000005500117308 */ /* 0x0005f00000000800 */
[----:B------:R-:W-:Y:S01]  /*2c70*/  MUFU.EX2 R11, R11 ;  /* 0x0000000b000b7308 */ /* 0x000fe20000000800 */
[----:B-1----:R-:W-:-:S07]  /*2c80*/  FMNMX.FTZ R4, R73, R4, !PT ;  /* 0x0000000449047209 */ /* 0x002fce0007810000 */
[----:B------:R1:W-:Y:S01]  /*2c90*/  MUFU.EX2 R13, R76 ;  /* 0x0000004c000d7308 */ /* 0x0003e20000000800 */
[C---:B------:R-:W-:Y:S01]  /*2ca0*/  FSETP.NEU.FTZ.AND P1, PT, R4.reuse, -INF , PT ;  /* 0xff8000000400780b */ /* 0x040fe20003f3d000 */
[----:B------:R-:W-:-:S06]  /*2cb0*/  FFMA.FTZ R57, R4, R57, -8 ;  /* 0xc100000004397423 */ /* 0x000fcc0000010039 */
[----:B------:R-:W-:Y:S01]  /*2cc0*/  MUFU.EX2 R12, R12 ;  /* 0x0000000c000c7308 */ /* 0x000fe20000000800 */
[----:B------:R-:W-:Y:S02]  /*2cd0*/  FSEL R57, R57, RZ, P1 ;  /* 0x000000ff39397208 */ /* 0x000fe40000800000 */
[----:B------:R-:W-:-:S03]  /*2ce0*/  PLOP3.LUT P1, PT, PT, PT, UP0, 0x80, 0x0 ;  /* 0x000000000000781c */ /* 0x000fc60003f2f008 */
[--C-:B------:R-:W-:Y:S01]  /*2cf0*/  FFMA.FTZ R37, R94, UR42, -R57.reuse ;  /* 0x0000002a5e257c23 */ /* 0x100fe20008010839 */
[--C-:B------:R-:W-:Y:S01]  /*2d00*/  FFMA.FTZ R40, R95, UR42, -R57.reuse ;  /* 0x0000002a5f287c23 */ /* 0x100fe20008010839 */
[--C-:B------:R-:W-:Y:S01]  /*2d10*/  FFMA.FTZ R73, R98, UR42, -R57.reuse ;  /* 0x0000002a62497c23 */ /* 0x100fe20008010839 */
[--C-:B------:R-:W-:Y:S01]  /*2d20*/  FFMA.FTZ R80, R99, UR42, -R57.reuse ;  /* 0x0000002a63507c23 */ /* 0x100fe20008010839 */
[--C-:B------:R-:W-:Y:S01]  /*2d30*/  FFMA.FTZ R41, R102, UR42, -R57.reuse ;  /* 0x0000002a66297c23 */ /* 0x100fe20008010839 */
[--C-:B---3--:R-:W-:Y:S01]  /*2d40*/  FFMA.FTZ R72, R103, UR42, -R57.reuse ;  /* 0x0000002a67487c23 */ /* 0x108fe20008010839 */
[----:B------:R-:W-:Y:S01]  /*2d50*/  MUFU.EX2 R37, R37 ;  /* 0x0000002500257308 */ /* 0x000fe20000000800 */
[--C-:B------:R-:W-:Y:S01]  /*2d60*/  FFMA.FTZ R77, R79, UR42, -R57.reuse ;  /* 0x0000002a4f4d7c23 */ /* 0x100fe20008010839 */
[--C-:B------:R-:W-:Y:S01]  /*2d70*/  FFMA.FTZ R79, R87, UR42, -R57.reuse ;  /* 0x0000002a574f7c23 */ /* 0x100fe20008010839 */
[--C-:B------:R-:W-:Y:S01]  /*2d80*/  FFMA.FTZ R87, R66, UR42, -R57.reuse ;  /* 0x0000002a42577c23 */ /* 0x100fe20008010839 */
[--C-:B------:R-:W-:Y:S01]  /*2d90*/  FFMA.FTZ R81, R106, UR42, -R57.reuse ;  /* 0x0000002a6a517c23 */ /* 0x100fe20008010839 */
[--C-:B------:R-:W-:Y:S01]  /*2da0*/  FFMA.FTZ R66, R70, UR42, -R57.reuse ;  /* 0x0000002a46427c23 */ /* 0x100fe20008010839 */
[--C-:B------:R-:W-:Y:S01]  /*2db0*/  FFMA.FTZ R70, R74, UR42, -R57.reuse ;  /* 0x0000002a4a467c23 */ /* 0x100fe20008010839 */
[--C-:B--2---:R-:W-:Y:S01]  /*2dc0*/  FFMA.FTZ R85, R90, UR42, -R57.reuse ;  /* 0x0000002a5a557c23 */ /* 0x104fe20008010839 */
[----:B------:R-:W2:Y:S01]  /*2dd0*/  MUFU.EX2 R40, R40 ;  /* 0x0000002800287308 */ /* 0x000ea20000000800 */
[----:B------:R-:W-:Y:S01]  /*2de0*/  FADD.FTZ R74, R5, R6 ;  /* 0x00000006054a7221 */ /* 0x000fe20000010000 */
[--C-:B------:R-:W-:Y:S01]  /*2df0*/  FFMA.FTZ R88, R67, UR42, -R57.reuse ;  /* 0x0000002a43587c23 */ /* 0x100fe20008010839 */
[--C-:B------:R-:W-:Y:S01]  /*2e00*/  FFMA.FTZ R84, R107, UR42, -R57.reuse ;  /* 0x0000002a6b547c23 */ /* 0x100fe20008010839 */
[--C-:B------:R-:W-:Y:S01]  /*2e10*/  FFMA.FTZ R67, R71, UR42, -R57.reuse ;  /* 0x0000002a47437c23 */ /* 0x100fe20008010839 */
[--C-:B------:R-:W-:Y:S01]  /*2e20*/  FFMA.FTZ R71, R75, UR42, -R57.reuse ;  /* 0x0000002a4b477c23 */ /* 0x100fe20008010839 */
[----:B------:R-:W-:Y:S01]  /*2e30*/  FADD.FTZ R75, R7, R74 ;  /* 0x0000004a074b7221 */ /* 0x000fe20000010000 */
[--C-:B-1----:R-:W-:Y:S01]  /*2e40*/  FFMA.FTZ R76, R78, UR42, -R57.reuse ;  /* 0x0000002a4e4c7c23 */ /* 0x102fe20008010839 */
[----:B------:R-:W1:Y:S01]  /*2e50*/  MUFU.EX2 R73, R73 ;  /* 0x0000004900497308 */ /* 0x000e620000000800 */
[----:B------:R-:W-:Y:S01]  /*2e60*/  FFMA.FTZ R82, R82, UR42, -R57 ;  /* 0x0000002a52527c23 */ /* 0x000fe20008010839 */
[----:B------:R-:W-:Y:S01]  /*2e70*/  FADD.FTZ R74, R8, R75 ;  /* 0x0000004b084a7221 */ /* 0x000fe20000010000 */
[--C-:B------:R-:W-:Y:S01]  /*2e80*/  FFMA.FTZ R83, R83, UR42, -R57.reuse ;  /* 0x0000002a53537c23 */ /* 0x100fe20008010839 */
[--C-:B------:R-:W-:Y:S01]  /*2e90*/  FFMA.FTZ R78, R86, UR42, -R57.reuse ;  /* 0x0000002a564e7c23 */ /* 0x100fe20008010839 */
[--C-:B------:R-:W-:Y:S01]  /*2ea0*/  FFMA.FTZ R86, R91, UR42, -R57.reuse ;  /* 0x0000002a5b567c23 */ /* 0x100fe20008010839 */
[----:B----4-:R-:W-:Y:S01]  /*2eb0*/  FADD.FTZ R75, R9, R74 ;  /* 0x0000004a094b7221 */ /* 0x010fe20000010000 */
[----:B------:R-:W-:Y:S01]  /*2ec0*/  FFMA.FTZ R62, R62, UR42, -R57 ;  /* 0x0000002a3e3e7c23 */ /* 0x000fe20008010839 */
[----:B------:R-:W3:Y:S01]  /*2ed0*/  MUFU.EX2 R80, R80 ;  /* 0x0000005000507308 */ /* 0x000ee20000000800 */
[----:B--2---:R-:W-:Y:S01]  /*2ee0*/  FADD.FTZ R90, R37, R40 ;  /* 0x00000028255a7221 */ /* 0x004fe20000010000 */
[----:B------:R-:W-:Y:S01]  /*2ef0*/  FADD.FTZ R74, R10, R75 ;  /* 0x0000004b0a4a7221 */ /* 0x000fe20000010000 */
[--C-:B------:R-:W-:Y:S01]  /*2f00*/  FFMA.FTZ R63, R63, UR42, -R57.reuse ;  /* 0x0000002a3f3f7c23 */ /* 0x100fe20008010839 */
[----:B------:R-:W-:Y:S01]  /*2f10*/  F2FP.SATFINITE.E4M3.F32.PACK_AB_MERGE_C R154, R12, R11, RZ ;  /* 0x0000000b0c9a723e */ /* 0x000fe200048070ff */
[--C-:B------:R-:W-:Y:S01]  /*2f20*/  FFMA.FTZ R46, R46, UR42, -R57.reuse ;  /* 0x0000002a2e2e7c23 */ /* 0x100fe20008010839 */
[----:B------:R-:W-:Y:S01]  /*2f30*/  FADD.FTZ R75, R11, R74 ;  /* 0x0000004a0b4b7221 */ /* 0x000fe20000010000 */
[----:B------:R-:W-:Y:S01]  /*2f40*/  FFMA.FTZ R47, R47, UR42, -R57 ;  /* 0x0000002a2f2f7c23 */ /* 0x000fe20008010839 */
[----:B------:R-:W2:Y:S01]  /*2f50*/  MUFU.EX2 R41, R41 ;  /* 0x0000002900297308 */ /* 0x000ea20000000800 */
[----:B-1----:R-:W-:Y:S01]  /*2f60*/  FADD.FTZ R89, R73, R90 ;  /* 0x0000005a49597221 */ /* 0x002fe20000010000 */
[----:B------:R-:W-:Y:S01]  /*2f70*/  FADD.FTZ R74, R12, R75 ;  /* 0x0000004b0c4a7221 */ /* 0x000fe20000010000 */
[--C-:B------:R-:W-:Y:S01]  /*2f80*/  FFMA.FTZ R50, R50, UR42, -R57.reuse ;  /* 0x0000002a32327c23 */ /* 0x100fe20008010839 */
[--C-:B------:R-:W-:Y:S01]  /*2f90*/  FFMA.FTZ R51, R51, UR42, -R57.reuse ;  /* 0x0000002a33337c23 */ /* 0x100fe20008010839 */
[--C-:B------:R-:W-:Y:S01]  /*2fa0*/  FFMA.FTZ R54, R54, UR42, -R57.reuse ;  /* 0x0000002a36367c23 */ /* 0x100fe20008010839 */
[----:B------:R-:W-:Y:S01]  /*2fb0*/  FADD.FTZ R75, R13, R74 ;  /* 0x0000004a0d4b7221 */ /* 0x000fe20000010000 */
[----:B------:R-:W-:Y:S01]  /*2fc0*/  FFMA.FTZ R55, R55, UR42, -R57 ;  /* 0x0000002a37377c23 */ /* 0x000fe20008010839 */
[----:B------:R-:W1:Y:S01]  /*2fd0*/  MUFU.EX2 R72, R72 ;  /* 0x0000004800487308 */ /* 0x000e620000000800 */
[----:B---3--:R-:W-:Y:S01]  /*2fe0*/  FADD.FTZ R90, R80, R89 ;  /* 0x00000059505a7221 */ /* 0x008fe20000010000 */
[--C-:B------:R-:W-:Y:S01]  /*2ff0*/  FFMA.FTZ R58, R58, UR42, -R57.reuse ;  /* 0x0000002a3a3a7c23 */ /* 0x100fe20008010839 */
[--C-:B------:R-:W-:Y:S01]  /*3000*/  FFMA.FTZ R59, R59, UR42, -R57.reuse ;  /* 0x0000002a3b3b7c23 */ /* 0x100fe20008010839 */
[--C-:B------:R-:W-:Y:S01]  /*3010*/  FFMA.FTZ R36, R36, UR42, -R57.reuse ;  /* 0x0000002a24247c23 */ /* 0x100fe20008010839 */
[--C-:B------:R-:W-:Y:S01]  /*3020*/  FFMA.FTZ R35, R35, UR42, -R57.reuse ;  /* 0x0000002a23237c23 */ /* 0x100fe20008010839 */
[----:B------:R-:W-:Y:S01]  /*3030*/  F2FP.SATFINITE.E4M3.F32.PACK_AB_MERGE_C R154, R10, R9, R154 ;  /* 0x000000090a9a723e */ /* 0x000fe2000480709a */
[--C-:B------:R-:W-:Y:S01]  /*3040*/  FFMA.FTZ R38, R38, UR42, -R57.reuse ;  /* 0x0000002a26267c23 */ /* 0x100fe20008010839 */
[----:B------:R-:W3:Y:S01]  /*3050*/  MUFU.EX2 R81, R81 ;  /* 0x0000005100517308 */ /* 0x000ee20000000800 */
[----:B--2---:R-:W-:Y:S01]  /*3060*/  FADD.FTZ R89, R41, R90 ;  /* 0x0000005a29597221 */ /* 0x004fe20000010000 */
[--C-:B------:R-:W-:Y:S01]  /*3070*/  FFMA.FTZ R60, R60, UR42, -R57.reuse ;  /* 0x0000002a3c3c7c23 */ /* 0x100fe20008010839 */
[--C-:B------:R-:W-:Y:S01]  /*3080*/  FFMA.FTZ R42, R42, UR42, -R57.reuse ;  /* 0x0000002a2a2a7c23 */ /* 0x100fe20008010839 */
[----:B------:R-:W-:Y:S01]  /*3090*/  FFMA.FTZ R43, R43, UR42, -R57 ;  /* 0x0000002a2b2b7c23 */ /* 0x000fe20008010839 */
[----:B------:R-:W-:-:S03]  /*30a0*/  F2FP.SATFINITE.E4M3.F32.PACK_AB_MERGE_C R73, R80, R73, RZ ;  /* 0x000000495049723e */ /* 0x000fc600048070ff */
[----:B------:R-:W2:Y:S01]  /*30b0*/  MUFU.EX2 R84, R84 ;  /* 0x0000005400547308 */ /* 0x000ea20000000800 */
[----:B-1----:R-:W-:Y:S01]  /*30c0*/  FADD.FTZ R90, R72, R89 ;  /* 0x00000059485a7221 */ /* 0x002fe20000010000 */
[----:B------:R-:W-:Y:S01]  /*30d0*/  F2FP.SATFINITE.E4M3.F32.PACK_AB_MERGE_C R153, R40, R37, R73 ;  /* 0x000000252899723e */ /* 0x000fe20004807049 */
[--C-:B------:R-:W-:Y:S02]  /*30e0*/  IMAD.MOV.U32 R37, RZ, RZ, R25.reuse ;  /* 0x000000ffff257224 */ /* 0x100fe400078e0019 */
[----:B------:R-:W-:-:S03]  /*30f0*/  IMAD.MOV.U32 R40, RZ, RZ, R25 ;  /* 0x000000ffff287224 */ /* 0x000fc600078e0019 */
[----:B------:R-:W1:Y:S01]  /*3100*/  MUFU.EX2 R76, R76 ;  /* 0x0000004c004c7308 */ /* 0x000e620000000800 */
[----:B---3--:R-:W-:-:S07]  /*3110*/  FADD.FTZ R89, R81, R90 ;  /* 0x0000005a51597221 */ /* 0x008fce0000010000 */
[----:B------:R-:W3:Y:S01]  /*3120*/  MUFU.EX2 R14, R14 ;  /* 0x0000000e000e7308 */ /* 0x000ee20000000800 */
[C---:B--2---:R-:W-:Y:S01]  /*3130*/  FADD.FTZ R89, R84.reuse, R89 ;  /* 0x0000005954597221 */ /* 0x044fe20000010000 */
[----:B------:R-:W-:-:S04]  /*3140*/  F2FP.SATFINITE.E4M3.F32.PACK_AB_MERGE_C R81, R84, R81, RZ ;  /* 0x000000515451723e */ /* 0x000fc800048070ff */
[----:B------:R-:W-:Y:S01]  /*3150*/  F2FP.SATFINITE.E4M3.F32.PACK_AB_MERGE_C R155, R72, R41, R81 ;  /* 0x00000029489b723e */ /* 0x000fe20004807051 */
[----:B------:R-:W-:Y:S01]  /*3160*/  IMAD.MOV.U32 R41, RZ, RZ, R25 ;  /* 0x000000ffff297224 */ /* 0x000fe200078e0019 */
[----:B------:R-:W2:Y:S01]  /*3170*/  MUFU.EX2 R77, R77 ;  /* 0x0000004d004d7308 */ /* 0x000ea20000000800 */
[----:B-1----:R-:W-:-:S07]  /*3180*/  FADD.FTZ R74, R76, R89 ;  /* 0x000000594c4a7221 */ /* 0x002fce0000010000 */
[----:B------:R-:W1:Y:S01]  /*3190*/  MUFU.EX2 R82, R82 ;  /* 0x0000005200527308 */ /* 0x000e620000000800 */
[----:B---3--:R-:W-:-:S04]  /*31a0*/  FADD.FTZ R90, R14, R75 ;  /* 0x0000004b0e5a7221 */ /* 0x008fc80000010000 */
[----:B------:R-:W-:-:S03]  /*31b0*/  FADD.FTZ R89, R15, R90 ;  /* 0x0000005a0f597221 */ /* 0x000fc60000010000 */
[----:B------:R-:W3:Y:S01]  /*31c0*/  MUFU.EX2 R18, R18 ;  /* 0x0000001200127308 */ /* 0x000ee20000000800 */
[----:B--2---:R-:W-:Y:S01]  /*31d0*/  FADD.FTZ R75, R77, R74 ;  /* 0x0000004a4d4b7221 */ /* 0x004fe20000010000 */
[----:B------:R-:W-:-:S06]  /*31e0*/  FFMA.FTZ R74, R30, UR42, -R57 ;  /* 0x0000002a1e4a7c23 */ /* 0x000fcc0008010839 */
[----:B------:R-:W2:Y:S01]  /*31f0*/  MUFU.EX2 R83, R83 ;  /* 0x0000005300537308 */ /* 0x000ea20000000800 */
[----:B-1----:R-:W-:Y:S01]  /*3200*/  FADD.FTZ R30, R82, R75 ;  /* 0x0000004b521e7221 */ /* 0x002fe20000010000 */
[----:B------:R-:W-:-:S06]  /*3210*/  FFMA.FTZ R75, R31, UR42, -R57 ;  /* 0x0000002a1f4b7c23 */ /* 0x000fcc0008010839 */
[----:B------:R-:W1:Y:S01]  /*3220*/  MUFU.EX2 R16, R16 ;  /* 0x0000001000107308 */ /* 0x000e620000000800 */
[C---:B---3--:R-:W-:Y:S01]  /*3230*/  FADD.FTZ R89, R18.reuse, R89 ;  /* 0x0000005912597221 */ /* 0x048fe20000010000 */
[----:B------:R-:W-:-:S04]  /*3240*/  F2FP.SATFINITE.E4M3.F32.PACK_AB_MERGE_C R136, R18, R15, RZ ;  /* 0x0000000f1288723e */ /* 0x000fc800048070ff */
[----:B------:R-:W-:Y:S02]  /*3250*/  F2FP.SATFINITE.E4M3.F32.PACK_AB_MERGE_C R136, R14, R13, R136 ;  /* 0x0000000d0e88723e */ /* 0x000fe40004807088 */
[----:B------:R-:W3:Y:S01]  /*3260*/  MUFU.EX2 R78, R78 ;  /* 0x0000004e004e7308 */ /* 0x000ee20000000800 */
[C---:B--2---:R-:W-:Y:S01]  /*3270*/  FADD.FTZ R31, R83.reuse, R30 ;  /* 0x0000001e531f7221 */ /* 0x044fe20000010000 */
[----:B------:R-:W-:-:S04]  /*3280*/  F2FP.SATFINITE.E4M3.F32.PACK_AB_MERGE_C R82, R83, R82, RZ ;  /* 0x000000525352723e */ /* 0x000fc800048070ff */
[----:B------:R-:W-:Y:S02]  /*3290*/  F2FP.SATFINITE.E4M3.F32.PACK_AB_MERGE_C R137, R77, R76, R82 ;  /* 0x0000004c4d89723e */ /* 0x000fe40004807052 */
[----:B------:R-:W2:Y:S01]  /*32a0*/  MUFU.EX2 R79, R79 ;  /* 0x0000004f004f7308 */ /* 0x000ea20000000800 */
[----:B-1----:R-:W-:-:S04]  /*32b0*/  FADD.FTZ R90, R16, R89 ;  /* 0x00000059105a7221 */ /* 0x002fc80000010000 */
[----:B------:R-:W-:-:S03]  /*32c0*/  FADD.FTZ R89, R17, R90 ;  /* 0x0000005a11597221 */ /* 0x000fc60000010000 */
[----:B------:R-:W1:Y:S01]  /*32d0*/  MUFU.EX2 R22, R22 ;  /* 0x0000001600167308 */ /* 0x000e620000000800 */
[----:B---3--:R-:W-:-:S07]  /*32e0*/  FADD.FTZ R92, R78, R31 ;  /* 0x0000001f4e5c7221 */ /* 0x008fce0000010000 */
[----:B------:R-:W3:Y:S01]  /*32f0*/  MUFU.EX2 R85, R85 ;  /* 0x0000005500557308 */ /* 0x000ee20000000800 */
[----:B--2---:R-:W-:-:S07]  /*3300*/  FADD.FTZ R92, R79, R92 ;  /* 0x0000005c4f5c7221 */ /* 0x004fce0000010000 */
[----:B------:R-:W2:Y:S01]  /*3310*/  MUFU.EX2 R27, R27 ;  /* 0x0000001b001b7308 */ /* 0x000ea20000000800 */
[----:B-1----:R-:W-:-:S07]  /*3320*/  FADD.FTZ R90, R22, R89 ;  /* 0x00000059165a7221 */ /* 0x002fce0000010000 */
[----:B------:R-:W1:Y:S01]  /*3330*/  MUFU.EX2 R86, R86 ;  /* 0x0000005600567308 */ /* 0x000e620000000800 */
[----:B---3--:R-:W-:-:S07]  /*3340*/  FADD.FTZ R89, R85, R92 ;  /* 0x0000005c55597221 */ /* 0x008fce0000010000 */
[----:B------:R-:W3:Y:S01]  /*3350*/  MUFU.EX2 R62, R62 ;  /* 0x0000003e003e7308 */ /* 0x000ee20000000800 */
[C---:B--2---:R-:W-:Y:S01]  /*3360*/  FADD.FTZ R90, R27.reuse, R90 ;  /* 0x0000005a1b5a7221 */ /* 0x044fe20000010000 */
[----:B------:R-:W-:Y:S01]  /*3370*/  F2FP.SATFINITE.E4M3.F32.PACK_AB_MERGE_C R138, R27, R22, RZ ;  /* 0x000000161b8a723e */ /* 0x000fe200048070ff */
[----:B------:R-:W-:Y:S02]  /*3380*/  IMAD.MOV.U32 R27, RZ, RZ, R25 ;  /* 0x000000ffff1b7224 */ /* 0x000fe400078e0019 */
[----:B------:R-:W-:Y:S01]  /*3390*/  FADD.FTZ R7, R23, R90 ;  /* 0x0000005a17077221 */ /* 0x000fe20000010000 */
[----:B------:R-:W-:Y:S02]  /*33a0*/  F2FP.SATFINITE.E4M3.F32.PACK_AB_MERGE_C R138, R17, R16, R138 ;  /* 0x00000010118a723e */ /* 0x000fe4000480708a */
[----:B------:R-:W2:Y:S01]  /*33b0*/  MUFU.EX2 R24, R24 ;  /* 0x0000001800187308 */ /* 0x000ea20000000800 */
[C---:B-1----:R-:W-:Y:S01]  /*33c0*/  FADD.FTZ R89, R86.reuse, R89 ;  /* 0x0000005956597221 */ /* 0x042fe20000010000 */
[----:B------:R-:W-:-:S04]  /*33d0*/  F2FP.SATFINITE.E4M3.F32.PACK_AB_MERGE_C R85, R86, R85, RZ ;  /* 0x000000555655723e */ /* 0x000fc800048070ff */
[----:B------:R-:W-:Y:S02]  /*33e0*/  F2FP.SATFINITE.E4M3.F32.PACK_AB_MERGE_C R139, R79, R78, R85 ;  /* 0x0000004e4f8b723e */ /* 0x000fe40004807055 */
[----:B------:R-:W1:Y:S01]  /*33f0*/  MUFU.EX2 R63, R63 ;  /* 0x0000003f003f7308 */ /* 0x000e620000000800 */
[----:B---3--:R-:W-:-:S07]  /*3400*/  FADD.FTZ R8, R62, R89 ;  /* 0x000000593e087221 */ /* 0x008fce0000010000 */
[----:B------:R-:W3:Y:S01]  /*3410*/  MUFU.EX2 R26, R26 ;  /* 0x0000001a001a7308 */ /* 0x000ee20000000800 */
[----:B--2---:R-:W-:-:S07]  /*3420*/  FADD.FTZ R7, R24, R7 ;  /* 0x0000000718077221 */ /* 0x004fce0000010000 */
[----:B------:R-:W2:Y:S01]  /*3430*/  MUFU.EX2 R87, R87 ;  /* 0x0000005700577308 */ /* 0x000ea20000000800 */
[----:B-1----:R-:W-:-:S07]  /*3440*/  FADD.FTZ R8, R63, R8 ;  /* 0x000000083f087221 */ /* 0x002fce0000010000 */
[----:B------:R-:W1:Y:S01]  /*3450*/  MUFU.EX2 R88, R88 ;  /* 0x0000005800587308 */ /* 0x000e620000000800 */
[----:B---3--:R-:W-:Y:S01]  /*3460*/  FADD.FTZ R12, R26, R7 ;  /* 0x000000071a0c7221 */ /* 0x008fe20000010000 */
[----:B------:R-:W-:-:S03]  /*3470*/  F2FP.SATFINITE.E4M3.F32.PACK_AB_MERGE_C R26, R61, R26, RZ ;  /* 0x0000001a3d1a723e */ /* 0x000fc600048070ff */
[----:B------:R-:W-:Y:S01]  /*3480*/  FADD.FTZ R61, R61, R12 ;  /* 0x0000000c3d3d7221 */ /* 0x000fe20000010000 */
[----:B------:R-:W-:Y:S01]  /*3490*/  F2FP.SATFINITE.E4M3.F32.PACK_AB_MERGE_C R140, R24, R23, R26 ;  /* 0x00000017188c723e */ /* 0x000fe2000480701a */
[--C-:B------:R-:W-:Y:S01]  /*34a0*/  IMAD.MOV.U32 R24, RZ, RZ, R25.reuse ;  /* 0x000000ffff187224 */ /* 0x100fe200078e0019 */
[----:B------:R-:W3:Y:S01]  /*34b0*/  MUFU.EX2 R32, R32 ;  /* 0x0000002000207308 */ /* 0x000ee20000000800 */
[----:B--2---:R-:W-:Y:S01]  /*34c0*/  FADD.FTZ R7, R87, R8 ;  /* 0x0000000857077221 */ /* 0x004fe20000010000 */
[----:B------:R-:W-:-:S06]  /*34d0*/  IMAD.MOV.U32 R26, RZ, RZ, R25 ;  /* 0x000000ffff1a7224 */ /* 0x000fcc00078e0019 */
[----:B------:R-:W2:Y:S01]  /*34e0*/  MUFU.EX2 R66, R66 ;  /* 0x0000004200427308 */ /* 0x000ea20000000800 */
[C---:B-1----:R-:W-:Y:S01]  /*34f0*/  FADD.FTZ R7, R88.reuse, R7 ;  /* 0x0000000758077221 */ /* 0x042fe20000010000 */
[----:B------:R-:W-:-:S04]  /*3500*/  F2FP.SATFINITE.E4M3.F32.PACK_AB_MERGE_C R87, R88, R87, RZ ;  /* 0x000000575857723e */ /* 0x000fc800048070ff */
[----:B------:R-:W-:Y:S02]  /*3510*/  F2FP.SATFINITE.E4M3.F32.PACK_AB_MERGE_C R141, R63, R62, R87 ;  /* 0x0000003e3f8d723e */ /* 0x000fe40004807057 */
[----:B------:R-:W1:Y:S01]  /*3520*/  MUFU.EX2 R67, R67 ;  /* 0x0000004300437308 */ /* 0x000e620000000800 */
[----:B---3--:R-:W-:-:S07]  /*3530*/  FADD.FTZ R8, R32, R61 ;  /* 0x0000003d20087221 */ /* 0x008fce0000010000 */
[----:B------:R-:W3:Y:S01]  /*3540*/  MUFU.EX2 R70, R70 ;  /* 0x0000004600467308 */ /* 0x000ee20000000800 */
[----:B--2---:R-:W-:Y:S01]  /*3550*/  FADD.FTZ R12, R66, R7 ;  /* 0x00000007420c7221 */ /* 0x004fe20000010000 */
[----:B------:R-:W-:-:S04]  /*3560*/  FADD.FTZ R7, R65, R8 ;  /* 0x0000000841077221 */ /* 0x000fc80000010000 */
[----:B------:R-:W-:Y:S01]  /*3570*/  FADD.FTZ R8, R34, R7 ;  /* 0x0000000722087221 */ /* 0x000fe20000010000 */
[----:B------:R-:W-:Y:S01]  /*3580*/  F2FP.SATFINITE.E4M3.F32.PACK_AB_MERGE_C R34, R69, R34, RZ ;  /* 0x000000224522723e */ /* 0x000fe200048070ff */
[----:B------:R-:W2:Y:S01]  /*3590*/  MUFU.EX2 R71, R71 ;  /* 0x0000004700477308 */ /* 0x000ea20000000800 */
[----:B-1----:R-:W-:Y:S01]  /*35a0*/  FADD.FTZ R11, R67, R12 ;  /* 0x0000000c430b7221 */ /* 0x002fe20000010000 */
[----:B------:R-:W-:Y:S01]  /*35b0*/  FADD.FTZ R8, R69, R8 ;  /* 0x0000000845087221 */ /* 0x000fe20000010000 */
[----:B------:R-:W-:Y:S01]  /*35c0*/  F2FP.SATFINITE.E4M3.F32.PACK_AB_MERGE_C R142, R65, R32, R34 ;  /* 0x00000020418e723e */ /* 0x000fe20004807022 */
[--C-:B------:R-:W-:Y:S02]  /*35d0*/  IMAD.MOV.U32 R32, RZ, RZ, R25.reuse ;  /* 0x000000ffff207224 */ /* 0x100fe400078e0019 */
[----:B------:R-:W-:Y:S02]  /*35e0*/  IMAD.MOV.U32 R34, RZ, RZ, R25 ;  /* 0x000000ffff227224 */ /* 0x000fe400078e0019 */
[----:B------:R-:W1:Y:S01]  /*35f0*/  MUFU.EX2 R39, R39 ;  /* 0x0000002700277308 */ /* 0x000e620000000800 */
[----:B---3--:R-:W-:-:S07]  /*3600*/  FADD.FTZ R6, R70, R11 ;  /* 0x0000000b46067221 */ /* 0x008fce0000010000 */
[----:B------:R-:W3:Y:S01]  /*3610*/  MUFU.EX2 R46, R46 ;  /* 0x0000002e002e7308 */ /* 0x000ee20000000800 */
[C---:B--2---:R-:W-:Y:S01]  /*3620*/  F2FP.SATFINITE.E4M3.F32.PACK_AB_MERGE_C R70, R71.reuse, R70, RZ ;  /* 0x000000464746723e */ /* 0x044fe200048070ff */
[----:B------:R-:W-:-:S03]  /*3630*/  FADD.FTZ R71, R71, R6 ;  /* 0x0000000647477221 */ /* 0x000fc60000010000 */
[----:B------:R-:W-:-:S03]  /*3640*/  F2FP.SATFINITE.E4M3.F32.PACK_AB_MERGE_C R143, R67, R66, R70 ;  /* 0x00000042438f723e */ /* 0x000fc60004807046 */
[----:B------:R-:W2:Y:S01]  /*3650*/  MUFU.EX2 R44, R44 ;  /* 0x0000002c002c7308 */ /* 0x000ea20000000800 */
[----:B-1----:R-:W-:-:S07]  /*3660*/  FADD.FTZ R5, R39, R8 ;  /* 0x0000000827057221 */ /* 0x002fce0000010000 */
        /* <DEDUP_REMOVED lines=9> */
[----:B--2---:R-:W-:-:S07]  /*3700*/  FADD.FTZ R6, R50, R5 ;  /* 0x0000000532067221 */ /* 0x004fce0000010000 */
[----:B------:R-:W2:Y:S01]  /*3710*/  MUFU.EX2 R49, R49 ;  /* 0x0000003100317308 */ /* 0x000ea20000000800 */
[C---:B-1----:R-:W-:Y:S01]  /*3720*/  F2FP.SATFINITE.E4M3.F32.PACK_AB_MERGE_C R45, R48.reuse, R45, RZ ;  /* 0x0000002d302d723e */ /* 0x042fe200048070ff */
[----:B------:R-:W-:-:S03]  /*3730*/  FADD.FTZ R48, R48, R7 ;  /* 0x0000000730307221 */ /* 0x000fc60000010000 */
[----:B------:R-:W-:Y:S01]  /*3740*/  F2FP.SATFINITE.E4M3.F32.PACK_AB_MERGE_C R144, R44, R39, R45 ;  /* 0x000000272c90723e */ /* 0x000fe2000480702d */
[--C-:B------:R-:W-:Y:S01]  /*3750*/  IMAD.MOV.U32 R39, RZ, RZ, R25.reuse ;  /* 0x000000ffff277224 */ /* 0x100fe200078e0019 */
[----:B------:R-:W-:Y:S01]  /*3760*/  MOV R44, R25 ;  /* 0x00000019002c7202 */ /* 0x000fe20000000f00 */
[----:B------:R-:W1:Y:S01]  /*3770*/  MUFU.EX2 R30, R54 ;  /* 0x00000036001e7308 */ /* 0x000e620000000800 */
[C---:B---3--:R-:W-:Y:S01]  /*3780*/  F2FP.SATFINITE.E4M3.F32.PACK_AB_MERGE_C R50, R51.reuse, R50, RZ ;  /* 0x000000323332723e */ /* 0x048fe200048070ff */
[----:B------:R-:W-:Y:S01]  /*3790*/  FADD.FTZ R51, R51, R6 ;  /* 0x0000000633337221 */ /* 0x000fe20000010000 */
[--C-:B------:R-:W-:Y:S02]  /*37a0*/  IMAD.MOV.U32 R45, RZ, RZ, R25.reuse ;  /* 0x000000ffff2d7224 */ /* 0x100fe400078e0019 */
[----:B------:R-:W-:Y:S01]  /*37b0*/  F2FP.SATFINITE.E4M3.F32.PACK_AB_MERGE_C R145, R47, R46, R50 ;  /* 0x0000002e2f91723e */ /* 0x000fe20004807032 */
[--C-:B------:R-:W-:Y:S02]  /*37c0*/  IMAD.MOV.U32 R47, RZ, RZ, R25.reuse ;  /* 0x000000ffff2f7224 */ /* 0x100fe400078e0019 */
[----:B------:R-:W3:Y:S01]  /*37d0*/  MUFU.EX2 R52, R52 ;  /* 0x0000003400347308 */ /* 0x000ee20000000800 */
[----:B--2---:R-:W-:Y:S01]  /*37e0*/  FADD.FTZ R5, R49, R48 ;  /* 0x0000003031057221 */ /* 0x004fe20000010000 */
[----:B------:R-:W-:-:S02]  /*37f0*/  IMAD.MOV.U32 R46, RZ, RZ, R25 ;  /* 0x000000ffff2e7224 */ /* 0x000fc400078e0019 */
[--C-:B------:R-:W-:Y:S02]  /*3800*/  IMAD.MOV.U32 R48, RZ, RZ, R25.reuse ;  /* 0x000000ffff307224 */ /* 0x100fe400078e0019 */
[----:B------:R-:W-:Y:S02]  /*3810*/  IMAD.MOV.U32 R50, RZ, RZ, R25 ;  /* 0x000000ffff327224 */ /* 0x000fe400078e0019 */
[----:B------:R2:W4:Y:S01]  /*3820*/  MUFU.EX2 R31, R55 ;  /* 0x00000037001f7308 */ /* 0x0005220000000800 */
[----:B-1----:R-:W-:Y:S01]  /*3830*/  FADD.FTZ R6, R30, R51 ;  /* 0x000000331e067221 */ /* 0x002fe20000010000 */
[--C-:B------:R-:W-:Y:S02]  /*3840*/  IMAD.MOV.U32 R51, RZ, RZ, R25.reuse ;  /* 0x000000ffff337224 */ /* 0x100fe400078e0019 */
[----:B------:R-:W-:-:S04]  /*3850*/  IMAD.MOV.U32 R54, RZ, RZ, R25 ;  /* 0x000000ffff367224 */ /* 0x000fc800078e0019 */
[----:B------:R-:W-:Y:S01]  /*3860*/  MUFU.EX2 R53, R53 ;  /* 0x0000003500357308 */ /* 0x000fe20000000800 */
[----:B---3--:R-:W-:Y:S01]  /*3870*/  FADD.FTZ R8, R52, R5 ;  /* 0x0000000534087221 */ /* 0x008fe20000010000 */
[----:B--2---:R-:W-:-:S06]  /*3880*/  IMAD.MOV.U32 R55, RZ, RZ, R25 ;  /* 0x000000ffff377224 */ /* 0x004fcc00078e0019 */
[----:B------:R-:W1:Y:S01]  /*3890*/  MUFU.EX2 R56, R56 ;  /* 0x0000003800387308 */ /* 0x000e620000000800 */
[----:B----4-:R-:W-:-:S07]  /*38a0*/  FADD.FTZ R7, R31, R6 ;  /* 0x000000061f077221 */ /* 0x010fce0000010000 */
[----:B------:R-:W2:Y:S08]  /*38b0*/  MUFU.EX2 R58, R58 ;  /* 0x0000003a003a7308 */ /* 0x000eb00000000800 */
[----:B------:R-:W3:Y:S01]  /*38c0*/  MUFU.EX2 R59, R59 ;  /* 0x0000003b003b7308 */ /* 0x000ee20000000800 */
[----:B-1----:R-:W-:Y:S01]  /*38d0*/  F2FP.SATFINITE.E4M3.F32.PACK_AB_MERGE_C R9, R56, R53, RZ ;  /* 0x000000353809723e */ /* 0x002fe200048070ff */
[----:B------:R-:W-:-:S03]  /*38e0*/  FADD.FTZ R53, R53, R8 ;  /* 0x0000000835357221 */ /* 0x000fc60000010000 */
[----:B------:R-:W-:Y:S01]  /*38f0*/  F2FP.SATFINITE.E4M3.F32.PACK_AB_MERGE_C R146, R52, R49, R9 ;  /* 0x000000313492723e */ /* 0x000fe20004807009 */
[----:B------:R-:W-:Y:S01]  /*3900*/  FADD.FTZ R53, R56, R53 ;  /* 0x0000003538357221 */ /* 0x000fe20000010000 */
[----:B------:R-:W-:Y:S01]  /*3910*/  IMAD.MOV.U32 R49, RZ, RZ, R25 ;  /* 0x000000ffff317224 */ /* 0x000fe200078e0019 */
[----:B------:R-:W1:Y:S01]  /*3920*/  MUFU.EX2 R28, R28 ;  /* 0x0000001c001c7308 */ /* 0x000e620000000800 */
[----:B--2---:R-:W-:Y:S01]  /*3930*/  FADD.FTZ R6, R58, R7 ;  /* 0x000000073a067221 */ /* 0x004fe20000010000 */
[----:B------:R-:W-:-:S06]  /*3940*/  MOV R52, R25 ;  /* 0x0000001900347202 */ /* 0x000fcc0000000f00 */
[----:B------:R-:W-:Y:S01]  /*3950*/  MUFU.EX2 R21, R21 ;  /* 0x0000001500157308 */ /* 0x000fe20000000800 */
[C---:B---3--:R-:W-:Y:S01]  /*3960*/  F2FP.SATFINITE.E4M3.F32.PACK_AB_MERGE_C R58, R59.reuse, R58, RZ ;  /* 0x0000003a3b3a723e */ /* 0x048fe200048070ff */
[----:B------:R-:W-:-:S03]  /*3970*/  FADD.FTZ R59, R59, R6 ;  /* 0x000000063b3b7221 */ /* 0x000fc60000010000 */
[----:B------:R-:W-:Y:S01]  /*3980*/  F2FP.SATFINITE.E4M3.F32.PACK_AB_MERGE_C R147, R31, R30, R58 ;  /* 0x0000001e1f93723e */ /* 0x000fe2000480703a */
[----:B------:R-:W-:Y:S02]  /*3990*/  IMAD.MOV.U32 R31, RZ, RZ, R25 ;  /* 0x000000ffff1f7224 */ /* 0x000fe400078e0019 */
[----:B------:R-:W2:Y:S01]  /*39a0*/  MUFU.EX2 R64, R64 ;  /* 0x0000004000407308 */ /* 0x000ea20000000800 */
[----:B-1----:R-:W-:Y:S01]  /*39b0*/  FADD.FTZ R6, R28, R53 ;  /* 0x000000351c067221 */ /* 0x002fe20000010000 */
[--C-:B------:R-:W-:Y:S02]  /*39c0*/  IMAD.MOV.U32 R30, RZ, RZ, R25.reuse ;  /* 0x000000ffff1e7224 */ /* 0x100fe400078e0019 */
[----:B------:R-:W-:-:S04]  /*39d0*/  IMAD.MOV.U32 R53, RZ, RZ, R25 ;  /* 0x000000ffff357224 */ /* 0x000fc800078e0019 */
[----:B------:R-:W1:Y:S08]  /*39e0*/  MUFU.EX2 R74, R74 ;  /* 0x0000004a004a7308 */ /* 0x000e700000000800 */
[----:B------:R-:W3:Y:S01]  /*39f0*/  MUFU.EX2 R29, R29 ;  /* 0x0000001d001d7308 */ /* 0x000ee20000000800 */
[----:B--2---:R-:W-:-:S07]  /*3a00*/  F2FP.SATFINITE.E4M3.F32.PACK_AB_MERGE_C R7, R64, R21, RZ ;  /* 0x000000154007723e */ /* 0x004fce00048070ff */
[----:B------:R-:W2:Y:S01]  /*3a10*/  MUFU.EX2 R75, R75 ;  /* 0x0000004b004b7308 */ /* 0x000ea20000000800 */
[----:B-1----:R-:W-:-:S07]  /*3a20*/  FADD.FTZ R8, R74, R59 ;  /* 0x0000003b4a087221 */ /* 0x002fce0000010000 */
[----:B------:R-:W1:Y:S01]  /*3a30*/  MUFU.EX2 R36, R36 ;  /* 0x0000002400247308 */ /* 0x000e620000000800 */
[C---:B---3--:R-:W-:Y:S01]  /*3a40*/  F2FP.SATFINITE.E4M3.F32.PACK_AB_MERGE_C R148, R29.reuse, R28, R7 ;  /* 0x0000001c1d94723e */ /* 0x048fe20004807007 */
[----:B------:R-:W-:Y:S01]  /*3a50*/  FADD.FTZ R6, R29, R6 ;  /* 0x000000061d067221 */ /* 0x000fe20000010000 */
[----:B------:R-:W-:Y:S01]  /*3a60*/  IMAD.MOV.U32 R29, RZ, RZ, R25 ;  /* 0x000000ffff1d7224 */ /* 0x000fe200078e0019 */
[----:B------:R-:W-:Y:S02]  /*3a70*/  MOV R28, R25 ;  /* 0x00000019001c7202 */ /* 0x000fe40000000f00 */
[----:B------:R-:W-:Y:S02]  /*3a80*/  FADD.FTZ R21, R21, R6 ;  /* 0x0000000615157221 */ /* 0x000fe40000010000 */
[----:B------:R-:W3:Y:S01]  /*3a90*/  MUFU.EX2 R35, R35 ;  /* 0x0000002300237308 */ /* 0x000ee20000000800 */
[----:B--2---:R-:W-:Y:S01]  /*3aa0*/  FADD.FTZ R7, R75, R8 ;  /* 0x000000084b077221 */ /* 0x004fe20000010000 */
[----:B------:R-:W-:-:S06]  /*3ab0*/  FADD.FTZ R64, R64, R21 ;  /* 0x0000001540407221 */ /* 0x000fcc0000010000 */
[----:B------:R-:W-:Y:S01]  /*3ac0*/  MUFU.EX2 R33, R33 ;  /* 0x0000002100217308 */ /* 0x000fe20000000800 */
[----:B-1----:R-:W-:-:S07]  /*3ad0*/  FADD.FTZ R6, R36, R7 ;  /* 0x0000000724067221 */ /* 0x002fce0000010000 */
[----:B------:R-:W1:Y:S01]  /*3ae0*/  MUFU.EX2 R20, R20 ;  /* 0x0000001400147308 */ /* 0x000e620000000800 */
[C---:B---3--:R-:W-:Y:S01]  /*3af0*/  F2FP.SATFINITE.E4M3.F32.PACK_AB_MERGE_C R36, R35.reuse, R36, RZ ;  /* 0x000000242324723e */ /* 0x048fe200048070ff */
[----:B------:R-:W-:-:S03]  /*3b00*/  FADD.FTZ R35, R35, R6 ;  /* 0x0000000623237221 */ /* 0x000fc60000010000 */
[----:B------:R-:W-:Y:S02]  /*3b10*/  F2FP.SATFINITE.E4M3.F32.PACK_AB_MERGE_C R149, R75, R74, R36 ;  /* 0x0000004a4b95723e */ /* 0x000fe40004807024 */
[----:B------:R-:W-:Y:S01]  /*3b20*/  MOV R36, R25 ;  /* 0x0000001900247202 */ /* 0x000fe20000000f00 */
[----:B------:R-:W2:Y:S08]  /*3b30*/  MUFU.EX2 R19, R19 ;  /* 0x0000001300137308 */ /* 0x000eb00000000800 */
[----:B------:R-:W3:Y:S01]  /*3b40*/  MUFU.EX2 R38, R38 ;  /* 0x0000002600267308 */ /* 0x000ee20000000800 */
[----:B-1----:R-:W-:-:S07]  /*3b50*/  F2FP.SATFINITE.E4M3.F32.PACK_AB_MERGE_C R8, R20, R33, RZ ;  /* 0x000000211408723e */ /* 0x002fce00048070ff */
[----:B------:R-:W1:Y:S01]  /*3b60*/  MUFU.EX2 R68, R68 ;  /* 0x0000004400447308 */ /* 0x000e620000000800 */
[----:B--2---:R-:W-:-:S07]  /*3b70*/  FADD.FTZ R7, R19, R64 ;  /* 0x0000004013077221 */ /* 0x004fce0000010000 */
[----:B------:R-:W2:Y:S01]  /*3b80*/  MUFU.EX2 R5, R60 ;  /* 0x0000003c00057308 */ /* 0x000ea20000000800 */
[----:B---3--:R-:W-:Y:S01]  /*3b90*/  FADD.FTZ R6, R38, R35 ;  /* 0x0000002326067221 */ /* 0x008fe20000010000 */
[----:B------:R-:W-:-:S06]  /*3ba0*/  IMAD.MOV.U32 R35, RZ, RZ, R25 ;  /* 0x000000ffff237224 */ /* 0x000fcc00078e0019 */
[----:B------:R-:W-:Y:S01]  /*3bb0*/  MUFU.EX2 R42, R42 ;  /* 0x0000002a002a7308 */ /* 0x000fe20000000800 */
[C---:B-1----:R-:W-:Y:S01]  /*3bc0*/  F2FP.SATFINITE.E4M3.F32.PACK_AB_MERGE_C R150, R68.reuse, R19, R8 ;  /* 0x000000134496723e */ /* 0x042fe20004807008 */
[----:B------:R-:W-:-:S04]  /*3bd0*/  FADD.FTZ R68, R68, R7 ;  /* 0x0000000744447221 */ /* 0x000fc80000010000 */
[----:B------:R-:W-:Y:S02]  /*3be0*/  FADD.FTZ R33, R33, R68 ;  /* 0x0000004421217221 */ /* 0x000fe40000010000 */
[----:B------:R-:W1:Y:S01]  /*3bf0*/  MUFU.EX2 R43, R43 ;  /* 0x0000002b002b7308 */ /* 0x000e620000000800 */
[----:B--2---:R-:W-:Y:S01]  /*3c00*/  FADD.FTZ R7, R5, R6 ;  /* 0x0000000605077221 */ /* 0x004fe20000010000 */
[----:B-1----:R-:W-:-:S03]  /*3c10*/  F2FP.SATFINITE.E4M3.F32.PACK_AB_MERGE_C R6, R43, R42, RZ ;  /* 0x0000002a2b06723e */ /* 0x002fc600048070ff */
[----:B------:R-:W-:Y:S01]  /*3c20*/  FADD.FTZ R42, R42, R7 ;  /* 0x000000072a2a7221 */ /* 0x000fe20000010000 */
[----:B------:R-:W-:Y:S01]  /*3c30*/  F2FP.SATFINITE.E4M3.F32.PACK_AB_MERGE_C R151, R5, R38, R6 ;  /* 0x000000260597723e */ /* 0x000fe20004807006 */
[----:B------:R-:W-:Y:S02]  /*3c40*/  FADD.FTZ R6, R20, R33 ;  /* 0x0000002114067221 */ /* 0x000fe40000010000 */
[----:B------:R-:W-:Y:S01]  /*3c50*/  FADD.FTZ R5, R43, R42 ;  /* 0x0000002a2b057221 */ /* 0x000fe20000010000 */
[--C-:B------:R-:W-:Y:S02]  /*3c60*/  IMAD.MOV.U32 R33, RZ, RZ, R25.reuse ;  /* 0x000000ffff217224 */ /* 0x100fe400078e0019 */
[--C-:B------:R-:W-:Y:S02]  /*3c70*/  IMAD.MOV.U32 R38, RZ, RZ, R25.reuse ;  /* 0x000000ffff267224 */ /* 0x100fe400078e0019 */
[--C-:B------:R-:W-:Y:S02]  /*3c80*/  IMAD.MOV.U32 R43, RZ, RZ, R25.reuse ;  /* 0x000000ffff2b7224 */ /* 0x100fe400078e0019 */
[----:B------:R-:W-:Y:S01]  /*3c90*/  IMAD.MOV.U32 R42, RZ, RZ, R25 ;  /* 0x000000ffff2a7224 */ /* 0x000fe200078e0019 */
[----:B0-----:R-:W-:Y:S06]  /*3ca0*/  @!P1 BRA `(.L_x_18) ;  /* 0x0000002000f09947 */ /* 0x001fec0003800000 */
[----:B------:R-:W-:Y:S01]  /*3cb0*/  IMAD.MOV.U32 R9, RZ, RZ, R4 ;  /* 0x000000ffff097224 */ /* 0x000fe200078e0004 */
[----:B------:R-:W-:Y:S01]  /*3cc0*/  CS2R R24, SRZ ;  /* 0x0000000000187805 */ /* 0x000fe2000001ff00 */
[----:B------:R-:W-:Y:S01]  /*3cd0*/  IMAD.MOV.U32 R7, RZ, RZ, R0 ;  /* 0x000000ffff077224 */ /* 0x000fe200078e0000 */
[----:B------:R-:W-:Y:S02]  /*3ce0*/  CS2R R26, SRZ ;  /* 0x00000000001a7805 */ /* 0x000fe4000001ff00 */
[----:B------:R-:W-:Y:S02]  /*3cf0*/  CS2R R28, SRZ ;  /* 0x00000000001c7805 */ /* 0x000fe4000001ff00 */
[----:B------:R-:W-:Y:S02]  /*3d00*/  CS2R R30, SRZ ;  /* 0x00000000001e7805 */ /* 0x000fe4000001ff00 */
[----:B------:R-:W-:Y:S02]  /*3d10*/  CS2R R32, SRZ ;  /* 0x0000000000207805 */ /* 0x000fe4000001ff00 */
[----:B------:R-:W-:-:S02]  /*3d20*/  CS2R R34, SRZ ;  /* 0x0000000000227805 */ /* 0x000fc4000001ff00 */
[----:B------:R-:W-:Y:S02]  /*3d30*/  CS2R R36, SRZ ;  /* 0x0000000000247805 */ /* 0x000fe4000001ff00 */
        /* <DEDUP_REMOVED lines=8> */
[----:B------:R-:W-:Y:S01]  /*3dc0*/  CS2R R54, SRZ ;  /* 0x0000000000367805 */ /* 0x000fe2000001ff00 */
[----:B------:R-:W-:Y:S01]  /*3dd0*/  UMOV UR35, URZ ;  /* 0x0000003f00237c82 */ /* 0x000fe20008000000 */
[----:B------:R-:W-:-:S05]  /*3de0*/  UMOV UR34, URZ ;  /* 0x0000003f00227c82 */ /* 0x000fca0008000000 */
.L_x_29:
[----:B------:R-:W-:-:S04]  /*3df0*/  UISETP.NE.AND UP0, UPT, UR34, 0x1, UPT ;  /* 0x000000012200788c */ /* 0x000fc8000bf05270 */
[----:B------:R-:W-:-:S04]  /*3e00*/  USEL UR30, URZ, 0x1, UP0 ;  /* 0x000000013f1e7887 */ /* 0x000fc80008000000 */
[----:B------:R-:W-:Y:S01]  /*3e10*/  ULOP3.LUT UR30, UR35, UR30, URZ, 0x3c, !UPT ;  /* 0x0000001e231e7292 */ /* 0x000fe2000f8e3c3f */
[----:B------:R-:W-:Y:S11]  /*3e20*/  @!P0 BRA `(.L_x_19) ;  /* 0x0000000000048947 */ /* 0x000ff60003800000 */
[----:B------:R-:W-:Y:S01]  /*3e30*/  BPT.TRAP 0x1 ;  /* 0x000000040000795c */ /* 0x000fe20000300000 */
.L_x_19:
[----:B------:R-:W-:Y:S01]  /*3e40*/  UIADD3 UR29, UR34, 0x1, URZ ;  /* 0x00000001221d7890 */ /* 0x000fe2000fffe03f */
[----:B------:R-:W-:-:S03]  /*3e50*/  IMAD.U32 R0, RZ, RZ, UR30 ;  /* 0x0000001eff007e24 */ /* 0x000fc6000f8e00ff */
[----:B------:R-:W-:Y:S02]  /*3e60*/  UISETP.NE.AND UP0, UPT, UR29, 0x2, UPT ;  /* 0x000000021d00788c */ /* 0x000fe4000bf05270 */
[----:B------:R-:W-:Y:S02]  /*3e70*/  SHF.L.U32 R0, R0, 0x1f, RZ ;  /* 0x0000001f00007819 */ /* 0x000fe400000006ff */
[----:B------:R-:W-:-:S04]  /*3e80*/  USEL UR29, UR29, URZ, UP0 ;  /* 0x0000003f1d1d7287 */ /* 0x000fc80008000000 */
[----:B------:R-:W-:-:S09]  /*3e90*/  ULEA UR32, UR29, UR44, 0x3 ;  /* 0x0000002c1d207291 */ /* 0x000fd2000f8e183f */
[----:B------:R0:W1:Y:S01]  /*3ea0*/  SYNCS.PHASECHK.TRANS64.TRYWAIT P1, [UR32+0x12430], R0 ;  /* 0x01243000ff0075a7 */ /* 0x0000620008020160 */
[----:B------:R-:W-:Y:S05]  /*3eb0*/  @!P0 BRA `(.L_x_20) ;  /* 0x0000000000048947 */ /* 0x000fea0003800000 */
[----:B------:R-:W-:Y:S01]  /*3ec0*/  BPT.TRAP 0x1 ;  /* 0x000000040000795c */ /* 0x000fe20000300000 */
.L_x_20:
[----:B-1----:R-:W-:Y:S05]  /*3ed0*/  @P1 BRA `(.L_x_21) ;  /* 0x0000000000081947 */ /* 0x002fea0003800000 */
[----:B------:R-:W1:Y:S02]  /*3ee0*/  SYNCS.PHASECHK.TRANS64.TRYWAIT P1, [UR32+0x12430], R0 ;  /* 0x01243000ff0075a7 */ /* 0x000e640008020160 */
[----:B-1----:R-:W-:Y:S05]  /*3ef0*/  @!P1 BRA `(.L_x_22) ;  /* 0x0000008800509947 */ /* 0x002fea0003800000 */
.L_x_21:
[C---:B------:R-:W-:Y:S01]  /*3f00*/  R2UR UR8, R2.reuse ;  /* 0x00000000020872ca */ /* 0x040fe200000e0000 */
[----:B------:R-:W-:Y:S01]  /*3f10*/  UIMAD UR10, UR29, 0x280, UR28 ;  /* 0x000002801d0a78a4 */ /* 0x000fe2000f8e021c */
[C---:B------:R-:W-:Y:S01]  /*3f20*/  R2UR UR9, R3.reuse ;  /* 0x00000000030972ca */ /* 0x040fe200000e0000 */
[----:B------:R-:W-:Y:S01]  /*3f30*/  WARPGROUP.ARRIVE ;  /* 0x00000000000079c5 */ /* 0x000fe20000000000 */
[----:B------:R-:W-:Y:S01]  /*3f40*/  UMOV UR11, 0x80000020 ;  /* 0x80000020000b7882 */ /* 0x000fe20000000000 */
[C---:B------:R-:W-:Y:S01]  /*3f50*/  R2UR UR12, R2.reuse ;  /* 0x00000000020c72ca */ /* 0x040fe200000e0000 */
[----:B------:R-:W-:Y:S01]  /*3f60*/  UIADD3 UR14, UR10, 0x80, URZ ;  /* 0x000000800a0e7890 */ /* 0x000fe2000fffe03f */
[C---:B------:R-:W-:Y:S01]  /*3f70*/  R2UR UR13, R3.reuse ;  /* 0x00000000030d72ca */ /* 0x040fe200000e0000 */
[----:B------:R-:W-:Y:S01]  /*3f80*/  UMOV UR15, 0x80000020 ;  /* 0x80000020000f7882 */ /* 0x000fe20000000000 */
[C---:B------:R-:W-:Y:S01]  /*3f90*/  R2UR UR16, R2.reuse ;  /* 0x00000000021072ca */ /* 0x040fe200000e0000 */
[----:B------:R-:W-:Y:S01]  /*3fa0*/  UIADD3 UR18, UR10, 0x100, URZ ;  /* 0x000001000a127890 */ /* 0x000fe2000fffe03f */
[----:B------:R-:W-:Y:S01]  /*3fb0*/  R2UR UR17, R3 ;  /* 0x00000000031172ca */ /* 0x000fe200000e0000 */
[----:B------:R-:W-:Y:S01]  /*3fc0*/  UMOV UR19, 0x80000020 ;  /* 0x8000002000137882 */ /* 0x000fe20000000000 */
[----:B------:R-:W-:Y:S01]  /*3fd0*/  R2UR UR20, R2 ;  /* 0x00000000021472ca */ /* 0x000fe200000e0000 */
[----:B------:R-:W-:-:S02]  /*3fe0*/  UIADD3 UR22, UR10, 0x180, URZ ;  /* 0x000001800a167890 */ /* 0x000fc4000fffe03f */
[----:B------:R-:W-:Y:S01]  /*3ff0*/  QGMMA.64x32x32.F32.E4M3.E4M3 R120, gdesc[UR8], RZ, !UPT, gsb0 ;  /* 0x00600000087879f3 */ /* 0x000fe2000c0008ff */
[C---:B------:R-:W-:Y:S01]  /*4000*/  R2UR UR21, R3.reuse ;  /* 0x00000000031572ca */ /* 0x040fe200000e0000 */
[----:B------:R-:W-:Y:S01]  /*4010*/  UMOV UR23, 0x80000020 ;  /* 0x8000002000177882 */ /* 0x000fe20000000000 */
[----:B------:R-:W-:Y:S01]  /*4020*/  R2UR UR24, R2 ;  /* 0x00000000021872ca */ /* 0x000fe200000e0000 */
[----:B------:R-:W-:Y:S01]  /*4030*/  UIADD3 UR26, UR10, 0x200, URZ ;  /* 0x000002000a1a7890 */ /* 0x000fe2000fffe03f */
[----:B------:R-:W-:Y:S01]  /*4040*/  R2UR UR25, R3 ;  /* 0x00000000031972ca */ /* 0x000fe200000e0000 */
[----:B------:R-:W-:Y:S01]  /*4050*/  UMOV UR27, 0x80000020 ;  /* 0x80000020001b7882 */ /* 0x000fe20000000000 */
[----:B------:R-:W-:Y:S01]  /*4060*/  UIADD3 UR6, UR10, 0x2, URZ ;  /* 0x000000020a067890 */ /* 0x000fe2000fffe03f */
[----:B------:R-:W-:Y:S01]  /*4070*/  UMOV UR7, 0x80000020 ;  /* 0x8000002000077882 */ /* 0x000fe20000000000 */
[----:B------:R-:W-:Y:S01]  /*4080*/  UIADD3 UR11, UR10, 0x82, URZ ;  /* 0x000000820a0b7890 */ /* 0x000fe2000fffe03f */
[----:B------:R-:W-:Y:S01]  /*4090*/  UMOV UR8, UR4 ;  /* 0x0000000400087c82 */ /* 0x000fe20008000000 */
[----:B------:R-:W-:Y:S01]  /*40a0*/  UMOV UR9, UR5 ;  /* 0x0000000500097c82 */ /* 0x000fe20008000000 */
[----:B------:R-:W-:-:S02]  /*40b0*/  WARPGROUP.DEPBAR.LE gsb0, 0x0 ;  /* 0x00008000000079c5 */ /* 0x000fc40000010000 */
[----:B------:R-:W-:-:S06]  /*40c0*/  WARPGROUP.ARRIVE ;  /* 0x00000000000079c5 */ /* 0x000fcc0000000000 */
[----:B------:R-:W-:Y:S01]  /*40d0*/  QGMMA.64x32x32.F32.E4M3.E4M3 R104, gdesc[UR12], RZ, !UPT, gsb0 ;  /* 0x006000000c6879f3 */ /* 0x000fe2000c0008ff */
[----:B------:R-:W-:Y:S02]  /*40e0*/  UIADD3 UR12, UR10, 0x102, URZ ;  /* 0x000001020a0c7890 */ /* 0x000fe4000fffe03f */
[----:B------:R-:W-:Y:S02]  /*40f0*/  UIADD3 UR13, UR10, 0x182, URZ ;  /* 0x000001820a0d7890 */ /* 0x000fe4000fffe03f */
[----:B------:R-:W-:-:S03]  /*4100*/  UIADD3 UR14, UR10, 0x202, URZ ;  /* 0x000002020a0e7890 */ /* 0x000fc6000fffe03f */
[----:B------:R-:W-:Y:S01]  /*4110*/  UMOV UR10, UR12 ;  /* 0x0000000c000a7c82 */ /* 0x000fe20008000000 */
        /* <DEDUP_REMOVED lines=12> */
[----:B------:R-:W-:Y:S01]  /*41e0*/  UMOV UR6, UR11 ;  /* 0x0000000b00067c82 */ /* 0x000fe20008000000 */
[----:B------:R-:W-:Y:S01]  /*41f0*/  UMOV UR7, 0x80000020 ;  /* 0x8000002000077882 */ /* 0x000fe20000000000 */
[----:B------:R-:W-:Y:S01]  /*4200*/  UMOV UR11, 0x80000020 ;  /* 0x80000020000b7882 */ /* 0x000fe20000000000 */
        /* <DEDUP_REMOVED lines=19> */
.L_x_23:
[----:B------:R-:W-:Y:S01]  /*4340*/  ULEA UR9, UR34, UR44, 0x3 ;  /* 0x0000002c22097291 */ /* 0x000fe2000f8e183f */
[----:B01----:R-:W-:-:S05]  /*4350*/  IMAD.U32 R0, RZ, RZ, UR35 ;  /* 0x00000023ff007e24 */ /* 0x003fca000f8e00ff */
[----:B------:R-:W-:-:S04]  /*4360*/  SHF.L.U32 R0, R0, 0x1f, RZ ;  /* 0x0000001f00007819 */ /* 0x000fc800000006ff */
[----:B------:R0:W1:Y:S01]  /*4370*/  SYNCS.PHASECHK.TRANS64.TRYWAIT P1, [UR9+0x12450], R0 ;  /* 0x01245000ff0075a7 */ /* 0x0000620008020149 */
[----:B------:R-:W-:Y:S05]  /*4380*/  @!P0 BRA `(.L_x_24) ;  /* 0x0000000000048947 */ /* 0x000fea0003800000 */
[----:B------:R-:W-:Y:S01]  /*4390*/  BPT.TRAP 0x1 ;  /* 0x000000040000795c */ /* 0x000fe20000300000 */
.L_x_24:
[----:B-1----:R-:W-:Y:S05]  /*43a0*/  @P1 BRA `(.L_x_25) ;  /* 0x0000000000081947 */ /* 0x002fea0003800000 */
[----:B------:R-:W1:Y:S02]  /*43b0*/  SYNCS.PHASECHK.TRANS64.TRYWAIT P1, [UR9+0x12450], R0 ;  /* 0x01245000ff0075a7 */ /* 0x000e640008020149 */
[----:B-1----:R-:W-:Y:S05]  /*43c0*/  @!P1 BRA `(.L_x_26) ;  /* 0x0000008400349947 */ /* 0x002fea0003800000 */
.L_x_25:
[----:B------:R-:W-:Y:S01]  /*43d0*/  UIADD3 UR6, UR44, 0x200, URZ ;  /* 0x000002002c067890 */ /* 0x000fe2000fffe03f */
[----:B------:R-:W-:Y:S01]  /*43e0*/  WARPGROUP.ARRIVE ;  /* 0x00000000000079c5 */ /* 0x000fe20000000000 */
[----:B------:R-:W-:Y:S02]  /*43f0*/  UMOV UR7, 0xc0000010 ;  /* 0xc000001000077882 */ /* 0x000fe40000000000 */
[----:B------:R-:W-:-:S04]  /*4400*/  USHF.R.U32.HI UR6, URZ, 0x4, UR6 ;  /* 0x000000043f067899 */ /* 0x000fc80008011606 */
[----:B------:R-:W-:-:S04]  /*4410*/  ULOP3.LUT UR6, UR6, 0x3fff, URZ, 0xc0, !UPT ;  /* 0x00003fff06067892 */ /* 0x000fc8000f8ec03f */
[----:B------:R-:W-:-:S04]  /*4420*/  ULOP3.LUT UR6, UR6, 0x10000, URZ, 0xfc, !UPT ;  /* 0x0001000006067892 */ /* 0x000fc8000f8efc3f */
[----:B------:R-:W-:-:S07]  /*4430*/  UIMAD UR8, UR34, 0x280, UR6 ;  /* 0x00000280220878a4 */ /* 0x000fce000f8e0206 */
[----:B------:R-:W-:Y:S02]  /*4440*/  UMOV UR6, UR8 ;  /* 0x0000000800067c82 */ /* 0x000fe40008000000 */
[----:B------:R-:W-:Y:S01]  /*4450*/  QGMMA.64x64x32.F32.E4M3.E4M3 R24, R152, gdesc[UR4], R24, gsb0 ;  /* 0x00e0000498187df3 */ /* 0x000fe20008000818 */
[----:B------:R-:W-:Y:S01]  /*4460*/  UIADD3 UR6, UR8, 0x80, URZ ;  /* 0x0000008008067890 */ /* 0x000fe2000fffe03f */
[----:B------:R-:W-:Y:S01]  /*4470*/  UMOV UR7, 0xc0000010 ;  /* 0xc000001000077882 */ /* 0x000fe20000000000 */
[----:B------:R-:W-:Y:S02]  /*4480*/  WARPGROUP.DEPBAR.LE gsb0, 0x0 ;  /* 0x00008000000079c5 */ /* 0x000fe40000010000 */
[----:B------:R-:W-:-:S06]  /*4490*/  WARPGROUP.ARRIVE ;  /* 0x00000000000079c5 */ /* 0x000fcc0000000000 */
        /* <DEDUP_REMOVED lines=15> */
[----:B------:R-:W-:Y:S03]  /*4590*/  QGMMA.64x64x32.F32.E4M3.E4M3 R24, R148, gdesc[UR4], R24, gsb0 ;  /* 0x00e0000494187df3 */ /* 0x000fe60008000818 */
[----:B------:R-:W-:Y:S02]  /*45a0*/  WARPGROUP.DEPBAR.LE gsb0, 0x0 ;  /* 0x00008000000079c5 */ /* 0x000fe40000010000 */
[----:B------:R-:W-:Y:S05]  /*45b0*/  @!P0 BRA `(.L_x_27) ;  /* 0x0000000000048947 */ /* 0x000fea0003800000 */
[----:B------:R-:W-:Y:S01]  /*45c0*/  BPT.TRAP 0x1 ;  /* 0x000000040000795c */ /* 0x000fe20000300000 */
.L_x_27:
[----:B------:R-:W-:Y:S01]  /*45d0*/  FMNMX.FTZ R4, R122, R9, !PT ;  /* 0x000000097a047209 */ /* 0x000fe20007810000 */
[----:B------:R-:W-:Y:S01]  /*45e0*/  IMAD.U32 R15, RZ, RZ, UR42 ;  /* 0x0000002aff0f7e24 */ /* 0x000fe2000f8e00ff */
[----:B01----:R-:W-:Y:S01]  /*45f0*/  FMNMX.FTZ R0, R120, R7, !PT ;  /* 0x0000000778007209 */ /* 0x003fe20007810000 */
[----:B------:R-:W-:Y:S01]  /*4600*/  UIADD3 UR32, UR32, 0x12440, URZ ;  /* 0x0001244020207890 */ /* 0x000fe2000fffe03f */
[----:B------:R-:W-:Y:S02]  /*4610*/  FMNMX.FTZ R13, R123, R4, !PT ;  /* 0x000000047b0d7209 */ /* 0x000fe40007810000 */
[----:B------:R-:W-:Y:S01]  /*4620*/  FMNMX.FTZ R11, R121, R0, !PT ;  /* 0x00000000790b7209 */ /* 0x000fe20007810000 */
[----:B------:R-:W-:Y:S01]  /*4630*/  UPRMT UR32, UR31, 0x654, UR32 ;  /* 0x000006541f207896 */ /* 0x000fe20008000020 */
[----:B------:R-:W-:Y:S02]  /*4640*/  FMNMX.FTZ R4, R126, R13, !PT ;  /* 0x0000000d7e047209 */ /* 0x000fe40007810000 */
[----:B------:R-:W-:-:S02]  /*4650*/  FMNMX.FTZ R0, R124, R11, !PT ;  /* 0x0000000b7c007209 */ /* 0x000fc40007810000 */
[----:B------:R-:W-:Y:S02]  /*4660*/  FMNMX.FTZ R13, R127, R4, !PT ;  /* 0x000000047f0d7209 */ /* 0x000fe40007810000 */
[----:B------:R-:W-:Y:S02]  /*4670*/  FMNMX.FTZ R11, R125, R0, !PT ;  /* 0x000000007d0b7209 */ /* 0x000fe40007810000 */
[----:B------:R-:W-:Y:S01]  /*4680*/  FMNMX.FTZ R4, R130, R13, !PT ;  /* 0x0000000d82047209 */ /* 0x000fe20007810000 */
[----:B------:R-:W-:Y:S01]  /*4690*/  SYNCS.ARRIVE.TRANS64.RED.A1T0 RZ, [UR32], RZ ;  /* 0x000000ffffff79a7 */ /* 0x000fe20008100420 */
[----:B------:R-:W-:Y:S02]  /*46a0*/  FMNMX.FTZ R0, R128, R11, !PT ;  /* 0x0000000b80007209 */ /* 0x000fe40007810000 */
[----:B------:R-:W-:Y:S02]  /*46b0*/  FMNMX.FTZ R13, R131, R4, !PT ;  /* 0x00000004830d7209 */ /* 0x000fe40007810000 */
[----:B------:R-:W-:-:S02]  /*46c0*/  FMNMX.FTZ R11, R129, R0, !PT ;  /* 0x00000000810b7209 */ /* 0x000fc40007810000 */
[----:B------:R-:W-:Y:S02]  /*46d0*/  FMNMX.FTZ R4, R134, R13, !PT ;  /* 0x0000000d86047209 */ /* 0x000fe40007810000 */
[----:B------:R-:W-:Y:S02]  /*46e0*/  FMNMX.FTZ R0, R132, R11, !PT ;  /* 0x0000000b84007209 */ /* 0x000fe40007810000 */
[----:B------:R-:W-:Y:S02]  /*46f0*/  FMNMX.FTZ R13, R135, R4, !PT ;  /* 0x00000004870d7209 */ /* 0x000fe40007810000 */
        /* <DEDUP_REMOVED lines=64> */
[----:B------:R-:W-:-:S03]  /*4b00*/  FMNMX.FTZ R8, R69, R0, !PT ;  /* 0x0000000045087209 */ /* 0x000fc60007810000 */
[----:B------:R-:W0:Y:S04]  /*4b10*/  SHFL.BFLY PT, R13, R10, 0x2, 0x1f ;  /* 0x0c401f000a0d7f89 */ /* 0x000e2800000e0000 */
[----:B------:R-:W1:Y:S01]  /*4b20*/  SHFL.BFLY PT, R11, R8, 0x2, 0x1f ;  /* 0x0c401f00080b7f89 */ /* 0x000e6200000e0000 */
[----:B0-----:R-:W-:Y:S02]  /*4b30*/  FMNMX.FTZ R13, R10, R13, !PT ;  /* 0x0000000d0a0d7209 */ /* 0x001fe40007810000 */
[----:B-1----:R-:W-:-:S03]  /*4b40*/  FMNMX.FTZ R11, R8, R11, !PT ;  /* 0x0000000b080b7209 */ /* 0x002fc60007810000 */
[----:B------:R-:W0:Y:S04]  /*4b50*/  SHFL.BFLY PT, R4, R13, 0x1, 0x1f ;  /* 0x0c201f000d047f89 */ /* 0x000e2800000e0000 */
[----:B------:R-:W1:Y:S01]  /*4b60*/  SHFL.BFLY PT, R0, R11, 0x1, 0x1f ;  /* 0x0c201f000b007f89 */ /* 0x000e6200000e0000 */
[----:B0-----:R-:W-:Y:S02]  /*4b70*/  FMNMX.FTZ R4, R13, R4, !PT ;  /* 0x000000040d047209 */ /* 0x001fe40007810000 */
[----:B-1----:R-:W-:-:S03]  /*4b80*/  FMNMX.FTZ R0, R11, R0, !PT ;  /* 0x000000000b007209 */ /* 0x002fc60007810000 */
[----:B------:R-:W-:Y:S02]  /*4b90*/  FADD.FTZ R8, -R4, R9 ;  /* 0x0000000904087221 */ /* 0x000fe40000010100 */
[----:B------:R-:W-:-:S01]  /*4ba0*/  FFMA.FTZ R9, R0, R15, -8 ;  /* 0xc100000000097423 */ /* 0x000fc2000001000f */
[----:B------:R-:W-:Y:S01]  /*4bb0*/  FADD.FTZ R7, -R0, R7 ;  /* 0x0000000700077221 */ /* 0x000fe20000010100 */
[----:B------:R-:W-:Y:S02]  /*4bc0*/  FMUL.FTZ R8, R8, UR42 ;  /* 0x0000002a08087c20 */ /* 0x000fe40008410000 */
[--C-:B------:R-:W-:Y:S01]  /*4bd0*/  FFMA.FTZ R21, R109, UR42, -R9.reuse ;  /* 0x0000002a6d157c23 */ /* 0x100fe20008010809 */
[----:B------:R-:W-:Y:S01]  /*4be0*/  MOV R109, UR42 ;  /* 0x0000002a006d7c02 */ /* 0x000fe20008000f00 */
[--C-:B------:R-:W-:Y:S01]  /*4bf0*/  FFMA.FTZ R18, R104, UR42, -R9.reuse ;  /* 0x0000002a68127c23 */ /* 0x100fe20008010809 */
[----:B------:R-:W-:-:S01]  /*4c00*/  FFMA.FTZ R19, R105, UR42, -R9 ;  /* 0x0000002a69137c23 */ /* 0x000fc20008010809 */
        /* <DEDUP_REMOVED lines=36> */
[----:B------:R-:W-:Y:S01]  /*4e50*/  FFMA.FTZ R9, R69, UR42, -R9 ;  /* 0x0000002a45097c23 */ /* 0x000fe20008010809 */
[----:B------:R-:W-:-:S01]  /*4e60*/  FFMA.FTZ R69, R4, R109, -8 ;  /* 0xc100000004457423 */ /* 0x000fc2000001006d */
[----:B------:R-:W-:Y:S01]  /*4e70*/  FMUL.FTZ R7, R7, UR42 ;  /* 0x0000002a07077c20 */ /* 0x000fe20008410000 */
[----:B------:R-:W-:Y:S02]  /*4e80*/  MUFU.EX2 R8, R8 ;  /* 0x0000000800087308 */ /* 0x000fe40000000800 */
[----:B------:R-:W-:-:S01]  /*4e90*/  FFMA.FTZ R109, R122, UR42, -R69 ;  /* 0x0000002a7a6d7c23 */ /* 0x000fc20008010845 */
[--C-:B------:R-:W-:Y:S01]  /*4ea0*/  FFMA.FTZ R108, R123, UR42, -R69.reuse ;  /* 0x0000002a7b6c7c23 */ /* 0x100fe20008010845 */
[----:B------:R-:W-:-:S01]  /*4eb0*/  FFMA.FTZ R112, R126, UR42, -R69 ;  /* 0x0000002a7e707c23 */ /* 0x000fc20008010845 */
[--C-:B------:R-:W-:Y:S01]  /*4ec0*/  FFMA.FTZ R113, R127, UR42, -R69.reuse ;  /* 0x0000002a7f717c23 */ /* 0x100fe20008010845 */
[----:B------:R-:W-:-:S01]  /*4ed0*/  FFMA.FTZ R116, R130, UR42, -R69 ;  /* 0x0000002a82747c23 */ /* 0x000fc20008010845 */
[--C-:B------:R-:W-:Y:S01]  /*4ee0*/  FFMA.FTZ R117, R131, UR42, -R69.reuse ;  /* 0x0000002a83757c23 */ /* 0x100fe20008010845 */
[----:B------:R-:W-:Y:S01]  /*4ef0*/  MUFU.EX2 R7, R7 ;  /* 0x0000000700077308 */ /* 0x000fe20000000800 */
[----:B------:R-:W-:-:S01]  /*4f00*/  FFMA.FTZ R120, R134, UR42, -R69 ;  /* 0x0000002a86787c23 */ /* 0x000fc20008010845 */
[--C-:B------:R-:W-:Y:S01]  /*4f10*/  FFMA.FTZ R121, R135, UR42, -R69.reuse ;  /* 0x0000002a87797c23 */ /* 0x100fe20008010845 */
[----:B------:R-:W-:-:S01]  /*4f20*/  FFMA.FTZ R106, R106, UR42, -R69 ;  /* 0x0000002a6a6a7c23 */ /* 0x000fc20008010845 */
[--C-:B------:R-:W-:Y:S01]  /*4f30*/  FFMA.FTZ R107, R107, UR42, -R69.reuse ;  /* 0x0000002a6b6b7c23 */ /* 0x100fe20008010845 */
[----:B------:R-:W-:-:S01]  /*4f40*/  FFMA.FTZ R110, R110, UR42, -R69 ;  /* 0x0000002a6e6e7c23 */ /* 0x000fc20008010845 */
[--C-:B------:R-:W-:Y:S01]  /*4f50*/  FFMA.FTZ R111, R111, UR42, -R69.reuse ;  /* 0x0000002a6f6f7c23 */ /* 0x100fe20008010845 */
[----:B------:R-:W-:-:S01]  /*4f60*/  FFMA.FTZ R114, R114, UR42, -R69 ;  /* 0x0000002a72727c23 */ /* 0x000fc20008010845 */
[----:B------:R-:W0:Y:S01]  /*4f70*/  MUFU.EX2 R10, R10 ;  /* 0x0000000a000a7308 */ /* 0x000e220000000800 */
[----:B------:R-:W-:-:S01]  /*4f80*/  FFMA.FTZ R115, R115, UR42, -R69 ;  /* 0x0000002a73737c23 */ /* 0x000fc20008010845 */
[--C-:B------:R-:W-:Y:S01]  /*4f90*/  FFMA.FTZ R118, R118, UR42, -R69.reuse ;  /* 0x0000002a76767c23 */ /* 0x100fe20008010845 */
[----:B------:R-:W-:-:S01]  /*4fa0*/  FFMA.FTZ R119, R119, UR42, -R69 ;  /* 0x0000002a77777c23 */ /* 0x000fc20008010845 */
[--C-:B------:R-:W-:Y:S01]  /*4fb0*/  FFMA.FTZ R90, R90, UR42, -R69.reuse ;  /* 0x0000002a5a5a7c23 */ /* 0x100fe20008010845 */
[----:B------:R-:W-:-:S01]  /*4fc0*/  FFMA.FTZ R91, R91, UR42, -R69 ;  /* 0x0000002a5b5b7c23 */ /* 0x000fc20008010845 */
[--C-:B------:R-:W-:Y:S01]  /*4fd0*/  FFMA.FTZ R94, R94, UR42, -R69.reuse ;  /* 0x0000002a5e5e7c23 */ /* 0x100fe20008010845 */
[----:B------:R-:W-:-:S01]  /*4fe0*/  FFMA.FTZ R95, R95, UR42, -R69 ;  /* 0x0000002a5f5f7c23 */ /* 0x000fc20008010845 */
[----:B------:R-:W1:Y:S01]  /*4ff0*/  MUFU.EX2 R109, R109 ;  /* 0x0000006d006d7308 */ /* 0x000e620000000800 */
[----:B------:R-:W-:-:S01]  /*5000*/  FFMA.FTZ R98, R98, UR42, -R69 ;  /* 0x0000002a62627c23 */ /* 0x000fc20008010845 */
[--C-:B------:R-:W-:Y:S01]  /*5010*/  FFMA.FTZ R99, R99, UR42, -R69.reuse ;  /* 0x0000002a63637c23 */ /* 0x100fe20008010845 */
[----:B------:R-:W-:-:S01]  /*5020*/  FFMA.FTZ R102, R102, UR42, -R69 ;  /* 0x0000002a66667c23 */ /* 0x000fc20008010845 */
[--C-:B------:R-:W-:Y:S01]  /*5030*/  FFMA.FTZ R103, R103, UR42, -R69.reuse ;  /* 0x0000002a67677c23 */ /* 0x100fe20008010845 */
[----:B------:R-:W-:-:S01]  /*5040*/  FFMA.FTZ R74, R74, UR42, -R69 ;  /* 0x0000002a4a4a7c23 */ /* 0x000fc20008010845 */
[--C-:B------:R-:W-:Y:S01]  /*5050*/  FFMA.FTZ R75, R75, UR42, -R69.reuse ;  /* 0x0000002a4b4b7c23 */ /* 0x100fe20008010845 */
[----:B------:R-:W-:-:S01]  /*5060*/  FFMA.FTZ R78, R78, UR42, -R69 ;  /* 0x0000002a4e4e7c23 */ /* 0x000fc20008010845 */
[----:B------:R-:W2:Y:S01]  /*5070*/  MUFU.EX2 R11, R11 ;  /* 0x0000000b000b7308 */ /* 0x000ea20000000800 */
[----:B0-----:R-:W-:-:S01]  /*5080*/  FFMA.FTZ R6, R7, R6, R10 ;  /* 0x0000000607067223 */ /* 0x001fc2000001000a */
[--C-:B------:R-:W-:Y:S01]  /*5090*/  FFMA.FTZ R79, R79, UR42, -R69.reuse ;  /* 0x0000002a4f4f7c23 */ /* 0x100fe20008010845 */
[----:B------:R-:W-:-:S01]  /*50a0*/  FFMA.FTZ R82, R82, UR42, -R69 ;  /* 0x0000002a52527c23 */ /* 0x000fc20008010845 */
[--C-:B------:R-:W-:Y:S01]  /*50b0*/  FFMA.FTZ R83, R83, UR42, -R69.reuse ;  /* 0x0000002a53537c23 */ /* 0x100fe20008010845 */
[----:B------:R-:W-:-:S01]  /*50c0*/  FFMA.FTZ R86, R86, UR42, -R69 ;  /* 0x0000002a56567c23 */ /* 0x000fc20008010845 */
[--C-:B------:R-:W-:Y:S01]  /*50d0*/  FFMA.FTZ R87, R87, UR42, -R69.reuse ;  /* 0x0000002a57577c23 */ /* 0x100fe20008010845 */
[----:B------:R-:W-:-:S01]  /*50e0*/  FFMA.FTZ R58, R58, UR42, -R69 ;  /* 0x0000002a3a3a7c23 */ /* 0x000fc20008010845 */
[----:B------:R-:W0:Y:S01]  /*50f0*/  MUFU.EX2 R108, R108 ;  /* 0x0000006c006c7308 */ /* 0x000e220000000800 */
[----:B-1----:R-:W-:-:S01]  /*5100*/  FFMA.FTZ R5, R8, R5, R109 ;  /* 0x0000000508057223 */ /* 0x002fc2000001006d */
[--C-:B------:R-:W-:Y:S01]  /*5110*/  FFMA.FTZ R59, R59, UR42, -R69.reuse ;  /* 0x0000002a3b3b7c23 */ /* 0x100fe20008010845 */
[----:B------:R-:W-:-:S01]  /*5120*/  FFMA.FTZ R62, R62, UR42, -R69 ;  /* 0x0000002a3e3e7c23 */ /* 0x000fc20008010845 */
[--C-:B------:R-:W-:Y:S01]  /*5130*/  FFMA.FTZ R63, R63, UR42, -R69.reuse ;  /* 0x0000002a3f3f7c23 */ /* 0x100fe20008010845 */
[----:B------:R-:W-:-:S01]  /*5140*/  FFMA.FTZ R66, R66, UR42, -R69 ;  /* 0x0000002a42427c23 */ /* 0x000fc20008010845 */
[--C-:B------:R-:W-:Y:S01]  /*5150*/  FFMA.FTZ R67, R67, UR42, -R69.reuse ;  /* 0x0000002a43437c23 */ /* 0x100fe20008010845 */
[----:B------:R-:W-:-:S01]  /*5160*/  FFMA.FTZ R70, R70, UR42, -R69 ;  /* 0x0000002a46467c23 */ /* 0x000fc20008010845 */
[----:B------:R-:W1:Y:S01]  /*5170*/  MUFU.EX2 R12, R12 ;  /* 0x0000000c000c7308 */ /* 0x000e620000000800 */
[----:B--2---:R-:W-:-:S01]  /*5180*/  FADD.FTZ R123, R11, R6 ;  /* 0x000000060b7b7221 */ /* 0x004fc20000010000 */
[----:B------:R-:W-:-:S06]  /*5190*/  FFMA.FTZ R69, R71, UR42, -R69 ;  /* 0x0000002a47457c23 */ /* 0x000fcc0008010845 */
[----:B------:R-:W2:Y:S01]  /*51a0*/  MUFU.EX2 R112, R112 ;  /* 0x0000007000707308 */ /* 0x000ea20000000800 */
[----:B0-----:R-:W-:-:S07]  /*51b0*/  FADD.FTZ R5, R108, R5 ;  /* 0x000000056c057221 */ /* 0x001fce0000010000 */
[----:B------:R-:W0:Y:S01]  /*51c0*/  MUFU.EX2 R13, R13 ;  /* 0x0000000d000d7308 */ /* 0x000e220000000800 */
[----:B-1----:R-:W-:-:S07]  /*51d0*/  FADD.FTZ R6, R12, R123 ;  /* 0x0000007b0c067221 */ /* 0x002fce0000010000 */
[----:B------:R-:W1:Y:S01]  /*51e0*/  MUFU.EX2 R113, R113 ;  /* 0x0000007100717308 */ /* 0x000e620000000800 */
[----:B--2---:R-:W-:-:S07]  /*51f0*/  FADD.FTZ R122, R112, R5 ;  /* 0x00000005707a7221 */ /* 0x004fce0000010000 */
        /* <DEDUP_REMOVED lines=130> */
[----:B------:R-:W-:Y:S01]  /*5a20*/  MUFU.EX2 R66, R66 ;  /* 0x0000004200427308 */ /* 0x000fe20000000800 */
[----:B--2---:R-:W-:-:S07]  /*5a30*/  FADD.FTZ R71, R63, R122 ;  /* 0x0000007a3f477221 */ /* 0x004fce0000010000 */
[----:B------:R-:W1:Y:S01]  /*5a40*/  MUFU.EX2 R65, R65 ;  /* 0x0000004100417308 */ /* 0x000e620000000800 */
[----:B0-----:R-:W-:-:S07]  /*5a50*/  FADD.FTZ R6, R64, R5 ;  /* 0x0000000540067221 */ /* 0x001fce0000010000 */
[----:B------:R-:W-:Y:S08]  /*5a60*/  MUFU.EX2 R67, R67 ;  /* 0x0000004300437308 */ /* 0x000ff00000000800 */
[----:B------:R-:W0:Y:S01]  /*5a70*/  MUFU.EX2 R68, R68 ;  /* 0x0000004400447308 */ /* 0x000e220000000800 */
[----:B-1----:R-:W-:-:S07]  /*5a80*/  FADD.FTZ R5, R65, R6 ;  /* 0x0000000641057221 */ /* 0x002fce0000010000 */
[----:B------:R1:W2:Y:S08]  /*5a90*/  MUFU.EX2 R125, R70 ;  /* 0x00000046007d7308 */ /* 0x0002b00000000800 */
[----:B------:R-:W3:Y:S01]  /*5aa0*/  MUFU.EX2 R9, R9 ;  /* 0x0000000900097308 */ /* 0x000ee20000000800 */
[----:B-1----:R-:W-:-:S01]  /*5ab0*/  FADD.FTZ R70, R66, R71 ;  /* 0x0000004742467221 */ /* 0x002fc20000010000 */
[----:B0-----:R-:W-:-:S03]  /*5ac0*/  FADD.FTZ R6, R68, R5 ;  /* 0x0000000544067221 */ /* 0x001fc60000010000 */
[----:B------:R-:W-:-:S03]  /*5ad0*/  FADD.FTZ R70, R67, R70 ;  /* 0x0000004643467221 */ /* 0x000fc60000010000 */
[----:B------:R-:W0:Y:S01]  /*5ae0*/  MUFU.EX2 R69, R69 ;  /* 0x0000004500457308 */ /* 0x000e220000000800 */
[----:B--2---:R-:W-:-:S01]  /*5af0*/  FADD.FTZ R70, R125, R70 ;  /* 0x000000467d467221 */ /* 0x004fc20000010000 */
[----:B---3--:R-:W-:-:S03]  /*5b00*/  FADD.FTZ R6, R9, R6 ;  /* 0x0000000609067221 */ /* 0x008fc60000010000 */
[----:B0-----:R-:W-:Y:S01]  /*5b10*/  FADD.FTZ R5, R69, R70 ;  /* 0x0000004645057221 */ /* 0x001fe20000010000 */
[----:B------:R-:W-:Y:S06]  /*5b20*/  @!P0 BRA `(.L_x_28) ;  /* 0x0000000000048947 */ /* 0x000fec0003800000 */
[----:B------:R-:W-:Y:S01]  /*5b30*/  BPT.TRAP 0x1 ;  /* 0x000000040000795c */ /* 0x000fe20000300000 */
.L_x_28:
[----:B------:R-:W-:Y:S01]  /*5b40*/  UISETP.GT.AND UP0, UPT, UR33, UR40, UPT ;  /* 0x000000282100728c */ /* 0x000fe2000bf04270 */
[----:B------:R-:W-:Y:S01]  /*5b50*/  F2FP.SATFINITE.E4M3.F32.PACK_AB_MERGE_C R12, R13, R12, RZ ;  /* 0x0000000c0d0c723e */ /* 0x000fe200048070ff */
[----:B------:R-:W-:Y:S01]  /*5b60*/  UIADD3 UR6, UR9, 0x12460, URZ ;  /* 0x0001246009067890 */ /* 0x000fe2000fffe03f */
[----:B------:R-:W-:Y:S01]  /*5b70*/  F2FP.SATFINITE.E4M3.F32.PACK_AB_MERGE_C R9, R9, R68, RZ ;  /* 0x000000440909723e */ /* 0x000fe200048070ff */
[----:B------:R-:W-:Y:S01]  /*5b80*/  UIADD3 UR33, UR33, -0x1, URZ ;  /* 0xffffffff21217890 */ /* 0x000fe2000fffe03f */
[----:B------:R-:W-:Y:S01]  /*5b90*/  F2FP.SATFINITE.E4M3.F32.PACK_AB_MERGE_C R112, R113, R112, RZ ;  /* 0x000000707170723e */ /* 0x000fe200048070ff */
[----:B------:R-:W-:Y:S01]  /*5ba0*/  UPRMT UR6, UR31, 0x654, UR6 ;  /* 0x000006541f067896 */ /* 0x000fe20008000006 */
[----:B------:R-:W-:Y:S01]  /*5bb0*/  PLOP3.LUT P1, PT, PT, PT, UP0, 0x80, 0x0 ;  /* 0x000000000000781c */ /* 0x000fe20003f2f008 */
[----:B------:R-:W-:Y:S01]  /*5bc0*/  UMOV UR35, UR30 ;  /* 0x0000001e00237c82 */ /* 0x000fe20008000000 */
[----:B------:R-:W-:Y:S01]  /*5bd0*/  F2FP.SATFINITE.E4M3.F32.PACK_AB_MERGE_C R16, R17, R16, RZ ;  /* 0x000000101110723e */ /* 0x000fe200048070ff */
[----:B------:R-:W-:Y:S01]  /*5be0*/  UMOV UR34, UR29 ;  /* 0x0000001d00227c82 */ /* 0x000fe20008000000 */
[----:B------:R-:W-:Y:S01]  /*5bf0*/  F2FP.SATFINITE.E4M3.F32.PACK_AB_MERGE_C R120, R121, R120, RZ ;  /* 0x000000787978723e */ /* 0x000fe200048070ff */
[-C--:B------:R-:W-:Y:S01]  /*5c00*/  FMUL.FTZ R24, R24, R7.reuse ;  /* 0x0000000718187220 */ /* 0x080fe20000410000 */
[----:B------:R-:W-:Y:S01]  /*5c10*/  F2FP.SATFINITE.E4M3.F32.PACK_AB_MERGE_C R20, R21, R20, RZ ;  /* 0x000000141514723e */ /* 0x000fe200048070ff */
[-C--:B------:R-:W-:Y:S01]  /*5c20*/  FMUL.FTZ R25, R25, R7.reuse ;  /* 0x0000000719197220 */ /* 0x080fe20000410000 */
[----:B------:R-:W-:Y:S01]  /*5c30*/  F2FP.SATFINITE.E4M3.F32.PACK_AB_MERGE_C R110, R111, R110, RZ ;  /* 0x0000006e6f6e723e */ /* 0x000fe200048070ff */
[----:B------:R-:W-:Y:S01]  /*5c40*/  SYNCS.ARRIVE.TRANS64.RED.A1T0 RZ, [UR6], RZ ;  /* 0x000000ffffff79a7 */ /* 0x000fe20008100406 */
[----:B------:R-:W-:Y:S01]  /*5c50*/  F2FP.SATFINITE.E4M3.F32.PACK_AB_MERGE_C R104, R105, R104, RZ ;  /* 0x000000686968723e */ /* 0x000fe200048070ff */
[-C--:B------:R-:W-:Y:S01]  /*5c60*/  FMUL.FTZ R28, R28, R7.reuse ;  /* 0x000000071c1c7220 */ /* 0x080fe20000410000 */
        /* <DEDUP_REMOVED lines=21> */
[----:B------:R-:W-:Y:S01]  /*5dc0*/  FMUL.FTZ R49, R49, R7 ;  /* 0x0000000731317220 */ /* 0x000fe20000410000 */
[----:B------:R-:W-:Y:S01]  /*5dd0*/  F2FP.SATFINITE.E4M3.F32.PACK_AB_MERGE_C R13, R69, R125, RZ ;  /* 0x0000007d450d723e */ /* 0x000fe200048070ff */
[-C--:B------:R-:W-:Y:S01]  /*5de0*/  FMUL.FTZ R52, R52, R7.reuse ;  /* 0x0000000734347220 */ /* 0x080fe20000410000 */
[----:B------:R-:W-:Y:S01]  /*5df0*/  F2FP.SATFINITE.E4M3.F32.PACK_AB_MERGE_C R150, R65, R64, R9 ;  /* 0x000000404196723e */ /* 0x000fe20004807009 */
[----:B------:R-:W-:Y:S01]  /*5e00*/  FMUL.FTZ R53, R53, R7 ;  /* 0x0000000735357220 */ /* 0x000fe20000410000 */
[----:B------:R-:W-:Y:S01]  /*5e10*/  F2FP.SATFINITE.E4M3.F32.PACK_AB_MERGE_C R152, R11, R10, R12 ;  /* 0x0000000a0b98723e */ /* 0x000fe2000480700c */
[-C--:B------:R-:W-:Y:S01]  /*5e20*/  FMUL.FTZ R26, R26, R8.reuse ;  /* 0x000000081a1a7220 */ /* 0x080fe20000410000 */
[----:B------:R-:W-:Y:S01]  /*5e30*/  F2FP.SATFINITE.E4M3.F32.PACK_AB_MERGE_C R153, R108, R109, R112 ;  /* 0x0000006d6c99723e */ /* 0x000fe20004807070 */
[----:B------:R-:W-:Y:S01]  /*5e40*/  FMUL.FTZ R27, R27, R8 ;  /* 0x000000081b1b7220 */ /* 0x000fe20000410000 */
        /* <DEDUP_REMOVED lines=29> */
[----:B------:R-:W-:Y:S01]  /*6020*/  IMAD.MOV.U32 R9, RZ, RZ, R4 ;  /* 0x000000ffff097224 */ /* 0x000fe200078e0004 */
[----:B------:R-:W-:Y:S01]  /*6030*/  F2FP.SATFINITE.E4M3.F32.PACK_AB_MERGE_C R149, R59, R58, R62 ;  /* 0x0000003a3b95723e */ /* 0x000fe2000480703e */
[----:B------:R-:W-:Y:S01]  /*6040*/  IMAD.MOV.U32 R7, RZ, RZ, R0 ;  /* 0x000000ffff077224 */ /* 0x000fe200078e0000 */
[----:B------:R-:W-:Y:S01]  /*6050*/  F2FP.SATFINITE.E4M3.F32.PACK_AB_MERGE_C R151, R67, R66, R13 ;  /* 0x000000424397723e */ /* 0x000fe2000480700d */
[----:B------:R-:W-:Y:S06]  /*6060*/  @P1 BRA `(.L_x_29) ;  /* 0xffffffdc00601947 */ /* 0x000fec000383ffff */
.L_x_18:
[----:B------:R-:W-:Y:S06]  /*6070*/  BAR.ARV 0x8, 0x200 ;  /* 0x0208000000007b1d */ /* 0x000fec0000002000 */
[----:B------:R-:W-:Y:S05]  /*6080*/  @!P0 BRA `(.L_x_30) ;  /* 0x0000000000048947 */ /* 0x000fea0003800000 */
[----:B------:R-:W-:Y:S01]  /*6090*/  BPT.TRAP 0x1 ;  /* 0x000000040000795c */ /* 0x000fe20000300000 */
.L_x_30:
[----:B------:R-:W-:Y:S01]  /*60a0*/  ULEA UR16, UR29, UR44, 0x3 ;  /* 0x0000002c1d107291 */ /* 0x000fe2000f8e183f */
[----:B------:R-:W-:-:S05]  /*60b0*/  IMAD.U32 R2, RZ, RZ, UR30 ;  /* 0x0000001eff027e24 */ /* 0x000fca000f8e00ff */
[----:B------:R-:W-:-:S04]  /*60c0*/  SHF.L.U32 R2, R2, 0x1f, RZ ;  /* 0x0000001f02027819 */ /* 0x000fc800000006ff */
[----:B------:R0:W1:Y:S01]  /*60d0*/  SYNCS.PHASECHK.TRANS64.TRYWAIT P1, [UR16+0x12450], R2 ;  /* 0x01245002ff0075a7 */ /* 0x0000620008020150 */
[----:B------:R-:W-:Y:S05]  /*60e0*/  @!P0 BRA `(.L_x_31) ;  /* 0x0000000000048947 */ /* 0x000fea0003800000 */
[----:B------:R-:W-:Y:S01]  /*60f0*/  BPT.TRAP 0x1 ;  /* 0x000000040000795c */ /* 0x000fe20000300000 */
.L_x_31:
[----:B-1----:R-:W-:Y:S05]  /*6100*/  @P1 BRA `(.L_x_32) ;  /* 0x0000000000081947 */ /* 0x002fea0003800000 */
[----:B------:R-:W1:Y:S02]  /*6110*/  SYNCS.PHASECHK.TRANS64.TRYWAIT P1, [UR16+0x12450], R2 ;  /* 0x01245002ff0075a7 */ /* 0x000e640008020150 */
[----:B-1----:R-:W-:Y:S05]  /*6120*/  @!P1 BRA `(.L_x_33) ;  /* 0x0000006400f49947 */ /* 0x002fea0003800000 */
.L_x_32:
[----:B------:R-:W-:Y:S01]  /*6130*/  ULDC.64 UR10, c[0x0][0x9a0] ;  /* 0x00026800000a7ab9 */ /* 0x000fe20000000a00 */
[----:B------:R-:W-:Y:S01]  /*6140*/  UIADD3 UR44, UR44, 0x200, URZ ;  /* 0x000002002c2c7890 */ /* 0x000fe2000fffe03f */
[----:B------:R-:W-:Y:S01]  /*6150*/  WARPGROUP.ARRIVE ;  /* 0x00000000000079c5 */ /* 0x000fe20000000000 */
[----:B------:R-:W-:Y:S01]  /*6160*/  UISETP.NE.U32.AND UP0, UPT, UR10, URZ, UPT ;  /* 0x0000003f0a00728c */ /* 0x000fe2000bf05070 */
[----:B------:R-:W-:Y:S01]  /*6170*/  IMAD.MOV.U32 R7, RZ, RZ, 0x3f800000 ;  /* 0x3f800000ff077424 */ /* 0x000fe200078e00ff */
[----:B------:R-:W-:Y:S02]  /*6180*/  USHF.R.U32.HI UR44, URZ, 0x4, UR44 ;  /* 0x000000043f2c7899 */ /* 0x000fe4000801162c */
[----:B------:R-:W-:Y:S02]  /*6190*/  UISETP.NE.AND.EX UP0, UPT, UR11, URZ, UPT, UP0 ;  /* 0x0000003f0b00728c */ /* 0x000fe4000bf05300 */
[----:B------:R-:W-:Y:S01]  /*61a0*/  ULOP3.LUT UR44, UR44, 0x3fff, URZ, 0xc0, !UPT ;  /* 0x00003fff2c2c7892 */ /* 0x000fe2000f8ec03f */
[----:B------:R-:W-:-:S03]  /*61b0*/  UMOV UR15, 0xc0000010 ;  /* 0xc0000010000f7882 */ /* 0x000fc60000000000 */
[----:B------:R-:W-:Y:S01]  /*61c0*/  ULOP3.LUT UR44, UR44, 0x10000, URZ, 0xfc, !UPT ;  /* 0x000100002c2c7892 */ /* 0x000fe2000f8efc3f */
[----:B------:R-:W-:-:S04]  /*61d0*/  PLOP3.LUT P1, PT, PT, PT, UP0, 0x80, 0x0 ;  /* 0x000000000000781c */ /* 0x000fc80003f2f008 */
[----:B------:R-:W-:Y:S01]  /*61e0*/  @UP0 ULDC.64 UR8, c[0x0][0x9c8] ;  /* 0x0002720000080ab9 */ /* 0x000fe20000000a00 */
[----:B------:R-:W-:Y:S02]  /*61f0*/  @UP0 USHF.R.S32.HI UR7, URZ, 0x1f, UR45 ;  /* 0x0000001f3f070899 */ /* 0x000fe4000801142d */
[----:B------:R-:W-:Y:S02]  /*6200*/  @UP0 UIMAD UR6, UR38, UR8, URZ ;  /* 0x00000008260602a4 */ /* 0x000fe4000f8e023f */
[----:B------:R-:W-:Y:S02]  /*6210*/  @UP0 UIMAD.WIDE.U32 UR4, UR37, UR8, URZ ;  /* 0x00000008250402a5 */ /* 0x000fe4000f8e003f */
[----:B------:R-:W-:Y:S02]  /*6220*/  UIMAD UR8, UR29, 0x280, UR44 ;  /* 0x000002801d0878a4 */ /* 0x000fe4000f8e022c */
[----:B------:R-:W-:Y:S01]  /*6230*/  @UP0 UIMAD UR6, UR37, UR9, UR6 ;  /* 0x00000009250602a4 */ /* 0x000fe2000f8e0206 */
[----:B------:R-:W-:-:S02]  /*6240*/  @UP0 ULDC.64 UR12, c[0x0][0x9d0] ;  /* 0x00027400000c0ab9 */ /* 0x000fc40000000a00 */
[----:B------:R-:W-:Y:S02]  /*6250*/  @UP0 UIMAD UR7, UR7, UR12, URZ ;  /* 0x0000000c070702a4 */ /* 0x000fe4000f8e023f */
[----:B------:R-:W-:Y:S01]  /*6260*/  UMOV UR14, UR8 ;  /* 0x00000008000e7c82 */ /* 0x000fe20008000000 */
[----:B------:R-:W-:Y:S01]  /*6270*/  @UP0 UIADD3 UR5, UR5, UR6, URZ ;  /* 0x0000000605050290 */ /* 0x000fe2000fffe03f */
[----:B------:R-:W-:Y:S01]  /*6280*/  QGMMA.64x64x32.F32.E4M3.E4M3 R24, R152, gdesc[UR12], R24, gsb0 ;  /* 0x00e0000c98187df3 */ /* 0x000fe20008000818 */
[----:B------:R-:W-:Y:S02]  /*6290*/  @UP0 UIMAD UR7, UR45, UR13, UR7 ;  /* 0x0000000d2d0702a4 */ /* 0x000fe4000f8e0207 */
[----:B------:R-:W-:-:S04]  /*62a0*/  @UP0 UIMAD.WIDE.U32 UR4, UR45, UR12, UR4 ;  /* 0x0000000c2d0402a5 */ /* 0x000fc8000f8e0004 */
[----:B------:R-:W-:Y:S02]  /*62b0*/  @UP0 UIADD3 UR5, UR5, UR7, URZ ;  /* 0x0000000705050290 */ /* 0x000fe4000fffe03f */
[----:B------:R-:W-:-:S04]  /*62c0*/  @UP0 ULEA UR6, UP1, UR4, UR10, 0x2 ;  /* 0x0000000a04060291 */ /* 0x000fc8000f82103f */
[----:B------:R-:W-:Y:S02]  /*62d0*/  @UP0 ULEA.HI.X UR7, UR4, UR11, UR5, 0x2, UP1 ;  /* 0x0000000b04070291 */ /* 0x000fe400088f1405 */
[----:B01----:R-:W-:-:S04]  /*62e0*/  IMAD.U32 R2, RZ, RZ, UR6 ;  /* 0x00000006ff027e24 */ /* 0x003fc8000f8e00ff */
[----:B------:R-:W-:Y:S01]  /*62f0*/  IMAD.U32 R3, RZ, RZ, UR7 ;  /* 0x00000007ff037e24 */ /* 0x000fe2000f8e00ff */
[----:B------:R-:W-:-:S04]  /*6300*/  UIADD3 UR4, UR8, 0x80, URZ ;  /* 0x0000008008047890 */ /* 0x000fc8000fffe03f */
[----:B------:R0:W2:Y:S01]  /*6310*/  @P1 LDG.E R7, desc[UR46][R2.64] ;  /* 0x0000002e02071981 */ /* 0x0000a2000c1e1900 */
[----:B------:R-:W-:Y:S02]  /*6320*/  UMOV UR7, 0xc0000010 ;  /* 0xc000001000077882 */ /* 0x000fe40000000000 */
[----:B------:R-:W-:Y:S01]  /*6330*/  UMOV UR6, UR4 ;  /* 0x0000000400067c82 */ /* 0x000fe20008000000 */
[----:B------:R-:W-:Y:S02]  /*6340*/  WARPGROUP.DEPBAR.LE gsb0, 0x0 ;  /* 0x00008000000079c5 */ /* 0x000fe40000010000 */
[----:B------:R-:W-:-:S06]  /*6350*/  WARPGROUP.ARRIVE ;  /* 0x00000000000079c5 */ /* 0x000fcc0000000000 */
[----:B------:R-:W-:Y:S01]  /*6360*/  QGMMA.64x64x32.F32.E4M3.E4M3 R24, R136, gdesc[UR4], R24, gsb0 ;  /* 0x00e0000488187df3 */ /* 0x000fe20008000818 */
[----:B------:R-:W-:Y:S01]  /*6370*/  UIADD3 UR4, UR8, 0x100, URZ ;  /* 0x0000010008047890 */ /* 0x000fe2000fffe03f */
[----:B------:R-:W-:-:S06]  /*6380*/  UMOV UR7, 0xc0000010 ;  /* 0xc000001000077882 */ /* 0x000fcc0000000000 */
[----:B------:R-:W-:Y:S01]  /*6390*/  UMOV UR6, UR4 ;  /* 0x0000000400067c82 */ /* 0x000fe20008000000 */
[----:B------:R-:W-:Y:S02]  /*63a0*/  WARPGROUP.DEPBAR.LE gsb0, 0x0 ;  /* 0x00008000000079c5 */ /* 0x000fe40000010000 */
[----:B------:R-:W-:-:S06]  /*63b0*/  WARPGROUP.ARRIVE ;  /* 0x00000000000079c5 */ /* 0x000fcc0000000000 */
[----:B------:R-:W-:Y:S01]  /*63c0*/  QGMMA.64x64x32.F32.E4M3.E4M3 R24, R140, gdesc[UR4], R24, gsb0 ;  /* 0x00e000048c187df3 */ /* 0x000fe20008000818 */
[----:B------:R-:W-:Y:S01]  /*63d0*/  UIADD3 UR4, UR8, 0x180, URZ ;  /* 0x0000018008047890 */ /* 0x000fe2000fffe03f */
[----:B------:R-:W-:-:S06]  /*63e0*/  UMOV UR7, 0xc0000010 ;  /* 0xc000001000077882 */ /* 0x000fcc0000000000 */
[----:B------:R-:W-:Y:S01]  /*63f0*/  UMOV UR6, UR4 ;  /* 0x0000000400067c82 */ /* 0x000fe20008000000 */
[----:B------:R-:W1:Y:S04]  /*6400*/  SHFL.BFLY PT, R9, R6, 0x2, 0x1f ;  /* 0x0c401f0006097f89 */ /* 0x000e6800000e0000 */
[----:B------:R-:W3:Y:S01]  /*6410*/  SHFL.BFLY PT, R8, R5, 0x2, 0x1f ;  /* 0x0c401f0005087f89 */ /* 0x000ee200000e0000 */
[----:B------:R-:W-:Y:S02]  /*6420*/  WARPGROUP.DEPBAR.LE gsb0, 0x0 ;  /* 0x00008000000079c5 */ /* 0x000fe40000010000 */
[----:B------:R-:W-:-:S06]  /*6430*/  WARPGROUP.ARRIVE ;  /* 0x00000000000079c5 */ /* 0x000fcc0000000000 */
[----:B------:R-:W-:Y:S01]  /*6440*/  QGMMA.64x64x32.F32.E4M3.E4M3 R24, R144, gdesc[UR4], R24, gsb0 ;  /* 0x00e0000490187df3 */ /* 0x000fe20008000818 */
[----:B-1----:R-:W-:Y:S01]  /*6450*/  FADD.FTZ R9, R9, R6 ;  /* 0x0000000609097221 */ /* 0x002fe20000010000 */
[----:B------:R-:W-:Y:S01]  /*6460*/  UIADD3 UR8, UR8, 0x200, URZ ;  /* 0x0000020008087890 */ /* 0x000fe2000fffe03f */
[----:B---3--:R-:W-:Y:S01]  /*6470*/  FADD.FTZ R8, R8, R5 ;  /* 0x0000000508087221 */ /* 0x008fe20000010000 */
[----:B------:R-:W-:Y:S02]  /*6480*/  UMOV UR7, 0xc0000010 ;  /* 0xc000001000077882 */ /* 0x000fe40000000000 */
[----:B0-----:R-:W0:Y:S03]  /*6490*/  SHFL.BFLY PT, R2, R9, 0x1, 0x1f ;  /* 0x0c201f0009027f89 */ /* 0x001e2600000e0000 */
[----:B------:R-:W-:Y:S01]  /*64a0*/  UMOV UR6, UR8 ;  /* 0x0000000800067c82 */ /* 0x000fe20008000000 */
[----:B------:R-:W1:Y:S01]  /*64b0*/  SHFL.BFLY PT, R3, R8, 0x1, 0x1f ;  /* 0x0c201f0008037f89 */ /* 0x000e6200000e0000 */
[----:B------:R-:W-:-:S02]  /*64c0*/  IMAD.MOV.U32 R6, RZ, RZ, RZ ;  /* 0x000000ffff067224 */ /* 0x000fc400078e00ff */
[----:B0-----:R-:W-:Y:S01]  /*64d0*/  FADD.FTZ R11, R9, R2 ;  /* 0x00000002090b7221 */ /* 0x001fe20000010000 */
[----:B-1----:R-:W-:-:S04]  /*64e0*/  FADD.FTZ R12, R8, R3 ;  /* 0x00000003080c7221 */ /* 0x002fc80000010000 */
[C---:B------:R-:W-:Y:S01]  /*64f0*/  FSETP.NE.FTZ.AND P1, PT, R11.reuse, RZ, PT ;  /* 0x000000ff0b00720b */ /* 0x040fe20003f35000 */
[----:B------:R-:W-:Y:S01]  /*6500*/  FMUL.FTZ R13, R11, 0.00390625 ;  /* 0x3b8000000b0d7820 */ /* 0x000fe20000410000 */
[----:B------:R-:W-:Y:S01]  /*6510*/  FMUL.FTZ R14, R12, 0.00390625 ;  /* 0x3b8000000c0e7820 */ /* 0x000fe20000410000 */
[----:B------:R-:W-:Y:S02]  /*6520*/  WARPGROUP.DEPBAR.LE gsb0, 0x0 ;  /* 0x00008000000079c5 */ /* 0x000fe40000010000 */
[----:B------:R-:W-:-:S06]  /*6530*/  WARPGROUP.ARRIVE ;  /* 0x00000000000079c5 */ /* 0x000fcc0000000000 */
[----:B------:R-:W-:Y:S01]  /*6540*/  QGMMA.64x64x32.F32.E4M3.E4M3 R24, R148, gdesc[UR4], R24, gsb0 ;  /* 0x00e0000494187df3 */ /* 0x000fe20008000818 */
[----:B------:R-:W-:Y:S02]  /*6550*/  FSETP.NE.FTZ.AND P2, PT, R13, RZ, PT ;  /* 0x000000ff0d00720b */ /* 0x000fe40003f55000 */
[----:B------:R-:W-:Y:S01]  /*6560*/  FSETP.NE.FTZ.AND P3, PT, R14, RZ, PT ;  /* 0x000000ff0e00720b */ /* 0x000fe20003f75000 */
[----:B------:R-:W-:Y:S01]  /*6570*/  @P1 MUFU.RCP R6, R11 ;  /* 0x0000000b00061308 */ /* 0x000fe20000001000 */
[----:B------:R-:W-:Y:S02]  /*6580*/  FSETP.NE.FTZ.AND P1, PT, R12, RZ, PT ;  /* 0x000000ff0c00720b */ /* 0x000fe40003f35000 */
[----:B------:R-:W-:-:S07]  /*6590*/  MOV R10, RZ ;  /* 0x000000ff000a7202 */ /* 0x000fce0000000f00 */
[----:B------:R-:W0:Y:S08]  /*65a0*/  @P2 MUFU.LG2 R8, R13 ;  /* 0x0000000d00082308 */ /* 0x000e300000000c00 */
[----:B------:R-:W1:Y:S08]  /*65b0*/  @P3 MUFU.LG2 R9, R14 ;  /* 0x0000000e00093308 */ /* 0x000e700000000c00 */
[----:B------:R-:W3:Y:S01]  /*65c0*/  @P1 MUFU.RCP R10, R12 ;  /* 0x0000000c000a1308 */ /* 0x000ee20000001000 */
[----:B------:R-:W-:-:S02]  /*65d0*/  IMAD.U32 R5, RZ, RZ, UR42 ;  /* 0x0000002aff057e24 */ /* 0x000fc4000f8e00ff */
[----:B------:R-:W-:Y:S02]  /*65e0*/  IMAD.U32 R16, RZ, RZ, UR42 ;  /* 0x0000002aff107e24 */ /* 0x000fe4000f8e00ff */
[----:B0-----:R-:W-:Y:S01]  /*65f0*/  @P2 FMUL.FTZ R8, R8, 0.69314718246459960938 ;  /* 0x3f31721808082820 */ /* 0x001fe20000410000 */
[----:B------:R-:W-:Y:S01]  /*6600*/  @P2 FMUL.FTZ R5, R5, 0.69314718246459960938 ;  /* 0x3f31721805052820 */ /* 0x000fe20000410000 */
[----:B------:R-:W-:Y:S01]  /*6610*/  @P3 FMUL.FTZ R16, R16, 0.69314718246459960938 ;  /* 0x3f31721810103820 */ /* 0x000fe20000410000 */
[----:B-1----:R-:W-:Y:S01]  /*6620*/  @P3 FMUL.FTZ R9, R9, 0.69314718246459960938 ;  /* 0x3f31721809093820 */ /* 0x002fe20000410000 */
[----:B------:R-:W-:Y:S02]  /*6630*/  IMAD.MOV.U32 R3, RZ, RZ, -0x800000 ;  /* 0xff800000ff037424 */ /* 0x000fe400078e00ff */
[----:B------:R-:W-:Y:S01]  /*6640*/  @P2 FFMA.FTZ R3, R5, R0, R8 ;  /* 0x0000000005032223 */ /* 0x000fe20000010008 */
[----:B------:R-:W-:Y:S02]  /*6650*/  IMAD.MOV.U32 R2, RZ, RZ, -0x800000 ;  /* 0xff800000ff027424 */ /* 0x000fe400078e00ff */
[----:B------:R-:W-:Y:S01]  /*6660*/  @P3 FFMA.FTZ R2, R16, R4, R9 ;  /* 0x0000000410023223 */ /* 0x000fe20000010009 */
[-C--:B--2---:R-:W-:Y:S01]  /*6670*/  FMUL.FTZ R4, R6, R7.reuse ;  /* 0x0000000706047220 */ /* 0x084fe20000410000 */
[----:B---3--:R-:W-:Y:S01]  /*6680*/  FMUL.FTZ R5, R10, R7 ;  /* 0x000000070a057220 */ /* 0x008fe20000410000 */
[----:B------:R-:W-:-:S02]  /*6690*/  WARPGROUP.DEPBAR.LE gsb0, 0x0 ;  /* 0x00008000000079c5 */ /* 0x000fc40000010000 */
[----:B------:R-:W-:Y:S05]  /*66a0*/  @!P0 BRA `(.L_x_34) ;  /* 0x0000000000048947 */ /* 0x000fea0003800000 */
[----:B------:R-:W-:Y:S01]  /*66b0*/  BPT.TRAP 0x1 ;  /* 0x000000040000795c */ /* 0x000fe20000300000 */
.L_x_34:
[----:B------:R-:W-:Y:S01]  /*66c0*/  UIADD3 UR4, UR16, 0x12460, URZ ;  /* 0x0001246010047890 */ /* 0x000fe2000fffe03f */
[-C--:B------:R-:W-:Y:S01]  /*66d0*/  FMUL.FTZ R6, R24, R4.reuse ;  /* 0x0000000418067220 */ /* 0x080fe20000410000 */
[-C--:B------:R-:W-:Y:S01]  /*66e0*/  FMUL.FTZ R7, R29, R4.reuse ;  /* 0x000000041d077220 */ /* 0x080fe20000410000 */
[-C--:B------:R-:W-:Y:S01]  /*66f0*/  FMUL.FTZ R8, R32, R4.reuse ;  /* 0x0000000420087220 */ /* 0x080fe20000410000 */
[----:B------:R-:W-:Y:S01]  /*6700*/  UPRMT UR4, UR31, 0x654, UR4 ;  /* 0x000006541f047896 */ /* 0x000fe20008000004 */
[-C--:B------:R-:W-:Y:S01]  /*6710*/  FMUL.FTZ R11, R37, R4.reuse ;  /* 0x00000004250b7220 */ /* 0x080fe20000410000 */
[-C--:B------:R-:W-:Y:S01]  /*6720*/  FMUL.FTZ R10, R40, R4.reuse ;  /* 0x00000004280a7220 */ /* 0x080fe20000410000 */
[-C--:B------:R-:W-:Y:S01]  /*6730*/  FMUL.FTZ R13, R45, R4.reuse ;  /* 0x000000042d0d7220 */ /* 0x080fe20000410000 */
[-C--:B------:R-:W-:Y:S01]  /*6740*/  FMUL.FTZ R12, R48, R4.reuse ;  /* 0x00000004300c7220 */ /* 0x080fe20000410000 */
[-C--:B------:R-:W-:Y:S01]  /*6750*/  FMUL.FTZ R15, R53, R4.reuse ;  /* 0x00000004350f7220 */ /* 0x080fe20000410000 */
[-C--:B------:R-:W-:Y:S01]  /*6760*/  FMUL.FTZ R0, R28, R4.reuse ;  /* 0x000000041c007220 */ /* 0x080fe20000410000 */
[-C--:B------:R-:W-:Y:S01]  /*6770*/  FMUL.FTZ R9, R25, R4.reuse ;  /* 0x0000000419097220 */ /* 0x080fe20000410000 */
[-C--:B------:R-:W-:Y:S01]  /*6780*/  FMUL.FTZ R36, R36, R4.reuse ;  /* 0x0000000424247220 */ /* 0x080fe20000410000 */
[----:B------:R-:W-:Y:S01]  /*6790*/  SYNCS.ARRIVE.TRANS64.RED.A1T0 RZ, [UR4], RZ ;  /* 0x000000ffffff79a7 */ /* 0x000fe20008100404 */
[-C--:B------:R-:W-:Y:S01]  /*67a0*/  FMUL.FTZ R33, R33, R4.reuse ;  /* 0x0000000421217220 */ /* 0x080fe20000410000 */
[-C--:B------:R-:W-:Y:S01]  /*67b0*/  FMUL.FTZ R44, R44, R4.reuse ;  /* 0x000000042c2c7220 */ /* 0x080fe20000410000 */
[-C--:B------:R-:W-:Y:S01]  /*67c0*/  FMUL.FTZ R41, R41, R4.reuse ;  /* 0x0000000429297220 */ /* 0x080fe20000410000 */
[-C--:B------:R-:W-:Y:S01]  /*67d0*/  FMUL.FTZ R52, R52, R4.reuse ;  /* 0x0000000434347220 */ /* 0x080fe20000410000 */
[----:B------:R-:W-:Y:S01]  /*67e0*/  FMUL.FTZ R49, R49, R4 ;  /* 0x0000000431317220 */ /* 0x000fe20000410000 */
        /* <DEDUP_REMOVED lines=10> */
[----:B------:R-:W-:Y:S01]  /*6890*/  PLOP3.LUT P0, PT, PT, PT, PT, 0x8, 0x0 ;  /* 0x000000000000781c */ /* 0x000fe20003f0e170 */
[-C--:B------:R-:W-:Y:S01]  /*68a0*/  FMUL.FTZ R38, R38, R5.reuse ;  /* 0x0000000526267220 */ /* 0x080fe20000410000 */
[-C--:B------:R-:W-:Y:S01]  /*68b0*/  FMUL.FTZ R35, R35, R5.reuse ;  /* 0x0000000523237220 */ /* 0x080fe20000410000 */
[-C--:B------:R-:W-:Y:S01]  /*68c0*/  FMUL.FTZ R46, R46, R5.reuse ;  /* 0x000000052e2e7220 */ /* 0x080fe20000410000 */
[-C--:B------:R-:W-:Y:S01]  /*68d0*/  FMUL.FTZ R43, R43, R5.reuse ;  /* 0x000000052b2b7220 */ /* 0x080fe20000410000 */
[-C--:B------:R-:W-:Y:S01]  /*68e0*/  FMUL.FTZ R54, R54, R5.reuse ;  /* 0x0000000536367220 */ /* 0x080fe20000410000 */
[----:B------:R-:W-:-:S07]  /*68f0*/  FMUL.FTZ R51, R51, R5 ;  /* 0x0000000533337220 */ /* 0x000fce0000410000 */
.L_x_10:
[----:B------:R-:W-:Y:S05]  /*6900*/  @P0 BRA `(.L_x_35) ;  /* 0x00000014006c0947 */ /* 0x000fea0003800000 */
[----:B------:R-:W0:Y:S01]  /*6910*/  S2R R16, SR_TID.X ;  /* 0x0000000000107919 */ /* 0x000e220000002100 */
[----:B------:R-:W-:Y:S01]  /*6920*/  ULDC.64 UR4, c[0x4][0x38] ;  /* 0x01000e0000047ab9 */ /* 0x000fe20000000a00 */
[----:B------:R-:W-:Y:S01]  /*6930*/  ULDC.64 UR8, c[0x0][0xbd0] ;  /* 0x0002f40000087ab9 */ /* 0x000fe20000000a00 */
[----:B------:R-:W-:Y:S01]  /*6940*/  USHF.R.S32.HI UR7, URZ, 0x1f, UR45 ;  /* 0x0000001f3f077899 */ /* 0x000fe2000801142d */
[----:B------:R-:W1:Y:S01]  /*6950*/  S2R R37, SR_CTAID.X ;  /* 0x0000000000257919 */ /* 0x000e620000002500 */
[----:B------:R-:W-:Y:S01]  /*6960*/  ULDC.64 UR10, c[0x0][0xb38] ;  /* 0x0002ce00000a7ab9 */ /* 0x000fe20000000a00 */
[----:B0-----:R-:W-:-:S05]  /*6970*/  IMAD.SHL.U32 R4, R16, 0x4, RZ ;  /* 0x0000000410047824 */ /* 0x001fca00078e00ff */
[----:B------:R-:W-:Y:S01]  /*6980*/  LOP3.LUT R4, R4, 0xc, RZ, 0xc0, !PT ;  /* 0x0000000c04047812 */ /* 0x000fe200078ec0ff */
[----:B------:R-:W-:Y:S03]  /*6990*/  BAR.SYNC.DEFER_BLOCKING 0x1, 0x180 ;  /* 0x0046000000007b1d */ /* 0x000fe60000010000 */
[----:B------:R-:W-:-:S05]  /*69a0*/  IADD3 R4, P0, R4, UR4, RZ ;  /* 0x0000000404047c10 */ /* 0x000fca000ff1e0ff */
[----:B------:R-:W-:-:S05]  /*69b0*/  IMAD.X R5, RZ, RZ, UR5, P0 ;  /* 0x00000005ff057e24 */ /* 0x000fca00080e06ff */
[----:B------:R0:W2:Y:S01]  /*69c0*/  LDG.E.CONSTANT R17, desc[UR46][R4.64] ;  /* 0x0000002e04117981 */ /* 0x0000a2000c1e9900 */
[----:B------:R-:W-:Y:S01]  /*69d0*/  LOP3.LUT P0, R14, R16, 0x3, RZ, 0xc0, !PT ;  /* 0x00000003100e7812 */ /* 0x000fe2000780c0ff */
[----:B------:R-:W-:Y:S02]  /*69e0*/  UIMAD.WIDE.U32 UR4, UR45, UR8, URZ ;  /* 0x000000082d0472a5 */ /* 0x000fe4000f8e003f */
[----:B------:R-:W-:Y:S01]  /*69f0*/  IMAD R45, RZ, RZ, -UR45 ;  /* 0x8000002dff2d7e24 */ /* 0x000fe2000f8e02ff */
[----:B------:R-:W-:Y:S01]  /*6a00*/  UIMAD UR6, UR7, UR8, URZ ;  /* 0x00000008070672a4 */ /* 0x000fe2000f8e023f */
[----:B------:R-:W-:Y:S01]  /*6a10*/  ISETP.EQ.OR P0, PT, R14, 0x3, !P0 ;  /* 0x000000030e00780c */ /* 0x000fe20004702670 */
[----:B------:R-:W-:Y:S01]  /*6a20*/  UIMAD UR8, UR7, UR10, URZ ;  /* 0x0000000a070872a4 */ /* 0x000fe2000f8e023f */
[----:B------:R-:W-:Y:S01]  /*6a30*/  BSSY B0, `(.L_x_36) ;  /* 0x0000104000007945 */ /* 0x000fe20003800000 */
[----:B------:R-:W-:Y:S01]  /*6a40*/  IMAD.U32 R20, RZ, RZ, UR4 ;  /* 0x00000004ff147e24 */ /* 0x000fe2000f8e00ff */
[----:B------:R-:W-:Y:S01]  /*6a50*/  SEL R84, R6, R9, P0 ;  /* 0x0000000906547207 */ /* 0x000fe20000000000 */
[----:B------:R-:W-:Y:S01]  /*6a60*/  UIMAD UR9, UR45, UR9, UR6 ;  /* 0x000000092d0972a4 */ /* 0x000fe2000f8e0206 */
[----:B------:R-:W-:Y:S01]  /*6a70*/  SEL R80, R9, R6, P0 ;  /* 0x0000000609507207 */ /* 0x000fe20000000000 */
[----:B------:R-:W-:Y:S01]  /*6a80*/  VIADD R9, R16, 0xffffff80 ;  /* 0xffffff8010097836 */ /* 0x000fe20000000000 */
[----:B------:R-:W-:Y:S01]  /*6a90*/  SEL R86, R0, R7, P0 ;  /* 0x0000000700567207 */ /* 0x000fe20000000000 */
[----:B------:R-:W3:Y:S01]  /*6aa0*/  S2UR UR4, SR_CTAID.Y ;  /* 0x00000000000479c3 */ /* 0x000ee20000002600 */
[----:B------:R-:W-:Y:S01]  /*6ab0*/  SEL R82, R7, R0, P0 ;  /* 0x0000000007527207 */ /* 0x000fe20000000000 */
[----:B------:R-:W-:Y:S01]  /*6ac0*/  UIADD3 UR9, UR5, UR9, URZ ;  /* 0x0000000905097290 */ /* 0x000fe2000fffe03f */
[----:B------:R-:W-:Y:S01]  /*6ad0*/  SHF.R.S32.HI R0, RZ, 0x1f, R9 ;  /* 0x0000001fff007819 */ /* 0x000fe20000011409 */
[----:B------:R-:W-:Y:S01]  /*6ae0*/  IMAD.U32 R21, RZ, RZ, UR5 ;  /* 0x00000005ff157e24 */ /* 0x000fe2000f8e00ff */
[----:B------:R-:W-:Y:S01]  /*6af0*/  SEL R78, R36, R11, P0 ;  /* 0x0000000b244e7207 */ /* 0x000fe20000000000 */
[----:B------:R-:W-:Y:S01]  /*6b00*/  UIMAD.WIDE.U32 UR6, UR45, UR10, URZ ;  /* 0x0000000a2d0672a5 */ /* 0x000fe2000f8e003f */
[----:B------:R-:W-:Y:S01]  /*6b10*/  LEA.HI R6, R0, R9, RZ, 0x7 ;  /* 0x0000000900067211 */ /* 0x000fe200078f38ff */
[----:B------:R-:W-:Y:S01]  /*6b20*/  UIMAD UR8, UR45, UR11, UR8 ;  /* 0x0000000b2d0872a4 */ /* 0x000fe2000f8e0208 */
[----:B------:R-:W-:-:S02]  /*6b30*/  SEL R74, R11, R36, P0 ;  /* 0x000000240b4a7207 */ /* 0x000fc40000000000 */
[----:B0-----:R-:W-:Y:S01]  /*6b40*/  LOP3.LUT R4, R6, 0xffffff80, RZ, 0xc0, !PT ;  /* 0xffffff8006047812 */ /* 0x001fe200078ec0ff */
[----:B------:R-:W-:Y:S01]  /*6b50*/  UIADD3 UR8, UR7, UR8, URZ ;  /* 0x0000000807087290 */ /* 0x000fe2000fffe03f */
[----:B------:R-:W-:Y:S02]  /*6b60*/  SEL R32, R44, R13, P0 ;  /* 0x0000000d2c207207 */ /* 0x000fe40000000000 */
[----:B------:R-:W-:Y:S02]  /*6b70*/  IADD3 R28, R9, -R4, RZ ;  /* 0x80000004091c7210 */ /* 0x000fe40007ffe0ff */
[----:B------:R-:W-:Y:S02]  /*6b80*/  SEL R70, R13, R44, P0 ;  /* 0x0000002c0d467207 */ /* 0x000fe40000000000 */
[----:B------:R-:W-:Y:S02]  /*6b90*/  SHF.R.S32.HI R11, RZ, 0x1f, R28 ;  /* 0x0000001fff0b7819 */ /* 0x000fe4000001141c */
[----:B------:R-:W-:-:S02]  /*6ba0*/  LEA.HI R0, R0, R9, RZ, 0x2 ;  /* 0x0000000900007211 */ /* 0x000fc400078f10ff */
[----:B------:R-:W-:Y:S02]  /*6bb0*/  LEA.HI R13, R11, R28, RZ, 0x2 ;  /* 0x0000001c0b0d7211 */ /* 0x000fe400078f10ff */
[----:B------:R-:W-:Y:S02]  /*6bc0*/  SHF.R.S32.HI R7, RZ, 0x7, R6 ;  /* 0x00000007ff077819 */ /* 0x000fe40000011406 */
[--C-:B------:R-:W-:Y:S02]  /*6bd0*/  SHF.R.S32.HI R4, RZ, 0x2, R13.reuse ;  /* 0x00000002ff047819 */ /* 0x100fe4000001140d */
[----:B------:R-:W-:Y:S02]  /*6be0*/  SHF.R.S32.HI R5, RZ, 0x1f, R13 ;  /* 0x0000001fff057819 */ /* 0x000fe4000001140d */
[----:B------:R-:W-:Y:S01]  /*6bf0*/  LOP3.LUT R6, R0, 0xfffffffc, RZ, 0xc0, !PT ;  /* 0xfffffffc00067812 */ /* 0x000fe200078ec0ff */
[----:B------:R-:W-:Y:S01]  /*6c00*/  IMAD.HI R0, R7, 0x55555556, RZ ;  /* 0x5555555607007827 */ /* 0x000fe200078e02ff */
[----:B------:R-:W-:-:S02]  /*6c10*/  LEA.HI R5, R5, R4, RZ, 0x3 ;  /* 0x0000000405057211 */ /* 0x000fc400078f18ff */
[----:B------:R-:W-:Y:S01]  /*6c20*/  SEL R16, R26, R27, P0 ;  /* 0x0000001b1a107207 */ /* 0x000fe20000000000 */
[----:B------:R-:W-:Y:S01]  /*6c30*/  IMAD.IADD R6, R9, 0x1, -R6 ;  /* 0x0000000109067824 */ /* 0x000fe200078e0a06 */
[----:B------:R-:W-:Y:S02]  /*6c40*/  LOP3.LUT R5, R5, 0xfffffff8, RZ, 0xc0, !PT ;  /* 0xfffffff805057812 */ /* 0x000fe400078ec0ff */
[----:B------:R-:W-:Y:S02]  /*6c50*/  SEL R56, R27, R26, P0 ;  /* 0x0000001a1b387207 */ /* 0x000fe40000000000 */
[----:B------:R-:W-:Y:S01]  /*6c60*/  LEA.HI R0, R0, R0, RZ, 0x1 ;  /* 0x0000000000007211 */ /* 0x000fe200078f08ff */
[----:B------:R-:W-:Y:S01]  /*6c70*/  IMAD.IADD R5, R4, 0x1, -R5 ;  /* 0x0000000104057824 */ /* 0x000fe200078e0a05 */
[----:B------:R-:W-:Y:S01]  /*6c80*/  LEA.HI R4, R11, R28, RZ, 0x5 ;  /* 0x0000001c0b047211 */ /* 0x000fe200078f28ff */
[----:B------:R-:W0:Y:S01]  /*6c90*/  LDC R26, c[0x0][0xbe8] ;  /* 0x0002fa00ff1a7b82 */ /* 0x000e220000000800 */
[----:B------:R-:W-:Y:S01]  /*6ca0*/  SEL R76, R8, R33, P0 ;  /* 0x00000021084c7207 */ /* 0x000fe20000000000 */
[----:B------:R-:W-:Y:S01]  /*6cb0*/  IMAD R0, R0, -0x3, R7 ;  /* 0xfffffffd00007824 */ /* 0x000fe200078e0207 */
[----:B------:R-:W-:-:S02]  /*6cc0*/  SHF.R.S32.HI R4, RZ, 0x5, R4 ;  /* 0x00000005ff047819 */ /* 0x000fc40000011404 */
[----:B------:R-:W-:Y:S02]  /*6cd0*/  SEL R72, R33, R8, P0 ;  /* 0x0000000821487207 */ /* 0x000fe40000000000 */
[----:B------:R-:W-:Y:S01]  /*6ce0*/  LEA.HI R8, R6, R6, RZ, 0x1 ;  /* 0x0000000606087211 */ /* 0x000fe200078f08ff */
[----:B------:R-:W-:Y:S01]  /*6cf0*/  IMAD R7, R4, 0x10, R5 ;  /* 0x0000001004077824 */ /* 0x000fe200078e0205 */
[----:B------:R-:W-:Y:S01]  /*6d00*/  SEL R14, R34, R35, P0 ;  /* 0x00000023220e7207 */ /* 0x000fe20000000000 */
[----:B------:R-:W4:Y:S01]  /*6d10*/  LDC.64 R4, c[0x0][0xbd8] ;  /* 0x0002f600ff047b82 */ /* 0x000f220000000a00 */
[----:B------:R-:W-:Y:S01]  /*6d20*/  SEL R44, R35, R34, P0 ;  /* 0x00000022232c7207 */ /* 0x000fe20000000000 */
[----:B------:R-:W-:Y:S01]  /*6d30*/  IMAD R0, R0, 0x40, R7 ;  /* 0x0000004000007824 */ /* 0x000fe200078e0207 */
[----:B------:R-:W-:Y:S01]  /*6d40*/  LOP3.LUT R9, R8, 0x1ffffffe, RZ, 0xc0, !PT ;  /* 0x1ffffffe08097812 */ /* 0x000fe200078ec0ff */
[----:B------:R-:W-:Y:S01]  /*6d50*/  IMAD.U32 R8, RZ, RZ, UR6 ;  /* 0x00000006ff087e24 */ /* 0x000fe2000f8e00ff */
[----:B------:R-:W-:Y:S01]  /*6d60*/  SEL R64, R12, R49, P0 ;  /* 0x000000310c407207 */ /* 0x000fe20000000000 */
[--C-:B-1----:R-:W-:Y:S01]  /*6d70*/  IMAD R29, R37, 0xc0, R0.reuse ;  /* 0x000000c0251d7824 */ /* 0x102fe200078e0200 */
[----:B------:R-:W-:Y:S01]  /*6d80*/  SEL R66, R52, R15, P0 ;  /* 0x0000000f34427207 */ /* 0x000fe20000000000 */
[----:B------:R-:W-:Y:S01]  /*6d90*/  IMAD.IADD R11, R6, 0x1, -R9 ;  /* 0x00000001060b7824 */ /* 0x000fe200078e0a09 */
[----:B------:R-:W-:Y:S01]  /*6da0*/  SEL R62, R15, R52, P0 ;  /* 0x000000340f3e7207 */ /* 0x000fe20000000000 */
[----:B------:R-:W-:Y:S01]  /*6db0*/  IMAD.U32 R9, RZ, RZ, UR7 ;  /* 0x00000007ff097e24 */ /* 0x000fe2000f8e00ff */
[----:B------:R-:W-:Y:S01]  /*6dc0*/  SEL R40, R30, R31, P0 ;  /* 0x0000001f1e287207 */ /* 0x000fe20000000000 */
[----:B------:R-:W-:Y:S01]  /*6dd0*/  IMAD R11, R11, 0x8, R0 ;  /* 0x000000080b0b7824 */ /* 0x000fe200078e0200 */
[----:B------:R-:W-:Y:S01]  /*6de0*/  SEL R58, R31, R30, P0 ;  /* 0x0000001e1f3a7207 */ /* 0x000fe20000000000 */
[----:B------:R-:W-:Y:S01]  /*6df0*/  IMAD.U32 R9, RZ, RZ, UR8 ;  /* 0x00000008ff097e24 */ /* 0x000fe2000f8e00ff */
[----:B0-----:R-:W-:Y:S01]  /*6e00*/  ISETP.NE.AND P2, PT, R26, 0x1, PT ;  /* 0x000000011a00780c */ /* 0x001fe20003f45270 */
[----:B------:R-:W-:Y:S01]  /*6e10*/  IMAD R37, R37, 0xc0, R11 ;  /* 0x000000c025257824 */ /* 0x000fe200078e020b */
[----:B------:R-:W-:Y:S01]  /*6e20*/  SEL R24, R38, R39, P0 ;  /* 0x0000002726187207 */ /* 0x000fe20000000000 */
[----:B------:R-:W-:Y:S01]  /*6e30*/  ULDC.64 UR6, c[0x0][0xb48] ;  /* 0x0002d20000067ab9 */ /* 0x000fe20000000a00 */
[----:B------:R-:W-:-:S02]  /*6e40*/  SEL R52, R39, R38, P0 ;  /* 0x0000002627347207 */ /* 0x000fc40000000000 */
[----:B------:R-:W-:Y:S01]  /*6e50*/  MOV R21, UR9 ;  /* 0x0000000900157c02 */ /* 0x000fe20008000f00 */
[----:B------:R-:W-:Y:S01]  /*6e60*/  ULDC.64 UR8, c[0x0][0xb28] ;  /* 0x0002ca0000087ab9 */ /* 0x000fe20000000a00 */
[----:B------:R-:W-:Y:S01]  /*6e70*/  SEL R22, R46, R47, P0 ;  /* 0x0000002f2e167207 */ /* 0x000fe20000000000 */
[C---:B----4-:R-:W-:Y:S01]  /*6e80*/  IMAD R34, R4.reuse, UR38, RZ ;  /* 0x0000002604227c24 */ /* 0x050fe2000f8e02ff */
[----:B------:R-:W-:Y:S01]  /*6e90*/  SEL R46, R47, R46, P0 ;  /* 0x0000002e2f2e7207 */ /* 0x000fe20000000000 */
[----:B------:R-:W-:Y:S01]  /*6ea0*/  IMAD.WIDE.U32 R20, R4, UR37, R20 ;  /* 0x0000002504147c25 */ /* 0x000fe2000f8e0014 */
[----:B------:R-:W-:Y:S01]  /*6eb0*/  SEL R48, R10, R41, P0 ;  /* 0x000000290a307207 */ /* 0x000fe20000000000 */
[----:B------:R-:W0:Y:S01]  /*6ec0*/  @P2 LDC R47, c[0x0][0xbf0] ;  /* 0x0002fc00ff2f2b82 */ /* 0x000e220000000800 */
[----:B------:R-:W-:Y:S01]  /*6ed0*/  SEL R68, R41, R10, P0 ;  /* 0x0000000a29447207 */ /* 0x000fe20000000000 */
[----:B------:R-:W-:Y:S01]  /*6ee0*/  IMAD R35, R5, UR37, R34 ;  /* 0x0000002505237c24 */ /* 0x000fe2000f8e0222 */
[----:B------:R-:W-:-:S02]  /*6ef0*/  SEL R60, R49, R12, P0 ;  /* 0x0000000c313c7207 */ /* 0x000fc40000000000 */
[----:B------:R-:W-:Y:S01]  /*6f00*/  SEL R12, R42, R43, P0 ;  /* 0x0000002b2a0c7207 */ /* 0x000fe20000000000 */
[----:B------:R-:W-:Y:S01]  /*6f10*/  IMAD.IADD R21, R21, 0x1, R35 ;  /* 0x0000000115157824 */ /* 0x000fe200078e0223 */
[----:B------:R-:W-:Y:S02]  /*6f20*/  SEL R10, R50, R51, P0 ;  /* 0x00000033320a7207 */ /* 0x000fe40000000000 */
[----:B------:R-:W-:Y:S02]  /*6f30*/  LOP3.LUT R13, R13, 0x7ffffffc, RZ, 0xc0, !PT ;  /* 0x7ffffffc0d0d7812 */ /* 0x000fe400078ec0ff */
[----:B------:R-:W-:Y:S02]  /*6f40*/  SEL R18, R54, R55, P0 ;  /* 0x0000003736127207 */ /* 0x000fe40000000000 */
[----:B------:R-:W-:Y:S02]  /*6f50*/  SEL R42, R43, R42, P0 ;  /* 0x0000002a2b2a7207 */ /* 0x000fe40000000000 */
[----:B------:R-:W-:-:S02]  /*6f60*/  SEL R36, R51, R50, P0 ;  /* 0x0000003233247207 */ /* 0x000fc40000000000 */
[----:B------:R-:W-:Y:S01]  /*6f70*/  SEL R54, R55, R54, P0 ;  /* 0x0000003637367207 */ /* 0x000fe20000000000 */
[----:B------:R-:W-:Y:S01]  /*6f80*/  VIADD R55, R29, 0x8 ;  /* 0x000000081d377836 */ /* 0x000fe20000000000 */
[C---:B------:R-:W-:Y:S01]  /*6f90*/  LOP3.LUT P1, RZ, R28.reuse, 0x3, RZ, 0xc0, !PT ;  /* 0x000000031cff7812 */ /* 0x040fe2000782c0ff */
[----:B------:R-:W-:Y:S01]  /*6fa0*/  IMAD.IADD R28, R28, 0x1, -R13 ;  /* 0x000000011c1c7824 */ /* 0x000fe200078e0a0d */
[----:B------:R-:W-:Y:S02]  /*6fb0*/  MOV R43, R37 ;  /* 0x00000025002b7202 */ /* 0x000fe40000000f00 */
[----:B--2---:R-:W-:Y:S01]  /*6fc0*/  LOP3.LUT R33, R17, 0x2, RZ, 0x3c, !PT ;  /* 0x0000000211217812 */ /* 0x004fe200078e3cff */
[----:B------:R1:W-:Y:S04]  /*6fd0*/  SHFL.IDX PT, R6, R84, R17, 0x1c1f ;  /* 0x001c1f1154067589 */ /* 0x0003e800000e0000 */
[----:B------:R-:W2:Y:S04]  /*6fe0*/  SHFL.IDX PT, R5, R80, R33, 0x1c1f ;  /* 0x001c1f2150057589 */ /* 0x000ea800000e0000 */
[----:B------:R4:W-:Y:S01]  /*6ff0*/  SHFL.IDX PT, R31, R64, R17, 0x1c1f ;  /* 0x001c1f11401f7589 */ /* 0x0009e200000e0000 */
[----:B-1----:R-:W1:Y:S03]  /*7000*/  @P2 LDC R84, c[0x0][0xbec] ;  /* 0x0002fb00ff542b82 */ /* 0x002e660000000800 */
[----:B------:R-:W-:Y:S04]  /*7010*/  SHFL.IDX PT, R7, R86, R17, 0x1c1f ;  /* 0x001c1f1156077589 */ /* 0x000fe800000e0000 */
[----:B------:R5:W-:Y:S01]  /*7020*/  SHFL.IDX PT, R38, R78, R17, 0x1c1f ;  /* 0x001c1f114e267589 */ /* 0x000be200000e0000 */
[----:B----4-:R-:W4:Y:S03]  /*7030*/  @P2 LDC R64, c[0x0][0xbec] ;  /* 0x0002fb00ff402b82 */ /* 0x010f260000000800 */
[----:B------:R-:W3:Y:S04]  /*7040*/  SHFL.IDX PT, R34, R82, R33, 0x1c1f ;  /* 0x001c1f2152227589 */ /* 0x000ee800000e0000 */
[----:B------:R0:W-:Y:S01]  /*7050*/  SHFL.IDX PT, R39, R76, R17, 0x1c1f ;  /* 0x001c1f114c277589 */ /* 0x0001e200000e0000 */
[----:B-----5:R-:W5:Y:S03]  /*7060*/  LDC R78, c[0x0][0xc50] ;  /* 0x00031400ff4e7b82 */ /* 0x020f660000000800 */
[----:B------:R3:W-:Y:S01]  /*7070*/  SHFL.IDX PT, R30, R66, R17, 0x1c1f ;  /* 0x001c1f11421e7589 */ /* 0x0007e200000e0000 */
[----:B--2---:R-:W-:-:S02]  /*7080*/  SEL R4, R6, R5, P0 ;  /* 0x0000000506047207 */ /* 0x004fc40000000000 */
[----:B------:R-:W-:Y:S01]  /*7090*/  SEL R6, R5, R6, P0 ;  /* 0x0000000605067207 */ /* 0x000fe20000000000 */
[----:B------:R-:W-:Y:S01]  /*70a0*/  SHFL.IDX PT, R48, R48, R17, 0x1c1f ;  /* 0x001c1f1130307589 */ /* 0x000fe200000e0000 */
[----:B0-----:R-:W0:Y:S01]  /*70b0*/  LDC.64 R76, c[0x0][0xb40] ;  /* 0x0002d000ff4c7b82 */ /* 0x001e220000000a00 */
[C---:B-1----:R-:W-:Y:S02]  /*70c0*/  @P2 IMAD.HI.U32 R84, R37.reuse, R84, RZ ;  /* 0x0000005425542227 */ /* 0x042fe400078e00ff */
[----:B------:R-:W-:Y:S04]  /*70d0*/  SHFL.IDX PT, R32, R32, R17, 0x1c1f ;  /* 0x001c1f1120207589 */ /* 0x000fe800000e0000 */
[----:B------:R-:W-:Y:S01]  /*70e0*/  SHFL.IDX PT, R16, R16, R17, 0x1c1f ;  /* 0x001c1f1110107589 */ /* 0x000fe200000e0000 */
[----:B---3--:R-:W1:Y:S01]  /*70f0*/  @P2 LDC R66, c[0x0][0xbf0] ;  /* 0x0002fc00ff422b82 */ /* 0x008e620000000800 */
[----:B----4-:R-:W-:Y:S01]  /*7100*/  @P2 IMAD.HI.U32 R35, R37, R64, RZ ;  /* 0x0000004025232227 */ /* 0x010fe200078e00ff */
[----:B------:R-:W-:Y:S01]  /*7110*/  SEL R5, R7, R34, P0 ;  /* 0x0000002207057207 */ /* 0x000fe20000000000 */
[----:B------:R-:W-:Y:S01]  /*7120*/  SHFL.IDX PT, R15, R40, R17, 0x1c1f ;  /* 0x001c1f11280f7589 */ /* 0x000fe200000e0000 */
[----:B------:R-:W-:-:S03]  /*7130*/  SEL R7, R34, R7, P0 ;  /* 0x0000000722077207 */ /* 0x000fc60000000000 */
[----:B------:R-:W-:Y:S01]  /*7140*/  SHFL.IDX PT, R14, R14, R17, 0x1c1f ;  /* 0x001c1f110e0e7589 */ /* 0x000fe200000e0000 */
[----:B-----5:R-:W-:Y:S01]  /*7150*/  IMAD R78, R78, R45, UR4 ;  /* 0x000000044e4e7e24 */ /* 0x020fe2000f8e022d */
[----:B------:R-:W-:Y:S01]  /*7160*/  ULDC.64 UR4, c[0x0][0xbe0] ;  /* 0x0002f80000047ab9 */ /* 0x000fe20000000a00 */
[----:B------:R-:W-:Y:S01]  /*7170*/  IMAD.MOV.U32 R45, RZ, RZ, R37 ;  /* 0x000000ffff2d7224 */ /* 0x000fe200078e0025 */
[----:B------:R-:W-:Y:S01]  /*7180*/  SHFL.IDX PT, R13, R24, R17, 0x1c1f ;  /* 0x001c1f11180d7589 */ /* 0x000fe200000e0000 */
[----:B------:R-:W-:-:S03]  /*7190*/  @P2 SHF.R.U32.HI R45, RZ, R47, R84 ;  /* 0x0000002fff2d2219 */ /* 0x000fc60000011654 */
[----:B------:R-:W-:Y:S01]  /*71a0*/  SHFL.IDX PT, R12, R12, R17, 0x1c1f ;  /* 0x001c1f110c0c7589 */ /* 0x000fe200000e0000 */
[C---:B0-----:R-:W-:Y:S02]  /*71b0*/  IMAD R34, R76.reuse, UR38, RZ ;  /* 0x000000264c227c24 */ /* 0x041fe4000f8e02ff */
[----:B------:R-:W-:Y:S01]  /*71c0*/  IMAD.WIDE.U32 R8, R76, UR37, R8 ;  /* 0x000000254c087c25 */ /* 0x000fe2000f8e0008 */
[----:B------:R-:W-:Y:S04]  /*71d0*/  SHFL.IDX PT, R11, R22, R17, 0x1c1f ;  /* 0x001c1f11160b7589 */ /* 0x000fe800000e0000 */
[----:B------:R-:W-:Y:S01]  /*71e0*/  SHFL.IDX PT, R0, R18, R17, 0x1c1f ;  /* 0x001c1f1112007589 */ /* 0x000fe200000e0000 */
[----:B-1----:R-:W-:Y:S01]  /*71f0*/  @P2 SHF.R.U32.HI R43, RZ, R66, R35 ;  /* 0x00000042ff2b2219 */ /* 0x002fe20000011623 */
[----:B------:R-:W-:-:S02]  /*7200*/  IMAD R35, R77, UR37, R34 ;  /* 0x000000254d237c24 */ /* 0x000fc4000f8e0222 */
[----:B------:R-:W-:Y:S01]  /*7210*/  SHFL.IDX PT, R10, R10, R17, 0x1c1f ;  /* 0x001c1f110a0a7589 */ /* 0x000fe200000e0000 */
[----:B------:R-:W-:Y:S02]  /*7220*/  IMAD.MOV.U32 R34, RZ, RZ, R8 ;  /* 0x000000ffff227224 */ /* 0x000fe400078e0008 */
[----:B------:R-:W-:Y:S01]  /*7230*/  IMAD.IADD R35, R9, 0x1, R35 ;  /* 0x0000000109237824 */ /* 0x000fe200078e0223 */
[----:B------:R-:W-:Y:S04]  /*7240*/  SHFL.IDX PT, R41, R74, R33, 0x1c1f ;  /* 0x001c1f214a297589 */ /* 0x000fe800000e0000 */
[----:B------:R-:W0:Y:S04]  /*7250*/  SHFL.IDX PT, R40, R72, R33, 0x1c1f ;  /* 0x001c1f2148287589 */ /* 0x000e2800000e0000 */
[----:B------:R-:W1:Y:S04]  /*7260*/  SHFL.IDX PT, R49, R70, R33, 0x1c1f ;  /* 0x001c1f2146317589 */ /* 0x000e6800000e0000 */
[----:B------:R-:W2:Y:S04]  /*7270*/  SHFL.IDX PT, R51, R68, R33, 0x1c1f ;  /* 0x001c1f2144337589 */ /* 0x000ea800000e0000 */
[----:B------:R-:W-:Y:S04]  /*7280*/  SHFL.IDX PT, R53, R62, R33, 0x1c1f ;  /* 0x001c1f213e357589 */ /* 0x000fe800000e0000 */
[----:B------:R-:W3:Y:S04]  /*7290*/  SHFL.IDX PT, R50, R60, R33, 0x1c1f ;  /* 0x001c1f213c327589 */ /* 0x000ee800000e0000 */
[----:B------:R-:W-:Y:S04]  /*72a0*/  SHFL.IDX PT, R24, R58, R33, 0x1c1f ;  /* 0x001c1f213a187589 */ /* 0x000fe800000e0000 */
[----:B------:R-:W-:Y:S04]  /*72b0*/  SHFL.IDX PT, R27, R56, R33, 0x1c1f ;  /* 0x001c1f21381b7589 */ /* 0x000fe800000e0000 */
[----:B------:R-:W-:Y:S04]  /*72c0*/  SHFL.IDX PT, R22, R52, R33, 0x1c1f ;  /* 0x001c1f2134167589 */ /* 0x000fe800000e0000 */
[----:B------:R-:W-:Y:S04]  /*72d0*/  SHFL.IDX PT, R25, R44, R33, 0x1c1f ;  /* 0x001c1f212c197589 */ /* 0x000fe800000e0000 */
[----:B------:R-:W-:Y:S04]  /*72e0*/  SHFL.IDX PT, R18, R46, R33, 0x1c1f ;  /* 0x001c1f212e127589 */ /* 0x000fe800000e0000 */
[----:B------:R4:W-:Y:S04]  /*72f0*/  SHFL.IDX PT, R23, R42, R33, 0x1c1f ;  /* 0x001c1f212a177589 */ /* 0x0009e800000e0000 */
[----:B------:R-:W-:Y:S04]  /*7300*/  SHFL.IDX PT, R17, R54, R33, 0x1c1f ;  /* 0x001c1f2136117589 */ /* 0x000fe800000e0000 */
[----:B------:R5:W-:Y:S01]  /*7310*/  SHFL.IDX PT, R19, R36, R33, 0x1c1f ;  /* 0x001c1f2124137589 */ /* 0x000be200000e0000 */
[----:B----4-:R-:W-:Y:S01]  /*7320*/  IMAD.MOV R42, RZ, RZ, -R43 ;  /* 0x000000ffff2a7224 */ /* 0x010fe200078e0a2b */
[----:B-----5:R-:W-:-:S05]  /*7330*/  SHF.R.S32.HI R33, RZ, 0x1f, R78 ;  /* 0x0000001fff217819 */ /* 0x020fca000001144e */
[C---:B------:R-:W-:Y:S02]  /*7340*/  IMAD R9, R33.reuse, UR4, RZ ;  /* 0x0000000421097c24 */ /* 0x040fe4000f8e02ff */
[----:B------:R-:W-:Y:S02]  /*7350*/  IMAD R33, R33, UR6, RZ ;  /* 0x0000000621217c24 */ /* 0x000fe4000f8e02ff */
[C---:B------:R-:W-:Y:S02]  /*7360*/  IMAD R36, R78.reuse, UR5, R9 ;  /* 0x000000054e247c24 */ /* 0x040fe4000f8e0209 */
[----:B------:R-:W-:Y:S01]  /*7370*/  IMAD.WIDE.U32 R8, R78, UR4, R20 ;  /* 0x000000044e087c25 */ /* 0x000fe2000f8e0014 */
[----:B------:R-:W-:-:S03]  /*7380*/  ULDC.64 UR4, c[0x0][0xb30] ;  /* 0x0002cc0000047ab9 */ /* 0x000fc60000000a00 */
[C---:B------:R-:W-:Y:S01]  /*7390*/  IMAD.WIDE.U32 R20, R78.reuse, UR6, R34 ;  /* 0x000000064e147c25 */ /* 0x040fe2000f8e0022 */
[----:B------:R-:W-:Y:S02]  /*73a0*/  IADD3 R34, P2, R43, R8, RZ ;  /* 0x000000082b227210 */ /* 0x000fe40007f5e0ff */
[----:B------:R-:W-:Y:S01]  /*73b0*/  SHF.R.S32.HI R8, RZ, 0x1f, R45 ;  /* 0x0000001fff087819 */ /* 0x000fe2000001142d */
[----:B------:R-:W-:Y:S01]  /*73c0*/  IMAD R47, R78, UR7, R33 ;  /* 0x000000074e2f7c24 */ /* 0x000fe2000f8e0221 */
[----:B------:R-:W-:Y:S01]  /*73d0*/  SHF.R.S32.HI R33, RZ, 0x1f, R43 ;  /* 0x0000001fff217819 */ /* 0x000fe2000001142b */
[----:B------:R-:W-:Y:S01]  /*73e0*/  IMAD.MOV R43, RZ, RZ, -R45 ;  /* 0x000000ffff2b7224 */ /* 0x000fe200078e0a2d */
[----:B------:R-:W-:Y:S01]  /*73f0*/  ULDC.64 UR6, c[0x0][0xbc8] ;  /* 0x0002f20000067ab9 */ /* 0x000fe20000000a00 */
[----:B------:R-:W-:Y:S01]  /*7400*/  IMAD R8, R8, UR4, RZ ;  /* 0x0000000408087c24 */ /* 0x000fe2000f8e02ff */
[----:B------:R-:W-:Y:S01]  /*7410*/  IADD3.X R35, R33, R9, R36, P2, !PT ;  /* 0x0000000921237210 */ /* 0x000fe200017fe424 */
[----:B------:R-:W-:-:S02]  /*7420*/  IMAD.IADD R21, R21, 0x1, R47 ;  /* 0x0000000115157824 */ /* 0x000fc400078e022f */
[C-C-:B------:R-:W-:Y:S02]  /*7430*/  IMAD R33, R26.reuse, R42, R37.reuse ;  /* 0x0000002a1a217224 */ /* 0x140fe400078e0225 */
[----:B------:R-:W-:Y:S02]  /*7440*/  IMAD R37, R26, R43, R37 ;  /* 0x0000002b1a257224 */ /* 0x000fe400078e0225 */
[C---:B------:R-:W-:Y:S01]  /*7450*/  IMAD R43, R45.reuse, UR5, R8 ;  /* 0x000000052d2b7c24 */ /* 0x040fe2000f8e0208 */
[----:B------:R-:W4:Y:S01]  /*7460*/  S2UR UR5, SR_CgaCtaId ;  /* 0x00000000000579c3 */ /* 0x000f220000008800 */
[----:B------:R-:W-:Y:S01]  /*7470*/  IMAD.WIDE.U32 R8, R45, UR4, R20 ;  /* 0x000000042d087c25 */ /* 0x000fe2000f8e0014 */
[----:B------:R-:W-:Y:S01]  /*7480*/  SHF.R.S32.HI R20, RZ, 0x1f, R33 ;  /* 0x0000001fff147819 */ /* 0x000fe20000011421 */
[----:B------:R-:W-:Y:S01]  /*7490*/  UMOV UR4, 0x400 ;  /* 0x0000040000047882 */ /* 0x000fe20000000000 */
[----:B------:R-:W-:Y:S01]  /*74a0*/  SHF.R.S32.HI R21, RZ, 0x1f, R37 ;  /* 0x0000001fff157819 */ /* 0x000fe20000011425 */
[----:B------:R-:W-:Y:S01]  /*74b0*/  IMAD.WIDE.U32 R34, R33, UR6, R34 ;  /* 0x0000000621227c25 */ /* 0x000fe2000f8e0022 */
[----:B------:R-:W-:-:S03]  /*74c0*/  IADD3 R9, R9, R43, RZ ;  /* 0x0000002b09097210 */ /* 0x000fc60007ffe0ff */
[----:B------:R-:W-:Y:S02]  /*74d0*/  IMAD R20, R20, UR6, RZ ;  /* 0x0000000614147c24 */ /* 0x000fe4000f8e02ff */
[----:B------:R-:W-:Y:S02]  /*74e0*/  IMAD R36, R21, UR8, RZ ;  /* 0x0000000815247c24 */ /* 0x000fe4000f8e02ff */
[----:B------:R-:W-:Y:S01]  /*74f0*/  IMAD R21, R33, UR7, R20 ;  /* 0x0000000721157c24 */ /* 0x000fe2000f8e0214 */
[----:B------:R-:W-:Y:S01]  /*7500*/  ULDC.64 UR6, c[0x0][0xba8] ;  /* 0x0002ea0000067ab9 */ /* 0x000fe20000000a00 */
[C---:B------:R-:W-:Y:S01]  /*7510*/  IMAD R33, R37.reuse, UR9, R36 ;  /* 0x0000000925217c24 */ /* 0x040fe2000f8e0224 */
[----:B0-----:R-:W-:Y:S01]  /*7520*/  SEL R20, R40, R39, P0 ;  /* 0x0000002728147207 */ /* 0x001fe20000000000 */
[----:B------:R-:W-:Y:S01]  /*7530*/  IMAD.WIDE.U32 R36, R37, UR8, R8 ;  /* 0x0000000825247c25 */ /* 0x000fe2000f8e0008 */
[----:B------:R-:W-:Y:S01]  /*7540*/  SEL R8, R39, R40, P0 ;  /* 0x0000002827087207 */ /* 0x000fe20000000000 */
[----:B------:R-:W-:Y:S01]  /*7550*/  ULDC.64 UR8, c[0x0][0xb00] ;  /* 0x0002c00000087ab9 */ /* 0x000fe20000000a00 */
[C---:B------:R-:W-:Y:S01]  /*7560*/  LEA R39, P2, R34.reuse, UR6, 0x2 ;  /* 0x0000000622277c11 */ /* 0x040fe2000f8410ff */
[----:B------:R-:W-:Y:S01]  /*7570*/  IMAD.IADD R21, R35, 0x1, R21 ;  /* 0x0000000123157824 */ /* 0x000fe200078e0215 */
[----:B------:R-:W-:Y:S01]  /*7580*/  ULDC UR6, c[0x0][0xa88] ;  /* 0x0002a20000067ab9 */ /* 0x000fe20000000800 */
[----:B------:R-:W-:Y:S01]  /*7590*/  IMAD.IADD R9, R37, 0x1, R33 ;  /* 0x0000000125097824 */ /* 0x000fe200078e0221 */
[----:B----4-:R-:W-:Y:S01]  /*75a0*/  ULEA UR4, UR5, UR4, 0x18 ;  /* 0x0000000405047291 */ /* 0x010fe2000f8ec03f */
[----:B------:R-:W-:Y:S01]  /*75b0*/  SHFL.IDX PT, R42, R39, RZ, 0x1c1f ;  /* 0x001c1fff272a7589 */ /* 0x000fe200000e0000 */
[----:B------:R-:W-:Y:S01]  /*75c0*/  LEA.HI.X R33, R34, UR7, R21, 0x2, P2 ;  /* 0x0000000722217c11 */ /* 0x000fe200090f1415 */
[----:B------:R-:W-:Y:S01]  /*75d0*/  IMAD R52, R26, UR6, RZ ;  /* 0x000000061a347c24 */ /* 0x000fe2000f8e02ff */
[----:B------:R-:W-:Y:S01]  /*75e0*/  UIADD3 UR4, UR4, 0x12420, URZ ;  /* 0x0001242004047890 */ /* 0x000fe2000fffe03f */
[----:B------:R-:W-:Y:S01]  /*75f0*/  SHFL.IDX PT, R44, R39, 0x1, 0x1c1f ;  /* 0x003c1f00272c7f89 */ /* 0x000fe200000e0000 */
[----:B------:R-:W-:-:S02]  /*7600*/  LEA R54, P3, R36, UR8, 0x2 ;  /* 0x0000000824367c11 */ /* 0x000fc4000f8610ff */
[-C--:B------:R-:W-:Y:S01]  /*7610*/  ISETP.GE.OR P2, PT, R29, R52.reuse, P1 ;  /* 0x000000341d00720c */ /* 0x080fe20000f46670 */
[----:B------:R-:W0:Y:S01]  /*7620*/  SHFL.IDX PT, R43, R33, RZ, 0x1c1f ;  /* 0x001c1fff212b7589 */ /* 0x000e2200000e0000 */
[-C--:B------:R-:W-:Y:S01]  /*7630*/  ISETP.GE.OR P1, PT, R55, R52.reuse, P1 ;  /* 0x000000343700720c */ /* 0x080fe20000f26670 */
[----:B------:R-:W-:Y:S01]  /*7640*/  UPRMT UR4, URZ, 0x654, UR4 ;  /* 0x000006543f047896 */ /* 0x000fe20008000004 */
[----:B------:R-:W-:Y:S01]  /*7650*/  LEA.HI.X R56, R36, UR9, R9, 0x2, P3 ;  /* 0x0000000924387c11 */ /* 0x000fe200098f1409 */
[----:B------:R-:W4:Y:S01]  /*7660*/  SHFL.IDX PT, R45, R33, 0x1, 0x1c1f ;  /* 0x003c1f00212d7f89 */ /* 0x000f2200000e0000 */
[----:B------:R-:W-:Y:S02]  /*7670*/  ISETP.GE.AND P3, PT, R29, R52, PT ;  /* 0x000000341d00720c */ /* 0x000fe40003f66270 */
[----:B------:R-:W-:Y:S01]  /*7680*/  SEL R9, R38, R41, P0 ;  /* 0x0000002926097207 */ /* 0x000fe20000000000 */
[----:B------:R0:W4:Y:S01]  /*7690*/  SHFL.IDX PT, R46, R54, RZ, 0x1c1f ;  /* 0x001c1fff362e7589 */ /* 0x00012200000e0000 */
[----:B------:R-:W-:-:S02]  /*76a0*/  SEL R21, R41, R38, P0 ;  /* 0x0000002629157207 */ /* 0x000fc40000000000 */
[----:B------:R-:W-:Y:S01]  /*76b0*/  SYNCS.ARRIVE.TRANS64.RED.A1T0 RZ, [UR4], RZ ;  /* 0x000000ffffff79a7 */ /* 0x000fe20008100404 */
[----:B------:R0:W4:Y:S01]  /*76c0*/  SHFL.IDX PT, R47, R56, RZ, 0x1c1f ;  /* 0x001c1fff382f7589 */ /* 0x00012200000e0000 */
[----:B-1----:R-:W-:Y:S02]  /*76d0*/  SEL R35, R32, R49, P0 ;  /* 0x0000003120237207 */ /* 0x002fe40000000000 */
[----:B------:R-:W-:Y:S01]  /*76e0*/  SEL R37, R49, R32, P0 ;  /* 0x0000002031257207 */ /* 0x000fe20000000000 */
[----:B------:R-:W-:Y:S01]  /*76f0*/  IMAD.SHL.U32 R49, R28, 0x2, RZ ;  /* 0x000000021c317824 */ /* 0x000fe200078e00ff */
[----:B--2---:R-:W-:Y:S02]  /*7700*/  SEL R34, R48, R51, P0 ;  /* 0x0000003330227207 */ /* 0x004fe40000000000 */
[----:B------:R-:W-:Y:S02]  /*7710*/  SEL R36, R51, R48, P0 ;  /* 0x0000003033247207 */ /* 0x000fe40000000000 */
[----:B---3--:R-:W-:-:S02]  /*7720*/  SEL R38, R31, R50, P0 ;  /* 0x000000321f267207 */ /* 0x008fc40000000000 */
[----:B------:R-:W-:Y:S01]  /*7730*/  SEL R40, R50, R31, P0 ;  /* 0x0000001f32287207 */ /* 0x000fe20000000000 */
[----:B0-----:R0:W-:Y:S01]  /*7740*/  @!P2 ST.E desc[UR46][R42.64], R3 ;  /* 0x000000032a00a985 */ /* 0x0011e2000c10192e */
[----:B------:R-:W-:Y:S02]  /*7750*/  SEL R39, R30, R53, P0 ;  /* 0x000000351e277207 */ /* 0x000fe40000000000 */
[----:B------:R-:W-:Y:S01]  /*7760*/  SEL R41, R53, R30, P0 ;  /* 0x0000001e35297207 */ /* 0x000fe20000000000 */
[----:B----4-:R0:W-:Y:S01]  /*7770*/  @!P1 ST.E desc[UR46][R44.64], R2 ;  /* 0x000000022c009985 */ /* 0x0101e2000c10192e */
[----:B------:R-:W-:Y:S05]  /*7780*/  @P3 BRA `(.L_x_37) ;  /* 0x0000000000b83947 */ /* 0x000fea0003800000 */
[C---:B0-----:R-:W-:Y:S01]  /*7790*/  VIADD R2, R49.reuse, 0x8 ;  /* 0x0000000831027836 */ /* 0x041fe20000000000 */
[----:B------:R-:W-:Y:S01]  /*77a0*/  ULDC UR4, c[0x0][0xac8] ;  /* 0x0002b20000047ab9 */ /* 0x000fe20000000800 */
[C---:B------:R-:W-:Y:S01]  /*77b0*/  VIADD R26, R49.reuse, 0x10 ;  /* 0x00000010311a7836 */ /* 0x040fe20000000000 */
[C---:B------:R-:W-:Y:S01]  /*77c0*/  ISETP.GE.AND P1, PT, R49.reuse, UR4, PT ;  /* 0x0000000431007c0c */ /* 0x040fe2000bf26270 */
[C---:B------:R-:W-:Y:S01]  /*77d0*/  VIADD R31, R49.reuse, 0x20 ;  /* 0x00000020311f7836 */ /* 0x040fe20000000000 */
[----:B------:R-:W-:Y:S01]  /*77e0*/  ISETP.GE.AND P2, PT, R2, UR4, PT ;  /* 0x0000000402007c0c */ /* 0x000fe2000bf46270 */
[C---:B------:R-:W-:Y:S01]  /*77f0*/  VIADD R32, R49.reuse, 0x28 ;  /* 0x0000002831207836 */ /* 0x040fe20000000000 */
[C---:B------:R-:W-:Y:S01]  /*7800*/  IADD3 R30, R49.reuse, 0x18, RZ ;  /* 0x00000018311e7810 */ /* 0x040fe20007ffe0ff */
[----:B------:R-:W-:Y:S01]  /*7810*/  VIADD R33, R49, 0x30 ;  /* 0x0000003031217836 */ /* 0x000fe20000000000 */
[----:B------:R-:W-:Y:S01]  /*7820*/  ISETP.GE.AND P3, PT, R31, UR4, PT ;  /* 0x000000041f007c0c */ /* 0x000fe2000bf66270 */
[----:B------:R-:W-:Y:S01]  /*7830*/  VIADD R42, R49, 0x38 ;  /* 0x00000038312a7836 */ /* 0x000fe20000000000 */
[----:B------:R-:W-:-:S02]  /*7840*/  ISETP.GE.AND P4, PT, R32, UR4, PT ;  /* 0x0000000420007c0c */ /* 0x000fc4000bf86270 */
[----:B------:R-:W-:Y:S02]  /*7850*/  ISETP.GE.AND P5, PT, R33, UR4, PT ;  /* 0x0000000421007c0c */ /* 0x000fe4000bfa6270 */
[----:B------:R-:W-:-:S03]  /*7860*/  ISETP.GE.AND P6, PT, R42, UR4, PT ;  /* 0x000000042a007c0c */ /* 0x000fc6000bfc6270 */
[----:B------:R-:W-:-:S04]  /*7870*/  @!P2 LEA.HI R2, R2, R2, RZ, 0x1 ;  /* 0x000000020202a211 */ /* 0x000fc800078f08ff */
[----:B------:R-:W-:Y:S01]  /*7880*/  @!P2 LOP3.LUT R29, R2, 0xfffffffe, RZ, 0xc0, !PT ;  /* 0xfffffffe021da812 */ /* 0x000fe200078ec0ff */
[--C-:B------:R-:W-:Y:S01]  /*7890*/  @!P1 IMAD.WIDE R2, R49, 0x4, R46.reuse ;  /* 0x0000000431029825 */ /* 0x100fe200078e022e */
[----:B------:R-:W-:Y:S02]  /*78a0*/  @!P3 LEA.HI R31, R31, R31, RZ, 0x1 ;  /* 0x0000001f1f1fb211 */ /* 0x000fe400078f08ff */
[----:B------:R-:W-:Y:S01]  /*78b0*/  @!P4 LEA.HI R32, R32, R32, RZ, 0x1 ;  /* 0x000000202020c211 */ /* 0x000fe200078f08ff */
[----:B------:R-:W-:Y:S01]  /*78c0*/  @!P2 IMAD.WIDE R28, R29, 0x4, R46 ;  /* 0x000000041d1ca825 */ /* 0x000fe200078e022e */
[----:B------:R0:W-:Y:S01]  /*78d0*/  @!P1 ST.E.64 desc[UR46][R2.64], R4 ;  /* 0x0000000402009985 */ /* 0x0001e2000c101b2e */
[----:B------:R-:W-:Y:S02]  /*78e0*/  ISETP.GE.AND P1, PT, R26, UR4, PT ;  /* 0x000000041a007c0c */ /* 0x000fe4000bf26270 */
[----:B------:R-:W-:Y:S01]  /*78f0*/  @!P5 LEA.HI R33, R33, R33, RZ, 0x1 ;  /* 0x000000212121d211 */ /* 0x000fe200078f08ff */
[----:B------:R1:W-:Y:S01]  /*7900*/  @!P2 ST.E.64 desc[UR46][R28.64], R6 ;  /* 0x000000061c00a985 */ /* 0x0003e2000c101b2e */
[----:B------:R-:W-:-:S02]  /*7910*/  ISETP.GE.AND P2, PT, R30, UR4, PT ;  /* 0x000000041e007c0c */ /* 0x000fc4000bf46270 */
[----:B------:R-:W-:-:S07]  /*7920*/  @!P6 LEA.HI R42, R42, R42, RZ, 0x1 ;  /* 0x0000002a2a2ae211 */ /* 0x000fce00078f08ff */
[----:B------:R-:W-:-:S04]  /*7930*/  @!P1 LEA.HI R26, R26, R26, RZ, 0x1 ;  /* 0x0000001a1a1a9211 */ /* 0x000fc800078f08ff */
[----:B------:R-:W-:Y:S02]  /*7940*/  @!P2 LEA.HI R30, R30, R30, RZ, 0x1 ;  /* 0x0000001e1e1ea211 */ /* 0x000fe400078f08ff */
[----:B0-----:R-:W-:Y:S02]  /*7950*/  @!P1 LOP3.LUT R3, R26, 0xfffffffe, RZ, 0xc0, !PT ;  /* 0xfffffffe1a039812 */ /* 0x001fe400078ec0ff */
[----:B------:R-:W-:Y:S02]  /*7960*/  @!P2 LOP3.LUT R5, R30, 0xfffffffe, RZ, 0xc0, !PT ;  /* 0xfffffffe1e05a812 */ /* 0x000fe400078ec0ff */
[----:B-1----:R-:W-:Y:S01]  /*7970*/  @!P3 LOP3.LUT R7, R31, 0xfffffffe, RZ, 0xc0, !PT ;  /* 0xfffffffe1f07b812 */ /* 0x002fe200078ec0ff */
[--C-:B------:R-:W-:Y:S01]  /*7980*/  @!P1 IMAD.WIDE R2, R3, 0x4, R46.reuse ;  /* 0x0000000403029825 */ /* 0x100fe200078e022e */
[----:B------:R-:W-:Y:S02]  /*7990*/  @!P4 LOP3.LUT R29, R32, 0xfffffffe, RZ, 0xc0, !PT ;  /* 0xfffffffe201dc812 */ /* 0x000fe400078ec0ff */
[----:B------:R-:W-:Y:S01]  /*79a0*/  @!P5 LOP3.LUT R31, R33, 0xfffffffe, RZ, 0xc0, !PT ;  /* 0xfffffffe211fd812 */ /* 0x000fe200078ec0ff */
[--C-:B------:R-:W-:Y:S01]  /*79b0*/  @!P2 IMAD.WIDE R4, R5, 0x4, R46.reuse ;  /* 0x000000040504a825 */ /* 0x100fe200078e022e */
[----:B------:R-:W-:Y:S01]  /*79c0*/  @!P6 LOP3.LUT R33, R42, 0xfffffffe, RZ, 0xc0, !PT ;  /* 0xfffffffe2a21e812 */ /* 0x000fe200078ec0ff */
[----:B------:R1:W-:Y:S02]  /*79d0*/  @!P1 ST.E.64 desc[UR46][R2.64], R8 ;  /* 0x0000000802009985 */ /* 0x0003e4000c101b2e */
[----:B------:R-:W-:-:S02]  /*79e0*/  @!P3 IMAD.WIDE R6, R7, 0x4, R46 ;  /* 0x000000040706b825 */ /* 0x000fc400078e022e */
[----:B------:R1:W-:Y:S02]  /*79f0*/  @!P2 ST.E.64 desc[UR46][R4.64], R20 ;  /* 0x000000140400a985 */ /* 0x0003e4000c101b2e */
[--C-:B------:R-:W-:Y:S02]  /*7a00*/  @!P4 IMAD.WIDE R28, R29, 0x4, R46.reuse ;  /* 0x000000041d1cc825 */ /* 0x100fe400078e022e */
[----:B------:R1:W-:Y:S02]  /*7a10*/  @!P3 ST.E.64 desc[UR46][R6.64], R34 ;  /* 0x000000220600b985 */ /* 0x0003e4000c101b2e */
[--C-:B------:R-:W-:Y:S02]  /*7a20*/  @!P5 IMAD.WIDE R30, R31, 0x4, R46.reuse ;  /* 0x000000041f1ed825 */ /* 0x100fe400078e022e */
[----:B------:R1:W-:Y:S02]  /*7a30*/  @!P4 ST.E.64 desc[UR46][R28.64], R36 ;  /* 0x000000241c00c985 */ /* 0x0003e4000c101b2e */
[----:B------:R-:W-:-:S02]  /*7a40*/  @!P6 IMAD.WIDE R32, R33, 0x4, R46 ;  /* 0x000000042120e825 */ /* 0x000fc400078e022e */
[----:B------:R1:W-:Y:S04]  /*7a50*/  @!P5 ST.E.64 desc[UR46][R30.64], R38 ;  /* 0x000000261e00d985 */ /* 0x0003e8000c101b2e */
[----:B------:R1:W-:Y:S02]  /*7a60*/  @!P6 ST.E.64 desc[UR46][R32.64], R40 ;  /* 0x000000282000e985 */ /* 0x0003e4000c101b2e */
.L_x_37:
[----:B------:R-:W-:Y:S05]  /*7a70*/  BSYNC B0 ;  /* 0x0000000000007941 */ /* 0x000fea0003800000 */
.L_x_36:
[----:B------:R-:W-:Y:S01]  /*7a80*/  ISETP.GE.AND P1, PT, R55, R52, PT ;  /* 0x000000343700720c */ /* 0x000fe20003f26270 */
[----:B-1----:R1:W2:Y:S01]  /*7a90*/  SHFL.IDX PT, R29, R56, 0x1, 0x1c1f ;  /* 0x003c1f00381d7f89 */ /* 0x0022a200000e0000 */
[----:B------:R-:W-:Y:S02]  /*7aa0*/  SEL R20, R16, R27, P0 ;  /* 0x0000001b10147207 */ /* 0x000fe40000000000 */
[----:B------:R-:W-:Y:S01]  /*7ab0*/  SEL R26, R27, R16, P0 ;  /* 0x000000101b1a7207 */ /* 0x000fe20000000000 */
[----:B------:R1:W3:Y:S01]  /*7ac0*/  SHFL.IDX PT, R28, R54, 0x1, 0x1c1f ;  /* 0x003c1f00361c7f89 */ /* 0x0002e200000e0000 */
[----:B------:R-:W-:Y:S02]  /*7ad0*/  SEL R21, R15, R24, P0 ;  /* 0x000000180f157207 */ /* 0x000fe40000000000 */
[----:B------:R-:W-:Y:S02]  /*7ae0*/  SEL R27, R24, R15, P0 ;  /* 0x0000000f181b7207 */ /* 0x000fe40000000000 */
[----:B------:R-:W-:-:S02]  /*7af0*/  SEL R24, R14, R25, P0 ;  /* 0x000000190e187207 */ /* 0x000fc40000000000 */
[----:B------:R-:W-:Y:S02]  /*7b00*/  SEL R14, R25, R14, P0 ;  /* 0x0000000e190e7207 */ /* 0x000fe40000000000 */
[----:B------:R-:W-:Y:S02]  /*7b10*/  SEL R25, R13, R22, P0 ;  /* 0x000000160d197207 */ /* 0x000fe40000000000 */
[----:B------:R-:W-:Y:S02]  /*7b20*/  SEL R15, R22, R13, P0 ;  /* 0x0000000d160f7207 */ /* 0x000fe40000000000 */
[----:B------:R-:W-:Y:S02]  /*7b30*/  SEL R22, R12, R23, P0 ;  /* 0x000000170c167207 */ /* 0x000fe40000000000 */
[----:B------:R-:W-:Y:S02]  /*7b40*/  SEL R12, R23, R12, P0 ;  /* 0x0000000c170c7207 */ /* 0x000fe40000000000 */
[----:B------:R-:W-:-:S02]  /*7b50*/  SEL R23, R11, R18, P0 ;  /* 0x000000120b177207 */ /* 0x000fc40000000000 */
[----:B------:R-:W-:Y:S02]  /*7b60*/  SEL R13, R18, R11, P0 ;  /* 0x0000000b120d7207 */ /* 0x000fe40000000000 */
[----:B------:R-:W-:Y:S02]  /*7b70*/  SEL R18, R10, R19, P0 ;  /* 0x000000130a127207 */ /* 0x000fe40000000000 */
[----:B------:R-:W-:Y:S02]  /*7b80*/  SEL R16, R19, R10, P0 ;  /* 0x0000000a13107207 */ /* 0x000fe40000000000 */
[----:B------:R-:W-:Y:S02]  /*7b90*/  SEL R19, R0, R17, P0 ;  /* 0x0000001100137207 */ /* 0x000fe40000000000 */
[----:B------:R-:W-:Y:S01]  /*7ba0*/  SEL R17, R17, R0, P0 ;  /* 0x0000000011117207 */ /* 0x000fe20000000000 */
[----:B-123--:R-:W-:Y:S06]  /*7bb0*/  @P1 BRA `(.L_x_8) ;  /* 0x0000004800e81947 */ /* 0x00efec0003800000 */
[C---:B------:R-:W-:Y:S01]  /*7bc0*/  VIADD R0, R49.reuse, 0x8 ;  /* 0x0000000831007836 */ /* 0x040fe20000000000 */
[----:B------:R-:W-:Y:S01]  /*7bd0*/  ULDC UR4, c[0x0][0xac8] ;  /* 0x0002b20000047ab9 */ /* 0x000fe20000000800 */
[C---:B0-----:R-:W-:Y:S01]  /*7be0*/  VIADD R2, R49.reuse, 0x10 ;  /* 0x0000001031027836 */ /* 0x041fe20000000000 */
[C---:B------:R-:W-:Y:S01]  /*7bf0*/  IADD3 R6, R49.reuse, 0x18, RZ ;  /* 0x0000001831067810 */ /* 0x040fe20007ffe0ff */
[C---:B------:R-:W-:Y:S01]  /*7c00*/  VIADD R8, R49.reuse, 0x20 ;  /* 0x0000002031087836 */ /* 0x040fe20000000000 */
[----:B------:R-:W-:Y:S01]  /*7c10*/  ISETP.GE.AND P1, PT, R0, UR4, PT ;  /* 0x0000000400007c0c */ /* 0x000fe2000bf26270 */
[C---:B------:R-:W-:Y:S01]  /*7c20*/  VIADD R10, R49.reuse, 0x28 ;  /* 0x00000028310a7836 */ /* 0x040fe20000000000 */
[----:B------:R-:W-:Y:S01]  /*7c30*/  ISETP.GE.AND P3, PT, R6, UR4, PT ;  /* 0x0000000406007c0c */ /* 0x000fe2000bf66270 */
[C---:B------:R-:W-:Y:S01]  /*7c40*/  VIADD R11, R49.reuse, 0x30 ;  /* 0x00000030310b7836 */ /* 0x040fe20000000000 */
[----:B------:R-:W-:Y:S02]  /*7c50*/  ISETP.GE.AND P2, PT, R2, UR4, PT ;  /* 0x0000000402007c0c */ /* 0x000fe4000bf46270 */
[----:B------:R-:W-:-:S02]  /*7c60*/  ISETP.GE.AND P0, PT, R49, UR4, PT ;  /* 0x0000000431007c0c */ /* 0x000fc4000bf06270 */
[----:B------:R-:W-:Y:S02]  /*7c70*/  ISETP.GE.AND P4, PT, R8, UR4, PT ;  /* 0x0000000408007c0c */ /* 0x000fe4000bf86270 */
[----:B------:R-:W-:Y:S02]  /*7c80*/  ISETP.GE.AND P5, PT, R10, UR4, PT ;  /* 0x000000040a007c0c */ /* 0x000fe4000bfa6270 */
[----:B------:R-:W-:Y:S02]  /*7c90*/  ISETP.GE.AND P6, PT, R11, UR4, PT ;  /* 0x000000040b007c0c */ /* 0x000fe4000bfc6270 */
[----:B------:R-:W-:-:S03]  /*7ca0*/  @!P1 LEA.HI R0, R0, R0, RZ, 0x1 ;  /* 0x0000000000009211 */ /* 0x000fc600078f08ff */
[----:B------:R-:W-:Y:S02]  /*7cb0*/  @!P2 LEA.HI R4, R2, R2, RZ, 0x1 ;  /* 0x000000020204a211 */ /* 0x000fe400078f08ff */
[----:B------:R-:W-:Y:S01]  /*7cc0*/  @!P1 LOP3.LUT R5, R0, 0xfffffffe, RZ, 0xc0, !PT ;  /* 0xfffffffe00059812 */ /* 0x000fe200078ec0ff */
[C---:B------:R-:W-:Y:S01]  /*7cd0*/  @!P0 IMAD.WIDE R2, R49.reuse, 0x4, R28 ;  /* 0x0000000431028825 */ /* 0x040fe200078e021c */
[----:B------:R-:W-:Y:S02]  /*7ce0*/  @!P3 LEA.HI R0, R6, R6, RZ, 0x1 ;  /* 0x000000060600b211 */ /* 0x000fe400078f08ff */
[----:B------:R-:W-:Y:S01]  /*7cf0*/  @!P4 LEA.HI R8, R8, R8, RZ, 0x1 ;  /* 0x000000080808c211 */ /* 0x000fe200078f08ff */
[----:B------:R-:W-:Y:S01]  /*7d00*/  VIADD R49, R49, 0x38 ;  /* 0x0000003831317836 */ /* 0x000fe20000000000 */
[----:B------:R-:W-:Y:S01]  /*7d10*/  @!P3 LOP3.LUT R9, R0, 0xfffffffe, RZ, 0xc0, !PT ;  /* 0xfffffffe0009b812 */ /* 0x000fe200078ec0ff */
[----:B------:R0:W-:Y:S01]  /*7d20*/  @!P0 ST.E.64 desc[UR46][R2.64], R20 ;  /* 0x0000001402008985 */ /* 0x0001e2000c101b2e */
[----:B------:R-:W-:-:S02]  /*7d30*/  @!P5 LEA.HI R10, R10, R10, RZ, 0x1 ;  /* 0x0000000a0a0ad211 */ /* 0x000fc400078f08ff */
[----:B------:R-:W-:Y:S01]  /*7d40*/  @!P2 LOP3.LUT R7, R4, 0xfffffffe, RZ, 0xc0, !PT ;  /* 0xfffffffe0407a812 */ /* 0x000fe200078ec0ff */
[--C-:B------:R-:W-:Y:S01]  /*7d50*/  @!P1 IMAD.WIDE R4, R5, 0x4, R28.reuse ;  /* 0x0000000405049825 */ /* 0x100fe200078e021c */
[----:B------:R-:W-:Y:S02]  /*7d60*/  @!P6 LEA.HI R0, R11, R11, RZ, 0x1 ;  /* 0x0000000b0b00e211 */ /* 0x000fe400078f08ff */
[----:B------:R-:W-:Y:S01]  /*7d70*/  @!P4 LOP3.LUT R11, R8, 0xfffffffe, RZ, 0xc0, !PT ;  /* 0xfffffffe080bc812 */ /* 0x000fe200078ec0ff */
[--C-:B------:R-:W-:Y:S01]  /*7d80*/  @!P2 IMAD.WIDE R6, R7, 0x4, R28.reuse ;  /* 0x000000040706a825 */ /* 0x100fe200078e021c */
[----:B------:R-:W-:Y:S01]  /*7d90*/  @!P6 LOP3.LUT R31, R0, 0xfffffffe, RZ, 0xc0, !PT ;  /* 0xfffffffe001fe812 */ /* 0x000fe200078ec0ff */
[----:B------:R1:W-:Y:S01]  /*7da0*/  @!P1 ST.E.64 desc[UR46][R4.64], R26 ;  /* 0x0000001a04009985 */ /* 0x0003e2000c101b2e */
[----:B------:R-:W-:Y:S01]  /*7db0*/  ISETP.GE.AND P0, PT, R49, UR4, PT ;  /* 0x0000000431007c0c */ /* 0x000fe2000bf06270 */
[--C-:B------:R-:W-:Y:S01]  /*7dc0*/  @!P3 IMAD.WIDE R8, R9, 0x4, R28.reuse ;  /* 0x000000040908b825 */ /* 0x100fe200078e021c */
[----:B0-----:R-:W-:Y:S01]  /*7dd0*/  @!P5 LOP3.LUT R21, R10, 0xfffffffe, RZ, 0xc0, !PT ;  /* 0xfffffffe0a15d812 */ /* 0x001fe200078ec0ff */
[----:B------:R0:W-:Y:S02]  /*7de0*/  @!P2 ST.E.64 desc[UR46][R6.64], R24 ;  /* 0x000000180600a985 */ /* 0x0001e4000c101b2e */
[----:B------:R-:W-:-:S02]  /*7df0*/  @!P4 IMAD.WIDE R2, R11, 0x4, R28 ;  /* 0x000000040b02c825 */ /* 0x000fc400078e021c */
[----:B------:R0:W-:Y:S02]  /*7e00*/  @!P3 ST.E.64 desc[UR46][R8.64], R14 ;  /* 0x0000000e0800b985 */ /* 0x0001e4000c101b2e */
[--C-:B------:R-:W-:Y:S02]  /*7e10*/  @!P6 IMAD.WIDE R10, R31, 0x4, R28.reuse ;  /* 0x000000041f0ae825 */ /* 0x100fe400078e021c */
[----:B------:R0:W-:Y:S02]  /*7e20*/  @!P4 ST.E.64 desc[UR46][R2.64], R22 ;  /* 0x000000160200c985 */ /* 0x0001e4000c101b2e */
[----:B-1----:R-:W-:-:S05]  /*7e30*/  @!P5 IMAD.WIDE R4, R21, 0x4, R28 ;  /* 0x000000041504d825 */ /* 0x002fca00078e021c */
[----:B------:R0:W-:Y:S04]  /*7e40*/  @!P5 ST.E.64 desc[UR46][R4.64], R12 ;  /* 0x0000000c0400d985 */ /* 0x0001e8000c101b2e */
[----:B------:R0:W-:Y:S01]  /*7e50*/  @!P6 ST.E.64 desc[UR46][R10.64], R18 ;  /* 0x000000120a00e985 */ /* 0x0001e2000c101b2e */
[----:B------:R-:W-:Y:S05]  /*7e60*/  @P0 BRA `(.L_x_8) ;  /* 0x00000048003c0947 */ /* 0x000fea0003800000 */
[----:B------:R-:W-:-:S04]  /*7e70*/  LEA.HI R49, R49, R49, RZ, 0x1 ;  /* 0x0000003131317211 */ /* 0x000fc800078f08ff */
[----:B0-----:R-:W-:-:S05]  /*7e80*/  LOP3.LUT R3, R49, 0xfffffffe, RZ, 0xc0, !PT ;  /* 0xfffffffe31037812 */ /* 0x001fca00078ec0ff */
[----:B------:R-:W-:-:S05]  /*7e90*/  IMAD.WIDE R2, R3, 0x4, R28 ;  /* 0x0000000403027825 */ /* 0x000fca00078e021c */
[----:B------:R0:W-:Y:S01]  /*7ea0*/  ST.E.64 desc[UR46][R2.64], R16 ;  /* 0x0000001002007985 */ /* 0x0001e2000c101b2e */
[----:B------:R-:W-:Y:S05]  /*7eb0*/  BRA `(.L_x_8) ;  /* 0x0000004800287947 */ /* 0x000fea0003800000 */
.L_x_35:
[----:B------:R-:W0:Y:S02]  /*7ec0*/  S2R R0, SR_TID.X ;  /* 0x0000000000007919 */ /* 0x000e240000002100 */
[----:B0-----:R-:W-:-:S05]  /*7ed0*/  VIADD R2, R0, 0xffffff80 ;  /* 0xffffff8000027836 */ /* 0x001fca0000000000 */
[----:B------:R-:W-:-:S13]  /*7ee0*/  ISETP.GT.AND P0, PT, R2, 0xbf, PT ;  /* 0x000000bf0200780c */ /* 0x000fda0003f04270 */
[----:B------:R-:W-:Y:S05]  /*7ef0*/  @P0 BRA `(.L_x_8) ;  /* 0x0000004800180947 */ /* 0x000fea0003800000 */
[----:B------:R-:W0:Y:S01]  /*7f00*/  S2R R3, SR_CTAID.X ;  /* 0x0000000000037919 */ /* 0x000e220000002500 */
[----:B------:R-:W1:Y:S01]  /*7f10*/  LDC R6, c[0x0][0xbe8] ;  /* 0x0002fa00ff067b82 */ /* 0x000e620000000800 */
[----:B------:R-:W-:Y:S01]  /*7f20*/  ULDC UR4, c[0x0][0xa88] ;  /* 0x0002a20000047ab9 */ /* 0x000fe20000000800 */
[----:B0-----:R-:W-:Y:S02]  /*7f30*/  IMAD R0, R3, 0xc0, R0 ;  /* 0x000000c003007824 */ /* 0x001fe400078e0200 */
[----:B-1----:R-:W-:Y:S02]  /*7f40*/  IMAD R3, R6, UR4, RZ ;  /* 0x0000000406037c24 */ /* 0x002fe4000f8e02ff */
[----:B------:R-:W-:-:S05]  /*7f50*/  VIADD R0, R0, 0xffffff80 ;  /* 0xffffff8000007836 */ /* 0x000fca0000000000 */
[----:B------:R-:W-:-:S13]  /*7f60*/  ISETP.GE.AND P0, PT, R0, R3, PT ;  /* 0x000000030000720c */ /* 0x000fda0003f06270 */
[----:B------:R-:W-:Y:S05]  /*7f70*/  @P0 BRA `(.L_x_8) ;  /* 0x0000004400f80947 */ /* 0x000fea0003800000 */
[----:B------:R-:W-:Y:S01]  /*7f80*/  ISETP.NE.AND P0, PT, R6, 0x1, PT ;  /* 0x000000010600780c */ /* 0x000fe20003f05270 */
[----:B------:R-:W0:Y:S01]  /*7f90*/  LDC.64 R10, c[0x0][0xbd8] ;  /* 0x0002f600ff0a7b82 */ /* 0x000e220000000a00 */
[----:B------:R-:W-:Y:S01]  /*7fa0*/  USHF.R.S32.HI UR6, URZ, 0x1f, UR45 ;  /* 0x0000001f3f067899 */ /* 0x000fe2000801142d */
[----:B------:R-:W-:Y:S01]  /*7fb0*/  MOV R5, R0 ;  /* 0x0000000000057202 */ /* 0x000fe20000000f00 */
[----:B------:R-:W-:Y:S02]  /*7fc0*/  ULDC.64 UR8, c[0x0][0xbd0] ;  /* 0x0002f40000087ab9 */ /* 0x000fe40000000a00 */
[----:B------:R-:W-:Y:S02]  /*7fd0*/  UIMAD UR6, UR6, UR8, URZ ;  /* 0x00000008060672a4 */ /* 0x000fe4000f8e023f */
[----:B------:R-:W-:Y:S01]  /*7fe0*/  UIMAD.WIDE.U32 UR4, UR45, UR8, URZ ;  /* 0x000000082d0472a5 */ /* 0x000fe2000f8e003f */
[----:B------:R-:W1:Y:S01]  /*7ff0*/  S2UR UR7, SR_CTAID.Y ;  /* 0x00000000000779c3 */ /* 0x000e620000002600 */
[----:B------:R-:W-:-:S04]  /*8000*/  UIMAD UR6, UR45, UR9, UR6 ;  /* 0x000000092d0672a4 */ /* 0x000fc8000f8e0206 */
[----:B------:R-:W-:Y:S02]  /*8010*/  UIADD3 UR6, UR5, UR6, URZ ;  /* 0x0000000605067290 */ /* 0x000fe4000fffe03f */
[----:B------:R-:W-:Y:S01]  /*8020*/  IMAD.U32 R3, RZ, RZ, UR5 ;  /* 0x00000005ff037e24 */ /* 0x000fe2000f8e00ff */
[----:B------:R-:W2:Y:S01]  /*8030*/  @P0 LDC R7, c[0x0][0xbec] ;  /* 0x0002fb00ff070b82 */ /* 0x000ea20000000800 */
[----:B------:R-:W-:Y:S01]  /*8040*/  IMAD.U32 R2, RZ, RZ, UR4 ;  /* 0x00000004ff027e24 */ /* 0x000fe2000f8e00ff */
[----:B------:R-:W-:Y:S01]  /*8050*/  ULDC.64 UR4, c[0x0][0xbe0] ;  /* 0x0002f80000047ab9 */ /* 0x000fe20000000a00 */
[----:B------:R-:W-:-:S05]  /*8060*/  IMAD.U32 R3, RZ, RZ, UR6 ;  /* 0x00000006ff037e24 */ /* 0x000fca000f8e00ff */
[----:B------:R-:W3:Y:S01]  /*8070*/  @P0 LDC R9, c[0x0][0xbf0] ;  /* 0x0002fc00ff090b82 */ /* 0x000ee20000000800 */
[C---:B0-----:R-:W-:Y:S02]  /*8080*/  IMAD R12, R10.reuse, UR38, RZ ;  /* 0x000000260a0c7c24 */ /* 0x041fe4000f8e02ff */
[----:B------:R-:W-:-:S04]  /*8090*/  IMAD.WIDE.U32 R2, R10, UR37, R2 ;  /* 0x000000250a027c25 */ /* 0x000fc8000f8e0002 */
[----:B------:R-:W-:Y:S01]  /*80a0*/  IMAD R11, R11, UR37, R12 ;  /* 0x000000250b0b7c24 */ /* 0x000fe2000f8e020c */
[----:B------:R-:W1:Y:S03]  /*80b0*/  LDC R8, c[0x0][0xc50] ;  /* 0x00031400ff087b82 */ /* 0x000e660000000800 */
[----:B------:R-:W-:Y:S02]  /*80c0*/  IMAD.IADD R3, R11, 0x1, R3 ;  /* 0x000000010b037824 */ /* 0x000fe400078e0203 */
[----:B--2---:R-:W-:-:S04]  /*80d0*/  @P0 IMAD.HI.U32 R4, R0, R7, RZ ;  /* 0x0000000700040227 */ /* 0x004fc800078e00ff */
[----:B------:R-:W-:Y:S01]  /*80e0*/  IMAD R7, RZ, RZ, -UR45 ;  /* 0x8000002dff077e24 */ /* 0x000fe2000f8e02ff */
[----:B---3--:R-:W-:-:S03]  /*80f0*/  @P0 SHF.R.U32.HI R5, RZ, R9, R4 ;  /* 0x00000009ff050219 */ /* 0x008fc60000011604 */
[----:B-1----:R-:W-:Y:S02]  /*8100*/  IMAD R9, R8, R7, UR7 ;  /* 0x0000000708097e24 */ /* 0x002fe4000f8e0207 */
[----:B------:R-:W-:Y:S02]  /*8110*/  IMAD.MOV R7, RZ, RZ, -R5 ;  /* 0x000000ffff077224 */ /* 0x000fe400078e0a05 */
[----:B------:R-:W-:Y:S01]  /*8120*/  IMAD.WIDE.U32 R2, R9, UR4, R2 ;  /* 0x0000000409027c25 */ /* 0x000fe2000f8e0002 */
[----:B------:R-:W-:-:S03]  /*8130*/  SHF.R.S32.HI R4, RZ, 0x1f, R9 ;  /* 0x0000001fff047819 */ /* 0x000fc60000011409 */
[----:B------:R-:W-:Y:S01]  /*8140*/  IMAD R7, R6, R7, R0 ;  /* 0x0000000706077224 */ /* 0x000fe200078e0200 */
[----:B------:R-:W-:Y:S01]  /*8150*/  IADD3 R2, P0, R5, R2, RZ ;  /* 0x0000000205027210 */ /* 0x000fe20007f1e0ff */
[----:B------:R-:W-:-:S03]  /*8160*/  IMAD R4, R4, UR4, RZ ;  /* 0x0000000404047c24 */ /* 0x000fc6000f8e02ff */
[----:B------:R-:W-:Y:S01]  /*8170*/  SHF.R.S32.HI R0, RZ, 0x1f, R7 ;  /* 0x0000001fff007819 */ /* 0x000fe20000011407 */
[----:B------:R-:W-:Y:S01]  /*8180*/  IMAD R4, R9, UR5, R4 ;  /* 0x0000000509047c24 */ /* 0x000fe2000f8e0204 */
[----:B------:R-:W-:Y:S01]  /*8190*/  SHF.R.S32.HI R9, RZ, 0x1f, R5 ;  /* 0x0000001fff097819 */ /* 0x000fe20000011405 */
[----:B------:R-:W-:Y:S02]  /*81a0*/  ULDC.64 UR4, c[0x0][0xbc8] ;  /* 0x0002f20000047ab9 */ /* 0x000fe40000000a00 */
[----:B------:R-:W-:Y:S01]  /*81b0*/  IMAD R0, R0, UR4, RZ ;  /* 0x0000000400007c24 */ /* 0x000fe2000f8e02ff */
[----:B------:R-:W-:-:S03]  /*81c0*/  IADD3.X R3, R9, R3, R4, P0, !PT ;  /* 0x0000000309037210 */ /* 0x000fc600007fe404 */
[C---:B------:R-:W-:Y:S02]  /*81d0*/  IMAD R5, R7.reuse, UR5, R0 ;  /* 0x0000000507057c24 */ /* 0x040fe4000f8e0200 */
[----:B------:R-:W-:Y:S01]  /*81e0*/  IMAD.WIDE.U32 R2, R7, UR4, R2 ;  /* 0x0000000407027c25 */ /* 0x000fe2000f8e0002 */
[----:B------:R-:W-:-:S04]  /*81f0*/  ULDC.64 UR4, c[0x0][0xba8] ;  /* 0x0002ea0000047ab9 */ /* 0x000fc80000000a00 */
[----:B------:R-:W-:Y:S02]  /*8200*/  IADD3 R3, R3, R5, RZ ;  /* 0x0000000503037210 */ /* 0x000fe40007ffe0ff */
[----:B------:R-:W-:-:S04]  /*8210*/  LEA R4, P0, R2, UR4, 0x2 ;  /* 0x0000000402047c11 */ /* 0x000fc8000f8010ff */
[----:B------:R-:W-:Y:S01]  /*8220*/  LEA.HI.X R5, R2, UR5, R3, 0x2, P0 ;  /* 0x0000000502057c11 */ /* 0x000fe200080f1403 */
[----:B------:R-:W-:-:S05]  /*8230*/  IMAD.MOV.U32 R3, RZ, RZ, -0x800000 ;  /* 0xff800000ff037424 */ /* 0x000fca00078e00ff */
[----:B------:R0:W-:Y:S01]  /*8240*/  STG.E desc[UR46][R4.64], R3 ;  /* 0x0000000304007986 */ /* 0x0001e2000c10192e */
[----:B------:R-:W-:Y:S05]  /*8250*/  BRA `(.L_x_8) ;  /* 0x0000004400407947 */ /* 0x000fea0003800000 */
.L_x_6:
[----:B------:R-:W-:-:S08]  /*8260*/  NOP ;  /* 0x0000000000007918 */ /* 0x000fd00000000000 */
[----:B------:R-:W0:-:S00]  /*8270*/  USETMAXREG.DEALLOC.CTAPOOL 0x20 ;  /* 0x00000020000079c8 */ /* 0x000e0000080e0500 */
[----:B0-----:R-:W-:Y:S01]  /*8280*/  LOP3.LUT R22, R0, 0x3, RZ, 0xc0, !PT ;  /* 0x0000000300167812 */ /* 0x001fe200078ec0ff */
[----:B------:R-:W0:Y:S05]  /*8290*/  S2R R26, SR_CTAID.Z ;  /* 0x00000000001a7919 */ /* 0x000e2a0000002700 */
[----:B------:R-:W1:Y:S01]  /*82a0*/  S2UR UR6, SR_CTAID.Y ;  /* 0x00000000000679c3 */ /* 0x000e620000002600 */
[----:B------:R-:W2:Y:S02]  /*82b0*/  SHFL.IDX PT, R0, R22, RZ, 0x1f ;  /* 0x00001fff16007589 */ /* 0x000ea400000e0000 */
[----:B--2---:R-:W-:-:S13]  /*82c0*/  ISETP.NE.AND P0, PT, R0, RZ, PT ;  /* 0x000000ff0000720c */ /* 0x004fda0003f05270 */
[----:B01----:R-:W-:Y:S05]  /*82d0*/  @!P0 BRA `(.L_x_38) ;  /* 0x0000000000288947 */ /* 0x003fea0003800000 */
[----:B------:R-:W-:Y:S01]  /*82e0*/  ULDC UR7, c[0x0][0xc50] ;  /* 0x0003140000077ab9 */ /* 0x000fe20000000800 */
[----:B------:R-:W-:Y:S01]  /*82f0*/  UMOV UR40, UR6 ;  /* 0x0000000600287c82 */ /* 0x000fe20008000000 */
[----:B------:R-:W-:-:S06]  /*8300*/  UISETP.NE.AND UP0, UPT, UR7, 0x1, UPT ;  /* 0x000000010700788c */ /* 0x000fcc000bf05270 */
[----:B------:R-:W-:-:S13]  /*8310*/  PLOP3.LUT P0, PT, PT, PT, UP0, 0x80, 0x0 ;  /* 0x000000000000781c */ /* 0x000fda0003f0f008 */
[----:B------:R-:W-:Y:S05]  /*8320*/  @!P0 BRA `(.L_x_39) ;  /* 0x0000000000308947 */ /* 0x000fea0003800000 */
[----:B------:R-:W-:Y:S01]  /*8330*/  ULDC UR4, c[0x0][0xc54] ;  /* 0x0003150000047ab9 */ /* 0x000fe20000000800 */
[----:B------:R-:W-:Y:S01]  /*8340*/  ULDC UR40, c[0x0][0xc58] ;  /* 0x0003160000287ab9 */ /* 0x000fe20000000800 */
[----:B------:R-:W-:-:S04]  /*8350*/  UIMAD.WIDE.U32 UR4, UR6, UR4, URZ ;  /* 0x00000004060472a5 */ /* 0x000fc8000f8e003f */
[----:B------:R-:W-:Y:S01]  /*8360*/  USHF.R.U32.HI UR40, URZ, UR40, UR5 ;  /* 0x000000283f287299 */ /* 0x000fe20008011605 */
[----:B------:R-:W-:Y:S11]  /*8370*/  BRA `(.L_x_39) ;  /* 0x00000000001c7947 */ /* 0x000ff60003800000 */
.L_x_38:
[----:B------:R-:W-:Y:S01]  /*8380*/  ULDC UR7, c[0x0][0xc50] ;  /* 0x0003140000077ab9 */ /* 0x000fe20000000800 */
[----:B------:R-:W-:Y:S01]  /*8390*/  UMOV UR40, UR6 ;  /* 0x0000000600287c82 */ /* 0x000fe20008000000 */
[----:B------:R-:W-:-:S11]  /*83a0*/  UISETP.NE.AND UP0, UPT, UR7, 0x1, UPT ;  /* 0x000000010700788c */ /* 0x000fd6000bf05270 */
[----:B------:R-:W-:Y:S01]  /*83b0*/  @UP0 ULDC UR4, c[0x0][0xc54] ;  /* 0x0003150000040ab9 */ /* 0x000fe20000000800 */
[----:B------:R-:W-:Y:S01]  /*83c0*/  @UP0 ULDC UR8, c[0x0][0xc58] ;  /* 0x0003160000080ab9 */ /* 0x000fe20000000800 */
[----:B------:R-:W-:-:S04]  /*83d0*/  UIMAD.WIDE.U32 UR4, UR6, UR4, URZ ;  /* 0x00000004060472a5 */ /* 0x000fc8000f8e003f */
[----:B------:R-:W-:-:S12]  /*83e0*/  @UP0 USHF.R.U32.HI UR40, URZ, UR8, UR5 ;  /* 0x000000083f280299 */ /* 0x000fd80008011605 */
.L_x_39:
[----:B------:R-:W-:Y:S01]  /*83f0*/  ISETP.GE.AND P0, PT, R26, RZ, PT ;  /* 0x000000ff1a00720c */ /* 0x000fe20003f06270 */
[----:B------:R-:W-:Y:S01]  /*8400*/  UIADD3 UR4, -UR40, URZ, URZ ;  /* 0x0000003f28047290 */ /* 0x000fe2000fffe13f */
[----:B------:R-:W-:Y:S02]  /*8410*/  IMAD.MOV.U32 R28, RZ, RZ, 0x1 ;  /* 0x00000001ff1c7424 */ /* 0x000fe400078e00ff */
[----:B------:R-:W-:Y:S01]  /*8420*/  IMAD.MOV.U32 R0, RZ, RZ, RZ ;  /* 0x000000ffff007224 */ /* 0x000fe200078e00ff */
[----:B------:R-:W-:Y:S01]  /*8430*/  UIMAD UR6, UR7, UR4, UR6 ;  /* 0x00000004070672a4 */ /* 0x000fe2000f8e0206 */
[----:B------:R-:W-:-:S07]  /*8440*/  IMAD.MOV.U32 R2, RZ, RZ, 0x1 ;  /* 0x00000001ff027424 */ /* 0x000fce00078e00ff */
[----:B------:R-:W-:Y:S05]  /*8450*/  @!P0 BRA `(.L_x_40) ;  /* 0x0000003c00f08947 */ /* 0x000fea0003800000 */
[----:B------:R-:W0:Y:S01]  /*8460*/  LDC.64 R2, c[0x0][0xa28] ;  /* 0x00028a00ff027b82 */ /* 0x000e220000000a00 */
[----:B------:R-:W-:Y:S01]  /*8470*/  ULDC.64 UR4, c[0x0][0x418] ;  /* 0x0001060000047ab9 */ /* 0x000fe20000000a00 */
[----:B------:R-:W-:Y:S01]  /*8480*/  ULDC UR38, c[0x0][0x2f0] ;  /* 0x0000bc0000267ab9 */ /* 0x000fe20000000800 */
[----:B------:R-:W-:Y:S01]  /*8490*/  IMAD.MOV.U32 R16, RZ, RZ, RZ ;  /* 0x000000ffff107224 */ /* 0x000fe200078e00ff */
[----:B0-----:R-:W-:-:S04]  /*84a0*/  ISETP.NE.U32.AND P0, PT, R2, RZ, PT ;  /* 0x000000ff0200720c */ /* 0x001fc80003f05070 */
[----:B------:R-:W-:Y:S01]  /*84b0*/  ISETP.NE.AND.EX P0, PT, R3, RZ, PT, P0 ;  /* 0x000000ff0300720c */ /* 0x000fe20003f05300 */
[----:B------:R-:W-:-:S03]  /*84c0*/  UISETP.NE.U32.AND UP0, UPT, UR4, URZ, UPT ;  /* 0x0000003f0400728c */ /* 0x000fc6000bf05070 */
[----:B------:R-:W-:-:S09]  /*84d0*/  ULDC UR4, c[0x0][0x424] ;  /* 0x0001090000047ab9 */ /* 0x000fd20000000800 */
[----:B------:R-:W0:Y:S01]  /*84e0*/  @P0 LDC.64 R2, c[0x0][0xa28] ;  /* 0x00028a00ff020b82 */ /* 0x000e220000000a00 */
[----:B------:R-:W-:-:S04]  /*84f0*/  UISETP.NE.AND.EX UP0, UPT, UR5, URZ, UPT, UP0 ;  /* 0x0000003f0500728c */ /* 0x000fc8000bf05300 */
[----:B------:R-:W-:-:S04]  /*8500*/  USEL UR4, UR4, 0x1, UP0 ;  /* 0x0000000104047887 */ /* 0x000fc80008000000 */
[----:B------:R-:W-:Y:S01]  /*8510*/  UIMAD UR38, UR4, UR38, URZ ;  /* 0x00000026042672a4 */ /* 0x000fe2000f8e023f */
[----:B------:R-:W1:Y:S03]  /*8520*/  S2R R24, SR_CTAID.X ;  /* 0x0000000000187919 */ /* 0x000e660000002500 */
[----:B------:R-:W-:Y:S02]  /*8530*/  UISETP.GE.AND UP0, UPT, UR38, 0x1, UPT ;  /* 0x000000012600788c */ /* 0x000fe4000bf06270 */
[----:B------:R-:W-:Y:S01]  /*8540*/  UIADD3 UR4, UR38, 0x9f, URZ ;  /* 0x0000009f26047890 */ /* 0x000fe2000fffe03f */
[----:B0-----:R-:W-:-:S05]  /*8550*/  @P0 IMAD.WIDE R2, R26, 0x4, R2 ;  /* 0x000000041a020825 */ /* 0x001fca00078e0202 */
[----:B------:R0:W5:Y:S01]  /*8560*/  @P0 LDG.E R16, desc[UR46][R2.64] ;  /* 0x0000002e02100981 */ /* 0x000162000c1e1900 */
[----:B------:R-:W-:Y:S01]  /*8570*/  PLOP3.LUT P0, PT, PT, PT, UP0, 0x80, 0x0 ;  /* 0x000000000000781c */ /* 0x000fe20003f0f008 */
[----:B------:R-:W-:Y:S02]  /*8580*/  UIMAD.WIDE UR4, UR4, 0x66666667, URZ ;  /* 0x66666667040478a5 */ /* 0x000fe4000f8e023f */
[----:B------:R-:W-:Y:S02]  /*8590*/  ULOP3.LUT UR44, UR6, 0xffff, URZ, 0xc0, !UPT ;  /* 0x0000ffff062c7892 */ /* 0x000fe4000f8ec03f */
[----:B------:R-:W-:Y:S01]  /*85a0*/  USHF.R.U32.HI UR41, URZ, 0x1f, UR5 ;  /* 0x0000001f3f297899 */ /* 0x000fe20008011605 */
[----:B------:R-:W-:-:S03]  /*85b0*/  UMOV UR37, URZ ;  /* 0x0000003f00257c82 */ /* 0x000fc60008000000 */
[----:B------:R-:W-:-:S04]  /*85c0*/  ULEA.HI.SX32 UR41, UR5, UR41, 0x1a ;  /* 0x0000002905297291 */ /* 0x000fc8000f8fd23f */
[----:B01----:R-:W-:Y:S08]  /*85d0*/  @!P0 BRA `(.L_x_41) ;  /* 0x0000000000848947 */ /* 0x003ff00003800000 */
[----:B------:R-:W-:Y:S01]  /*85e0*/  USHF.R.U32.HI UR6, URZ, 0x10, UR6 ;  /* 0x000000103f067899 */ /* 0x000fe20008011606 */
[----:B------:R-:W-:-:S03]  /*85f0*/  UMOV UR4, URZ ;  /* 0x0000003f00047c82 */ /* 0x000fc60008000000 */
[----:B------:R-:W-:-:S11]  /*8600*/  UISETP.NE.AND UP0, UPT, UR6, URZ, UPT ;  /* 0x0000003f0600728c */ /* 0x000fd6000bf05270 */
[----:B------:R-:W-:Y:S02]  /*8610*/  @!UP0 ULDC UR6, c[0x0][0x9f0] ;  /* 0x00027c0000068ab9 */ /* 0x000fe40000000800 */
[----:B------:R-:W-:Y:S01]  /*8620*/  IABS R0, UR6 ;  /* 0x0000000600007c13 */ /* 0x000fe20008000000 */
[----:B------:R-:W-:Y:S02]  /*8630*/  UIADD3 UR7, UR41, -0x1, UR6 ;  /* 0xffffffff29077890 */ /* 0x000fe4000fffe006 */
[----:B------:R-:W-:Y:S02]  /*8640*/  IABS R4, UR6 ;  /* 0x0000000600047c13 */ /* 0x000fe40008000000 */
[----:B------:R-:W-:Y:S02]  /*8650*/  R2UR UR10, R0 ;  /* 0x00000000000a72ca */ /* 0x000fe400000e0000 */
[----:B------:R-:W-:Y:S01]  /*8660*/  IABS R3, UR7 ;  /* 0x0000000700037c13 */ /* 0x000fe20008000000 */
[----:B------:R-:W-:-:S03]  /*8670*/  ULOP3.LUT UR7, UR7, UR6, URZ, 0x3c, !UPT ;  /* 0x0000000607077292 */ /* 0x000fc6000f8e3c3f */
[----:B------:R-:W-:-:S07]  /*8680*/  R2UR UR9, R3 ;  /* 0x00000000030972ca */ /* 0x000fce00000e0000 */
[----:B------:R-:W0:Y:S08]  /*8690*/  I2F.RP R0, UR10 ;  /* 0x0000000a00007d06 */ /* 0x000e300008209400 */
[----:B0-----:R-:W0:Y:S02]  /*86a0*/  MUFU.RCP R0, R0 ;  /* 0x0000000000007308 */ /* 0x001e240000001000 */
[----:B0-----:R-:W-:Y:S01]  /*86b0*/  VIADD R2, R0, 0xffffffe ;  /* 0x0ffffffe00027836 */ /* 0x001fe20000000000 */
[----:B------:R-:W-:-:S05]  /*86c0*/  IADD3 R0, RZ, -R4, RZ ;  /* 0x80000004ff007210 */ /* 0x000fca0007ffe0ff */
        /* <DEDUP_REMOVED lines=14> */
[----:B------:R-:W-:Y:S02]  /*87b0*/  UISETP.NE.AND UP0, UPT, UR6, URZ, UPT ;  /* 0x0000003f0600728c */ /* 0x000fe4000bf05270 */
[----:B------:R-:W-:-:S09]  /*87c0*/  @!UP1 UIADD3 UR5, -UR5, URZ, URZ ;  /* 0x0000003f05059290 */ /* 0x000fd2000fffe13f */
[----:B------:R-:W-:-:S07]  /*87d0*/  @!UP0 ULOP3.LUT UR5, URZ, UR6, URZ, 0x33, !UPT ;  /* 0x000000063f058292 */ /* 0x000fce000f8e333f */
[----:B------:R-:W-:-:S05]  /*87e0*/  UMOV UR37, UR5 ;  /* 0x0000000500257c82 */ /* 0x000fca0008000000 */
.L_x_41:
[----:B------:R-:W-:Y:S02]  /*87f0*/  UIMAD UR45, UR44, UR37, URZ ;  /* 0x000000252c2d72a4 */ /* 0x000fe4000f8e023f */
[----:B------:R-:W-:Y:S02]  /*8800*/  IMAD.U32 R3, RZ, RZ, UR37 ;  /* 0x00000025ff037e24 */ /* 0x000fe4000f8e00ff */
[----:B------:R-:W-:Y:S02]  /*8810*/  IMAD.MOV.U32 R2, RZ, RZ, 0x1 ;  /* 0x00000001ff027424 */ /* 0x000fe400078e00ff */
[----:B------:R-:W-:-:S05]  /*8820*/  IMAD.U32 R0, RZ, RZ, UR45 ;  /* 0x0000002dff007e24 */ /* 0x000fca000f8e00ff */
[----:B------:R-:W-:-:S04]  /*8830*/  VIADDMNMX R0, R0, R3, UR41, PT ;  /* 0x0000002900007e46 */ /* 0x000fc8000b800103 */
[----:B------:R-:W-:Y:S01]  /*8840*/  R2UR UR48, R0 ;  /* 0x00000000003072ca */ /* 0x000fe200000e0000 */
[----:B------:R-:W-:-:S12]  /*8850*/  IMAD.MOV.U32 R0, RZ, RZ, RZ ;  /* 0x000000ffff007224 */ /* 0x000fd800078e00ff */
[----:B------:R-:W-:-:S06]  /*8860*/  UISETP.GT.AND UP0, UPT, UR48, UR45, UPT ;  /* 0x0000002d3000728c */ /* 0x000fcc000bf04270 */
[----:B------:R-:W-:-:S13]  /*8870*/  PLOP3.LUT P0, PT, PT, PT, UP0, 0x80, 0x0 ;  /* 0x000000000000781c */ /* 0x000fda0003f0f008 */
[----:B------:R-:W-:Y:S05]  /*8880*/  @!P0 BRA `(.L_x_40) ;  /* 0x0000003800e48947 */ /* 0x000fea0003800000 */
[----:B------:R-:W0:Y:S01]  /*8890*/  S2UR UR4, SR_CgaCtaId ;  /* 0x00000000000479c3 */ /* 0x000e220000008800 */
[----:B------:R-:W-:-:S04]  /*88a0*/  MOV R0, 0x400 ;  /* 0x0000040000007802 */ /* 0x000fc80000000f00 */
[----:B------:R-:W-:-:S13]  /*88b0*/  R2UR UR42, R0 ;  /* 0x00000000002a72ca */ /* 0x000fda00000e0000 */
[----:B0-----:R-:W-:-:S04]  /*88c0*/  ULEA UR42, UR4, UR42, 0x18 ;  /* 0x0000002a042a7291 */ /* 0x001fc8000f8ec03f */
[----:B------:R-:W-:-:S04]  /*88d0*/  UIADD3 UR4, UR42, 0xd200, URZ ;  /* 0x0000d2002a047890 */ /* 0x000fc8000fffe03f */
[----:B------:R-:W-:-:S06]  /*88e0*/  ULOP3.LUT UP0, URZ, UR4, 0x1bf, URZ, 0xc0, !UPT ;  /* 0x000001bf043f7892 */ /* 0x000fcc000f80c03f */
[----:B------:R-:W-:-:S13]  /*88f0*/  PLOP3.LUT P0, PT, PT, PT, UP0, 0x80, 0x0 ;  /* 0x000000000000781c */ /* 0x000fda0003f0f008 */
[----:B------:R-:W-:Y:S05]  /*8900*/  @!P0 BRA `(.L_x_42) ;  /* 0x0000000000408947 */ /* 0x000fea0003800000 */
[----:B------:R-:W-:Y:S01]  /*8910*/  MOV R2, 0x0 ;  /* 0x0000000000027802 */ /* 0x000fe20000000f00 */
[----:B------:R-:W-:Y:S01]  /*8920*/  ULDC.64 UR4, c[0x4][0x98] ;  /* 0x0100260000047ab9 */ /* 0x000fe20000000a00 */
[----:B------:R-:W-:Y:S01]  /*8930*/  ULDC.64 UR6, c[0x4][0xa0] ;  /* 0x0100280000067ab9 */ /* 0x000fe20000000a00 */
[----:B------:R-:W-:Y:S01]  /*8940*/  IMAD.U32 R4, RZ, RZ, UR4 ;  /* 0x00000004ff047e24 */ /* 0x000fe2000f8e00ff */
[----:B------:R-:W-:Y:S01]  /*8950*/  MOV R6, UR6 ;  /* 0x0000000600067c02 */ /* 0x000fe20008000f00 */
[----:B------:R-:W-:Y:S01]  /*8960*/  IMAD.U32 R5, RZ, RZ, UR5 ;  /* 0x00000005ff057e24 */ /* 0x000fe2000f8e00ff */
[----:B------:R-:W0:Y:S01]  /*8970*/  LDC.64 R2, c[0x4][R2] ;  /* 0x0100000002027b82 */ /* 0x000e220000000a00 */
[----:B------:R-:W-:Y:S01]  /*8980*/  ULDC.64 UR4, c[0x4][0x8] ;  /* 0x0100020000047ab9 */ /* 0x000fe20000000a00 */
[----:B------:R-:W-:Y:S02]  /*8990*/  IMAD.U32 R7, RZ, RZ, UR7 ;  /* 0x00000007ff077e24 */ /* 0x000fe4000f8e00ff */
[----:B------:R-:W-:-:S02]  /*89a0*/  IMAD.U32 R10, RZ, RZ, UR4 ;  /* 0x00000004ff0a7e24 */ /* 0x000fc4000f8e00ff */
[----:B------:R-:W-:Y:S02]  /*89b0*/  IMAD.U32 R11, RZ, RZ, UR5 ;  /* 0x00000005ff0b7e24 */ /* 0x000fe4000f8e00ff */
[----:B------:R-:W-:Y:S02]  /*89c0*/  IMAD.MOV.U32 R8, RZ, RZ, 0x70 ;  /* 0x00000070ff087424 */ /* 0x000fe400078e00ff */
[----:B------:R-:W-:Y:S02]  /*89d0*/  IMAD.MOV.U32 R12, RZ, RZ, 0x1 ;  /* 0x00000001ff0c7424 */ /* 0x000fe400078e00ff */
[----:B------:R-:W-:-:S07]  /*89e0*/  IMAD.MOV.U32 R13, RZ, RZ, RZ ;  /* 0x000000ffff0d7224 */ /* 0x000fce00078e00ff */
[----:B------:R-:W-:-:S07]  /*89f0*/  LEPC R20, `(.L_x_42) ;  /* 0x000000001014794e */ /* 0x000fce0000000000 */
[----:B0----5:R-:W-:Y:S05]  /*8a00*/  CALL.ABS.NOINC R2 ;  /* 0x0000000002007343 */ /* 0x021fea0003c00000 */
.L_x_42:
[----:B------:R-:W-:-:S06]  /*8a10*/  UIADD3 UR4, UR42, 0x5200, URZ ;  /* 0x000052002a047890 */ /* 0x000fcc000fffe03f */
[----:B------:R-:W-:-:S04]  /*8a20*/  MOV R18, UR4 ;  /* 0x0000000400127c02 */ /* 0x000fc80008000f00 */
[----:B------:R-:W-:-:S13]  /*8a30*/  LOP3.LUT P0, RZ, R18, 0x1bf, RZ, 0xc0, !PT ;  /* 0x000001bf12ff7812 */ /* 0x000fda000780c0ff */
[----:B------:R-:W-:Y:S05]  /*8a40*/  @!P0 BRA `(.L_x_43) ;  /* 0x0000000000408947 */ /* 0x000fea0003800000 */
[----:B------:R-:W-:Y:S01]  /*8a50*/  MOV R2, 0x0 ;  /* 0x0000000000027802 */ /* 0x000fe20000000f00 */
[----:B------:R-:W-:Y:S01]  /*8a60*/  ULDC.64 UR4, c[0x4][0x98] ;  /* 0x0100260000047ab9 */ /* 0x000fe20000000a00 */
[----:B------:R-:W-:Y:S01]  /*8a70*/  ULDC.64 UR6, c[0x4][0xa0] ;  /* 0x0100280000067ab9 */ /* 0x000fe20000000a00 */
[----:B------:R-:W-:Y:S01]  /*8a80*/  IMAD.U32 R4, RZ, RZ, UR4 ;  /* 0x00000004ff047e24 */ /* 0x000fe2000f8e00ff */
[----:B------:R-:W-:Y:S01]  /*8a90*/  MOV R8, 0x70 ;  /* 0x0000007000087802 */ /* 0x000fe20000000f00 */
[----:B------:R-:W-:Y:S01]  /*8aa0*/  IMAD.U32 R5, RZ, RZ, UR5 ;  /* 0x00000005ff057e24 */ /* 0x000fe2000f8e00ff */
[----:B------:R-:W0:Y:S01]  /*8ab0*/  LDC.64 R2, c[0x4][R2] ;  /* 0x0100000002027b82 */ /* 0x000e220000000a00 */
[----:B------:R-:W-:Y:S01]  /*8ac0*/  ULDC.64 UR4, c[0x4][0x10] ;  /* 0x0100040000047ab9 */ /* 0x000fe20000000a00 */
[----:B------:R-:W-:Y:S02]  /*8ad0*/  IMAD.U32 R6, RZ, RZ, UR6 ;  /* 0x00000006ff067e24 */ /* 0x000fe4000f8e00ff */
[----:B------:R-:W-:-:S02]  /*8ae0*/  IMAD.U32 R7, RZ, RZ, UR7 ;  /* 0x00000007ff077e24 */ /* 0x000fc4000f8e00ff */
[----:B------:R-:W-:Y:S02]  /*8af0*/  IMAD.U32 R10, RZ, RZ, UR4 ;  /* 0x00000004ff0a7e24 */ /* 0x000fe4000f8e00ff */
[----:B------:R-:W-:Y:S02]  /*8b00*/  IMAD.U32 R11, RZ, RZ, UR5 ;  /* 0x00000005ff0b7e24 */ /* 0x000fe4000f8e00ff */
[----:B------:R-:W-:Y:S02]  /*8b10*/  IMAD.MOV.U32 R12, RZ, RZ, 0x1 ;  /* 0x00000001ff0c7424 */ /* 0x000fe400078e00ff */
[----:B------:R-:W-:-:S07]  /*8b20*/  IMAD.MOV.U32 R13, RZ, RZ, RZ ;  /* 0x000000ffff0d7224 */ /* 0x000fce00078e00ff */
[----:B------:R-:W-:-:S07]  /*8b30*/  LEPC R20, `(.L_x_43) ;  /* 0x000000001014794e */ /* 0x000fce0000000000 */
[----:B0----5:R-:W-:Y:S05]  /*8b40*/  CALL.ABS.NOINC R2 ;  /* 0x0000000002007343 */ /* 0x021fea0003c00000 */
.L_x_43:
[----:B------:R-:W-:-:S04]  /*8b50*/  UIADD3 UR4, UR42, 0x200, URZ ;  /* 0x000002002a047890 */ /* 0x000fc8000fffe03f */
[----:B------:R-:W-:-:S06]  /*8b60*/  ULOP3.LUT UP0, URZ, UR4, 0x9f, URZ, 0xc0, !UPT ;  /* 0x0000009f043f7892 */ /* 0x000fcc000f80c03f */
[----:B------:R-:W-:-:S13]  /*8b70*/  PLOP3.LUT P0, PT, PT, PT, UP0, 0x80, 0x0 ;  /* 0x000000000000781c */ /* 0x000fda0003f0f008 */
[----:B------:R-:W-:Y:S05]  /*8b80*/  @!P0 BRA `(.L_x_44) ;  /* 0x0000000000408947 */ /* 0x000fea0003800000 */
[----:B------:R-:W-:Y:S01]  /*8b90*/  MOV R2, 0x0 ;  /* 0x0000000000027802 */ /* 0x000fe20000000f00 */
[----:B------:R-:W-:Y:S01]  /*8ba0*/  ULDC.64 UR4, c[0x4][0x98] ;  /* 0x0100260000047ab9 */ /* 0x000fe20000000a00 */
[----:B------:R-:W-:Y:S01]  /*8bb0*/  ULDC.64 UR6, c[0x4][0xa0] ;  /* 0x0100280000067ab9 */ /* 0x000fe20000000a00 */
[----:B------:R-:W-:Y:S02]  /*8bc0*/  IMAD.U32 R4, RZ, RZ, UR4 ;  /* 0x00000004ff047e24 */ /* 0x000fe4000f8e00ff */
[----:B------:R-:W-:Y:S01]  /*8bd0*/  IMAD.U32 R5, RZ, RZ, UR5 ;  /* 0x00000005ff057e24 */ /* 0x000fe2000f8e00ff */
[----:B------:R-:W0:Y:S01]  /*8be0*/  LDC.64 R2, c[0x4][R2] ;  /* 0x0100000002027b82 */ /* 0x000e220000000a00 */
[----:B------:R-:W-:Y:S01]  /*8bf0*/  ULDC.64 UR4, c[0x4][0x18] ;  /* 0x0100060000047ab9 */ /* 0x000fe20000000a00 */
[----:B------:R-:W-:Y:S01]  /*8c00*/  IMAD.U32 R6, RZ, RZ, UR6 ;  /* 0x00000006ff067e24 */ /* 0x000fe2000f8e00ff */
[----:B------:R-:W-:Y:S01]  /*8c10*/  MOV R10, UR4 ;  /* 0x00000004000a7c02 */ /* 0x000fe20008000f00 */
[----:B------:R-:W-:-:S02]  /*8c20*/  IMAD.U32 R7, RZ, RZ, UR7 ;  /* 0x00000007ff077e24 */ /* 0x000fc4000f8e00ff */
[----:B------:R-:W-:Y:S02]  /*8c30*/  IMAD.U32 R11, RZ, RZ, UR5 ;  /* 0x00000005ff0b7e24 */ /* 0x000fe4000f8e00ff */
[----:B------:R-:W-:Y:S02]  /*8c40*/  IMAD.MOV.U32 R8, RZ, RZ, 0x70 ;  /* 0x00000070ff087424 */ /* 0x000fe400078e00ff */
[----:B------:R-:W-:Y:S02]  /*8c50*/  IMAD.MOV.U32 R12, RZ, RZ, 0x1 ;  /* 0x00000001ff0c7424 */ /* 0x000fe400078e00ff */
[----:B------:R-:W-:-:S07]  /*8c60*/  IMAD.MOV.U32 R13, RZ, RZ, RZ ;  /* 0x000000ffff0d7224 */ /* 0x000fce00078e00ff */
[----:B------:R-:W-:-:S07]  /*8c70*/  LEPC R20, `(.L_x_44) ;  /* 0x000000001014794e */ /* 0x000fce0000000000 */
[----:B0----5:R-:W-:Y:S05]  /*8c80*/  CALL.ABS.NOINC R2 ;  /* 0x0000000002007343 */ /* 0x021fea0003c00000 */
.L_x_44:
[----:B------:R-:W-:-:S13]  /*8c90*/  LOP3.LUT P6, RZ, R18, 0x1bf, RZ, 0xc0, !PT ;  /* 0x000001bf12ff7812 */ /* 0x000fda00078cc0ff */
        /* <DEDUP_REMOVED lines=17> */
.L_x_45:
[----:B------:R-:W0:Y:S01]  /*8db0*/  LDC.64 R2, c[0x0][0x9f8] ;  /* 0x00027e00ff027b82 */ /* 0x000e220000000a00 */
[----:B------:R-:W-:-:S07]  /*8dc0*/  MOV R29, R26 ;  /* 0x0000001a001d7202 */ /* 0x000fce0000000f00 */
[----:B------:R-:W1:Y:S01]  /*8dd0*/  LDC R19, c[0x0][0x430] ;  /* 0x00010c00ff137b82 */ /* 0x000e620000000800 */
[----:B0-----:R-:W-:-:S04]  /*8de0*/  ISETP.NE.U32.AND P0, PT, R2, RZ, PT ;  /* 0x000000ff0200720c */ /* 0x001fc80003f05070 */
[----:B------:R-:W-:-:S13]  /*8df0*/  ISETP.NE.AND.EX P0, PT, R3, RZ, PT, P0 ;  /* 0x000000ff0300720c */ /* 0x000fda0003f05300 */
[----:B------:R-:W0:Y:S02]  /*8e00*/  @P0 LDC.64 R2, c[0x0][0x9f8] ;  /* 0x00027e00ff020b82 */ /* 0x000e240000000a00 */
[----:B0-----:R-:W-:-:S05]  /*8e10*/  @P0 IMAD.WIDE R2, R26, 0x4, R2 ;  /* 0x000000041a020825 */ /* 0x001fca00078e0202 */
[----:B------:R0:W5:Y:S01]  /*8e20*/  @P0 LDG.E R29, desc[UR46][R2.64] ;  /* 0x0000002e021d0981 */ /* 0x000162000c1e1900 */
[----:B-1----:R-:W-:Y:S01]  /*8e30*/  ISETP.NE.AND P2, PT, R19, 0x1, PT ;  /* 0x000000011300780c */ /* 0x002fe20003f45270 */
[----:B------:R-:W-:Y:S01]  /*8e40*/  UMOV UR4, 0xffffffff ;  /* 0xffffffff00047882 */ /* 0x000fe20000000000 */
[C---:B------:R-:W-:Y:S01]  /*8e50*/  LOP3.LUT R18, R17.reuse, 0x7f, RZ, 0xc0, !PT ;  /* 0x0000007f11127812 */ /* 0x040fe200078ec0ff */
[----:B------:R-:W-:Y:S01]  /*8e60*/  IMAD.SHL.U32 R8, R17, 0x20, RZ ;  /* 0x0000002011087824 */ /* 0x000fe200078e00ff */
[----:B------:R-:W-:Y:S02]  /*8e70*/  LOP3.LUT R0, R0, 0xfffffff7, RZ, 0xc0, !PT ;  /* 0xfffffff700007812 */ /* 0x000fe400078ec0ff */
[----:B------:R-:W-:-:S07]  /*8e80*/  SHF.R.U32.HI R25, RZ, 0x2, R18 ;  /* 0x00000002ff197819 */ /* 0x000fce0000011612 */
[----:B------:R-:W-:Y:S01]  /*8e90*/  @P2 LOP3.LUT R0, R0, 0x8, RZ, 0xfc, !PT ;  /* 0x0000000800002812 */ /* 0x000fe200078efcff */
[----:B0-----:R-:W-:Y:S06]  /*8ea0*/  BRA.DIV UR4, `(.L_x_46) ;  /* 0x0000003a04ac7947 */ /* 0x001fec000b800000 */
.L_x_98:
[----:B------:R-:W-:Y:S01]  /*8eb0*/  UMOV UR4, 0xa0 ;  /* 0x000000a000047882 */ /* 0x000fe20000000000 */
[----:B------:R-:W-:Y:S01]  /*8ec0*/  LOP3.LUT R23, R25, 0x60, R8, 0xf8, !PT ;  /* 0x0000006019177812 */ /* 0x000fe200078ef808 */
[----:B------:R-:W-:Y:S01]  /*8ed0*/  UIMAD UR4, UR48, UR4, -0xa0 ;  /* 0xffffff60300474a4 */ /* 0x000fe2000f8e0204 */
[----:B------:R-:W0:Y:S01]  /*8ee0*/  @P2 LDC R3, c[0x0][0x434] ;  /* 0x00010d00ff032b82 */ /* 0x000e220000000800 */
[----:B-----5:R-:W-:Y:S02]  /*8ef0*/  SHF.R.S32.HI R20, RZ, 0x1f, R29 ;  /* 0x0000001fff147819 */ /* 0x020fe4000001141d */
[C---:B------:R-:W-:Y:S02]  /*8f00*/  LOP3.LUT R15, R23.reuse, 0x80, RZ, 0xfc, !PT ;  /* 0x00000080170f7812 */ /* 0x040fe400078efcff */
[----:B------:R-:W-:Y:S01]  /*8f10*/  VIADD R9, R23, UR4 ;  /* 0x0000000417097c36 */ /* 0x000fe20008000000 */
[----:B------:R-:W-:Y:S01]  /*8f20*/  STL [R1+0xc], R20 ;  /* 0x00000c1401007387 */ /* 0x000fe20000100800 */
[----:B------:R-:W-:Y:S01]  /*8f30*/  IADD3 R11, R15, UR4, RZ ;  /* 0x000000040f0b7c10 */ /* 0x000fe2000fffe0ff */
[----:B------:R-:W1:Y:S01]  /*8f40*/  @P2 LDC R7, c[0x0][0x438] ;  /* 0x00010e00ff072b82 */ /* 0x000e620000000800 */
[C---:B------:R-:W-:Y:S01]  /*8f50*/  IMAD.IADD R10, R9.reuse, 0x1, R16 ;  /* 0x00000001090a7824 */ /* 0x040fe200078e0210 */
[----:B------:R-:W-:Y:S01]  /*8f60*/  ISETP.GE.AND P1, PT, R9, UR38, PT ;  /* 0x0000002609007c0c */ /* 0x000fe2000bf26270 */
[----:B------:R-:W-:Y:S01]  /*8f70*/  IMAD.SHL.U32 R14, R17, 0x40, RZ ;  /* 0x00000040110e7824 */ /* 0x000fe200078e00ff */
[----:B------:R-:W-:Y:S01]  /*8f80*/  STL [R1+0x10], R15 ;  /* 0x0000100f01007387 */ /* 0x000fe20000100800 */
[----:B------:R-:W-:-:S10]  /*8f90*/  IMAD.MOV.U32 R9, RZ, RZ, R10 ;  /* 0x000000ffff097224 */ /* 0x000fd400078e000a */
[----:B------:R-:W2:Y:S01]  /*8fa0*/  @!P1 LDC.64 R4, c[0x0][0x428] ;  /* 0x00010a00ff049b82 */ /* 0x000ea20000000a00 */
[----:B0-----:R-:W-:-:S05]  /*8fb0*/  @P2 IMAD.HI.U32 R2, R10, R3, RZ ;  /* 0x000000030a022227 */ /* 0x001fca00078e00ff */
[----:B-1----:R-:W-:Y:S02]  /*8fc0*/  @P2 SHF.R.U32.HI R9, RZ, R7, R2 ;  /* 0x00000007ff092219 */ /* 0x002fe40000011602 */
[----:B------:R-:W0:Y:S02]  /*8fd0*/  @!P1 LDC.64 R6, c[0x0][0x418] ;  /* 0x00010600ff069b82 */ /* 0x000e240000000a00 */
[----:B------:R-:W-:Y:S01]  /*8fe0*/  @!P1 SHF.R.S32.HI R3, RZ, 0x1f, R9 ;  /* 0x0000001fff039819 */ /* 0x000fe20000011409 */
[----:B--2---:R-:W-:-:S04]  /*8ff0*/  @!P1 IMAD R2, R20, R4, RZ ;  /* 0x0000000414029224 */ /* 0x004fc800078e02ff */
[----:B------:R-:W-:Y:S02]  /*9000*/  @!P1 IMAD R5, R29, R5, R2 ;  /* 0x000000051d059224 */ /* 0x000fe400078e0202 */
[----:B------:R-:W-:-:S04]  /*9010*/  @!P1 IMAD.MOV.U32 R2, RZ, RZ, R9 ;  /* 0x000000ffff029224 */ /* 0x000fc800078e0009 */
[----:B------:R-:W-:-:S04]  /*9020*/  @!P1 IMAD.WIDE.U32 R2, R29, R4, R2 ;  /* 0x000000041d029225 */ /* 0x000fc800078e0002 */
[----:B------:R-:W-:Y:S01]  /*9030*/  @!P1 IMAD.IADD R3, R3, 0x1, R5 ;  /* 0x0000000103039824 */ /* 0x000fe200078e0205 */
[----:B0-----:R-:W-:Y:S01]  /*9040*/  @!P1 LEA R6, P0, R2, R6, 0x2 ;  /* 0x0000000602069211 */ /* 0x001fe200078010ff */
[----:B------:R-:W-:-:S03]  /*9050*/  IMAD.MOV.U32 R5, RZ, RZ, RZ ;  /* 0x000000ffff057224 */ /* 0x000fc600078e00ff */
[----:B------:R-:W-:Y:S02]  /*9060*/  @!P1 LEA.HI.X R7, R2, R7, R3, 0x2, P0 ;  /* 0x0000000702079211 */ /* 0x000fe400000f1403 */
[C---:B------:R-:W-:Y:S01]  /*9070*/  ISETP.GE.AND P0, PT, R11.reuse, UR38, PT ;  /* 0x000000260b007c0c */ /* 0x040fe2000bf06270 */
[----:B------:R-:W0:Y:S01]  /*9080*/  @P2 LDC R2, c[0x0][0x434] ;  /* 0x00010d00ff022b82 */ /* 0x000e220000000800 */
[----:B------:R-:W-:Y:S01]  /*9090*/  IMAD.IADD R11, R11, 0x1, R16 ;  /* 0x000000010b0b7824 */ /* 0x000fe200078e0210 */
[----:B------:R1:W5:Y:S01]  /*90a0*/  @!P1 LDG.E R5, desc[UR46][R6.64] ;  /* 0x0000002e06059981 */ /* 0x000362000c1e1900 */
[----:B------:R-:W-:Y:S02]  /*90b0*/  ISETP.GT.U32.OR P0, PT, R15, 0x9f, P0 ;  /* 0x0000009f0f00780c */ /* 0x000fe40000704470 */
[----:B------:R-:W-:-:S03]  /*90c0*/  IMAD.MOV.U32 R12, RZ, RZ, R11 ;  /* 0x000000ffff0c7224 */ /* 0x000fc600078e000b */
[----:B------:R-:W2:Y:S08]  /*90d0*/  @P2 LDC R3, c[0x0][0x438] ;  /* 0x00010e00ff032b82 */ /* 0x000eb00000000800 */
[----:B-1----:R-:W1:Y:S01]  /*90e0*/  @!P0 LDC.64 R6, c[0x0][0x428] ;  /* 0x00010a00ff068b82 */ /* 0x002e620000000a00 */
[----:B0-----:R-:W-:-:S04]  /*90f0*/  @P2 IMAD.HI.U32 R2, R11, R2, RZ ;  /* 0x000000020b022227 */ /* 0x001fc800078e00ff */
[----:B------:R-:W-:Y:S01]  /*9100*/  IMAD.SHL.U32 R13, R17, 0x8, RZ ;  /* 0x00000008110d7824 */ /* 0x000fe200078e00ff */
[----:B--2---:R-:W-:Y:S02]  /*9110*/  @P2 SHF.R.U32.HI R12, RZ, R3, R2 ;  /* 0x00000003ff0c2219 */ /* 0x004fe40000011602 */
[----:B------:R-:W-:Y:S02]  /*9120*/  SHF.R.U32.HI R3, RZ, 0x1, R17 ;  /* 0x00000001ff037819 */ /* 0x000fe40000011611 */
[----:B------:R-:W-:-:S04]  /*9130*/  LOP3.LUT R2, R14, 0x180, RZ, 0xc0, !PT ;  /* 0x000001800e027812 */ /* 0x000fc800078ec0ff */
[----:B------:R-:W-:Y:S01]  /*9140*/  LOP3.LUT R2, R2, 0x30, R3, 0xf8, !PT ;  /* 0x0000003002027812 */ /* 0x000fe200078ef803 */
[-C--:B-1----:R-:W-:Y:S01]  /*9150*/  @!P0 IMAD R4, R20, R6.reuse, RZ ;  /* 0x0000000614048224 */ /* 0x082fe200078e02ff */
[--C-:B------:R-:W-:Y:S02]  /*9160*/  @!P0 SHF.R.S32.HI R3, RZ, 0x1f, R12.reuse ;  /* 0x0000001fff038819 */ /* 0x100fe4000001140c */
[----:B------:R-:W-:Y:S01]  /*9170*/  LOP3.LUT R13, R2, 0x30, R13, 0x78, !PT ;  /* 0x00000030020d7812 */ /* 0x000fe200078e780d */
[----:B------:R-:W-:Y:S02]  /*9180*/  @!P0 IMAD.MOV.U32 R2, RZ, RZ, R12 ;  /* 0x000000ffff028224 */ /* 0x000fe400078e000c */
[C---:B------:R-:W-:Y:S02]  /*9190*/  @!P0 IMAD R4, R29.reuse, R7, R4 ;  /* 0x000000071d048224 */ /* 0x040fe400078e0204 */
[----:B------:R-:W-:Y:S02]  /*91a0*/  @!P0 IMAD.WIDE.U32 R2, R29, R6, R2 ;  /* 0x000000061d028225 */ /* 0x000fe400078e0002 */
[----:B------:R-:W0:Y:S03]  /*91b0*/  @!P0 LDC.64 R6, c[0x0][0x418] ;  /* 0x00010600ff068b82 */ /* 0x000e260000000a00 */
[----:B------:R-:W-:Y:S01]  /*91c0*/  @!P0 IADD3 R4, R4, R3, RZ ;  /* 0x0000000304048210 */ /* 0x000fe20007ffe0ff */
[----:B------:R-:W-:Y:S01]  /*91d0*/  IMAD.MOV R3, RZ, RZ, -R9 ;  /* 0x000000ffff037224 */ /* 0x000fe200078e0a09 */
[----:B------:R-:W-:-:S02]  /*91e0*/  LOP3.LUT R9, R13, 0x640, R14, 0xf8, !PT ;  /* 0x000006400d097812 */ /* 0x000fc400078ef80e */
[----:B0-----:R-:W-:-:S04]  /*91f0*/  @!P0 LEA R6, P1, R2, R6, 0x2 ;  /* 0x0000000602068211 */ /* 0x001fc800078210ff */
[----:B------:R-:W-:Y:S01]  /*9200*/  @!P0 LEA.HI.X R7, R2, R7, R4, 0x2, P1 ;  /* 0x0000000702078211 */ /* 0x000fe200008f1404 */
[----:B------:R-:W-:Y:S02]  /*9210*/  IMAD.MOV.U32 R4, RZ, RZ, RZ ;  /* 0x000000ffff047224 */ /* 0x000fe400078e00ff */
[----:B------:R-:W-:-:S04]  /*9220*/  IMAD.MOV R2, RZ, RZ, -R12 ;  /* 0x000000ffff027224 */ /* 0x000fc800078e0a0c */
[----:B------:R0:W5:Y:S04]  /*9230*/  @!P0 LDG.E R4, desc[UR46][R6.64] ;  /* 0x0000002e06048981 */ /* 0x000168000c1e1900 */
[----:B------:R1:W-:Y:S01]  /*9240*/  STL [R1+0x18], R9 ;  /* 0x0000180901007387 */ /* 0x0003e20000100800 */
[C---:B0-----:R-:W-:Y:S02]  /*9250*/  IMAD R7, R19.reuse, R3, R10 ;  /* 0x0000000313077224 */ /* 0x041fe400078e020a */
[----:B------:R-:W-:Y:S01]  /*9260*/  IMAD R6, R19, R2, R11 ;  /* 0x0000000213067224 */ /* 0x000fe200078e020b */
[----:B------:R-:W-:Y:S01]  /*9270*/  LOP3.LUT R2, R8, 0x80, RZ, 0xc0, !PT ;  /* 0x0000008008027812 */ /* 0x000fe200078ec0ff */
[----:B------:R-:W-:Y:S02]  /*9280*/  IMAD.SHL.U32 R3, R18, 0x10, RZ ;  /* 0x0000001012037824 */ /* 0x000fe400078e00ff */
[----:B-1----:R-:W-:Y:S01]  /*9290*/  IMAD.SHL.U32 R9, R17, 0x4, RZ ;  /* 0x0000000411097824 */ /* 0x002fe200078e00ff */
[----:B------:R-:W-:-:S02]  /*92a0*/  LOP3.LUT R2, R2, 0x10, R17, 0xf8, !PT ;  /* 0x0000001002027812 */ /* 0x000fc400078ef811 */
[----:B------:R-:W-:Y:S02]  /*92b0*/  LOP3.LUT R3, R3, 0x600, RZ, 0xc0, !PT ;  /* 0x0000060003037812 */ /* 0x000fe400078ec0ff */
[----:B------:R-:W-:Y:S02]  /*92c0*/  LOP3.LUT R2, R2, 0x10, R9, 0x78, !PT ;  /* 0x0000001002027812 */ /* 0x000fe400078e7809 */
[----:B------:R-:W-:Y:S02]  /*92d0*/  ISETP.GT.U32.AND P0, PT, R15, 0x9f, PT ;  /* 0x0000009f0f00780c */ /* 0x000fe40003f04070 */
[----:B------:R-:W-:Y:S01]  /*92e0*/  LOP3.LUT R9, R3, 0x60, R8, 0xf8, !PT ;  /* 0x0000006003097812 */ /* 0x000fe200078ef808 */
[----:B------:R-:W-:-:S03]  /*92f0*/  ULOP3.LUT UR4, UR36, 0x2, URZ, 0xfc, !UPT ;  /* 0x0000000224047892 */ /* 0x000fc6000f8efc3f */
[----:B------:R-:W-:Y:S02]  /*9300*/  LOP3.LUT R9, R9, 0x100, R8, 0xf8, !PT ;  /* 0x0000010009097812 */ /* 0x000fe400078ef808 */
[----:B------:R-:W-:Y:S01]  /*9310*/  LOP3.LUT R0, R0, 0xfffffffd, RZ, 0xc0, !PT ;  /* 0xfffffffd00007812 */ /* 0x000fe200078ec0ff */
[----:B------:R-:W-:Y:S01]  /*9320*/  IMAD.U32 R8, RZ, RZ, UR4 ;  /* 0x00000004ff087e24 */ /* 0x000fe2000f8e00ff */
[----:B------:R-:W-:Y:S01]  /*9330*/  LOP3.LUT R2, R9, R2, RZ, 0xfc, !PT ;  /* 0x0000000209027212 */ /* 0x000fe200078efcff */
[----:B------:R-:W-:Y:S02]  /*9340*/  IMAD.U32 R9, RZ, RZ, UR40 ;  /* 0x00000028ff097e24 */ /* 0x000fe4000f8e00ff */
[----:B------:R-:W-:Y:S02]  /*9350*/  @P0 LOP3.LUT R0, R0, 0x2, RZ, 0xfc, !PT ;  /* 0x0000000200000812 */ /* 0x000fe400078efcff */
[----:B------:R-:W-:Y:S02]  /*9360*/  ISETP.NE.AND P0, PT, R8, 0x3, PT ;  /* 0x000000030800780c */ /* 0x000fe40003f05270 */
[----:B------:R-:W-:Y:S01]  /*9370*/  SHF.R.S32.HI R8, RZ, 0x1f, R9 ;  /* 0x0000001fff087819 */ /* 0x000fe20000011409 */
[----:B------:R0:W-:Y:S04]  /*9380*/  STL [R1+0x14], R2 ;  /* 0x0000140201007387 */ /* 0x0001e80000100800 */
[----:B------:R1:W-:Y:S01]  /*9390*/  STL [R1+0x4], R8 ;  /* 0x0000040801007387 */ /* 0x0003e20000100800 */
[----:B------:R-:W-:Y:S01]  /*93a0*/  LOP3.LUT R0, R0, 0xfffffffb, RZ, 0xc0, !PT ;  /* 0xfffffffb00007812 */ /* 0x000fe200078ec0ff */
[----:B------:R-:W-:Y:S01]  /*93b0*/  IMAD.U32 R11, RZ, RZ, UR48 ;  /* 0x00000030ff0b7e24 */ /* 0x000fe2000f8e00ff */
[----:B0-----:R-:W-:-:S03]  /*93c0*/  SHF.L.U32 R2, R17, 0x4, RZ ;  /* 0x0000000411027819 */ /* 0x001fc600000006ff */
[----:B------:R-:W-:Y:S01]  /*93d0*/  VIADD R11, R11, 0xffffffff ;  /* 0xffffffff0b0b7836 */ /* 0x000fe20000000000 */
[----:B------:R-:W-:Y:S02]  /*93e0*/  SHF.R.U32.HI R17, RZ, 0x3, R17 ;  /* 0x00000003ff117819 */ /* 0x000fe40000011611 */
[----:B------:R-:W-:Y:S01]  /*93f0*/  @P0 LOP3.LUT R0, R0, 0x4, RZ, 0xfc, !PT ;  /* 0x0000000400000812 */ /* 0x000fe200078efcff */
[----:B-1----:R-:W-:Y:S06]  /*9400*/  @!P0 BRA `(.L_x_47) ;  /* 0x0000000000048947 */ /* 0x002fec0003800000 */
[----:B------:R-:W-:Y:S01]  /*9410*/  BPT.TRAP 0x1 ;  /* 0x000000040000795c */ /* 0x000fe20000300000 */
.L_x_47:
[----:B------:R-:W-:Y:S01]  /*9420*/  IMAD.MOV.U32 R28, RZ, RZ, 0x1 ;  /* 0x00000001ff1c7424 */ /* 0x000fe200078e00ff */
[----:B------:R-:W-:Y:S01]  /*9430*/  SHF.R.S32.HI R19, RZ, 0x1f, R7 ;  /* 0x0000001fff137819 */ /* 0x000fe20000011407 */
[----:B------:R-:W-:-:S03]  /*9440*/  IMAD.SHL.U32 R8, R17, 0x80, RZ ;  /* 0x0000008011087824 */ /* 0x000fc600078e00ff */
[----:B------:R-:W-:Y:S02]  /*9450*/  SHF.L.U32 R28, R28, 0x1f, RZ ;  /* 0x0000001f1c1c7819 */ /* 0x000fe400000006ff */
[----:B------:R-:W-:Y:S01]  /*9460*/  LOP3.LUT R9, R8, 0x180, RZ, 0xc0, !PT ;  /* 0x0000018008097812 */ /* 0x000fe200078ec0ff */
[----:B------:R-:W-:Y:S01]  /*9470*/  IMAD.SHL.U32 R8, R17, 0x10, RZ ;  /* 0x0000001011087824 */ /* 0x000fe200078e00ff */
[----:B------:R-:W0:Y:S02]  /*9480*/  SYNCS.PHASECHK.TRANS64.TRYWAIT P0, [UR42+0x12480], R28 ;  /* 0x0124801cff0075a7 */ /* 0x000e24000800016a */
[----:B------:R-:W-:Y:S02]  /*9490*/  LOP3.LUT R9, R9, 0x30, R2, 0xf8, !PT ;  /* 0x0000003009097812 */ /* 0x000fe400078ef802 */
[----:B------:R-:W-:Y:S02]  /*94a0*/  LOP3.LUT R2, R2, 0x40, RZ, 0xc0, !PT ;  /* 0x0000004002027812 */ /* 0x000fe400078ec0ff */
[----:B------:R-:W-:-:S04]  /*94b0*/  LOP3.LUT R8, R9, 0x30, R8, 0x78, !PT ;  /* 0x0000003009087812 */ /* 0x000fc800078e7808 */
[----:B------:R-:W-:-:S05]  /*94c0*/  IADD3 R2, R8, R3, R2 ;  /* 0x0000000308027210 */ /* 0x000fca0007ffe002 */
[----:B------:R1:W-:Y:S02]  /*94d0*/  STL [R1+0x8], R2 ;  /* 0x0000080201007387 */ /* 0x0003e40000100800 */
[----:B01----:R-:W-:Y:S05]  /*94e0*/  @!P0 BRA `(.L_x_48) ;  /* 0x00000034003c8947 */ /* 0x003fea0003800000 */
.L_x_99:
[----:B------:R-:W2:Y:S01]  /*94f0*/  LDL R12, [R1+0x4] ;  /* 0x00000400010c7983 */ /* 0x000ea20000100800 */
[----:B------:R-:W-:Y:S01]  /*9500*/  ULDC.64 UR4, c[0x0][0x328] ;  /* 0x0000ca0000047ab9 */ /* 0x000fe20000000a00 */
[----:B-----5:R-:W-:Y:S01]  /*9510*/  SHF.R.S32.HI R20, RZ, 0x1f, R5 ;  /* 0x0000001fff147819 */ /* 0x020fe20000011405 */
[----:B------:R-:W-:Y:S01]  /*9520*/  IMAD R2, R19, UR4, RZ ;  /* 0x0000000413027c24 */ /* 0x000fe2000f8e02ff */
[----:B------:R-:W-:Y:S01]  /*9530*/  ULDC.64 UR6, c[0x0][0x338] ;  /* 0x0000ce0000067ab9 */ /* 0x000fe20000000a00 */
[----:B------:R-:W-:Y:S01]  /*9540*/  SHF.R.S32.HI R21, RZ, 0x1f, R6 ;  /* 0x0000001fff157819 */ /* 0x000fe20000011406 */
[----:B------:R-:W1:Y:S01]  /*9550*/  LDC R13, c[0x0][0x2f4] ;  /* 0x0000bd00ff0d7b82 */ /* 0x000e620000000800 */
[C---:B------:R-:W-:Y:S01]  /*9560*/  IMAD R9, R7.reuse, UR5, R2 ;  /* 0x0000000507097c24 */ /* 0x040fe2000f8e0202 */
[----:B------:R-:W-:Y:S01]  /*9570*/  SHF.R.S32.HI R22, RZ, 0x1f, R4 ;  /* 0x0000001fff167819 */ /* 0x000fe20000011404 */
[----:B0-----:R-:W-:-:S04]  /*9580*/  IMAD.WIDE.U32 R2, R7, UR4, RZ ;  /* 0x0000000407027c25 */ /* 0x001fc8000f8e00ff */
[----:B------:R-:W-:Y:S01]  /*9590*/  IMAD R8, R20, UR6, RZ ;  /* 0x0000000614087c24 */ /* 0x000fe2000f8e02ff */
[----:B------:R-:W-:Y:S01]  /*95a0*/  IADD3 R3, R3, R9, RZ ;  /* 0x0000000903037210 */ /* 0x000fe20007ffe0ff */
[----:B------:R-:W-:Y:S02]  /*95b0*/  IMAD R10, R21, UR4, RZ ;  /* 0x00000004150a7c24 */ /* 0x000fe4000f8e02ff */
[C---:B------:R-:W-:Y:S02]  /*95c0*/  IMAD R8, R5.reuse, UR7, R8 ;  /* 0x0000000705087c24 */ /* 0x040fe4000f8e0208 */
[----:B------:R-:W-:-:S04]  /*95d0*/  IMAD.WIDE.U32 R2, R5, UR6, R2 ;  /* 0x0000000605027c25 */ /* 0x000fc8000f8e0002 */
[----:B------:R-:W-:Y:S02]  /*95e0*/  IMAD.IADD R9, R3, 0x1, R8 ;  /* 0x0000000103097824 */ /* 0x000fe400078e0208 */
[----:B------:R-:W-:Y:S02]  /*95f0*/  IMAD.MOV.U32 R8, RZ, RZ, R2 ;  /* 0x000000ffff087224 */ /* 0x000fe400078e0002 */
[C---:B------:R-:W-:Y:S02]  /*9600*/  IMAD R10, R6.reuse, UR5, R10 ;  /* 0x00000005060a7c24 */ /* 0x040fe4000f8e020a */
[----:B------:R-:W-:Y:S01]  /*9610*/  IMAD.WIDE.U32 R2, R6, UR4, RZ ;  /* 0x0000000406027c25 */ /* 0x000fe2000f8e00ff */
[----:B------:R-:W-:-:S03]  /*9620*/  ULDC.64 UR4, c[0x0][0x330] ;  /* 0x0000cc0000047ab9 */ /* 0x000fc60000000a00 */
[----:B------:R-:W-:Y:S02]  /*9630*/  IMAD.IADD R3, R3, 0x1, R10 ;  /* 0x0000000103037824 */ /* 0x000fe400078e020a */
[----:B------:R-:W-:Y:S02]  /*9640*/  IMAD R10, R22, UR6, RZ ;  /* 0x00000006160a7c24 */ /* 0x000fe4000f8e02ff */
[----:B------:R-:W-:-:S04]  /*9650*/  IMAD.WIDE.U32 R2, R4, UR6, R2 ;  /* 0x0000000604027c25 */ /* 0x000fc8000f8e0002 */
[----:B------:R-:W-:-:S04]  /*9660*/  IMAD R10, R4, UR7, R10 ;  /* 0x00000007040a7c24 */ /* 0x000fc8000f8e020a */
[----:B------:R-:W-:Y:S02]  /*9670*/  IMAD.IADD R3, R3, 0x1, R10 ;  /* 0x0000000103037824 */ /* 0x000fe400078e020a */
[----:B------:R-:W-:-:S04]  /*9680*/  IMAD.U32 R10, RZ, RZ, UR4 ;  /* 0x00000004ff0a7e24 */ /* 0x000fc8000f8e00ff */
[----:B------:R-:W-:-:S04]  /*9690*/  IMAD.WIDE.U32 R8, R10, UR40, R8 ;  /* 0x000000280a087c25 */ /* 0x000fc8000f8e0008 */
[----:B------:R-:W-:Y:S01]  /*96a0*/  IMAD.WIDE.U32 R2, R10, UR40, R2 ;  /* 0x000000280a027c25 */ /* 0x000fe2000f8e0002 */
[----:B--2---:R-:W-:Y:S02]  /*96b0*/  R2UR UR6, R12 ;  /* 0x000000000c0672ca */ /* 0x004fe400000e0000 */
[----:B------:R-:W0:Y:S11]  /*96c0*/  S2R R12, SR_TID.X ;  /* 0x00000000000c7919 */ /* 0x000e360000002100 */
[----:B------:R-:W-:-:S03]  /*96d0*/  UIMAD UR4, UR6, UR4, URZ ;  /* 0x00000004060472a4 */ /* 0x000fc6000f8e023f */
[----:B------:R-:W-:Y:S01]  /*96e0*/  ULDC.64 UR6, c[0x0][0x318] ;  /* 0x0000c60000067ab9 */ /* 0x000fe20000000a00 */
[----:B------:R-:W-:Y:S01]  /*96f0*/  UIMAD UR4, UR40, UR5, UR4 ;  /* 0x00000005280472a4 */ /* 0x000fe2000f8e0204 */
[----:B------:R-:W-:Y:S01]  /*9700*/  IMAD.U32 R17, RZ, RZ, UR7 ;  /* 0x00000007ff117e24 */ /* 0x000fe2000f8e00ff */
[----:B------:R-:W-:Y:S02]  /*9710*/  IADD3 R10, P0, R8, UR6, RZ ;  /* 0x00000006080a7c10 */ /* 0x000fe4000ff1e0ff */
[----:B------:R-:W-:Y:S02]  /*9720*/  MOV R8, 0xffffff60 ;  /* 0xffffff6000087802 */ /* 0x000fe40000000f00 */
[----:B------:R-:W-:Y:S02]  /*9730*/  IADD3.X R9, R17, UR4, R9, P0, !PT ;  /* 0x0000000411097c10 */ /* 0x000fe400087fe409 */
[----:B------:R-:W-:Y:S01]  /*9740*/  IADD3 R18, P0, R2, UR6, RZ ;  /* 0x0000000602127c10 */ /* 0x000fe2000ff1e0ff */
[----:B------:R-:W-:-:S03]  /*9750*/  IMAD R8, R11, R8, UR38 ;  /* 0x000000260b087e24 */ /* 0x000fc6000f8e0208 */
[----:B------:R-:W-:Y:S01]  /*9760*/  IADD3.X R17, R17, UR4, R3, P0, !PT ;  /* 0x0000000411117c10 */ /* 0x000fe200087fe403 */
[----:B------:R-:W-:Y:S01]  /*9770*/  IMAD.IADD R8, R8, 0x1, -R25 ;  /* 0x0000000108087824 */ /* 0x000fe200078e0a19 */
[----:B------:R-:W-:Y:S01]  /*9780*/  UMOV UR4, 0xffffffff ;  /* 0xffffffff00047882 */ /* 0x000fe20000000000 */
[----:B0-----:R-:W-:-:S03]  /*9790*/  IMAD.SHL.U32 R12, R12, 0x10, RZ ;  /* 0x000000100c0c7824 */ /* 0x001fc600078e00ff */
[----:B------:R-:W-:Y:S02]  /*97a0*/  ISETP.GE.AND P4, PT, R8, 0x1, PT ;  /* 0x000000010800780c */ /* 0x000fe40003f86270 */
[----:B------:R-:W-:-:S04]  /*97b0*/  LOP3.LUT R12, R12, 0x30, RZ, 0xc0, !PT ;  /* 0x000000300c0c7812 */ /* 0x000fc800078ec0ff */
[----:B-1----:R-:W-:Y:S01]  /*97c0*/  ISETP.GE.AND P2, PT, R12, R13, PT ;  /* 0x0000000d0c00720c */ /* 0x002fe20003f46270 */
[----:B------:R-:W-:-:S12]  /*97d0*/  BRA.DIV UR4, `(.L_x_49) ;  /* 0x0000003204987947 */ /* 0x000fd8000b800000 */
[----:B------:R-:W2:Y:S01]  /*97e0*/  LDL R12, [R1+0x8] ;  /* 0x00000800010c7983 */ /* 0x000ea20000100800 */
[C---:B------:R-:W-:Y:S02]  /*97f0*/  ISETP.LT.OR P0, PT, R8.reuse, 0x1, P2 ;  /* 0x000000010800780c */ /* 0x040fe40001701670 */
[----:B------:R-:W-:Y:S01]  /*9800*/  ISETP.GE.AND P5, PT, R8, 0x81, PT ;  /* 0x000000810800780c */ /* 0x000fe20003fa6270 */
[----:B------:R-:W0:Y:S01]  /*9810*/  S2R R11, SR_TID.X ;  /* 0x00000000000b7919 */ /* 0x000e220000002100 */
[----:B------:R-:W-:Y:S02]  /*9820*/  LOP3.LUT R0, R0, 0xffffffef, RZ, 0xc0, !PT ;  /* 0xffffffef00007812 */ /* 0x000fe400078ec0ff */
[----:B------:R-:W-:Y:S01]  /*9830*/  ISETP.GE.AND P3, PT, R8, 0x21, PT ;  /* 0x000000210800780c */ /* 0x000fe20003f66270 */
[----:B------:R-:W1:Y:S04]  /*9840*/  SHFL.IDX PT, R2, R10, RZ, 0x1c1f ;  /* 0x001c1fff0a027589 */ /* 0x000e6800000e0000 */
[----:B------:R-:W3:Y:S04]  /*9850*/  SHFL.IDX PT, R3, R9, RZ, 0x1c1f ;  /* 0x001c1fff09037589 */ /* 0x000ee800000e0000 */
[----:B------:R-:W-:Y:S01]  /*9860*/  SHFL.IDX PT, R17, R17, RZ, 0x1c1f ;  /* 0x001c1fff11117589 */ /* 0x000fe200000e0000 */
[----:B------:R-:W-:Y:S01]  /*9870*/  @P5 LOP3.LUT R0, R0, 0x10, RZ, 0xfc, !PT ;  /* 0x0000001000005812 */ /* 0x000fe200078efcff */
[----:B0-----:R-:W-:-:S05]  /*9880*/  IMAD.SHL.U32 R11, R11, 0x10, RZ ;  /* 0x000000100b0b7824 */ /* 0x001fca00078e00ff */
[----:B------:R-:W-:-:S04]  /*9890*/  LOP3.LUT R11, R11, 0x30, RZ, 0xc0, !PT ;  /* 0x000000300b0b7812 */ /* 0x000fc800078ec0ff */
[----:B-1----:R-:W-:-:S05]  /*98a0*/  IADD3 R2, P1, R11, R2, RZ ;  /* 0x000000020b027210 */ /* 0x002fca0007f3e0ff */
[----:B---3--:R-:W-:Y:S02]  /*98b0*/  IMAD.X R3, RZ, RZ, R3, P1 ;  /* 0x000000ffff037224 */ /* 0x008fe400008e0603 */
[----:B--2---:R-:W-:-:S05]  /*98c0*/  VIADD R27, R12, UR42 ;  /* 0x0000002a0c1b7c36 */ /* 0x004fca0008000000 */
[----:B------:R0:W-:Y:S01]  /*98d0*/  LDGSTS.E.BYPASS.LTC128B.128 [R27+0x5200], desc[UR46][R2.64], !P0 ;  /* 0x05200000021b7fae */ /* 0x0001e2000c101d6e */
[----:B------:R-:W-:-:S03]  /*98e0*/  ISETP.LT.OR P0, PT, R8, 0x21, P2 ;  /* 0x000000210800780c */ /* 0x000fc60001701670 */
[----:B0-----:R-:W0:Y:S04]  /*98f0*/  SHFL.IDX PT, R2, R10, 0x1, 0x1c1f ;  /* 0x003c1f000a027f89 */ /* 0x001e2800000e0000 */
[----:B------:R-:W1:Y:S01]  /*9900*/  SHFL.IDX PT, R3, R9, 0x1, 0x1c1f ;  /* 0x003c1f0009037f89 */ /* 0x000e6200000e0000 */
[----:B0-----:R-:W-:-:S05]  /*9910*/  IADD3 R2, P1, R11, R2, RZ ;  /* 0x000000020b027210 */ /* 0x001fca0007f3e0ff */
[----:B-1----:R-:W-:-:S05]  /*9920*/  IMAD.X R3, RZ, RZ, R3, P1 ;  /* 0x000000ffff037224 */ /* 0x002fca00008e0603 */
[----:B------:R0:W-:Y:S01]  /*9930*/  LDGSTS.E.BYPASS.LTC128B.128 [R27+0x5a00], desc[UR46][R2.64], !P0 ;  /* 0x05a00000021b7fae */ /* 0x0001e2000c101d6e */
[----:B------:R-:W-:-:S03]  /*9940*/  ISETP.LT.OR P0, PT, R8, 0x41, P2 ;  /* 0x000000410800780c */ /* 0x000fc60001701670 */
[----:B0-----:R-:W0:Y:S04]  /*9950*/  SHFL.IDX PT, R2, R10, 0x2, 0x1c1f ;  /* 0x005c1f000a027f89 */ /* 0x001e2800000e0000 */
[----:B------:R-:W1:Y:S04]  /*9960*/  SHFL.IDX PT, R3, R9, 0x2, 0x1c1f ;  /* 0x005c1f0009037f89 */ /* 0x000e6800000e0000 */
[----:B------:R-:W-:Y:S01]  /*9970*/  SHFL.IDX PT, R9, R9, 0x3, 0x1c1f ;  /* 0x007c1f0009097f89 */ /* 0x000fe200000e0000 */
[----:B0-----:R-:W-:-:S04]  /*9980*/  IADD3 R2, P1, R11, R2, RZ ;  /* 0x000000020b027210 */ /* 0x001fc80007f3e0ff */
[----:B-1----:R-:W-:-:S05]  /*9990*/  IADD3.X R3, RZ, R3, RZ, P1, !PT ;  /* 0x00000003ff037210 */ /* 0x002fca0000ffe4ff */
[----:B------:R0:W-:Y:S01]  /*99a0*/  LDGSTS.E.BYPASS.LTC128B.128 [R27+0x6200], desc[UR46][R2.64], !P0 ;  /* 0x06200000021b7fae */ /* 0x0001e2000c101d6e */
[----:B------:R-:W-:-:S03]  /*99b0*/  ISETP.LT.OR P0, PT, R8, 0x61, P2 ;  /* 0x000000610800780c */ /* 0x000fc60001701670 */
[----:B0-----:R-:W0:Y:S02]  /*99c0*/  SHFL.IDX PT, R2, R10, 0x3, 0x1c1f ;  /* 0x007c1f000a027f89 */ /* 0x001e2400000e0000 */
[----:B0-----:R-:W-:-:S05]  /*99d0*/  IADD3 R2, P1, R11, R2, RZ ;  /* 0x000000020b027210 */ /* 0x001fca0007f3e0ff */
[----:B------:R-:W-:Y:S01]  /*99e0*/  IMAD.X R3, RZ, RZ, R9, P1 ;  /* 0x000000ffff037224 */ /* 0x000fe200008e0609 */
[----:B------:R-:W-:-:S04]  /*99f0*/  ISETP.GE.AND P1, PT, R8, 0x61, PT ;  /* 0x000000610800780c */ /* 0x000fc80003f26270 */
[----:B------:R0:W-:Y:S01]  /*9a00*/  LDGSTS.E.BYPASS.LTC128B.128 [R27+0x6a00], desc[UR46][R2.64], !P0 ;  /* 0x06a00000021b7fae */ /* 0x0001e2000c101d6e */
[----:B------:R-:W-:-:S03]  /*9a10*/  ISETP.GE.AND P0, PT, R8, 0x41, PT ;  /* 0x000000410800780c */ /* 0x000fc60003f06270 */
[----:B0-----:R0:W1:Y:S10]  /*9a20*/  SHFL.IDX PT, R2, R18, RZ, 0x1c1f ;  /* 0x001c1fff12027589 */ /* 0x00107400000e0000 */
.L_x_111:
[----:B------:R-:W2:Y:S01]  /*9a30*/  S2R R3, SR_TID.X ;  /* 0x0000000000037919 */ /* 0x000ea20000002100 */
[----:B------:R-:W-:Y:S01]  /*9a40*/  ISETP.LT.OR P2, PT, R8, 0x81, P2 ;  /* 0x000000810800780c */ /* 0x000fe20001741670 */
[----:B--2---:R-:W-:-:S05]  /*9a50*/  IMAD.SHL.U32 R3, R3, 0x10, RZ ;  /* 0x0000001003037824 */ /* 0x004fca00078e00ff */
[----:B------:R-:W-:-:S04]  /*9a60*/  LOP3.LUT R3, R3, 0x30, RZ, 0xc0, !PT ;  /* 0x0000003003037812 */ /* 0x000fc800078ec0ff */
[----:B-1----:R-:W-:-:S05]  /*9a70*/  IADD3 R2, P5, R3, R2, RZ ;  /* 0x0000000203027210 */ /* 0x002fca0007fbe0ff */
[----:B------:R-:W-:-:S05]  /*9a80*/  IMAD.X R3, RZ, RZ, R17, P5 ;  /* 0x000000ffff037224 */ /* 0x000fca00028e0611 */
[----:B------:R-:W-:Y:S01]  /*9a90*/  @!PT LDS RZ, [RZ] ;  /* 0x00000000fffff984 */ /* 0x000fe20000000800 */
[----:B------:R-:W-:Y:S01]  /*9aa0*/  @!PT LDS RZ, [RZ] ;  /* 0x00000000fffff984 */ /* 0x000fe20000000800 */
[----:B------:R-:W-:Y:S01]  /*9ab0*/  @!PT LDS RZ, [RZ] ;  /* 0x00000000fffff984 */ /* 0x000fe20000000800 */
[----:B------:R1:W-:Y:S01]  /*9ac0*/  LDGSTS.E.BYPASS.LTC128B.128 [R27+0x7200], desc[UR46][R2.64], !P2 ;  /* 0x07200000021b7fae */ /* 0x0003e2000d101d6e */
[----:B------:R-:W-:Y:S01]  /*9ad0*/  NOP ;  /* 0x0000000000007918 */ /* 0x000fe20000000000 */
[----:B------:R-:W-:Y:S02]  /*9ae0*/  SYNCS.ARRIVE.TRANS64.RED.A0T1 RZ, [UR42+0x12470], RZ ;  /* 0x012470ffffff79a7 */ /* 0x000fe4000820042a */
[----:B------:R-:W-:Y:S01]  /*9af0*/  ARRIVES.LDGSTSBAR.64.TRANSCNT [UR42+0x12470] ;  /* 0x01247000ff0079b0 */ /* 0x000fe20008000aaa */
[----:B------:R-:W-:Y:S01]  /*9b00*/  NOP ;  /* 0x0000000000007918 */ /* 0x000fe20000000000 */
[----:B------:R-:W-:-:S06]  /*9b10*/  ULOP3.LUT UR4, UR36, 0x2, URZ, 0xfc, !UPT ;  /* 0x0000000224047892 */ /* 0x000fcc000f8efc3f */
[----:B------:R-:W-:-:S05]  /*9b20*/  IMAD.U32 R9, RZ, RZ, UR4 ;  /* 0x00000004ff097e24 */ /* 0x000fca000f8e00ff */
[----:B------:R-:W-:-:S13]  /*9b30*/  ISETP.NE.AND P6, PT, R9, 0x3, PT ;  /* 0x000000030900780c */ /* 0x000fda0003fc5270 */
[----:B-1----:R-:W-:Y:S05]  /*9b40*/  @!P6 BRA `(.L_x_50) ;  /* 0x000000000004e947 */ /* 0x002fea0003800000 */
[----:B------:R-:W-:Y:S01]  /*9b50*/  BPT.TRAP 0x1 ;  /* 0x000000040000795c */ /* 0x000fe20000300000 */
.L_x_50:
[----:B------:R-:W-:Y:S01]  /*9b60*/  SYNCS.ARRIVE.TRANS64.A1T0 RZ, [UR42+0x12470], RZ ;  /* 0x012470ffffff79a7 */ /* 0x000fe2000810002a */
[----:B------:R-:W-:Y:S05]  /*9b70*/  @!P6 BRA `(.L_x_51) ;  /* 0x000000000004e947 */ /* 0x000fea0003800000 */
[----:B------:R-:W-:Y:S01]  /*9b80*/  BPT.TRAP 0x1 ;  /* 0x000000040000795c */ /* 0x000fe20000300000 */
.L_x_51:
[----:B------:R-:W1:Y:S02]  /*9b90*/  SYNCS.PHASECHK.TRANS64.TRYWAIT P2, [UR42+0x12440], R28 ;  /* 0x0124401cff0075a7 */ /* 0x000e64000804016a */
[----:B-1----:R-:W-:Y:S05]  /*9ba0*/  @!P2 BRA `(.L_x_52) ;  /* 0x00000034006ca947 */ /* 0x002fea0003800000 */
.L_x_112:
[----:B------:R-:W2:Y:S01]  /*9bb0*/  LDL R17, [R1+0x4] ;  /* 0x0000040001117983 */ /* 0x000ea20000100800 */
[----:B------:R-:W-:Y:S01]  /*9bc0*/  ULDC.64 UR8, c[0x0][0x300] ;  /* 0x0000c00000087ab9 */ /* 0x000fe20000000a00 */
[----:B------:R-:W-:Y:S01]  /*9bd0*/  ULDC.64 UR10, c[0x0][0x310] ;  /* 0x0000c400000a7ab9 */ /* 0x000fe20000000a00 */
[----:B------:R-:W-:Y:S01]  /*9be0*/  IMAD R8, R19, UR8, RZ ;  /* 0x0000000813087c24 */ /* 0x000fe2000f8e02ff */
[----:B0-----:R-:W0:Y:S01]  /*9bf0*/  S2R R18, SR_TID.X ;  /* 0x0000000000127919 */ /* 0x001e220000002100 */
[C---:B-1----:R-:W-:Y:S01]  /*9c00*/  IMAD.WIDE.U32 R2, R7.reuse, UR8, RZ ;  /* 0x0000000807027c25 */ /* 0x042fe2000f8e00ff */
[----:B------:R-:W-:Y:S01]  /*9c10*/  ULDC.64 UR4, c[0x0][0x308] ;  /* 0x0000c20000047ab9 */ /* 0x000fe20000000a00 */
[----:B------:R-:W1:Y:S01]  /*9c20*/  LDC R12, c[0x0][0x2f4] ;  /* 0x0000bd00ff0c7b82 */ /* 0x000e620000000800 */
[----:B------:R-:W-:Y:S01]  /*9c30*/  MOV R9, UR4 ;  /* 0x0000000400097c02 */ /* 0x000fe20008000f00 */
[----:B------:R-:W-:Y:S01]  /*9c40*/  IMAD R8, R7, UR9, R8 ;  /* 0x0000000907087c24 */ /* 0x000fe2000f8e0208 */
[----:B------:R-:W-:Y:S01]  /*9c50*/  LOP3.LUT R0, R0, 0xfffffffe, RZ, 0xc0, !PT ;  /* 0xfffffffe00007812 */ /* 0x000fe200078ec0ff */
[----:B------:R-:W-:-:S02]  /*9c60*/  IMAD R20, R20, UR10, RZ ;  /* 0x0000000a14147c24 */ /* 0x000fc4000f8e02ff */
[----:B------:R-:W-:Y:S02]  /*9c70*/  IMAD.IADD R3, R3, 0x1, R8 ;  /* 0x0000000103037824 */ /* 0x000fe400078e0208 */
[C---:B------:R-:W-:Y:S02]  /*9c80*/  IMAD R20, R5.reuse, UR11, R20 ;  /* 0x0000000b05147c24 */ /* 0x040fe4000f8e0214 */
[----:B------:R-:W-:-:S04]  /*9c90*/  IMAD.WIDE.U32 R2, R5, UR10, R2 ;  /* 0x0000000a05027c25 */ /* 0x000fc8000f8e0002 */
[----:B------:R-:W-:Y:S02]  /*9ca0*/  IMAD.IADD R3, R3, 0x1, R20 ;  /* 0x0000000103037824 */ /* 0x000fe400078e0214 */
[----:B------:R-:W-:Y:S02]  /*9cb0*/  IMAD R21, R21, UR8, RZ ;  /* 0x0000000815157c24 */ /* 0x000fe4000f8e02ff */
[----:B------:R-:W-:-:S04]  /*9cc0*/  IMAD.WIDE.U32 R2, R9, UR40, R2 ;  /* 0x0000002809027c25 */ /* 0x000fc8000f8e0002 */
[----:B------:R-:W-:Y:S02]  /*9cd0*/  IMAD R10, R6, UR9, R21 ;  /* 0x00000009060a7c24 */ /* 0x000fe4000f8e0215 */
[----:B------:R-:W-:Y:S02]  /*9ce0*/  IMAD R11, R22, UR10, RZ ;  /* 0x0000000a160b7c24 */ /* 0x000fe4000f8e02ff */
[----:B0-----:R-:W-:-:S05]  /*9cf0*/  IMAD.SHL.U32 R18, R18, 0x10, RZ ;  /* 0x0000001012127824 */ /* 0x001fca00078e00ff */
[----:B------:R-:W-:-:S04]  /*9d00*/  LOP3.LUT R18, R18, 0x30, RZ, 0xc0, !PT ;  /* 0x0000003012127812 */ /* 0x000fc800078ec0ff */
[----:B-1----:R-:W-:-:S13]  /*9d10*/  ISETP.GE.AND P5, PT, R18, R12, PT ;  /* 0x0000000c1200720c */ /* 0x002fda0003fa6270 */
[----:B------:R-:W-:Y:S02]  /*9d20*/  @P5 LOP3.LUT R0, R0, 0x1, RZ, 0xfc, !PT ;  /* 0x0000000100005812 */ /* 0x000fe400078efcff */
[----:B--2---:R-:W-:-:S13]  /*9d30*/  R2UR UR6, R17 ;  /* 0x00000000110672ca */ /* 0x004fda00000e0000 */
[----:B------:R-:W-:-:S03]  /*9d40*/  UIMAD UR4, UR6, UR4, URZ ;  /* 0x00000004060472a4 */ /* 0x000fc6000f8e023f */
[----:B------:R-:W-:Y:S01]  /*9d50*/  ULDC.64 UR6, c[0x0][0x2e8] ;  /* 0x0000ba0000067ab9 */ /* 0x000fe20000000a00 */
[----:B------:R-:W-:Y:S01]  /*9d60*/  UIMAD UR4, UR40, UR5, UR4 ;  /* 0x00000005280472a4 */ /* 0x000fe2000f8e0204 */
[----:B------:R-:W-:Y:S01]  /*9d70*/  IMAD.U32 R8, RZ, RZ, UR7 ;  /* 0x00000007ff087e24 */ /* 0x000fe2000f8e00ff */
[----:B------:R-:W-:-:S04]  /*9d80*/  IADD3 R5, P2, R2, UR6, RZ ;  /* 0x0000000602057c10 */ /* 0x000fc8000ff5e0ff */
[----:B------:R-:W-:Y:S01]  /*9d90*/  IADD3.X R7, R8, UR4, R3, P2, !PT ;  /* 0x0000000408077c10 */ /* 0x000fe200097fe403 */
[----:B------:R-:W-:-:S04]  /*9da0*/  IMAD.WIDE.U32 R2, R6, UR8, RZ ;  /* 0x0000000806027c25 */ /* 0x000fc8000f8e00ff */
[----:B------:R-:W-:Y:S02]  /*9db0*/  IMAD.IADD R3, R3, 0x1, R10 ;  /* 0x0000000103037824 */ /* 0x000fe400078e020a */
[C---:B------:R-:W-:Y:S02]  /*9dc0*/  IMAD R6, R4.reuse, UR11, R11 ;  /* 0x0000000b04067c24 */ /* 0x040fe4000f8e020b */
[----:B------:R-:W-:-:S04]  /*9dd0*/  IMAD.WIDE.U32 R2, R4, UR10, R2 ;  /* 0x0000000a04027c25 */ /* 0x000fc8000f8e0002 */
[----:B------:R-:W-:Y:S02]  /*9de0*/  IMAD.IADD R3, R3, 0x1, R6 ;  /* 0x0000000103037824 */ /* 0x000fe400078e0206 */
[----:B------:R-:W-:-:S03]  /*9df0*/  IMAD.WIDE.U32 R2, R9, UR40, R2 ;  /* 0x0000002809027c25 */ /* 0x000fc6000f8e0002 */
[----:B------:R-:W-:-:S04]  /*9e00*/  IADD3 R4, P2, R2, UR6, RZ ;  /* 0x0000000602047c10 */ /* 0x000fc8000ff5e0ff */
[----:B------:R-:W-:Y:S01]  /*9e10*/  IADD3.X R8, R8, UR4, R3, P2, !PT ;  /* 0x0000000408087c10 */ /* 0x000fe200097fe403 */
[----:B------:R-:W-:-:S03]  /*9e20*/  UMOV UR4, 0xffffffff ;  /* 0xffffffff00047882 */ /* 0x000fc60000000000 */
[----:B------:R-:W-:Y:S05]  /*9e30*/  BRA.DIV UR4, `(.L_x_53) ;  /* 0x0000003204e07947 */ /* 0x000fea000b800000 */
[----:B------:R-:W0:Y:S04]  /*9e40*/  SHFL.IDX PT, R14, R5, RZ, 0x1c1f ;  /* 0x001c1fff050e7589 */ /* 0x000e2800000e0000 */
[----:B------:R-:W1:Y:S04]  /*9e50*/  SHFL.IDX PT, R2, R7, RZ, 0x1c1f ;  /* 0x001c1fff07027589 */ /* 0x000e6800000e0000 */
[----:B------:R-:W-:Y:S01]  /*9e60*/  SHFL.IDX PT, R8, R8, RZ, 0x1c1f ;  /* 0x001c1fff08087589 */ /* 0x000fe200000e0000 */
[----:B0-----:R-:W-:-:S05]  /*9e70*/  @P4 IADD3 R14, P2, R18, R14, RZ ;  /* 0x0000000e120e4210 */ /* 0x001fca0007f5e0ff */
[----:B-1----:R-:W-:Y:S02]  /*9e80*/  @P4 IMAD.X R3, RZ, RZ, R2, P2 ;  /* 0x000000ffff034224 */ /* 0x002fe400010e0602 */
[----:B------:R-:W-:Y:S02]  /*9e90*/  @P4 IMAD.MOV.U32 R2, RZ, RZ, R14 ;  /* 0x000000ffff024224 */ /* 0x000fe400078e000e */
[----:B------:R-:W0:Y:S04]  /*9ea0*/  SHFL.IDX PT, R14, R5, 0x1, 0x1c1f ;  /* 0x003c1f00050e7f89 */ /* 0x000e2800000e0000 */
[----:B------:R1:W-:Y:S04]  /*9eb0*/  @P4 LDGSTS.E.BYPASS.LTC128B.128 [R27+0xd200], desc[UR46][R2.64], !P5 ;  /* 0x0d200000021b4fae */ /* 0x0003e8000e901d6e */
[----:B-1----:R-:W1:Y:S01]  /*9ec0*/  SHFL.IDX PT, R2, R7, 0x1, 0x1c1f ;  /* 0x003c1f0007027f89 */ /* 0x002e6200000e0000 */
[----:B0-----:R-:W-:-:S04]  /*9ed0*/  @P3 IADD3 R14, P2, R18, R14, RZ ;  /* 0x0000000e120e3210 */ /* 0x001fc80007f5e0ff */
[----:B-1----:R-:W-:Y:S01]  /*9ee0*/  @P3 IADD3.X R3, RZ, R2, RZ, P2, !PT ;  /* 0x00000002ff033210 */ /* 0x002fe200017fe4ff */
[----:B------:R-:W-:Y:S02]  /*9ef0*/  @P3 IMAD.MOV.U32 R2, RZ, RZ, R14 ;  /* 0x000000ffff023224 */ /* 0x000fe400078e000e */
[----:B------:R-:W0:Y:S04]  /*9f00*/  SHFL.IDX PT, R14, R5, 0x2, 0x1c1f ;  /* 0x005c1f00050e7f89 */ /* 0x000e2800000e0000 */
[----:B------:R1:W-:Y:S04]  /*9f10*/  @P3 LDGSTS.E.BYPASS.LTC128B.128 [R27+0xda00], desc[UR46][R2.64], !P5 ;  /* 0x0da00000021b3fae */ /* 0x0003e8000e901d6e */
[----:B-1----:R-:W1:Y:S04]  /*9f20*/  SHFL.IDX PT, R2, R7, 0x2, 0x1c1f ;  /* 0x005c1f0007027f89 */ /* 0x002e6800000e0000 */
[----:B------:R-:W-:Y:S01]  /*9f30*/  SHFL.IDX PT, R7, R7, 0x3, 0x1c1f ;  /* 0x007c1f0007077f89 */ /* 0x000fe200000e0000 */
[----:B0-----:R-:W-:-:S03]  /*9f40*/  @P0 IADD3 R6, P2, R18, R14, RZ ;  /* 0x0000000e12060210 */ /* 0x001fc60007f5e0ff */
[----:B------:R-:W0:Y:S02]  /*9f50*/  SHFL.IDX PT, R14, R5, 0x3, 0x1c1f ;  /* 0x007c1f00050e7f89 */ /* 0x000e2400000e0000 */
[----:B-1----:R-:W-:Y:S02]  /*9f60*/  @P0 IMAD.X R9, RZ, RZ, R2, P2 ;  /* 0x000000ffff090224 */ /* 0x002fe400010e0602 */
[----:B------:R-:W-:Y:S02]  /*9f70*/  @P0 IMAD.MOV.U32 R2, RZ, RZ, R6 ;  /* 0x000000ffff020224 */ /* 0x000fe400078e0006 */
[----:B------:R-:W-:-:S05]  /*9f80*/  @P0 IMAD.MOV.U32 R3, RZ, RZ, R9 ;  /* 0x000000ffff030224 */ /* 0x000fca00078e0009 */
[----:B------:R1:W-:Y:S01]  /*9f90*/  @P0 LDGSTS.E.BYPASS.LTC128B.128 [R27+0xe200], desc[UR46][R2.64], !P5 ;  /* 0x0e200000021b0fae */ /* 0x0003e2000e901d6e */
[----:B0-----:R-:W-:-:S05]  /*9fa0*/  @P1 IADD3 R14, P0, R18, R14, RZ ;  /* 0x0000000e120e1210 */ /* 0x001fca0007f1e0ff */
[----:B------:R-:W-:Y:S02]  /*9fb0*/  @P1 IMAD.X R9, RZ, RZ, R7, P0 ;  /* 0x000000ffff091224 */ /* 0x000fe400000e0607 */
[----:B-1----:R-:W-:-:S03]  /*9fc0*/  @P1 IMAD.MOV.U32 R2, RZ, RZ, R14 ;  /* 0x000000ffff021224 */ /* 0x002fc600078e000e */
[----:B------:R-:W-:Y:S01]  /*9fd0*/  @P1 MOV R3, R9 ;  /* 0x0000000900031202 */ /* 0x000fe20000000f00 */
[----:B------:R0:W1:Y:S04]  /*9fe0*/  SHFL.IDX PT, R14, R4, RZ, 0x1c1f ;  /* 0x001c1fff040e7589 */ /* 0x00006800000e0000 */
[----:B------:R0:W-:Y:S02]  /*9ff0*/  @P1 LDGSTS.E.BYPASS.LTC128B.128 [R27+0xea00], desc[UR46][R2.64], !P5 ;  /* 0x0ea00000021b1fae */ /* 0x0001e4000e901d6e */
.L_x_124:
[----:B------:R-:W-:Y:S01]  /*a000*/  LOP3.LUT P0, RZ, R0, 0x10, RZ, 0xc0, !PT ;  /* 0x0000001000ff7812 */ /* 0x000fe2000780c0ff */
[----:B------:R-:W-:-:S12]  /*a010*/  BSSY B0, `(.L_x_54) ;  /* 0x0000008000007945 */ /* 0x000fd80003800000 */
[----:B------:R-:W-:Y:S05]  /*a020*/  @!P0 BRA `(.L_x_55) ;  /* 0x0000000000188947 */ /* 0x000fea0003800000 */
[----:B01----:R-:W-:-:S05]  /*a030*/  IADD3 R2, P0, R18, R14, RZ ;  /* 0x0000000e12027210 */ /* 0x003fca0007f1e0ff */
[----:B------:R-:W-:-:S05]  /*a040*/  IMAD.X R3, RZ, RZ, R8, P0 ;  /* 0x000000ffff037224 */ /* 0x000fca00000e0608 */
[----:B------:R-:W-:Y:S01]  /*a050*/  @!PT LDS RZ, [RZ] ;  /* 0x00000000fffff984 */ /* 0x000fe20000000800 */
[----:B------:R-:W-:Y:S01]  /*a060*/  @!PT LDS RZ, [RZ] ;  /* 0x00000000fffff984 */ /* 0x000fe20000000800 */
[----:B------:R-:W-:Y:S01]  /*a070*/  @!PT LDS RZ, [RZ] ;  /* 0x00000000fffff984 */ /* 0x000fe20000000800 */
[----:B------:R2:W-:Y:S03]  /*a080*/  LDGSTS.E.BYPASS.LTC128B.128 [R27+0xf200], desc[UR46][R2.64], !P5 ;  /* 0x0f200000021b7fae */ /* 0x0005e6000e901d6e */
.L_x_55:
[----:B------:R-:W-:Y:S05]  /*a090*/  BSYNC B0 ;  /* 0x0000000000007941 */ /* 0x000fea0003800000 */
.L_x_54:
[----:B------:R-:W-:Y:S01]  /*a0a0*/  NOP ;  /* 0x0000000000007918 */ /* 0x000fe20000000000 */
[----:B------:R-:W-:Y:S01]  /*a0b0*/  SYNCS.ARRIVE.TRANS64.RED.A0T1 RZ, [UR42+0x12430], RZ ;  /* 0x012430ffffff79a7 */ /* 0x000fe2000820042a */
[----:B------:R-:W-:Y:S01]  /*a0c0*/  ARRIVES.LDGSTSBAR.64.TRANSCNT [UR42+0x12430] ;  /* 0x01243000ff0079b0 */ /* 0x000fe20008000aaa */
[----:B------:R-:W-:Y:S01]  /*a0d0*/  NOP ;  /* 0x0000000000007918 */ /* 0x000fe20000000000 */
[----:B------:R-:W-:-:S06]  /*a0e0*/  ULOP3.LUT UR4, UR36, 0x2, URZ, 0xfc, !UPT ;  /* 0x0000000224047892 */ /* 0x000fcc000f8efc3f */
[----:B0-2---:R-:W-:-:S05]  /*a0f0*/  IMAD.U32 R2, RZ, RZ, UR4 ;  /* 0x00000004ff027e24 */ /* 0x005fca000f8e00ff */
[----:B------:R-:W-:-:S13]  /*a100*/  ISETP.NE.AND P0, PT, R2, 0x3, PT ;  /* 0x000000030200780c */ /* 0x000fda0003f05270 */
[----:B------:R-:W-:Y:S05]  /*a110*/  @!P0 BRA `(.L_x_56) ;  /* 0x0000000000048947 */ /* 0x000fea0003800000 */
[----:B------:R-:W-:Y:S01]  /*a120*/  BPT.TRAP 0x1 ;  /* 0x000000040000795c */ /* 0x000fe20000300000 */
.L_x_56:
[----:B------:R-:W-:Y:S01]  /*a130*/  SYNCS.ARRIVE.TRANS64.A1T0 RZ, [UR42+0x12430], RZ ;  /* 0x012430ffffff79a7 */ /* 0x000fe2000810002a */
[----:B------:R-:W-:Y:S05]  /*a140*/  WARPSYNC.ALL ;  /* 0x0000000000007948 */ /* 0x000fea0003800000 */
[----:B------:R-:W-:Y:S01]  /*a150*/  UIADD3 UR5, UR42, 0xa200, URZ ;  /* 0x0000a2002a057890 */ /* 0x000fe2000fffe03f */
[----:B------:R-:W-:Y:S01]  /*a160*/  R2UR UR4, R17 ;  /* 0x00000000110472ca */ /* 0x000fe200000e0000 */
[----:B------:R-:W-:Y:S01]  /*a170*/  ULDC.64 UR6, c[0x0][0x2d8] ;  /* 0x0000b60000067ab9 */ /* 0x000fe20000000a00 */
[----:B------:R-:W-:Y:S01]  /*a180*/  SHF.R.S32.HI R17, RZ, 0x1f, R26 ;  /* 0x0000001fff117819 */ /* 0x000fe2000001141a */
[----:B------:R-:W-:Y:S02]  /*a190*/  ULOP3.LUT UP0, URZ, UR5, 0x1bf, URZ, 0xc0, !UPT ;  /* 0x000001bf053f7892 */ /* 0x000fe4000f80c03f */
[----:B------:R-:W-:Y:S01]  /*a1a0*/  UIMAD.WIDE.U32 UR38, UR40, UR6, URZ ;  /* 0x00000006282672a5 */ /* 0x000fe2000f8e003f */
[----:B------:R-:W-:Y:S03]  /*a1b0*/  BAR.SYNC.DEFER_BLOCKING 0x8, 0x200 ;  /* 0x0208000000007b1d */ /* 0x000fe60000010000 */
[----:B------:R-:W-:-:S04]  /*a1c0*/  PLOP3.LUT P0, PT, PT, PT, UP0, 0x80, 0x0 ;  /* 0x000000000000781c */ /* 0x000fc80003f0f008 */
[----:B------:R-:W-:-:S04]  /*a1d0*/  UIMAD UR4, UR4, UR6, URZ ;  /* 0x00000006040472a4 */ /* 0x000fc8000f8e023f */
[----:B------:R-:W-:-:S04]  /*a1e0*/  UIMAD UR4, UR40, UR7, UR4 ;  /* 0x00000007280472a4 */ /* 0x000fc8000f8e0204 */
[----:B------:R-:W-:Y:S01]  /*a1f0*/  UIADD3 UR43, UR39, UR4, URZ ;  /* 0x00000004272b7290 */ /* 0x000fe2000fffe03f */
[----:B------:R-:W-:Y:S11]  /*a200*/  @!P0 BRA `(.L_x_57) ;  /* 0x0000000000408947 */ /* 0x000ff60003800000 */
[----:B------:R-:W-:Y:S01]  /*a210*/  MOV R2, 0x0 ;  /* 0x0000000000027802 */ /* 0x000fe20000000f00 */
[----:B------:R-:W-:Y:S01]  /*a220*/  ULDC.64 UR6, c[0x4][0x98] ;  /* 0x0100260000067ab9 */ /* 0x000fe20000000a00 */
[----:B------:R-:W-:Y:S01]  /*a230*/  ULDC.64 UR8, c[0x4][0xa0] ;  /* 0x0100280000087ab9 */ /* 0x000fe20000000a00 */
[----:B------:R-:W-:Y:S01]  /*a240*/  ULDC.64 UR4, c[0x4][0x28] ;  /* 0x01000a0000047ab9 */ /* 0x000fe20000000a00 */
[----:B------:R-:W-:Y:S01]  /*a250*/  IMAD.U32 R4, RZ, RZ, UR6 ;  /* 0x00000006ff047e24 */ /* 0x000fe2000f8e00ff */
[----:B------:R-:W-:Y:S01]  /*a260*/  MOV R10, UR4 ;  /* 0x00000004000a7c02 */ /* 0x000fe20008000f00 */
[----:B------:R-:W0:Y:S01]  /*a270*/  LDC.64 R2, c[0x4][R2] ;  /* 0x0100000002027b82 */ /* 0x000e220000000a00 */
[----:B------:R-:W-:Y:S02]  /*a280*/  IMAD.U32 R5, RZ, RZ, UR7 ;  /* 0x00000007ff057e24 */ /* 0x000fe4000f8e00ff */
[----:B------:R-:W-:Y:S02]  /*a290*/  IMAD.U32 R6, RZ, RZ, UR8 ;  /* 0x00000008ff067e24 */ /* 0x000fe4000f8e00ff */
[----:B------:R-:W-:-:S02]  /*a2a0*/  IMAD.U32 R7, RZ, RZ, UR9 ;  /* 0x00000009ff077e24 */ /* 0x000fc4000f8e00ff */
[----:B------:R-:W-:Y:S02]  /*a2b0*/  IMAD.U32 R11, RZ, RZ, UR5 ;  /* 0x00000005ff0b7e24 */ /* 0x000fe4000f8e00ff */
[----:B------:R-:W-:Y:S02]  /*a2c0*/  IMAD.MOV.U32 R8, RZ, RZ, 0x70 ;  /* 0x00000070ff087424 */ /* 0x000fe400078e00ff */
[----:B------:R-:W-:Y:S02]  /*a2d0*/  IMAD.MOV.U32 R12, RZ, RZ, 0x1 ;  /* 0x00000001ff0c7424 */ /* 0x000fe400078e00ff */
[----:B------:R-:W-:-:S07]  /*a2e0*/  IMAD.MOV.U32 R13, RZ, RZ, RZ ;  /* 0x000000ffff0d7224 */ /* 0x000fce00078e00ff */
[----:B------:R-:W-:-:S07]  /*a2f0*/  LEPC R20, `(.L_x_57) ;  /* 0x000000001014794e */ /* 0x000fce0000000000 */
[----:B01----:R-:W-:Y:S05]  /*a300*/  CALL.ABS.NOINC R2 ;  /* 0x0000000002007343 */ /* 0x003fea0003c00000 */
.L_x_57:
[----:B------:R-:W0:Y:S01]  /*a310*/  LDC R9, c[0x0][0x448] ;  /* 0x00011200ff097b82 */ /* 0x000e220000000800 */
[----:B------:R-:W-:Y:S01]  /*a320*/  IMAD R23, R24, 0xc0, R23 ;  /* 0x000000c018177824 */ /* 0x000fe200078e0217 */
[----:B------:R-:W-:Y:S01]  /*a330*/  MOV R4, UR38 ;  /* 0x0000002600047c02 */ /* 0x000fe20008000f00 */
[----:B------:R-:W-:Y:S01]  /*a340*/  ULDC.64 UR4, c[0x0][0x2e0] ;  /* 0x0000b80000047ab9 */ /* 0x000fe20000000a00 */
[----:B------:R-:W-:Y:S01]  /*a350*/  IMAD.U32 R5, RZ, RZ, UR39 ;  /* 0x00000027ff057e24 */ /* 0x000fe2000f8e00ff */
[----:B------:R-:W-:Y:S01]  /*a360*/  ULDC.64 UR6, c[0x0][0x2c8] ;  /* 0x0000b20000067ab9 */ /* 0x000fe20000000a00 */
[----:B------:R-:W-:Y:S01]  /*a370*/  IMAD.MOV.U32 R0, RZ, RZ, R23 ;  /* 0x000000ffff007224 */ /* 0x000fe200078e0017 */
[----:B------:R-:W-:Y:S01]  /*a380*/  ULDC.64 UR8, c[0x0][0x280] ;  /* 0x0000a00000087ab9 */ /* 0x000fe20000000a00 */
[----:B------:R-:W-:Y:S02]  /*a390*/  VIADD R6, R23, 0x80 ;  /* 0x0000008017067836 */ /* 0x000fe40000000000 */
[----:B------:R-:W-:-:S04]  /*a3a0*/  IMAD R17, R17, UR4, RZ ;  /* 0x0000000411117c24 */ /* 0x000fc8000f8e02ff */
[----:B------:R-:W-:Y:S01]  /*a3b0*/  IMAD R17, R26, UR5, R17 ;  /* 0x000000051a117c24 */ /* 0x000fe2000f8e0211 */
[----:B0-----:R-:W-:-:S13]  /*a3c0*/  ISETP.NE.AND P0, PT, R9, 0x1, PT ;  /* 0x000000010900780c */ /* 0x001fda0003f05270 */
[----:B------:R-:W0:Y:S08]  /*a3d0*/  @P0 LDC R2, c[0x0][0x44c] ;  /* 0x00011300ff020b82 */ /* 0x000e300000000800 */
[----:B------:R-:W2:Y:S08]  /*a3e0*/  @P0 LDC R3, c[0x0][0x450] ;  /* 0x00011400ff030b82 */ /* 0x000eb00000000800 */
[----:B------:R-:W3:Y:S08]  /*a3f0*/  @P0 LDC R7, c[0x0][0x44c] ;  /* 0x00011300ff070b82 */ /* 0x000ef00000000800 */
[----:B------:R-:W4:Y:S01]  /*a400*/  @P0 LDC R8, c[0x0][0x450] ;  /* 0x00011400ff080b82 */ /* 0x000f220000000800 */
[----:B0-----:R-:W-:-:S05]  /*a410*/  @P0 IMAD.HI.U32 R2, R23, R2, RZ ;  /* 0x0000000217020227 */ /* 0x001fca00078e00ff */
[----:B--2---:R-:W-:Y:S01]  /*a420*/  @P0 SHF.R.U32.HI R0, RZ, R3, R2 ;  /* 0x00000003ff000219 */ /* 0x004fe20000011602 */
[----:B------:R-:W-:Y:S02]  /*a430*/  IMAD.U32 R3, RZ, RZ, UR43 ;  /* 0x0000002bff037e24 */ /* 0x000fe4000f8e00ff */
[----:B------:R-:W-:Y:S01]  /*a440*/  IMAD.MOV.U32 R2, RZ, RZ, R4 ;  /* 0x000000ffff027224 */ /* 0x000fe200078e0004 */
[----:B------:R-:W-:-:S03]  /*a450*/  SHF.R.S32.HI R4, RZ, 0x1f, R0 ;  /* 0x0000001fff047819 */ /* 0x000fc60000011400 */
[----:B------:R-:W-:Y:S01]  /*a460*/  IMAD.WIDE.U32 R2, R26, UR4, R2 ;  /* 0x000000041a027c25 */ /* 0x000fe2000f8e0002 */
[----:B------:R-:W-:-:S03]  /*a470*/  ULDC.64 UR4, c[0x0][0x2d0] ;  /* 0x0000b40000047ab9 */ /* 0x000fc60000000a00 */
[----:B---3--:R-:W-:-:S04]  /*a480*/  @P0 IMAD.HI.U32 R5, R6, R7, RZ ;  /* 0x0000000706050227 */ /* 0x008fc800078e00ff */
[----:B------:R-:W-:Y:S01]  /*a490*/  IMAD.MOV.U32 R7, RZ, RZ, R6 ;  /* 0x000000ffff077224 */ /* 0x000fe200078e0006 */
[----:B----4-:R-:W-:Y:S01]  /*a4a0*/  @P0 SHF.R.U32.HI R7, RZ, R8, R5 ;  /* 0x00000008ff070219 */ /* 0x010fe20000011605 */
[----:B------:R-:W-:Y:S02]  /*a4b0*/  IMAD R5, R4, UR4, RZ ;  /* 0x0000000404057c24 */ /* 0x000fe4000f8e02ff */
[----:B------:R-:W-:Y:S02]  /*a4c0*/  IMAD.IADD R3, R3, 0x1, R17 ;  /* 0x0000000103037824 */ /* 0x000fe400078e0211 */
[----:B------:R-:W-:Y:S02]  /*a4d0*/  IMAD.MOV R8, RZ, RZ, -R0 ;  /* 0x000000ffff087224 */ /* 0x000fe400078e0a00 */
[----:B------:R-:W-:Y:S02]  /*a4e0*/  IMAD R11, R0, UR5, R5 ;  /* 0x00000005000b7c24 */ /* 0x000fe4000f8e0205 */
[----:B------:R-:W-:-:S02]  /*a4f0*/  IMAD R8, R9, R8, R23 ;  /* 0x0000000809087224 */ /* 0x000fc400078e0217 */
[----:B------:R-:W-:-:S03]  /*a500*/  IMAD.WIDE.U32 R4, R0, UR4, R2 ;  /* 0x0000000400047c25 */ /* 0x000fc6000f8e0002 */
[----:B------:R-:W-:Y:S01]  /*a510*/  SHF.R.S32.HI R0, RZ, 0x1f, R8 ;  /* 0x0000001fff007819 */ /* 0x000fe20000011408 */
[----:B------:R-:W-:Y:S01]  /*a520*/  IMAD.WIDE.U32 R2, R7, UR4, R2 ;  /* 0x0000000407027c25 */ /* 0x000fe2000f8e0002 */
[----:B------:R-:W-:-:S03]  /*a530*/  IADD3 R5, R5, R11, RZ ;  /* 0x0000000b05057210 */ /* 0x000fc60007ffe0ff */
[----:B------:R-:W-:Y:S02]  /*a540*/  IMAD R11, R0, UR6, RZ ;  /* 0x00000006000b7c24 */ /* 0x000fe4000f8e02ff */
[----:B------:R-:W-:-:S04]  /*a550*/  IMAD.WIDE.U32 R4, R8, UR6, R4 ;  /* 0x0000000608047c25 */ /* 0x000fc8000f8e0004 */
[----:B------:R-:W-:Y:S01]  /*a560*/  IMAD R11, R8, UR7, R11 ;  /* 0x00000007080b7c24 */ /* 0x000fe2000f8e020b */
[----:B------:R-:W-:-:S04]  /*a570*/  IADD3 R0, P0, R4, UR8, RZ ;  /* 0x0000000804007c10 */ /* 0x000fc8000ff1e0ff */
[----:B------:R-:W-:Y:S02]  /*a580*/  IADD3.X R4, R5, UR9, R11, P0, !PT ;  /* 0x0000000905047c10 */ /* 0x000fe400087fe40b */
[----:B------:R-:W-:-:S05]  /*a590*/  SHF.R.S32.HI R5, RZ, 0x1f, R7 ;  /* 0x0000001fff057819 */ /* 0x000fca0000011407 */
[----:B------:R-:W-:Y:S01]  /*a5a0*/  IMAD R8, R5, UR4, RZ ;  /* 0x0000000405087c24 */ /* 0x000fe2000f8e02ff */
[----:B------:R-:W-:Y:S01]  /*a5b0*/  ULDC UR4, c[0x0][0x2b8] ;  /* 0x0000ae0000047ab9 */ /* 0x000fe20000000800 */
[----:B------:R-:W-:Y:S01]  /*a5c0*/  IMAD.MOV R5, RZ, RZ, -R7 ;  /* 0x000000ffff057224 */ /* 0x000fe200078e0a07 */
[----:B------:R-:W-:Y:S01]  /*a5d0*/  ISETP.GE.AND P0, PT, R18, UR4, PT ;  /* 0x0000000412007c0c */ /* 0x000fe2000bf06270 */
[----:B------:R-:W-:Y:S01]  /*a5e0*/  IMAD R11, R7, UR5, R8 ;  /* 0x00000005070b7c24 */ /* 0x000fe2000f8e0208 */
[----:B------:R-:W-:Y:S01]  /*a5f0*/  UMOV UR4, 0xffffffff ;  /* 0xffffffff00047882 */ /* 0x000fe20000000000 */
[----:B------:R-:W-:Y:S02]  /*a600*/  IMAD R5, R9, R5, R6 ;  /* 0x0000000509057224 */ /* 0x000fe400078e0206 */
[----:B------:R-:W-:-:S03]  /*a610*/  IMAD.IADD R3, R3, 0x1, R11 ;  /* 0x0000000103037824 */ /* 0x000fc600078e020b */
[----:B------:R-:W-:Y:S01]  /*a620*/  SHF.R.S32.HI R6, RZ, 0x1f, R5 ;  /* 0x0000001fff067819 */ /* 0x000fe20000011405 */
[----:B------:R-:W-:-:S04]  /*a630*/  IMAD.WIDE.U32 R2, R5, UR6, R2 ;  /* 0x0000000605027c25 */ /* 0x000fc8000f8e0002 */
[----:B------:R-:W-:-:S04]  /*a640*/  IMAD R6, R6, UR6, RZ ;  /* 0x0000000606067c24 */ /* 0x000fc8000f8e02ff */
[----:B------:R-:W-:Y:S01]  /*a650*/  IMAD R7, R5, UR7, R6 ;  /* 0x0000000705077c24 */ /* 0x000fe2000f8e0206 */
[----:B------:R-:W-:-:S04]  /*a660*/  IADD3 R5, P1, R2, UR8, RZ ;  /* 0x0000000802057c10 */ /* 0x000fc8000ff3e0ff */
[----:B------:R-:W-:Y:S01]  /*a670*/  IADD3.X R8, R3, UR9, R7, P1, !PT ;  /* 0x0000000903087c10 */ /* 0x000fe20008ffe407 */
[----:B------:R-:W-:Y:S08]  /*a680*/  BRA.DIV UR4, `(.L_x_58) ;  /* 0x00000032042c7947 */ /* 0x000ff0000b800000 */
[----:B-1----:R-:W0:Y:S01]  /*a690*/  SHFL.IDX PT, R14, R0, RZ, 0x1c1f ;  /* 0x001c1fff000e7589 */ /* 0x002e2200000e0000 */
[----:B------:R-:W-:Y:S01]  /*a6a0*/  ULDC UR4, c[0x0][0x288] ;  /* 0x0000a20000047ab9 */ /* 0x000fe20000000800 */
[----:B------:R-:W-:Y:S02]  /*a6b0*/  IMAD R7, R24, 0xc0, R25 ;  /* 0x000000c018077824 */ /* 0x000fe400078e0219 */
[----:B------:R-:W1:Y:S01]  /*a6c0*/  SHFL.IDX PT, R2, R4, RZ, 0x1c1f ;  /* 0x001c1fff04027589 */ /* 0x000e6200000e0000 */
[----:B------:R-:W-:Y:S02]  /*a6d0*/  IMAD R6, R9, UR4, RZ ;  /* 0x0000000409067c24 */ /* 0x000fe4000f8e02ff */
[C---:B------:R-:W-:Y:S01]  /*a6e0*/  VIADD R13, R7.reuse, 0x20 ;  /* 0x00000020070d7836 */ /* 0x040fe20000000000 */
[----:B------:R-:W2:Y:S02]  /*a6f0*/  SHFL.IDX PT, R11, R0, 0x1, 0x1c1f ;  /* 0x003c1f00000b7f89 */ /* 0x000ea400000e0000 */
[----:B------:R-:W-:-:S02]  /*a700*/  ISETP.GE.AND P2, PT, R7, R6, PT ;  /* 0x000000060700720c */ /* 0x000fc40003f46270 */
[----:B------:R-:W3:Y:S04]  /*a710*/  SHFL.IDX PT, R9, R4, 0x1, 0x1c1f ;  /* 0x003c1f0004097f89 */ /* 0x000ee800000e0000 */
[----:B------:R-:W4:Y:S04]  /*a720*/  SHFL.IDX PT, R12, R0, 0x2, 0x1c1f ;  /* 0x005c1f00000c7f89 */ /* 0x000f2800000e0000 */
[----:B------:R-:W5:Y:S03]  /*a730*/  SHFL.IDX PT, R10, R4, 0x2, 0x1c1f ;  /* 0x005c1f00040a7f89 */ /* 0x000f6600000e0000 */
[----:B0-----:R-:W-:Y:S01]  /*a740*/  @!P2 IADD3 R14, P1, R18, R14, RZ ;  /* 0x0000000e120ea210 */ /* 0x001fe20007f3e0ff */
[----:B------:R-:W-:Y:S04]  /*a750*/  SHFL.IDX PT, R4, R4, 0x3, 0x1c1f ;  /* 0x007c1f0004047f89 */ /* 0x000fe800000e0000 */
[----:B-1----:R-:W-:Y:S01]  /*a760*/  @!P2 IMAD.X R3, RZ, RZ, R2, P1 ;  /* 0x000000ffff03a224 */ /* 0x002fe200008e0602 */
[----:B------:R-:W-:Y:S01]  /*a770*/  ISETP.GE.AND P1, PT, R13, R6, PT ;  /* 0x000000060d00720c */ /* 0x000fe20003f26270 */
[----:B------:R-:W-:-:S02]  /*a780*/  @!P2 IMAD.MOV.U32 R2, RZ, RZ, R14 ;  /* 0x000000ffff02a224 */ /* 0x000fc400078e000e */
[----:B------:R-:W0:Y:S04]  /*a790*/  SHFL.IDX PT, R14, R0, 0x3, 0x1c1f ;  /* 0x007c1f00000e7f89 */ /* 0x000e2800000e0000 */
[----:B------:R2:W-:Y:S06]  /*a7a0*/  @!P2 LDGSTS.E.BYPASS.LTC128B.128 [R27+0xa200], desc[UR46][R2.64], !P0 ;  /* 0x0a200000021bafae */ /* 0x0005ec000c101d6e */
[----:B--2---:R-:W-:Y:S01]  /*a7b0*/  @!P1 IADD3 R2, P2, R18, R11, RZ ;  /* 0x0000000b12029210 */ /* 0x004fe20007f5e0ff */
[----:B------:R-:W-:-:S03]  /*a7c0*/  VIADD R11, R7, 0x40 ;  /* 0x00000040070b7836 */ /* 0x000fc60000000000 */
[----:B---3--:R-:W-:Y:S01]  /*a7d0*/  @!P1 IADD3.X R3, RZ, R9, RZ, P2, !PT ;  /* 0x00000009ff039210 */ /* 0x008fe200017fe4ff */
[----:B------:R-:W-:Y:S01]  /*a7e0*/  VIADD R9, R7, 0x60 ;  /* 0x0000006007097836 */ /* 0x000fe20000000000 */
[----:B------:R-:W-:Y:S01]  /*a7f0*/  ISETP.GE.AND P2, PT, R11, R6, PT ;  /* 0x000000060b00720c */ /* 0x000fe20003f46270 */
[----:B------:R-:W-:Y:S02]  /*a800*/  VIADD R11, R7, 0x80 ;  /* 0x00000080070b7836 */ /* 0x000fe40000000000 */
[----:B------:R4:W-:Y:S10]  /*a810*/  @!P1 LDGSTS.E.BYPASS.LTC128B.128 [R27+0xaa00], desc[UR46][R2.64], !P0 ;  /* 0x0aa00000021b9fae */ /* 0x0009f4000c101d6e */
[----:B----4-:R-:W-:-:S05]  /*a820*/  @!P2 IADD3 R2, P1, R18, R12, RZ ;  /* 0x0000000c1202a210 */ /* 0x010fca0007f3e0ff */
[----:B-----5:R-:W-:Y:S01]  /*a830*/  @!P2 IMAD.X R3, RZ, RZ, R10, P1 ;  /* 0x000000ffff03a224 */ /* 0x020fe200008e060a */
[----:B------:R-:W-:Y:S01]  /*a840*/  ISETP.GE.AND P1, PT, R9, R6, PT ;  /* 0x000000060900720c */ /* 0x000fe20003f26270 */
[----:B------:R-:W1:Y:S04]  /*a850*/  SHFL.IDX PT, R10, R5, RZ, 0x1c1f ;  /* 0x001c1fff050a7589 */ /* 0x000e6800000e0000 */
[----:B------:R0:W-:Y:S04]  /*a860*/  @!P2 LDGSTS.E.BYPASS.LTC128B.128 [R27+0xb200], desc[UR46][R2.64], !P0 ;  /* 0x0b200000021bafae */ /* 0x0001e8000c101d6e */
[----:B------:R-:W2:Y:S04]  /*a870*/  SHFL.IDX PT, R9, R8, RZ, 0x1c1f ;  /* 0x001c1fff08097589 */ /* 0x000ea800000e0000 */
[----:B------:R-:W3:Y:S01]  /*a880*/  SHFL.IDX PT, R8, R8, 0x1, 0x1c1f ;  /* 0x003c1f0008087f89 */ /* 0x000ee200000e0000 */
[----:B0-----:R-:W-:-:S03]  /*a890*/  @!P1 IADD3 R2, P2, R18, R14, RZ ;  /* 0x0000000e12029210 */ /* 0x001fc60007f5e0ff */
[----:B------:R0:W4:Y:S02]  /*a8a0*/  SHFL.IDX PT, R14, R5, 0x1, 0x1c1f ;  /* 0x003c1f00050e7f89 */ /* 0x00012400000e0000 */
[----:B------:R-:W-:Y:S01]  /*a8b0*/  @!P1 IMAD.X R3, RZ, RZ, R4, P2 ;  /* 0x000000ffff039224 */ /* 0x000fe200010e0604 */
[----:B------:R-:W-:-:S04]  /*a8c0*/  ISETP.GE.AND P2, PT, R11, R6, PT ;  /* 0x000000060b00720c */ /* 0x000fc80003f46270 */
[----:B------:R5:W-:Y:S09]  /*a8d0*/  @!P1 LDGSTS.E.BYPASS.LTC128B.128 [R27+0xba00], desc[UR46][R2.64], !P0 ;  /* 0x0ba00000021b9fae */ /* 0x000bf2000c101d6e */
[----:B-1----:R-:W-:-:S05]  /*a8e0*/  @!P2 IADD3 R10, P3, R18, R10, RZ ;  /* 0x0000000a120aa210 */ /* 0x002fca0007f7e0ff */
[----:B--2---:R-:W-:Y:S02]  /*a8f0*/  @!P2 IMAD.X R9, RZ, RZ, R9, P3 ;  /* 0x000000ffff09a224 */ /* 0x004fe400018e0609 */
[----:B-----5:R-:W-:-:S03]  /*a900*/  @!P2 IMAD.MOV.U32 R2, RZ, RZ, R10 ;  /* 0x000000ffff02a224 */ /* 0x020fc600078e000a */
[----:B------:R-:W-:-:S05]  /*a910*/  @!P2 MOV R3, R9 ;  /* 0x000000090003a202 */ /* 0x000fca0000000f00 */
[----:B---34-:R0:W-:Y:S02]  /*a920*/  @!P2 LDGSTS.E.BYPASS.LTC128B.128 [R27+0xc200], desc[UR46][R2.64], !P0 ;  /* 0x0c200000021bafae */ /* 0x0181e4000c101d6e */
.L_x_137:
[----:B------:R-:W-:Y:S02]  /*a930*/  VIADD R7, R7, 0xa0 ;  /* 0x000000a007077836 */ /* 0x000fe40000000000 */
[----:B------:R-:W-:-:S03]  /*a940*/  IMAD.MOV.U32 R0, RZ, RZ, 0x1 ;  /* 0x00000001ff007424 */ /* 0x000fc600078e00ff */
[----:B------:R-:W-:Y:S02]  /*a950*/  ISETP.GE.AND P1, PT, R7, R6, PT ;  /* 0x000000060700720c */ /* 0x000fe40003f26270 */
[----:B------:R-:W-:-:S11]  /*a960*/  SHF.L.U32 R0, R0, 0x1f, RZ ;  /* 0x0000001f00007819 */ /* 0x000fd600000006ff */
[----:B0-----:R-:W-:-:S05]  /*a970*/  @!P1 IADD3 R2, P2, R18, R14, RZ ;  /* 0x0000000e12029210 */ /* 0x001fca0007f5e0ff */
[----:B------:R-:W-:-:S05]  /*a980*/  @!P1 IMAD.X R3, RZ, RZ, R8, P2 ;  /* 0x000000ffff039224 */ /* 0x000fca00010e0608 */
[----:B------:R-:W-:Y:S01]  /*a990*/  @!PT LDS RZ, [RZ] ;  /* 0x00000000fffff984 */ /* 0x000fe20000000800 */
[----:B------:R-:W-:Y:S01]  /*a9a0*/  @!PT LDS RZ, [RZ] ;  /* 0x00000000fffff984 */ /* 0x000fe20000000800 */
[----:B------:R-:W-:Y:S01]  /*a9b0*/  @!PT LDS RZ, [RZ] ;  /* 0x00000000fffff984 */ /* 0x000fe20000000800 */
[----:B------:R0:W-:Y:S01]  /*a9c0*/  @!P1 LDGSTS.E.BYPASS.LTC128B.128 [R27+0xca00], desc[UR46][R2.64], !P0 ;  /* 0x0ca00000021b9fae */ /* 0x0001e2000c101d6e */
[----:B------:R-:W-:Y:S01]  /*a9d0*/  NOP ;  /* 0x0000000000007918 */ /* 0x000fe20000000000 */
[----:B------:R-:W-:Y:S02]  /*a9e0*/  SYNCS.ARRIVE.TRANS64.RED.A0T1 RZ, [UR42+0x12400], RZ ;  /* 0x012400ffffff79a7 */ /* 0x000fe4000820042a */
[----:B------:R-:W-:Y:S01]  /*a9f0*/  ARRIVES.LDGSTSBAR.64.TRANSCNT [UR42+0x12400] ;  /* 0x01240000ff0079b0 */ /* 0x000fe20008000aaa */
[----:B------:R-:W-:Y:S01]  /*aa00*/  NOP ;  /* 0x0000000000007918 */ /* 0x000fe20000000000 */
[----:B------:R-:W-:Y:S01]  /*aa10*/  SYNCS.ARRIVE.TRANS64.A1T0 RZ, [UR42+0x12400], RZ ;  /* 0x012400ffffff79a7 */ /* 0x000fe2000810002a */
[----:B------:R-:W1:Y:S02]  /*aa20*/  SYNCS.PHASECHK.TRANS64.TRYWAIT P0, [UR42+0x12420], R0 ;  /* 0x01242000ff0075a7 */ /* 0x000e64000800016a */
[----:B01----:R-:W-:Y:S05]  /*aa30*/  @!P0 BRA `(.L_x_59) ;  /* 0x0000003400008947 */ /* 0x003fea0003800000 */
.L_x_138:
[----:B------:R-:W-:-:S04]  /*aa40*/  UIADD3 UR4, UR48, -0x2, URZ ;  /* 0xfffffffe30047890 */ /* 0x000fc8000fffe03f */
[----:B------:R-:W-:-:S06]  /*aa50*/  UISETP.GE.AND UP0, UPT, UR4, UR45, UPT ;  /* 0x0000002d0400728c */ /* 0x000fcc000bf06270 */
[----:B------:R-:W-:-:S13]  /*aa60*/  PLOP3.LUT P0, PT, PT, PT, UP0, 0x80, 0x0 ;  /* 0x000000000000781c */ /* 0x000fda0003f0f008 */
[----:B------:R-:W-:Y:S05]  /*aa70*/  @!P0 BRA `(.L_x_60) ;  /* 0x0000001400188947 */ /* 0x000fea0003800000 */
[----:B------:R-:W1:Y:S01]  /*aa80*/  S2R R2, SR_TID.X ;  /* 0x0000000000027919 */ /* 0x000e620000002100 */
[----:B------:R-:W-:Y:S01]  /*aa90*/  UIADD3 UR4, UR44, 0x1, URZ ;  /* 0x000000012c047890 */ /* 0x000fe2000fffe03f */
[----:B0-----:R-:W-:Y:S01]  /*aaa0*/  LOP3.LUT R3, RZ, UR41, RZ, 0x33, !PT ;  /* 0x00000029ff037c12 */ /* 0x001fe2000f8e33ff */
[----:B------:R-:W-:Y:S01]  /*aab0*/  IMAD.MOV.U32 R21, RZ, RZ, 0x1 ;  /* 0x00000001ff157424 */ /* 0x000fe200078e00ff */
[----:B------:R-:W-:Y:S01]  /*aac0*/  MOV R20, RZ ;  /* 0x000000ff00147202 */ /* 0x000fe20000000f00 */
[----:B------:R-:W-:-:S06]  /*aad0*/  UIMAD UR4, UR4, UR37, URZ ;  /* 0x00000025040472a4 */ /* 0x000fcc000f8e023f */
[----:B------:R-:W-:-:S04]  /*aae0*/  LOP3.LUT R0, RZ, UR4, RZ, 0x33, !PT ;  /* 0x00000004ff007c12 */ /* 0x000fc8000f8e33ff */
[----:B------:R-:W-:Y:S01]  /*aaf0*/  VIMNMX R3, R0, R3, !PT ;  /* 0x0000000300037248 */ /* 0x000fe20007fe0100 */
[----:B-1----:R-:W-:-:S05]  /*ab00*/  IMAD.SHL.U32 R2, R2, 0x20, RZ ;  /* 0x0000002002027824 */ /* 0x002fca00078e00ff */
[----:B------:R-:W-:-:S04]  /*ab10*/  LOP3.LUT R2, R2, 0x60, RZ, 0xc0, !PT ;  /* 0x0000006002027812 */ /* 0x000fc800078ec0ff */
[----:B------:R-:W-:Y:S02]  /*ab20*/  IADD3 R16, R2, R16, R25 ;  /* 0x0000001002107210 */ /* 0x000fe40007ffe019 */
[----:B------:R-:W-:-:S03]  /*ab30*/  IADD3 R2, -R3, -0x2, RZ ;  /* 0xfffffffe03027810 */ /* 0x000fc60007ffe1ff */
[----:B------:R-:W-:Y:S02]  /*ab40*/  VIADD R16, R16, 0xfffffe20 ;  /* 0xfffffe2010107836 */ /* 0x000fe40000000000 */
[----:B------:R0:W-:Y:S02]  /*ab50*/  STL [R1], R2 ;  /* 0x0000000201007387 */ /* 0x0001e40000100800 */
[----:B------:R-:W-:-:S07]  /*ab60*/  IMAD R0, R3, -0xa0, R16 ;  /* 0xffffff6003007824 */ /* 0x000fce00078e0210 */
.L_x_75:
[----:B------:R-:W2:Y:S01]  /*ab70*/  LDL R8, [R1+0x10] ;  /* 0x0000100001087983 */ /* 0x000ea20000100800 */
[----:B0-----:R-:W0:Y:S03]  /*ab80*/  LDC R2, c[0x0][0x430] ;  /* 0x00010c00ff027b82 */ /* 0x001e260000000800 */
[----:B------:R-:W3:Y:S01]  /*ab90*/  LDL R6, [R1+0xc] ;  /* 0x00000c0001067983 */ /* 0x000ee20000100800 */
[----:B------:R-:W-:Y:S01]  /*aba0*/  VIADD R11, R0, 0x80 ;  /* 0x00000080000b7836 */ /* 0x000fe20000000000 */
[----:B------:R-:W-:Y:S01]  /*abb0*/  ULDC.64 UR4, c[0x0][0x428] ;  /* 0x00010a0000047ab9 */ /* 0x000fe20000000a00 */
[----:B------:R-:W-:Y:S01]  /*abc0*/  IMAD.MOV.U32 R10, RZ, RZ, R0 ;  /* 0x000000ffff0a7224 */ /* 0x000fe200078e0000 */
[----:B------:R-:W4:Y:S01]  /*abd0*/  LDL.LU R13, [R1] ;  /* 0x00000000010d7983 */ /* 0x000f220000300800 */
[----:B0-----:R-:W-:-:S13]  /*abe0*/  ISETP.NE.AND P0, PT, R2, 0x1, PT ;  /* 0x000000010200780c */ /* 0x001fda0003f05270 */
[----:B-1----:R-:W0:Y:S08]  /*abf0*/  @P0 LDC R3, c[0x0][0x434] ;  /* 0x00010d00ff030b82 */ /* 0x002e300000000800 */
[----:B------:R-:W1:Y:S08]  /*ac00*/  @P0 LDC R5, c[0x0][0x438] ;  /* 0x00010e00ff050b82 */ /* 0x000e700000000800 */
[----:B------:R-:W1:Y:S08]  /*ac10*/  @P0 LDC R4, c[0x0][0x434] ;  /* 0x00010d00ff040b82 */ /* 0x000e700000000800 */
[----:B------:R-:W1:Y:S01]  /*ac20*/  @P0 LDC R7, c[0x0][0x438] ;  /* 0x00010e00ff070b82 */ /* 0x000e620000000800 */
[----:B0-----:R-:W-:-:S05]  /*ac30*/  @P0 IMAD.HI.U32 R2, R0, R3, RZ ;  /* 0x0000000300020227 */ /* 0x001fca00078e00ff */
[----:B-1----:R-:W-:Y:S01]  /*ac40*/  @P0 SHF.R.U32.HI R10, RZ, R5, R2 ;  /* 0x00000005ff0a0219 */ /* 0x002fe20000011602 */
[----:B------:R-:W-:-:S03]  /*ac50*/  @P0 IMAD.HI.U32 R2, R11, R4, RZ ;  /* 0x000000040b020227 */ /* 0x000fc600078e00ff */
[--C-:B------:R-:W-:Y:S01]  /*ac60*/  SHF.R.S32.HI R5, RZ, 0x1f, R10.reuse ;  /* 0x0000001fff057819 */ /* 0x100fe2000001140a */
[----:B------:R-:W-:Y:S01]  /*ac70*/  IMAD.MOV.U32 R4, RZ, RZ, R10 ;  /* 0x000000ffff047224 */ /* 0x000fe200078e000a */
[----:B------:R-:W-:-:S03]  /*ac80*/  @P0 SHF.R.U32.HI R11, RZ, R7, R2 ;  /* 0x00000007ff0b0219 */ /* 0x000fc60000011602 */
[----:B------:R-:W-:Y:S01]  /*ac90*/  IMAD.WIDE.U32 R4, R29, UR4, R4 ;  /* 0x000000041d047c25 */ /* 0x000fe2000f8e0004 */
[----:B--2---:R-:W-:-:S03]  /*aca0*/  ISETP.GT.U32.AND P1, PT, R8, 0x9f, PT ;  /* 0x0000009f0800780c */ /* 0x004fc60003f24070 */
[----:B---3--:R-:W-:-:S04]  /*acb0*/  IMAD R8, R6, UR4, RZ ;  /* 0x0000000406087c24 */ /* 0x008fc8000f8e02ff */
[----:B------:R-:W-:-:S06]  /*acc0*/  IMAD R8, R29, UR5, R8 ;  /* 0x000000051d087c24 */ /* 0x000fcc000f8e0208 */
[--C-:B------:R-:W-:Y:S01]  /*acd0*/  @!P1 SHF.R.S32.HI R3, RZ, 0x1f, R11.reuse ;  /* 0x0000001fff039819 */ /* 0x100fe2000001140b */
[----:B------:R-:W-:Y:S02]  /*ace0*/  @!P1 IMAD.MOV.U32 R2, RZ, RZ, R11 ;  /* 0x000000ffff029224 */ /* 0x000fe400078e000b */
[----:B------:R-:W-:Y:S02]  /*acf0*/  IMAD.IADD R5, R8, 0x1, R5 ;  /* 0x0000000108057824 */ /* 0x000fe400078e0205 */
[----:B------:R-:W-:Y:S01]  /*ad00*/  @!P1 IMAD.WIDE.U32 R2, R29, UR4, R2 ;  /* 0x000000041d029c25 */ /* 0x000fe2000f8e0002 */
[----:B------:R-:W-:Y:S02]  /*ad10*/  ULDC.64 UR4, c[0x0][0x418] ;  /* 0x0001060000047ab9 */ /* 0x000fe40000000a00 */
[----:B------:R-:W-:-:S04]  /*ad20*/  LEA R6, P0, R4, UR4, 0x2 ;  /* 0x0000000404067c11 */ /* 0x000fc8000f8010ff */
[----:B------:R-:W-:-:S05]  /*ad30*/  LEA.HI.X R7, R4, UR5, R5, 0x2, P0 ;  /* 0x0000000504077c11 */ /* 0x000fca00080f1405 */
[----:B------:R-:W2:Y:S01]  /*ad40*/  LDG.E R9, desc[UR46][R6.64] ;  /* 0x0000002e06097981 */ /* 0x000ea2000c1e1900 */
[----:B------:R-:W-:Y:S01]  /*ad50*/  ULOP3.LUT UR6, UR36, 0x2, URZ, 0xfc, !UPT ;  /* 0x0000000224067892 */ /* 0x000fe2000f8efc3f */
[----:B----4-:R-:W-:Y:S01]  /*ad60*/  VIADD R13, R13, 0xffffffff ;  /* 0xffffffff0d0d7836 */ /* 0x010fe20000000000 */
[----:B------:R-:W-:Y:S01]  /*ad70*/  @!P1 LEA R4, P0, R2, UR4, 0x2 ;  /* 0x0000000402049c11 */ /* 0x000fe2000f8010ff */
[----:B------:R-:W-:-:S03]  /*ad80*/  @!P1 IMAD.IADD R3, R8, 0x1, R3 ;  /* 0x0000000108039824 */ /* 0x000fc600078e0203 */
[----:B------:R-:W-:Y:S01]  /*ad90*/  IMAD.U32 R12, RZ, RZ, UR6 ;  /* 0x00000006ff0c7e24 */ /* 0x000fe2000f8e00ff */
[----:B------:R0:W-:Y:S01]  /*ada0*/  STL [R1], R13 ;  /* 0x0000000d01007387 */ /* 0x0001e20000100800 */
[----:B------:R-:W-:Y:S02]  /*adb0*/  MOV R8, RZ ;  /* 0x000000ff00087202 */ /* 0x000fe40000000f00 */
[----:B------:R-:W-:Y:S02]  /*adc0*/  @!P1 LEA.HI.X R5, R2, UR5, R3, 0x2, P0 ;  /* 0x0000000502059c11 */ /* 0x000fe400080f1403 */
[----:B------:R-:W-:Y:S01]  /*add0*/  ISETP.NE.AND P2, PT, R12, 0x3, PT ;  /* 0x000000030c00780c */ /* 0x000fe20003f45270 */
[----:B------:R-:W-:Y:S02]  /*ade0*/  VIADD R2, R20, 0x1 ;  /* 0x0000000114027836 */ /* 0x000fe40000000000 */
[----:B------:R1:W5:Y:S03]  /*adf0*/  @!P1 LDG.E R8, desc[UR46][R4.64] ;  /* 0x0000002e04089981 */ /* 0x000366000c1e1900 */
[----:B------:R-:W-:-:S04]  /*ae00*/  ISETP.NE.AND P1, PT, R2, 0x2, PT ;  /* 0x000000020200780c */ /* 0x000fc80003f25270 */
[----:B------:R-:W-:Y:S02]  /*ae10*/  SEL R28, RZ, 0x1, P1 ;  /* 0x00000001ff1c7807 */ /* 0x000fe40000800000 */
[----:B------:R-:W-:Y:S02]  /*ae20*/  ISETP.GT.AND P0, PT, R13, UR45, PT ;  /* 0x0000002d0d007c0c */ /* 0x000fe4000bf04270 */
[----:B-1----:R-:W-:Y:S02]  /*ae30*/  SEL R4, R2, RZ, P1 ;  /* 0x000000ff02047207 */ /* 0x002fe40000800000 */
[----:B------:R-:W-:Y:S02]  /*ae40*/  LOP3.LUT R28, R21, R28, RZ, 0x3c, !PT ;  /* 0x0000001c151c7212 */ /* 0x000fe400078e3cff */
[----:B--2---:R-:W-:Y:S01]  /*ae50*/  SHF.R.S32.HI R25, RZ, 0x1f, R9 ;  /* 0x0000001fff197819 */ /* 0x004fe20000011409 */
[----:B0-----:R-:W-:Y:S06]  /*ae60*/  @!P2 BRA `(.L_x_61) ;  /* 0x000000000004a947 */ /* 0x001fec0003800000 */
[----:B------:R-:W-:Y:S01]  /*ae70*/  BPT.TRAP 0x1 ;  /* 0x000000040000795c */ /* 0x000fe20000300000 */
.L_x_61:
[----:B------:R-:W-:Y:S02]  /*ae80*/  LEA R5, R4, UR42, 0x3 ;  /* 0x0000002a04057c11 */ /* 0x000fe4000f8e18ff */
[----:B------:R-:W-:-:S04]  /*ae90*/  SHF.L.U32 R26, R28, 0x1f, RZ ;  /* 0x0000001f1c1a7819 */ /* 0x000fc800000006ff */
[----:B------:R-:W0:Y:S02]  /*aea0*/  SYNCS.PHASECHK.TRANS64.TRYWAIT P1, [R5+URZ+0x12480], R26 ;  /* 0x0124801a050075a7 */ /* 0x000e24000802017f */
[----:B0-----:R-:W-:Y:S05]  /*aeb0*/  @!P1 BRA `(.L_x_62) ;  /* 0x0000002c00f89947 */ /* 0x001fea0003800000 */
.L_x_139:
[----:B------:R-:W2:Y:S01]  /*aec0*/  LDL R12, [R1+0x4] ;  /* 0x00000400010c7983 */ /* 0x000ea20000100800 */
[----:B------:R-:W-:Y:S01]  /*aed0*/  ULDC UR4, c[0x0][0x430] ;  /* 0x00010c0000047ab9 */ /* 0x000fe20000000800 */
[----:B------:R-:W-:Y:S01]  /*aee0*/  ULDC.64 UR6, c[0x0][0x328] ;  /* 0x0000ca0000067ab9 */ /* 0x000fe20000000a00 */
[----:B------:R-:W-:Y:S01]  /*aef0*/  UIADD3 UR4, -UR4, URZ, URZ ;  /* 0x0000003f04047290 */ /* 0x000fe2000fffe13f */
[----:B-----5:R-:W-:Y:S01]  /*af00*/  SHF.R.S32.HI R24, RZ, 0x1f, R8 ;  /* 0x0000001fff187819 */ /* 0x020fe20000011408 */
[----:B------:R-:W-:Y:S01]  /*af10*/  ULDC.64 UR8, c[0x0][0x338] ;  /* 0x0000ce0000087ab9 */ /* 0x000fe20000000a00 */
[----:B------:R-:W1:Y:S03]  /*af20*/  LDC R14, c[0x0][0x2f4] ;  /* 0x0000bd00ff0e7b82 */ /* 0x000e660000000800 */
[--C-:B------:R-:W-:Y:S02]  /*af30*/  IMAD R10, R10, UR4, R0.reuse ;  /* 0x000000040a0a7c24 */ /* 0x100fe4000f8e0200 */
[----:B------:R-:W-:Y:S01]  /*af40*/  IMAD R16, R11, UR4, R0 ;  /* 0x000000040b107c24 */ /* 0x000fe2000f8e0200 */
[----:B------:R-:W-:Y:S01]  /*af50*/  ULDC.64 UR4, c[0x0][0x330] ;  /* 0x0000cc0000047ab9 */ /* 0x000fe20000000a00 */
[----:B------:R-:W-:Y:S01]  /*af60*/  IMAD.WIDE.U32 R2, R10, UR6, RZ ;  /* 0x000000060a027c25 */ /* 0x000fe2000f8e00ff */
[----:B------:R-:W-:-:S03]  /*af70*/  SHF.R.S32.HI R23, RZ, 0x1f, R10 ;  /* 0x0000001fff177819 */ /* 0x000fc6000001140a */
[----:B------:R-:W-:Y:S02]  /*af80*/  VIADD R16, R16, 0x80 ;  /* 0x0000008010107836 */ /* 0x000fe40000000000 */
[----:B------:R-:W-:-:S03]  /*af90*/  IMAD R6, R23, UR6, RZ ;  /* 0x0000000617067c24 */ /* 0x000fc6000f8e02ff */
[----:B------:R-:W-:Y:S01]  /*afa0*/  SHF.R.S32.HI R22, RZ, 0x1f, R16 ;  /* 0x0000001fff167819 */ /* 0x000fe20000011410 */
[----:B------:R-:W-:-:S04]  /*afb0*/  IMAD R6, R10, UR7, R6 ;  /* 0x000000070a067c24 */ /* 0x000fc8000f8e0206 */
[----:B------:R-:W-:Y:S02]  /*afc0*/  IMAD.IADD R3, R3, 0x1, R6 ;  /* 0x0000000103037824 */ /* 0x000fe400078e0206 */
[----:B------:R-:W-:Y:S02]  /*afd0*/  IMAD R6, R25, UR8, RZ ;  /* 0x0000000819067c24 */ /* 0x000fe4000f8e02ff */
[----:B------:R-:W-:-:S04]  /*afe0*/  IMAD.WIDE.U32 R2, R9, UR8, R2 ;  /* 0x0000000809027c25 */ /* 0x000fc8000f8e0002 */
[----:B------:R-:W-:Y:S02]  /*aff0*/  IMAD R6, R9, UR9, R6 ;  /* 0x0000000909067c24 */ /* 0x000fe4000f8e0206 */
[----:B------:R-:W-:Y:S02]  /*b000*/  IMAD R11, R22, UR6, RZ ;  /* 0x00000006160b7c24 */ /* 0x000fe4000f8e02ff */
[----:B------:R-:W-:Y:S01]  /*b010*/  IMAD.IADD R7, R3, 0x1, R6 ;  /* 0x0000000103077824 */ /* 0x000fe200078e0206 */
[----:B------:R-:W-:Y:S01]  /*b020*/  MOV R6, R2 ;  /* 0x0000000200067202 */ /* 0x000fe20000000f00 */
[C---:B------:R-:W-:Y:S02]  /*b030*/  IMAD R11, R16.reuse, UR7, R11 ;  /* 0x00000007100b7c24 */ /* 0x040fe4000f8e020b */
[----:B------:R-:W-:-:S04]  /*b040*/  IMAD.WIDE.U32 R2, R16, UR6, RZ ;  /* 0x0000000610027c25 */ /* 0x000fc8000f8e00ff */
[----:B------:R-:W-:Y:S02]  /*b050*/  IMAD.IADD R3, R3, 0x1, R11 ;  /* 0x0000000103037824 */ /* 0x000fe400078e020b */
[----:B------:R-:W-:Y:S02]  /*b060*/  IMAD R11, R24, UR8, RZ ;  /* 0x00000008180b7c24 */ /* 0x000fe4000f8e02ff */
[----:B------:R-:W-:-:S04]  /*b070*/  IMAD.WIDE.U32 R2, R8, UR8, R2 ;  /* 0x0000000808027c25 */ /* 0x000fc8000f8e0002 */
[----:B------:R-:W-:-:S04]  /*b080*/  IMAD R11, R8, UR9, R11 ;  /* 0x00000009080b7c24 */ /* 0x000fc8000f8e020b */
[----:B------:R-:W-:Y:S02]  /*b090*/  IMAD.IADD R3, R3, 0x1, R11 ;  /* 0x0000000103037824 */ /* 0x000fe400078e020b */
[----:B------:R-:W-:-:S04]  /*b0a0*/  IMAD.U32 R11, RZ, RZ, UR4 ;  /* 0x00000004ff0b7e24 */ /* 0x000fc8000f8e00ff */
[----:B------:R-:W-:Y:S01]  /*b0b0*/  IMAD.WIDE.U32 R2, R11, UR40, R2 ;  /* 0x000000280b027c25 */ /* 0x000fe2000f8e0002 */
[----:B--2---:R-:W-:-:S03]  /*b0c0*/  R2UR UR6, R12 ;  /* 0x000000000c0672ca */ /* 0x004fc600000e0000 */
[----:B------:R-:W-:Y:S02]  /*b0d0*/  IMAD.WIDE.U32 R12, R11, UR40, R6 ;  /* 0x000000280b0c7c25 */ /* 0x000fe4000f8e0006 */
[----:B------:R-:W2:Y:S08]  /*b0e0*/  S2R R6, SR_TID.X ;  /* 0x0000000000067919 */ /* 0x000eb00000002100 */
[----:B------:R-:W-:-:S03]  /*b0f0*/  UIMAD UR4, UR6, UR4, URZ ;  /* 0x00000004060472a4 */ /* 0x000fc6000f8e023f */
[----:B------:R-:W-:Y:S01]  /*b100*/  ULDC.64 UR6, c[0x0][0x318] ;  /* 0x0000c60000067ab9 */ /* 0x000fe20000000a00 */
[----:B------:R-:W-:Y:S01]  /*b110*/  UIMAD UR4, UR40, UR5, UR4 ;  /* 0x00000005280472a4 */ /* 0x000fe2000f8e0204 */
[----:B------:R-:W-:Y:S01]  /*b120*/  IMAD.U32 R18, RZ, RZ, UR7 ;  /* 0x00000007ff127e24 */ /* 0x000fe2000f8e00ff */
[----:B------:R-:W-:-:S04]  /*b130*/  IADD3 R7, P1, R12, UR6, RZ ;  /* 0x000000060c077c10 */ /* 0x000fc8000ff3e0ff */
[----:B------:R-:W-:Y:S02]  /*b140*/  IADD3.X R17, R18, UR4, R13, P1, !PT ;  /* 0x0000000412117c10 */ /* 0x000fe40008ffe40d */
[----:B------:R-:W-:-:S04]  /*b150*/  IADD3 R19, P1, R2, UR6, RZ ;  /* 0x0000000602137c10 */ /* 0x000fc8000ff3e0ff */
[----:B------:R-:W-:Y:S01]  /*b160*/  IADD3.X R18, R18, UR4, R3, P1, !PT ;  /* 0x0000000412127c10 */ /* 0x000fe20008ffe403 */
[----:B------:R-:W-:Y:S01]  /*b170*/  UMOV UR4, 0xffffffff ;  /* 0xffffffff00047882 */ /* 0x000fe20000000000 */
[----:B--2---:R-:W-:-:S05]  /*b180*/  IMAD.SHL.U32 R6, R6, 0x10, RZ ;  /* 0x0000001006067824 */ /* 0x004fca00078e00ff */
[----:B------:R-:W-:-:S04]  /*b190*/  LOP3.LUT R6, R6, 0x30, RZ, 0xc0, !PT ;  /* 0x0000003006067812 */ /* 0x000fc800078ec0ff */
[----:B-1----:R-:W-:Y:S01]  /*b1a0*/  ISETP.GE.AND P2, PT, R6, R14, PT ;  /* 0x0000000e0600720c */ /* 0x002fe20003f46270 */
[----:B------:R-:W-:-:S12]  /*b1b0*/  BRA.DIV UR4, `(.L_x_63) ;  /* 0x0000002e044c7947 */ /* 0x000fd8000b800000 */
[----:B------:R-:W1:Y:S01]  /*b1c0*/  S2R R11, SR_TID.X ;  /* 0x00000000000b7919 */ /* 0x000e620000002100 */
[----:B------:R-:W-:Y:S01]  /*b1d0*/  IMAD R6, R4, 0x2800, R27 ;  /* 0x0000280004067824 */ /* 0x000fe200078e021b */
[----:B------:R-:W2:Y:S04]  /*b1e0*/  SHFL.IDX PT, R2, R7, RZ, 0x1c1f ;  /* 0x001c1fff07027589 */ /* 0x000ea800000e0000 */
[----:B------:R-:W3:Y:S04]  /*b1f0*/  SHFL.IDX PT, R3, R17, RZ, 0x1c1f ;  /* 0x001c1fff11037589 */ /* 0x000ee800000e0000 */
[----:B------:R-:W-:Y:S01]  /*b200*/  SHFL.IDX PT, R18, R18, RZ, 0x1c1f ;  /* 0x001c1fff12127589 */ /* 0x000fe200000e0000 */
[----:B-1----:R-:W-:-:S05]  /*b210*/  IMAD.SHL.U32 R11, R11, 0x10, RZ ;  /* 0x000000100b0b7824 */ /* 0x002fca00078e00ff */
[----:B------:R-:W-:-:S04]  /*b220*/  LOP3.LUT R11, R11, 0x30, RZ, 0xc0, !PT ;  /* 0x000000300b0b7812 */ /* 0x000fc800078ec0ff */
[----:B--2---:R-:W-:-:S04]  /*b230*/  IADD3 R2, P1, R11, R2, RZ ;  /* 0x000000020b027210 */ /* 0x004fc80007f3e0ff */
[----:B---3--:R-:W-:-:S05]  /*b240*/  IADD3.X R3, RZ, R3, RZ, P1, !PT ;  /* 0x00000003ff037210 */ /* 0x008fca0000ffe4ff */
[----:B------:R1:W-:Y:S04]  /*b250*/  LDGSTS.E.BYPASS.LTC128B.128 [R6+0x5200], desc[UR46][R2.64], !P2 ;  /* 0x0520000002067fae */ /* 0x0003e8000d101d6e */
[----:B-1----:R-:W1:Y:S04]  /*b260*/  SHFL.IDX PT, R2, R7, 0x1, 0x1c1f ;  /* 0x003c1f0007027f89 */ /* 0x002e6800000e0000 */
[----:B------:R-:W2:Y:S01]  /*b270*/  SHFL.IDX PT, R3, R17, 0x1, 0x1c1f ;  /* 0x003c1f0011037f89 */ /* 0x000ea200000e0000 */
[----:B-1----:R-:W-:-:S05]  /*b280*/  IADD3 R2, P1, R11, R2, RZ ;  /* 0x000000020b027210 */ /* 0x002fca0007f3e0ff */
[----:B--2---:R-:W-:-:S05]  /*b290*/  IMAD.X R3, RZ, RZ, R3, P1 ;  /* 0x000000ffff037224 */ /* 0x004fca00008e0603 */
[----:B------:R1:W-:Y:S04]  /*b2a0*/  LDGSTS.E.BYPASS.LTC128B.128 [R6+0x5a00], desc[UR46][R2.64], !P2 ;  /* 0x05a0000002067fae */ /* 0x0003e8000d101d6e */
[----:B-1----:R-:W1:Y:S04]  /*b2b0*/  SHFL.IDX PT, R2, R7, 0x2, 0x1c1f ;  /* 0x005c1f0007027f89 */ /* 0x002e6800000e0000 */
[----:B------:R-:W2:Y:S04]  /*b2c0*/  SHFL.IDX PT, R3, R17, 0x2, 0x1c1f ;  /* 0x005c1f0011037f89 */ /* 0x000ea800000e0000 */
[----:B------:R-:W-:Y:S01]  /*b2d0*/  SHFL.IDX PT, R17, R17, 0x3, 0x1c1f ;  /* 0x007c1f0011117f89 */ /* 0x000fe200000e0000 */
[----:B-1----:R-:W-:-:S05]  /*b2e0*/  IADD3 R2, P1, R11, R2, RZ ;  /* 0x000000020b027210 */ /* 0x002fca0007f3e0ff */
[----:B--2---:R-:W-:-:S05]  /*b2f0*/  IMAD.X R3, RZ, RZ, R3, P1 ;  /* 0x000000ffff037224 */ /* 0x004fca00008e0603 */
[----:B------:R1:W-:Y:S04]  /*b300*/  LDGSTS.E.BYPASS.LTC128B.128 [R6+0x6200], desc[UR46][R2.64], !P2 ;  /* 0x0620000002067fae */ /* 0x0003e8000d101d6e */
[----:B-1----:R-:W1:Y:S02]  /*b310*/  SHFL.IDX PT, R2, R7, 0x3, 0x1c1f ;  /* 0x007c1f0007027f89 */ /* 0x002e6400000e0000 */
[----:B-1----:R-:W-:-:S05]  /*b320*/  IADD3 R2, P1, R11, R2, RZ ;  /* 0x000000020b027210 */ /* 0x002fca0007f3e0ff */
[----:B------:R-:W-:-:S05]  /*b330*/  IMAD.X R3, RZ, RZ, R17, P1 ;  /* 0x000000ffff037224 */ /* 0x000fca00008e0611 */
[----:B------:R1:W-:Y:S04]  /*b340*/  LDGSTS.E.BYPASS.LTC128B.128 [R6+0x6a00], desc[UR46][R2.64], !P2 ;  /* 0x06a0000002067fae */ /* 0x0003e8000d101d6e */
[----:B-1----:R1:W2:Y:S02]  /*b350*/  SHFL.IDX PT, R2, R19, RZ, 0x1c1f ;  /* 0x001c1fff13027589 */ /* 0x0022a400000e0000 */
.L_x_151:
[----:B------:R-:W3:Y:S01]  /*b360*/  S2R R3, SR_TID.X ;  /* 0x0000000000037919 */ /* 0x000ee20000002100 */
[----:B------:R-:W-:Y:S01]  /*b370*/  R2UR UR4, R5 ;  /* 0x00000000050472ca */ /* 0x000fe200000e0000 */
[----:B---3--:R-:W-:-:S05]  /*b380*/  IMAD.SHL.U32 R3, R3, 0x10, RZ ;  /* 0x0000001003037824 */ /* 0x008fca00078e00ff */
[----:B------:R-:W-:-:S04]  /*b390*/  LOP3.LUT R3, R3, 0x30, RZ, 0xc0, !PT ;  /* 0x0000003003037812 */ /* 0x000fc800078ec0ff */
[----:B--2---:R-:W-:-:S05]  /*b3a0*/  IADD3 R2, P1, R3, R2, RZ ;  /* 0x0000000203027210 */ /* 0x004fca0007f3e0ff */
        /* <DEDUP_REMOVED lines=12> */
[----:B--2---:R-:W-:Y:S05]  /*b470*/  @!P2 BRA `(.L_x_64) ;  /* 0x000000000004a947 */ /* 0x004fea0003800000 */
[----:B------:R-:W-:Y:S01]  /*b480*/  BPT.TRAP 0x1 ;  /* 0x000000040000795c */ /* 0x000fe20000300000 */
.L_x_64:
[----:B------:R2:W-:Y:S01]  /*b490*/  SYNCS.ARRIVE.TRANS64.A1T0 RZ, [R5+URZ+0x12470], RZ ;  /* 0x012470ff05ff79a7 */ /* 0x0005e2000810003f */
[----:B------:R-:W-:Y:S05]  /*b4a0*/  @!P2 BRA `(.L_x_65) ;  /* 0x000000000004a947 */ /* 0x000fea0003800000 */
[----:B------:R-:W-:Y:S01]  /*b4b0*/  BPT.TRAP 0x1 ;  /* 0x000000040000795c */ /* 0x000fe20000300000 */
.L_x_65:
[----:B------:R-:W3:Y:S02]  /*b4c0*/  SYNCS.PHASECHK.TRANS64.TRYWAIT P1, [R5+URZ+0x12440], R26 ;  /* 0x0124401a050075a7 */ /* 0x000ee4000802017f */
[----:B---3--:R-:W-:Y:S05]  /*b4d0*/  @!P1 BRA `(.L_x_66) ;  /* 0x0000003000109947 */ /* 0x008fea0003800000 */
.L_x_152:
[----:B------:R-:W4:Y:S01]  /*b4e0*/  LDL R11, [R1+0x4] ;  /* 0x00000400010b7983 */ /* 0x000f220000100800 */
[----:B------:R-:W-:Y:S01]  /*b4f0*/  ULDC.64 UR4, c[0x0][0x300] ;  /* 0x0000c00000047ab9 */ /* 0x000fe20000000a00 */
[----:B------:R-:W-:Y:S01]  /*b500*/  ULDC.64 UR6, c[0x0][0x310] ;  /* 0x0000c40000067ab9 */ /* 0x000fe20000000a00 */
[----:B------:R-:W-:Y:S01]  /*b510*/  IMAD R6, R23, UR4, RZ ;  /* 0x0000000417067c24 */ /* 0x000fe2000f8e02ff */
[----:B------:R-:W5:Y:S01]  /*b520*/  S2R R17, SR_TID.X ;  /* 0x0000000000117919 */ /* 0x000f620000002100 */
[----:B------:R-:W-:-:S04]  /*b530*/  IMAD.WIDE.U32 R2, R10, UR4, RZ ;  /* 0x000000040a027c25 */ /* 0x000fc8000f8e00ff */
[----:B------:R-:W-:Y:S02]  /*b540*/  IMAD R6, R10, UR5, R6 ;  /* 0x000000050a067c24 */ /* 0x000fe4000f8e0206 */
[----:B------:R-:W-:Y:S02]  /*b550*/  IMAD R22, R22, UR4, RZ ;  /* 0x0000000416167c24 */ /* 0x000fe4000f8e02ff */
[----:B------:R-:W-:Y:S01]  /*b560*/  IMAD R10, R25, UR6, RZ ;  /* 0x00000006190a7c24 */ /* 0x000fe2000f8e02ff */
[----:B------:R-:W-:Y:S01]  /*b570*/  IADD3 R3, R3, R6, RZ ;  /* 0x0000000603037210 */ /* 0x000fe20007ffe0ff */
[----:B------:R-:W-:Y:S02]  /*b580*/  IMAD R22, R16, UR5, R22 ;  /* 0x0000000510167c24 */ /* 0x000fe4000f8e0216 */
[C---:B------:R-:W-:Y:S02]  /*b590*/  IMAD R10, R9.reuse, UR7, R10 ;  /* 0x00000007090a7c24 */ /* 0x040fe4000f8e020a */
[----:B------:R-:W-:-:S04]  /*b5a0*/  IMAD.WIDE.U32 R6, R9, UR6, R2 ;  /* 0x0000000609067c25 */ /* 0x000fc8000f8e0002 */
[----:B------:R-:W-:Y:S01]  /*b5b0*/  IMAD.WIDE.U32 R2, R16, UR4, RZ ;  /* 0x0000000410027c25 */ /* 0x000fe2000f8e00ff */
[----:B------:R-:W-:-:S03]  /*b5c0*/  ULDC.64 UR4, c[0x0][0x308] ;  /* 0x0000c20000047ab9 */ /* 0x000fc60000000a00 */
[----:B------:R-:W-:Y:S02]  /*b5d0*/  IMAD.IADD R3, R3, 0x1, R22 ;  /* 0x0000000103037824 */ /* 0x000fe400078e0216 */
[----:B------:R-:W-:Y:S02]  /*b5e0*/  IMAD R9, R24, UR6, RZ ;  /* 0x0000000618097c24 */ /* 0x000fe4000f8e02ff */
[----:B------:R-:W-:-:S04]  /*b5f0*/  IMAD.WIDE.U32 R2, R8, UR6, R2 ;  /* 0x0000000608027c25 */ /* 0x000fc8000f8e0002 */
[----:B------:R-:W-:Y:S02]  /*b600*/  IMAD R9, R8, UR7, R9 ;  /* 0x0000000708097c24 */ /* 0x000fe4000f8e0209 */
[----:B------:R-:W-:Y:S02]  /*b610*/  IMAD.IADD R7, R7, 0x1, R10 ;  /* 0x0000000107077824 */ /* 0x000fe400078e020a */
[----:B------:R-:W-:Y:S02]  /*b620*/  IMAD.IADD R3, R3, 0x1, R9 ;  /* 0x0000000103037824 */ /* 0x000fe400078e0209 */
[----:B------:R-:W-:Y:S02]  /*b630*/  IMAD.U32 R9, RZ, RZ, UR4 ;  /* 0x00000004ff097e24 */ /* 0x000fe4000f8e00ff */
[----:B-----5:R-:W-:Y:S02]  /*b640*/  IMAD.SHL.U32 R17, R17, 0x10, RZ ;  /* 0x0000001011117824 */ /* 0x020fe400078e00ff */
[----:B------:R-:W-:-:S03]  /*b650*/  IMAD.WIDE.U32 R6, R9, UR40, R6 ;  /* 0x0000002809067c25 */ /* 0x000fc6000f8e0006 */
[----:B------:R-:W-:Y:S01]  /*b660*/  LOP3.LUT R17, R17, 0x30, RZ, 0xc0, !PT ;  /* 0x0000003011117812 */ /* 0x000fe200078ec0ff */
[----:B------:R-:W-:Y:S01]  /*b670*/  IMAD.WIDE.U32 R2, R9, UR40, R2 ;  /* 0x0000002809027c25 */ /* 0x000fe2000f8e0002 */
[----:B----4-:R-:W-:Y:S02]  /*b680*/  R2UR UR6, R11 ;  /* 0x000000000b0672ca */ /* 0x010fe400000e0000 */
[----:B------:R-:W4:Y:S11]  /*b690*/  LDC R11, c[0x0][0x2f4] ;  /* 0x0000bd00ff0b7b82 */ /* 0x000f360000000800 */
[----:B------:R-:W-:-:S03]  /*b6a0*/  UIMAD UR4, UR6, UR4, URZ ;  /* 0x00000004060472a4 */ /* 0x000fc6000f8e023f */
[----:B------:R-:W-:Y:S01]  /*b6b0*/  ULDC.64 UR6, c[0x0][0x2e8] ;  /* 0x0000ba0000067ab9 */ /* 0x000fe20000000a00 */
[----:B------:R-:W-:Y:S01]  /*b6c0*/  UIMAD UR4, UR40, UR5, UR4 ;  /* 0x00000005280472a4 */ /* 0x000fe2000f8e0204 */
[----:B------:R-:W-:Y:S01]  /*b6d0*/  IMAD.U32 R8, RZ, RZ, UR7 ;  /* 0x00000007ff087e24 */ /* 0x000fe2000f8e00ff */
[----:B------:R-:W-:-:S04]  /*b6e0*/  IADD3 R9, P1, R6, UR6, RZ ;  /* 0x0000000606097c10 */ /* 0x000fc8000ff3e0ff */
[----:B------:R-:W-:Y:S02]  /*b6f0*/  IADD3.X R10, R8, UR4, R7, P1, !PT ;  /* 0x00000004080a7c10 */ /* 0x000fe40008ffe407 */
[----:B------:R-:W-:Y:S02]  /*b700*/  IADD3 R6, P1, R2, UR6, RZ ;  /* 0x0000000602067c10 */ /* 0x000fe4000ff3e0ff */
[----:B----4-:R-:W-:Y:S02]  /*b710*/  ISETP.GE.AND P2, PT, R17, R11, PT ;  /* 0x0000000b1100720c */ /* 0x010fe40003f46270 */
[----:B------:R-:W-:Y:S01]  /*b720*/  IADD3.X R8, R8, UR4, R3, P1, !PT ;  /* 0x0000000408087c10 */ /* 0x000fe20008ffe403 */
[----:B------:R-:W-:-:S03]  /*b730*/  UMOV UR4, 0xffffffff ;  /* 0xffffffff00047882 */ /* 0x000fc60000000000 */
[----:B------:R-:W-:Y:S07]  /*b740*/  BRA.DIV UR4, `(.L_x_67) ;  /* 0x0000002e04887947 */ /* 0x000fee000b800000 */
[----:B------:R-:W4:Y:S04]  /*b750*/  LDL R11, [R1+0x8] ;  /* 0x00000800010b7983 */ /* 0x000f280000100800 */
[----:B------:R-:W5:Y:S04]  /*b760*/  SHFL.IDX PT, R14, R9, RZ, 0x1c1f ;  /* 0x001c1fff090e7589 */ /* 0x000f6800000e0000 */
[----:B------:R-:W0:Y:S04]  /*b770*/  SHFL.IDX PT, R3, R10, RZ, 0x1c1f ;  /* 0x001c1fff0a037589 */ /* 0x000e2800000e0000 */
[----:B------:R-:W-:Y:S01]  /*b780*/  SHFL.IDX PT, R8, R8, RZ, 0x1c1f ;  /* 0x001c1fff08087589 */ /* 0x000fe200000e0000 */
[----:B-----5:R-:W-:-:S03]  /*b790*/  IADD3 R2, P1, R17, R14, RZ ;  /* 0x0000000e11027210 */ /* 0x020fc60007f3e0ff */
[----:B------:R-:W5:Y:S01]  /*b7a0*/  SHFL.IDX PT, R14, R9, 0x1, 0x1c1f ;  /* 0x003c1f00090e7f89 */ /* 0x000f6200000e0000 */
[----:B0-----:R-:W-:Y:S01]  /*b7b0*/  IADD3.X R3, RZ, R3, RZ, P1, !PT ;  /* 0x00000003ff037210 */ /* 0x001fe20000ffe4ff */
[----:B----4-:R-:W-:-:S04]  /*b7c0*/  IMAD R7, R4, 0x2800, R11 ;  /* 0x0000280004077824 */ /* 0x010fc800078e020b */
[----:B------:R-:W-:-:S05]  /*b7d0*/  VIADD R7, R7, UR42 ;  /* 0x0000002a07077c36 */ /* 0x000fca0008000000 */
[----:B------:R0:W-:Y:S04]  /*b7e0*/  LDGSTS.E.BYPASS.LTC128B.128 [R7+0xd200], desc[UR46][R2.64], !P2 ;  /* 0x0d20000002077fae */ /* 0x0001e8000d101d6e */
[----:B0-----:R-:W0:Y:S01]  /*b7f0*/  SHFL.IDX PT, R3, R10, 0x1, 0x1c1f ;  /* 0x003c1f000a037f89 */ /* 0x001e2200000e0000 */
[----:B-----5:R-:W-:-:S03]  /*b800*/  IADD3 R2, P1, R17, R14, RZ ;  /* 0x0000000e11027210 */ /* 0x020fc60007f3e0ff */
[----:B------:R-:W-:Y:S02]  /*b810*/  SHFL.IDX PT, R14, R6, RZ, 0x1c1f ;  /* 0x001c1fff060e7589 */ /* 0x000fe400000e0000 */
[----:B0-----:R-:W-:-:S05]  /*b820*/  IMAD.X R3, RZ, RZ, R3, P1 ;  /* 0x000000ffff037224 */ /* 0x001fca00008e0603 */
[----:B------:R0:W-:Y:S04]  /*b830*/  LDGSTS.E.BYPASS.LTC128B.128 [R7+0xda00], desc[UR46][R2.64], !P2 ;  /* 0x0da0000002077fae */ /* 0x0001e8000d101d6e */
[----:B0-----:R-:W0:Y:S04]  /*b840*/  SHFL.IDX PT, R2, R9, 0x2, 0x1c1f ;  /* 0x005c1f0009027f89 */ /* 0x001e2800000e0000 */
[----:B------:R-:W4:Y:S04]  /*b850*/  SHFL.IDX PT, R3, R10, 0x2, 0x1c1f ;  /* 0x005c1f000a037f89 */ /* 0x000f2800000e0000 */
[----:B------:R-:W5:Y:S04]  /*b860*/  SHFL.IDX PT, R9, R9, 0x3, 0x1c1f ;  /* 0x007c1f0009097f89 */ /* 0x000f6800000e0000 */
[----:B------:R-:W1:Y:S01]  /*b870*/  SHFL.IDX PT, R10, R10, 0x3, 0x1c1f ;  /* 0x007c1f000a0a7f89 */ /* 0x000e6200000e0000 */
[----:B0-----:R-:W-:-:S05]  /*b880*/  IADD3 R2, P1, R17, R2, RZ ;  /* 0x0000000211027210 */ /* 0x001fca0007f3e0ff */
[----:B----4-:R-:W-:-:S05]  /*b890*/  IMAD.X R3, RZ, RZ, R3, P1 ;  /* 0x000000ffff037224 */ /* 0x010fca00008e0603 */
[----:B------:R5:W-:Y:S02]  /*b8a0*/  LDGSTS.E.BYPASS.LTC128B.128 [R7+0xe200], desc[UR46][R2.64], !P2 ;  /* 0x0e20000002077fae */ /* 0x000be4000d101d6e */
[----:B-----5:R-:W-:-:S05]  /*b8b0*/  IADD3 R2, P1, R17, R9, RZ ;  /* 0x0000000911027210 */ /* 0x020fca0007f3e0ff */
[----:B-1----:R-:W-:-:S05]  /*b8c0*/  IMAD.X R3, RZ, RZ, R10, P1 ;  /* 0x000000ffff037224 */ /* 0x002fca00008e060a */
[----:B------:R0:W-:Y:S03]  /*b8d0*/  LDGSTS.E.BYPASS.LTC128B.128 [R7+0xea00], desc[UR46][R2.64], !P2 ;  /* 0x0ea0000002077fae */ /* 0x0001e6000d101d6e */
.L_x_164:
[----:B------:R-:W-:Y:S02]  /*b8e0*/  R2UR UR4, R5 ;  /* 0x00000000050472ca */ /* 0x000fe400000e0000 */
[----:B0-----:R-:W-:-:S05]  /*b8f0*/  IADD3 R2, P1, R17, R14, RZ ;  /* 0x0000000e11027210 */ /* 0x001fca0007f3e0ff */
        /* <DEDUP_REMOVED lines=12> */
[----:B0-----:R-:W-:Y:S05]  /*b9c0*/  @!P2 BRA `(.L_x_68) ;  /* 0x000000000004a947 */ /* 0x001fea0003800000 */
[----:B------:R-:W-:Y:S01]  /*b9d0*/  BPT.TRAP 0x1 ;  /* 0x000000040000795c */ /* 0x000fe20000300000 */
.L_x_68:
[----:B------:R-:W-:Y:S01]  /*b9e0*/  MOV R2, UR36 ;  /* 0x0000002400027c02 */ /* 0x000fe20008000f00 */
[----:B------:R0:W-:Y:S03]  /*b9f0*/  SYNCS.ARRIVE.TRANS64.A1T0 RZ, [R5+URZ+0x12430], RZ ;  /* 0x012430ff05ff79a7 */ /* 0x0001e6000810003f */
[----:B------:R-:W-:-:S04]  /*ba00*/  LOP3.LUT R2, R2, 0x1, RZ, 0xfc, !PT ;  /* 0x0000000102027812 */ /* 0x000fc800078efcff */
[----:B------:R-:W-:-:S13]  /*ba10*/  ISETP.NE.AND P1, PT, R2, 0x3, PT ;  /* 0x000000030200780c */ /* 0x000fda0003f25270 */
[----:B0-----:R-:W-:Y:S05]  /*ba20*/  @!P1 BRA `(.L_x_69) ;  /* 0x0000000000049947 */ /* 0x001fea0003800000 */
[----:B------:R-:W-:Y:S01]  /*ba30*/  BPT.TRAP 0x1 ;  /* 0x000000040000795c */ /* 0x000fe20000300000 */
.L_x_69:
[----:B------:R-:W-:Y:S02]  /*ba40*/  LOP3.LUT R2, R21, 0x1, RZ, 0x3c, !PT ;  /* 0x0000000115027812 */ /* 0x000fe400078e3cff */
[----:B------:R-:W-:Y:S02]  /*ba50*/  LEA R3, R20, UR42, 0x3 ;  /* 0x0000002a14037c11 */ /* 0x000fe4000f8e18ff */
[----:B------:R-:W-:-:S04]  /*ba60*/  SHF.L.U32 R2, R2, 0x1f, RZ ;  /* 0x0000001f02027819 */ /* 0x000fc800000006ff */
[----:B------:R-:W0:Y:S02]  /*ba70*/  SYNCS.PHASECHK.TRANS64.TRYWAIT P2, [R3+URZ+0x12470], R2 ;  /* 0x01247002030075a7 */ /* 0x000e24000804017f */
[----:B0-----:R-:W-:Y:S05]  /*ba80*/  @!P2 BRA `(.L_x_70) ;  /* 0x000000300014a947 */ /* 0x001fea0003800000 */
.L_x_165:
[----:B------:R-:W-:-:S06]  /*ba90*/  ULOP3.LUT UR4, UR36, 0x2, URZ, 0xfc, !UPT ;  /* 0x0000000224047892 */ /* 0x000fcc000f8efc3f */
[----:B--23--:R-:W-:-:S05]  /*baa0*/  IMAD.U32 R5, RZ, RZ, UR4 ;  /* 0x00000004ff057e24 */ /* 0x00cfca000f8e00ff */
[----:B------:R-:W-:-:S13]  /*bab0*/  ISETP.NE.AND P2, PT, R5, 0x3, PT ;  /* 0x000000030500780c */ /* 0x000fda0003f45270 */
[----:B------:R-:W-:Y:S05]  /*bac0*/  @!P2 BRA `(.L_x_71) ;  /* 0x000000000004a947 */ /* 0x000fea0003800000 */
[----:B------:R-:W-:Y:S01]  /*bad0*/  BPT.TRAP 0x1 ;  /* 0x000000040000795c */ /* 0x000fe20000300000 */
.L_x_71:
[----:B0-----:R-:W-:Y:S01]  /*bae0*/  SHF.L.U32 R2, R21, 0x1f, RZ ;  /* 0x0000001f15027819 */ /* 0x001fe200000006ff */
[----:B------:R-:W-:-:S03]  /*baf0*/  IMAD R5, R20, 0x2800, RZ ;  /* 0x0000280014057824 */ /* 0x000fc600078e02ff */
[----:B------:R-:W0:Y:S02]  /*bb00*/  SYNCS.PHASECHK.TRANS64.TRYWAIT P2, [R3+URZ+0x12460], R2 ;  /* 0x01246002030075a7 */ /* 0x000e24000804017f */
[----:B0-----:R-:W-:Y:S05]  /*bb10*/  @!P2 BRA `(.L_x_72) ;  /* 0x000000300004a947 */ /* 0x001fea0003800000 */
.L_x_166:
[----:B------:R-:W0:Y:S04]  /*bb20*/  LDL R7, [R1+0x18] ;  /* 0x0000180001077983 */ /* 0x000e280000100800 */
[----:B------:R-:W2:Y:S01]  /*bb30*/  LDL R6, [R1+0x14] ;  /* 0x0000140001067983 */ /* 0x000ea20000100800 */
[----:B------:R-:W-:Y:S05]  /*bb40*/  WARPSYNC.ALL ;  /* 0x0000000000007948 */ /* 0x000fea0003800000 */
[----:B------:R-:W-:Y:S01]  /*bb50*/  ULOP3.LUT UR4, UR36, 0x2, URZ, 0xfc, !UPT ;  /* 0x0000000224047892 */ /* 0x000fe2000f8efc3f */
[----:B0-----:R-:W-:-:S02]  /*bb60*/  LOP3.LUT R2, R5, R7, RZ, 0xfc, !PT ;  /* 0x0000000705027212 */ /* 0x001fc400078efcff */
[----:B--2---:R-:W-:-:S03]  /*bb70*/  LOP3.LUT R5, R5, R6, RZ, 0xfc, !PT ;  /* 0x0000000605057212 */ /* 0x004fc600078efcff */
[----:B------:R-:W0:Y:S01]  /*bb80*/  LDSM.16.MT88.4 R8, [R2+UR42+0x5200] ;  /* 0x0052002a0208783b */ /* 0x000e220008004200 */
[----:B------:R-:W-:Y:S02]  /*bb90*/  IMAD.U32 R6, RZ, RZ, UR4 ;  /* 0x00000004ff067e24 */ /* 0x000fe4000f8e00ff */
[----:B------:R-:W-:-:S03]  /*bba0*/  VIADD R5, R5, UR42 ;  /* 0x0000002a05057c36 */ /* 0x000fc60008000000 */
[----:B------:R-:W-:Y:S02]  /*bbb0*/  ISETP.NE.AND P2, PT, R6, 0x3, PT ;  /* 0x000000030600780c */ /* 0x000fe40003f45270 */
[C-C-:B0-----:R-:W-:Y:S02]  /*bbc0*/  PRMT R12, R8.reuse, 0x6420, R9.reuse ;  /* 0x00006420080c7816 */ /* 0x141fe40000000009 */
[----:B------:R-:W-:Y:S02]  /*bbd0*/  PRMT R13, R8, 0x7531, R9 ;  /* 0x00007531080d7816 */ /* 0x000fe40000000009 */
[C-C-:B------:R-:W-:Y:S02]  /*bbe0*/  PRMT R14, R10.reuse, 0x6420, R11.reuse ;  /* 0x000064200a0e7816 */ /* 0x140fe4000000000b */
[----:B------:R-:W-:-:S05]  /*bbf0*/  PRMT R15, R10, 0x7531, R11 ;  /* 0x000075310a0f7816 */ /* 0x000fca000000000b */
[----:B------:R-:W-:Y:S04]  /*bc00*/  STSM.16.M88.4 [R5+0x200], R12 ;  /* 0x0002000c05007844 */ /* 0x000fe80000000200 */
[----:B------:R-:W0:Y:S02]  /*bc10*/  LDSM.16.MT88.4 R8, [R2+UR42+0x5a00] ;  /* 0x005a002a0208783b */ /* 0x000e240008004200 */
[C-C-:B0-----:R-:W-:Y:S02]  /*bc20*/  PRMT R12, R8.reuse, 0x6420, R9.reuse ;  /* 0x00006420080c7816 */ /* 0x141fe40000000009 */
[----:B------:R-:W-:Y:S02]  /*bc30*/  PRMT R13, R8, 0x7531, R9 ;  /* 0x00007531080d7816 */ /* 0x000fe40000000009 */
[----:B------:R-:W-:-:S02]  /*bc40*/  PRMT R14, R10, 0x6420, R11 ;  /* 0x000064200a0e7816 */ /* 0x000fc4000000000b */
        /* <DEDUP_REMOVED lines=19> */
[----:B------:R0:W-:Y:S01]  /*bd80*/  STSM.16.M88.4 [R5+0x2200], R12 ;  /* 0x0022000c05007844 */ /* 0x0001e20000000200 */
[----:B------:R-:W-:Y:S01]  /*bd90*/  @!PT LDS RZ, [RZ] ;  /* 0x00000000fffff984 */ /* 0x000fe20000000800 */
[----:B------:R-:W-:Y:S01]  /*bda0*/  @!PT LDS RZ, [RZ] ;  /* 0x00000000fffff984 */ /* 0x000fe20000000800 */
[----:B------:R-:W-:Y:S01]  /*bdb0*/  @!PT LDS RZ, [RZ] ;  /* 0x00000000fffff984 */ /* 0x000fe20000000800 */
[----:B------:R-:W-:Y:S01]  /*bdc0*/  @!PT LDS RZ, [RZ] ;  /* 0x00000000fffff984 */ /* 0x000fe20000000800 */
[----:B------:R1:W-:Y:S06]  /*bdd0*/  MEMBAR.ALL.CTA ;  /* 0x0000000000007992 */ /* 0x0003ec0000008000 */
[----:B-1----:R-:W1:Y:S01]  /*bde0*/  FENCE.VIEW.ASYNC.S ;  /* 0x00000000000073c6 */ /* 0x002e620000000000 */
[----:B------:R-:W-:Y:S05]  /*bdf0*/  @!P2 BRA `(.L_x_73) ;  /* 0x000000000004a947 */ /* 0x000fea0003800000 */
[----:B------:R-:W-:Y:S01]  /*be00*/  BPT.TRAP 0x1 ;  /* 0x000000040000795c */ /* 0x000fe20000300000 */
.L_x_73:
[----:B-1----:R1:W-:Y:S01]  /*be10*/  SYNCS.ARRIVE.TRANS64.A1T0 RZ, [R3+URZ+0x12450], RZ ;  /* 0x012450ff03ff79a7 */ /* 0x0023e2000810003f */
[----:B------:R-:W-:Y:S06]  /*be20*/  BAR.SYNC.DEFER_BLOCKING 0x2, 0x80 ;  /* 0x0082000000007b1d */ /* 0x000fec0000010000 */
[----:B------:R-:W-:Y:S05]  /*be30*/  @!P1 BRA `(.L_x_74) ;  /* 0x0000000000049947 */ /* 0x000fea0003800000 */
[----:B------:R-:W-:Y:S01]  /*be40*/  BPT.TRAP 0x1 ;  /* 0x000000040000795c */ /* 0x000fe20000300000 */
.L_x_74:
[----:B------:R-:W2:Y:S01]  /*be50*/  S2R R2, SR_CgaCtaId ;  /* 0x0000000000027919 */ /* 0x000ea20000008800 */
[----:B-1----:R-:W-:Y:S01]  /*be60*/  VIADD R3, R3, 0x12480 ;  /* 0x0001248003037836 */ /* 0x002fe20000000000 */
[----:B------:R-:W-:Y:S01]  /*be70*/  MOV R21, R28 ;  /* 0x0000001c00157202 */ /* 0x000fe20000000f00 */
[----:B------:R-:W-:Y:S02]  /*be80*/  VIADD R0, R0, 0xffffff60 ;  /* 0xffffff6000007836 */ /* 0x000fe40000000000 */
[----:B------:R-:W-:Y:S01]  /*be90*/  IMAD.MOV.U32 R20, RZ, RZ, R4 ;  /* 0x000000ffff147224 */ /* 0x000fe200078e0004 */
[----:B--2---:R-:W-:-:S04]  /*bea0*/  PRMT R3, R2, 0x654, R3 ;  /* 0x0000065402037816 */ /* 0x004fc80000000003 */
[----:B------:R1:W-:Y:S01]  /*beb0*/  SYNCS.ARRIVE.TRANS64.RED.A1T0 RZ, [R3+URZ], RZ ;  /* 0x000000ff03ff79a7 */ /* 0x0003e2000810043f */
[----:B------:R-:W-:Y:S05]  /*bec0*/  @P0 BRA `(.L_x_75) ;  /* 0xffffffec00280947 */ /* 0x000fea000383ffff */
[----:B------:R-:W-:Y:S05]  /*bed0*/  BRA `(.L_x_76) ;  /* 0x0000000000087947 */ /* 0x000fea0003800000 */
.L_x_60:
[----:B------:R-:W-:Y:S02]  /*bee0*/  IMAD.MOV.U32 R4, RZ, RZ, RZ ;  /* 0x000000ffff047224 */ /* 0x000fe400078e00ff */
[----:B------:R-:W-:-:S07]  /*bef0*/  IMAD.MOV.U32 R28, RZ, RZ, 0x1 ;  /* 0x00000001ff1c7424 */ /* 0x000fce00078e00ff */
.L_x_76:
[----:B------:R-:W-:-:S06]  /*bf00*/  ULOP3.LUT UR4, UR36, 0x1, URZ, 0xfc, !UPT ;  /* 0x0000000124047892 */ /* 0x000fcc000f8efc3f */
[----:B0-----:R-:W-:-:S05]  /*bf10*/  IMAD.U32 R0, RZ, RZ, UR4 ;  /* 0x00000004ff007e24 */ /* 0x001fca000f8e00ff */
[----:B------:R-:W-:-:S13]  /*bf20*/  ISETP.NE.AND P1, PT, R0, 0x3, PT ;  /* 0x000000030000780c */ /* 0x000fda0003f25270 */
[----:B------:R-:W-:Y:S05]  /*bf30*/  @!P1 BRA `(.L_x_77) ;  /* 0x0000000000049947 */ /* 0x000fea0003800000 */
[----:B------:R-:W-:Y:S01]  /*bf40*/  BPT.TRAP 0x1 ;  /* 0x000000040000795c */ /* 0x000fe20000300000 */
.L_x_77:
[----:B-1----:R-:W-:Y:S01]  /*bf50*/  LOP3.LUT R3, R28, 0x1, RZ, 0x3c, !PT ;  /* 0x000000011c037812 */ /* 0x002fe200078e3cff */
[----:B------:R-:W-:Y:S01]  /*bf60*/  BSSY B0, `(.L_x_78) ;  /* 0x0000005000007945 */ /* 0x000fe20003800000 */
[----:B------:R-:W-:Y:S02]  /*bf70*/  LEA R2, R4, UR42, 0x3 ;  /* 0x0000002a04027c11 */ /* 0x000fe4000f8e18ff */
[----:B------:R-:W-:-:S04]  /*bf80*/  SHF.L.U32 R3, R3, 0x1f, RZ ;  /* 0x0000001f03037819 */ /* 0x000fc800000006ff */
[----:B------:R-:W0:Y:S02]  /*bf90*/  SYNCS.PHASECHK.TRANS64.TRYWAIT P0, [R2+URZ+0x12470], R3 ;  /* 0x01247003020075a7 */ /* 0x000e24000800017f */
[----:B0-----:R-:W-:Y:S05]  /*bfa0*/  @!P0 BRA `(.L_x_79) ;  /* 0x0000002800f48947 */ /* 0x001fea0003800000 */
.L_x_167:
[----:B------:R-:W-:Y:S05]  /*bfb0*/  BSYNC B0 ;  /* 0x0000000000007941 */ /* 0x000fea0003800000 */
.L_x_78:
[----:B------:R-:W-:-:S06]  /*bfc0*/  ULOP3.LUT UR4, UR36, 0x2, URZ, 0xfc, !UPT ;  /* 0x0000000224047892 */ /* 0x000fcc000f8efc3f */
[----:B------:R-:W-:-:S05]  /*bfd0*/  IMAD.U32 R0, RZ, RZ, UR4 ;  /* 0x00000004ff007e24 */ /* 0x000fca000f8e00ff */
[----:B------:R-:W-:-:S13]  /*bfe0*/  ISETP.NE.AND P0, PT, R0, 0x3, PT ;  /* 0x000000030000780c */ /* 0x000fda0003f05270 */
[----:B------:R-:W-:Y:S05]  /*bff0*/  @!P0 BRA `(.L_x_80) ;  /* 0x0000000000048947 */ /* 0x000fea0003800000 */
[----:B------:R-:W-:Y:S01]  /*c000*/  BPT.TRAP 0x1 ;  /* 0x000000040000795c */ /* 0x000fe20000300000 */
.L_x_80:
[----:B------:R-:W2:Y:S01]  /*c010*/  LDL.LU R0, [R1+0x18] ;  /* 0x0000180001007983 */ /* 0x000ea20000300800 */
[----:B------:R-:W-:Y:S01]  /*c020*/  SHF.L.U32 R5, R28, 0x1f, RZ ;  /* 0x0000001f1c057819 */ /* 0x000fe200000006ff */
[----:B0-----:R-:W-:-:S03]  /*c030*/  IMAD R3, R4, 0x2800, RZ ;  /* 0x0000280004037824 */ /* 0x001fc600078e02ff */
[----:B------:R-:W0:Y:S02]  /*c040*/  SYNCS.PHASECHK.TRANS64.TRYWAIT P0, [R2+URZ+0x12460], R5 ;  /* 0x01246005020075a7 */ /* 0x000e24000800017f */
[----:B--2---:R-:W-:Y:S01]  /*c050*/  LOP3.LUT R0, R3, R0, RZ, 0xfc, !PT ;  /* 0x0000000003007212 */ /* 0x004fe200078efcff */
[----:B0-----:R-:W-:Y:S06]  /*c060*/  @!P0 BRA `(.L_x_81) ;  /* 0x0000002800d88947 */ /* 0x001fec0003800000 */
.L_x_168:
[----:B------:R-:W2:Y:S01]  /*c070*/  LDL.LU R6, [R1+0x14] ;  /* 0x0000140001067983 */ /* 0x000ea20000300800 */
[----:B------:R-:W-:Y:S05]  /*c080*/  WARPSYNC.ALL ;  /* 0x0000000000007948 */ /* 0x000fea0003800000 */
[----:B------:R-:W1:Y:S01]  /*c090*/  LDSM.16.MT88.4 R8, [R0+UR42+0x5200] ;  /* 0x0052002a0008783b */ /* 0x000e620008004200 */
[----:B------:R-:W-:-:S06]  /*c0a0*/  ULOP3.LUT UR4, UR36, 0x2, URZ, 0xfc, !UPT ;  /* 0x0000000224047892 */ /* 0x000fcc000f8efc3f */
[----:B0-----:R-:W-:-:S05]  /*c0b0*/  IMAD.U32 R5, RZ, RZ, UR4 ;  /* 0x00000004ff057e24 */ /* 0x001fca000f8e00ff */
[----:B------:R-:W-:Y:S02]  /*c0c0*/  ISETP.NE.AND P0, PT, R5, 0x3, PT ;  /* 0x000000030500780c */ /* 0x000fe40003f05270 */
[C-C-:B-1----:R-:W-:Y:S02]  /*c0d0*/  PRMT R12, R8.reuse, 0x6420, R9.reuse ;  /* 0x00006420080c7816 */ /* 0x142fe40000000009 */
[----:B------:R-:W-:Y:S02]  /*c0e0*/  PRMT R13, R8, 0x7531, R9 ;  /* 0x00007531080d7816 */ /* 0x000fe40000000009 */
[C-C-:B------:R-:W-:Y:S02]  /*c0f0*/  PRMT R14, R10.reuse, 0x6420, R11.reuse ;  /* 0x000064200a0e7816 */ /* 0x140fe4000000000b */
[----:B------:R-:W-:Y:S02]  /*c100*/  PRMT R15, R10, 0x7531, R11 ;  /* 0x000075310a0f7816 */ /* 0x000fe4000000000b */
[----:B--2---:R-:W-:-:S05]  /*c110*/  LOP3.LUT R3, R3, R6, RZ, 0xfc, !PT ;  /* 0x0000000603037212 */ /* 0x004fca00078efcff */
[----:B------:R-:W-:-:S05]  /*c120*/  VIADD R3, R3, UR42 ;  /* 0x0000002a03037c36 */ /* 0x000fca0008000000 */
        /* <DEDUP_REMOVED lines=33> */
.L_x_82:
[----:B-1----:R1:W-:Y:S01]  /*c340*/  SYNCS.ARRIVE.TRANS64.A1T0 RZ, [R2+URZ+0x12450], RZ ;  /* 0x012450ff02ff79a7 */ /* 0x0023e2000810003f */
[----:B------:R-:W-:Y:S06]  /*c350*/  BAR.SYNC.DEFER_BLOCKING 0x2, 0x80 ;  /* 0x0082000000007b1d */ /* 0x000fec0000010000 */
[----:B------:R-:W-:Y:S05]  /*c360*/  @!P1 BRA `(.L_x_83) ;  /* 0x0000000000049947 */ /* 0x000fea0003800000 */
[----:B------:R-:W-:Y:S01]  /*c370*/  BPT.TRAP 0x1 ;  /* 0x000000040000795c */ /* 0x000fe20000300000 */
.L_x_83:
[----:B------:R-:W2:Y:S01]  /*c380*/  S2R R0, SR_CgaCtaId ;  /* 0x0000000000007919 */ /* 0x000ea20000008800 */
[----:B-1----:R-:W-:-:S04]  /*c390*/  IADD3 R2, R2, 0x12480, RZ ;  /* 0x0001248002027810 */ /* 0x002fc80007ffe0ff */
[----:B--2---:R-:W-:Y:S01]  /*c3a0*/  PRMT R2, R0, 0x654, R2 ;  /* 0x0000065400027816 */ /* 0x004fe20000000002 */
[----:B------:R-:W-:-:S03]  /*c3b0*/  VIADD R0, R4, 0x1 ;  /* 0x0000000104007836 */ /* 0x000fc60000000000 */
[----:B------:R1:W-:Y:S02]  /*c3c0*/  SYNCS.ARRIVE.TRANS64.RED.A1T0 RZ, [R2+URZ], RZ ;  /* 0x000000ff02ff79a7 */ /* 0x0003e4000810043f */
[----:B------:R-:W-:-:S04]  /*c3d0*/  ISETP.NE.AND P0, PT, R0, 0x2, PT ;  /* 0x000000020000780c */ /* 0x000fc80003f05270 */
[----:B0-----:R-:W-:Y:S01]  /*c3e0*/  SEL R3, RZ, 0x1, P0 ;  /* 0x00000001ff037807 */ /* 0x001fe20000000000 */
[----:B-1----:R-:W-:Y:S01]  /*c3f0*/  IMAD.MOV.U32 R2, RZ, RZ, RZ ;  /* 0x000000ffff027224 */ /* 0x002fe200078e00ff */
[----:B------:R-:W-:Y:S02]  /*c400*/  SEL R0, R0, RZ, P0 ;  /* 0x000000ff00007207 */ /* 0x000fe40000000000 */
[----:B------:R-:W-:-:S07]  /*c410*/  LOP3.LUT R28, R28, R3, RZ, 0x3c, !PT ;  /* 0x000000031c1c7212 */ /* 0x000fce00078e3cff */
.L_x_40:
[----:B------:R-:W0:Y:S01]  /*c420*/  S2R R4, SR_CgaCtaId ;  /* 0x0000000000047919 */ /* 0x000e220000008800 */
[----:B------:R-:W-:Y:S02]  /*c430*/  MOV R3, 0x400 ;  /* 0x0000040000037802 */ /* 0x000fe40000000f00 */
[----:B------:R-:W-:Y:S02]  /*c440*/  SHF.L.U32 R2, R2, 0x1f, RZ ;  /* 0x0000001f02027819 */ /* 0x000fe400000006ff */
[----:B0-----:R-:W-:-:S04]  /*c450*/  LEA R7, R4, R3, 0x18 ;  /* 0x0000000304077211 */ /* 0x001fc800078ec0ff */
[----:B------:R-:W0:Y:S02]  /*c460*/  SYNCS.PHASECHK.TRANS64.TRYWAIT P0, [R7+URZ+0x12420], R2 ;  /* 0x01242002070075a7 */ /* 0x000e24000800017f */
[----:B0-----:R-:W-:Y:S05]  /*c470*/  @!P0 BRA `(.L_x_84) ;  /* 0x0000002400e88947 */ /* 0x001fea0003800000 */
.L_x_169:
[----:B------:R-:W1:Y:S02]  /*c480*/  S2R R3, SR_TID.X ;  /* 0x0000000000037919 */ /* 0x000e640000002100 */
[----:B-1----:R-:W-:-:S04]  /*c490*/  SHF.R.U32.HI R3, RZ, 0x5, R3 ;  /* 0x00000005ff037819 */ /* 0x002fc80000011603 */
[----:B------:R-:W-:-:S05]  /*c4a0*/  LOP3.LUT R3, R3, 0x3, RZ, 0xc0, !PT ;  /* 0x0000000303037812 */ /* 0x000fca00078ec0ff */
[----:B0-----:R-:W0:Y:S02]  /*c4b0*/  SHFL.IDX PT, R2, R3, RZ, 0x1f ;  /* 0x00001fff03027589 */ /* 0x001e2400000e0000 */
[----:B0-----:R-:W-:-:S13]  /*c4c0*/  ISETP.NE.AND P0, PT, R2, RZ, PT ;  /* 0x000000ff0200720c */ /* 0x001fda0003f05270 */
[----:B------:R-:W-:Y:S05]  /*c4d0*/  @P0 BRA `(.L_x_8) ;  /* 0x0000000000a00947 */ /* 0x000fea0003800000 */
[----:B------:R-:W-:-:S13]  /*c4e0*/  ELECT P0, URZ, PT ;  /* 0x00000000003f782f */ /* 0x000fda0003800000 */
[----:B------:R-:W-:Y:S05]  /*c4f0*/  @!P0 BRA `(.L_x_8) ;  /* 0x0000000000988947 */ /* 0x000fea0003800000 */
[----:B------:R-:W-:-:S06]  /*c500*/  ULOP3.LUT UR4, UR36, 0x2, URZ, 0xfc, !UPT ;  /* 0x0000000224047892 */ /* 0x000fcc000f8efc3f */
[----:B------:R-:W-:-:S05]  /*c510*/  IMAD.U32 R2, RZ, RZ, UR4 ;  /* 0x00000004ff027e24 */ /* 0x000fca000f8e00ff */
[----:B------:R-:W-:-:S13]  /*c520*/  ISETP.NE.AND P0, PT, R2, 0x3, PT ;  /* 0x000000030200780c */ /* 0x000fda0003f05270 */
[----:B------:R-:W-:Y:S05]  /*c530*/  @!P0 BRA `(.L_x_85) ;  /* 0x0000000000048947 */ /* 0x000fea0003800000 */
[----:B------:R-:W-:Y:S01]  /*c540*/  BPT.TRAP 0x1 ;  /* 0x000000040000795c */ /* 0x000fe20000300000 */
.L_x_85:
[----:B------:R-:W-:Y:S01]  /*c550*/  IMAD R5, R0, 0x8, R7 ;  /* 0x0000000800057824 */ /* 0x000fe200078e0207 */
[----:B------:R-:W-:Y:S01]  /*c560*/  SHF.L.U32 R2, R28, 0x1f, RZ ;  /* 0x0000001f1c027819 */ /* 0x000fe200000006ff */
[----:B------:R-:W-:-:S03]  /*c570*/  VIADD R0, R0, 0x1 ;  /* 0x0000000100007836 */ /* 0x000fc60000000000 */
[----:B------:R-:W0:Y:S02]  /*c580*/  SYNCS.PHASECHK.TRANS64.TRYWAIT P1, [R5+URZ+0x12440], R2 ;  /* 0x01244002050075a7 */ /* 0x000e24000802017f */
[----:B------:R-:W-:-:S04]  /*c590*/  ISETP.NE.AND P2, PT, R0, 0x2, PT ;  /* 0x000000020000780c */ /* 0x000fc80003f45270 */
[----:B------:R-:W-:Y:S01]  /*c5a0*/  SEL R3, RZ, 0x1, P2 ;  /* 0x00000001ff037807 */ /* 0x000fe20001000000 */
[----:B0-----:R-:W-:Y:S08]  /*c5b0*/  @!P1 BRA `(.L_x_86) ;  /* 0x0000002400ac9947 */ /* 0x001ff00003800000 */
.L_x_170:
[----:B------:R-:W-:Y:S02]  /*c5c0*/  SEL R0, R0, RZ, P2 ;  /* 0x000000ff00007207 */ /* 0x000fe40001000000 */
[----:B------:R-:W-:Y:S01]  /*c5d0*/  LOP3.LUT R3, R28, R3, RZ, 0x3c, !PT ;  /* 0x000000031c037212 */ /* 0x000fe200078e3cff */
[----:B------:R-:W-:Y:S06]  /*c5e0*/  @!P0 BRA `(.L_x_87) ;  /* 0x0000000000048947 */ /* 0x000fec0003800000 */
[----:B------:R-:W-:Y:S01]  /*c5f0*/  BPT.TRAP 0x1 ;  /* 0x000000040000795c */ /* 0x000fe20000300000 */
.L_x_87:
[----:B------:R-:W-:Y:S01]  /*c600*/  IMAD R7, R0, 0x8, R7 ;  /* 0x0000000800077824 */ /* 0x000fe200078e0207 */
[----:B------:R-:W-:-:S04]  /*c610*/  SHF.L.U32 R0, R3, 0x1f, RZ ;  /* 0x0000001f03007819 */ /* 0x000fc800000006ff */
[----:B------:R-:W1:Y:S02]  /*c620*/  SYNCS.PHASECHK.TRANS64.TRYWAIT P1, [R7+URZ+0x12440], R0 ;  /* 0x01244000070075a7 */ /* 0x000e64000802017f */
[----:B-1----:R-:W-:Y:S05]  /*c630*/  @!P1 BRA `(.L_x_88) ;  /* 0x0000002400a09947 */ /* 0x002fea0003800000 */
.L_x_171:
[----:B------:R-:W-:Y:S05]  /*c640*/  @!P0 BRA `(.L_x_89) ;  /* 0x0000000000048947 */ /* 0x000fea0003800000 */
[----:B------:R-:W-:Y:S01]  /*c650*/  BPT.TRAP 0x1 ;  /* 0x000000040000795c */ /* 0x000fe20000300000 */
.L_x_89:
[----:B------:R-:W2:Y:S02]  /*c660*/  SYNCS.PHASECHK.TRANS64.TRYWAIT P1, [R5+URZ+0x12460], R2 ;  /* 0x01246002050075a7 */ /* 0x000ea4000802017f */
[----:B--2---:R-:W-:Y:S05]  /*c670*/  @!P1 BRA `(.L_x_90) ;  /* 0x0000002400a49947 */ /* 0x004fea0003800000 */
.L_x_172:
[----:B------:R-:W-:Y:S05]  /*c680*/  @!P0 BRA `(.L_x_91) ;  /* 0x0000000000048947 */ /* 0x000fea0003800000 */
[----:B------:R-:W-:Y:S01]  /*c690*/  BPT.TRAP 0x1 ;  /* 0x000000040000795c */ /* 0x000fe20000300000 */
.L_x_91:
[----:B------:R-:W3:Y:S02]  /*c6a0*/  SYNCS.PHASECHK.TRANS64.TRYWAIT P1, [R7+URZ+0x12460], R0 ;  /* 0x01246000070075a7 */ /* 0x000ee4000802017f */
[----:B---3--:R-:W-:Y:S05]  /*c6b0*/  @!P1 BRA `(.L_x_92) ;  /* 0x0000002400a89947 */ /* 0x008fea0003800000 */
.L_x_173:
[----:B------:R-:W-:Y:S05]  /*c6c0*/  @!P0 BRA `(.L_x_93) ;  /* 0x0000000000048947 */ /* 0x000fea0003800000 */
[----:B------:R-:W-:Y:S01]  /*c6d0*/  BPT.TRAP 0x1 ;  /* 0x000000040000795c */ /* 0x000fe20000300000 */
.L_x_93:
[----:B------:R-:W4:Y:S02]  /*c6e0*/  SYNCS.PHASECHK.TRANS64.TRYWAIT P1, [R5+URZ+0x12480], R2 ;  /* 0x01248002050075a7 */ /* 0x000f24000802017f */
[----:B----4-:R-:W-:Y:S05]  /*c6f0*/  @!P1 BRA `(.L_x_94) ;  /* 0x0000002400ac9947 */ /* 0x010fea0003800000 */
.L_x_174:
[----:B------:R-:W-:Y:S05]  /*c700*/  @!P0 BRA `(.L_x_95) ;  /* 0x0000000000048947 */ /* 0x000fea0003800000 */
[----:B------:R-:W-:Y:S01]  /*c710*/  BPT.TRAP 0x1 ;  /* 0x000000040000795c */ /* 0x000fe20000300000 */
.L_x_95:
[----:B------:R0:W0:Y:S02]  /*c720*/  SYNCS.PHASECHK.TRANS64.TRYWAIT P0, [R7+URZ+0x12480], R0 ;  /* 0x01248000070075a7 */ /* 0x000024000800017f */
[----:B0-----:R-:W-:Y:S05]  /*c730*/  @!P0 NANOSLEEP.SYNCS 0x989680 ;  /* 0x009896800000895d */ /* 0x001fea0003900000 */
[----:B------:R-:W0:Y:S02]  /*c740*/  @!P0 SYNCS.PHASECHK.TRANS64 P0, [R7+URZ+0x12480], R0 ;  /* 0x01248000070085a7 */ /* 0x000e24000800007f */
[----:B0-----:R-:W-:Y:S05]  /*c750*/  @!P0 BRA `(.L_x_95) ;  /* 0xfffffffc00f08947 */ /* 0x001fea000383ffff */
.L_x_8:
[----:B------:R-:W-:Y:S05]  /*c760*/  BSYNC B6 ;  /* 0x0000000000067941 */ /* 0x000fea0003800000 */
.L_x_5:
[----:B------:R-:W-:Y:S05]  /*c770*/  EXIT ;  /* 0x000000000000794d */ /* 0x000fea0003800000 */
.L_x_12:
[----:B0-----:R-:W-:-:S04]  /*c780*/  MOV R3, UR44 ;  /* 0x0000002c00037c02 */ /* 0x001fc80008000f00 */
[----:B------:R0:W1:Y:S03]  /*c790*/  SYNCS.PHASECHK.TRANS64.TRYWAIT P0, [R3+URZ+0x12400], R0 ;  /* 0x01240000030075a7 */ /* 0x000066000800017f */
[----:B-1----:R-:W-:Y:S05]  /*c7a0*/  @!P0 NANOSLEEP.SYNCS 0x989680 ;  /* 0x009896800000895d */ /* 0x002fea0003900000 */
[----:B------:R-:W1:Y:S02]  /*c7b0*/  @!P0 SYNCS.PHASECHK.TRANS64 P0, [R3+URZ+0x12400], R0 ;  /* 0x01240000030085a7 */ /* 0x000e64000800007f */
[----:B-1----:R-:W-:Y:S05]  /*c7c0*/  @!P0 BRA `(.L_x_12) ;  /* 0xfffffffc00ec8947 */ /* 0x002fea000383ffff */
[----:B------:R-:W-:Y:S05]  /*c7d0*/  BRA `(.L_x_96) ;  /* 0xffffff4c00187947 */ /* 0x000fea000383ffff */
.L_x_16:
[----:B--2---:R-:W-:-:S04]  /*c7e0*/  IMAD.U32 R5, RZ, RZ, UR44 ;  /* 0x0000002cff057e24 */ /* 0x004fc8000f8e00ff */
[----:B------:R2:W3:Y:S03]  /*c7f0*/  SYNCS.PHASECHK.TRANS64.TRYWAIT P1, [R5+URZ+0x12430], R0 ;  /* 0x01243000050075a7 */ /* 0x0004e6000802017f */
[----:B---3--:R-:W-:Y:S05]  /*c800*/  @!P1 NANOSLEEP.SYNCS 0x989680 ;  /* 0x009896800000995d */ /* 0x008fea0003900000 */
[----:B------:R-:W3:Y:S02]  /*c810*/  @!P1 SYNCS.PHASECHK.TRANS64 P1, [R5+URZ+0x12430], R0 ;  /* 0x01243000050095a7 */ /* 0x000ee4000802007f */
[----:B---3--:R-:W-:Y:S05]  /*c820*/  @!P1 BRA `(.L_x_16) ;  /* 0xfffffffc00ec9947 */ /* 0x008fea000383ffff */
[----:B------:R-:W-:Y:S05]  /*c830*/  BRA `(.L_x_15) ;  /* 0xffffff4c00387947 */ /* 0x000fea000383ffff */
.L_x_22:
[----:B-1----:R-:W-:-:S04]  /*c840*/  IMAD.U32 R11, RZ, RZ, UR32 ;  /* 0x00000020ff0b7e24 */ /* 0x002fc8000f8e00ff */
[----:B------:R1:W2:Y:S03]  /*c850*/  SYNCS.PHASECHK.TRANS64.TRYWAIT P1, [R11+URZ+0x12430], R0 ;  /* 0x012430000b0075a7 */ /* 0x0002a6000802017f */
[----:B--2---:R-:W-:Y:S05]  /*c860*/  @!P1 NANOSLEEP.SYNCS 0x989680 ;  /* 0x009896800000995d */ /* 0x004fea0003900000 */
[----:B------:R-:W2:Y:S02]  /*c870*/  @!P1 SYNCS.PHASECHK.TRANS64 P1, [R11+URZ+0x12430], R0 ;  /* 0x012430000b0095a7 */ /* 0x000ea4000802007f */
[----:B--2---:R-:W-:Y:S05]  /*c880*/  @!P1 BRA `(.L_x_22) ;  /* 0xfffffffc00ec9947 */ /* 0x004fea000383ffff */
[----:B------:R-:W-:Y:S05]  /*c890*/  BRA `(.L_x_21) ;  /* 0xffffff7400987947 */ /* 0x000fea000383ffff */
.L_x_26:
[----:B-1----:R-:W-:-:S04]  /*c8a0*/  IMAD.U32 R11, RZ, RZ, UR9 ;  /* 0x00000009ff0b7e24 */ /* 0x002fc8000f8e00ff */
[----:B------:R1:W2:Y:S03]  /*c8b0*/  SYNCS.PHASECHK.TRANS64.TRYWAIT P1, [R11+URZ+0x12450], R0 ;  /* 0x012450000b0075a7 */ /* 0x0002a6000802017f */
[----:B--2---:R-:W-:Y:S05]  /*c8c0*/  @!P1 NANOSLEEP.SYNCS 0x989680 ;  /* 0x009896800000995d */ /* 0x004fea0003900000 */
[----:B------:R-:W2:Y:S02]  /*c8d0*/  @!P1 SYNCS.PHASECHK.TRANS64 P1, [R11+URZ+0x12450], R0 ;  /* 0x012450000b0095a7 */ /* 0x000ea4000802007f */
[----:B--2---:R-:W-:Y:S05]  /*c8e0*/  @!P1 BRA `(.L_x_26) ;  /* 0xfffffffc00ec9947 */ /* 0x004fea000383ffff */
[----:B------:R-:W-:Y:S05]  /*c8f0*/  BRA `(.L_x_25) ;  /* 0xffffff7800b47947 */ /* 0x000fea000383ffff */
.L_x_33:
[----:B-1----:R-:W-:-:S04]  /*c900*/  IMAD.U32 R3, RZ, RZ, UR16 ;  /* 0x00000010ff037e24 */ /* 0x002fc8000f8e00ff */
[----:B------:R1:W2:Y:S03]  /*c910*/  SYNCS.PHASECHK.TRANS64.TRYWAIT P1, [R3+URZ+0x12450], R2 ;  /* 0x01245002030075a7 */ /* 0x0002a6000802017f */
[----:B--2---:R-:W-:Y:S05]  /*c920*/  @!P1 NANOSLEEP.SYNCS 0x989680 ;  /* 0x009896800000995d */ /* 0x004fea0003900000 */
[----:B------:R-:W2:Y:S02]  /*c930*/  @!P1 SYNCS.PHASECHK.TRANS64 P1, [R3+URZ+0x12450], R2 ;  /* 0x01245002030095a7 */ /* 0x000ea4000802007f */
[----:B--2---:R-:W-:Y:S05]  /*c940*/  @!P1 BRA `(.L_x_33) ;  /* 0xfffffffc00ec9947 */ /* 0x004fea000383ffff */
[----:B------:R-:W-:Y:S05]  /*c950*/  BRA `(.L_x_32) ;  /* 0xffffff9400f47947 */ /* 0x000fea000383ffff */
.L_x_46:
[----:B------:R-:W-:Y:S01]  /*c960*/  IMAD.MOV.U32 R13, RZ, RZ, R22 ;  /* 0x000000ffff0d7224 */ /* 0x000fe200078e0016 */
[----:B------:R-:W-:Y:S01]  /*c970*/  MOV R11, 0x1f ;  /* 0x0000001f000b7802 */ /* 0x000fe20000000f00 */
[----:B------:R-:W-:Y:S02]  /*c980*/  IMAD.MOV.U32 R12, RZ, RZ, RZ ;  /* 0x000000ffff0c7224 */ /* 0x000fe400078e00ff */
[----:B------:R-:W-:-:S07]  /*c990*/  IMAD.MOV.U32 R15, RZ, RZ, -0x1 ;  /* 0xffffffffff0f7424 */ /* 0x000fce00078e00ff */
[----:B-----5:R-:W-:Y:S05]  /*c9a0*/  WARPSYNC.COLLECTIVE R15, `(.L_x_97) ;  /* 0x000000000f087348 */ /* 0x020fea0003c00000 */
[----:B------:R0:W1:Y:S02]  /*c9b0*/  SHFL.IDX P6, R14, R13, R12, R11 ;  /* 0x0000000c0d0e7389 */ /* 0x00006400000c000b */
[----:B01---5:R-:W-:Y:S01]  /*c9c0*/  ENDCOLLECTIVE ;  /* 0x000000000000791b */ /* 0x023fe20003800000 */
.L_x_97:
[----:B------:R-:W-:Y:S05]  /*c9d0*/  BRA `(.L_x_98) ;  /* 0xffffffc400347947 */ /* 0x000fea000383ffff */
.L_x_48:
[----:B0-----:R-:W-:-:S04]  /*c9e0*/  IMAD.U32 R3, RZ, RZ, UR42 ;  /* 0x0000002aff037e24 */ /* 0x001fc8000f8e00ff */
[----:B------:R0:W1:Y:S03]  /*c9f0*/  SYNCS.PHASECHK.TRANS64.TRYWAIT P0, [R3+URZ+0x12480], R28 ;  /* 0x0124801c030075a7 */ /* 0x000066000800017f */
[----:B-1----:R-:W-:Y:S05]  /*ca00*/  @!P0 NANOSLEEP.SYNCS 0x989680 ;  /* 0x009896800000895d */ /* 0x002fea0003900000 */
[----:B------:R-:W1:Y:S02]  /*ca10*/  @!P0 SYNCS.PHASECHK.TRANS64 P0, [R3+URZ+0x12480], R28 ;  /* 0x0124801c030085a7 */ /* 0x000e64000800007f */
[----:B-1----:R-:W-:Y:S05]  /*ca20*/  @!P0 BRA `(.L_x_48) ;  /* 0xfffffffc00ec8947 */ /* 0x002fea000383ffff */
[----:B------:R-:W-:Y:S05]  /*ca30*/  BRA `(.L_x_99) ;  /* 0xffffffc800ac7947 */ /* 0x000fea000383ffff */
.L_x_49:
[----:B------:R-:W-:Y:S01]  /*ca40*/  BSSY B0, `(.L_x_100) ;  /* 0x0000008000007945 */ /* 0x000fe20003800000 */
[----:B------:R-:W-:Y:S02]  /*ca50*/  IMAD.MOV.U32 R13, RZ, RZ, R9 ;  /* 0x000000ffff0d7224 */ /* 0x000fe400078e0009 */
[----:B------:R-:W-:Y:S02]  /*ca60*/  IMAD.MOV.U32 R12, RZ, RZ, RZ ;  /* 0x000000ffff0c7224 */ /* 0x000fe400078e00ff */
[----:B------:R-:W-:Y:S02]  /*ca70*/  IMAD.MOV.U32 R11, RZ, RZ, 0x1c1f ;  /* 0x00001c1fff0b7424 */ /* 0x000fe400078e00ff */
[----:B------:R-:W-:-:S07]  /*ca80*/  IMAD.MOV.U32 R15, RZ, RZ, -0x1 ;  /* 0xffffffffff0f7424 */ /* 0x000fce00078e00ff */
[----:B------:R-:W-:Y:S05]  /*ca90*/  WARPSYNC.COLLECTIVE R15, `(.L_x_101) ;  /* 0x000000000f087348 */ /* 0x000fea0003c00000 */
[----:B------:R0:W1:Y:S02]  /*caa0*/  SHFL.IDX P6, R14, R13, R12, R11 ;  /* 0x0000000c0d0e7389 */ /* 0x00006400000c000b */
[----:B01----:R-:W-:Y:S01]  /*cab0*/  ENDCOLLECTIVE ;  /* 0x000000000000791b */ /* 0x003fe20003800000 */
.L_x_101:
[----:B------:R-:W-:Y:S05]  /*cac0*/  BSYNC B0 ;  /* 0x0000000000007941 */ /* 0x000fea0003800000 */
.L_x_100:
[----:B------:R0:W5:Y:S01]  /*cad0*/  LDL R27, [R1+0x8] ;  /* 0x00000800011b7983 */ /* 0x0001620000100800 */
[----:B------:R-:W-:Y:S01]  /*cae0*/  IMAD.MOV.U32 R13, RZ, RZ, R10 ;  /* 0x000000ffff0d7224 */ /* 0x000fe200078e000a */
[----:B------:R-:W-:Y:S01]  /*caf0*/  MOV R3, R14 ;  /* 0x0000000e00037202 */ /* 0x000fe20000000f00 */
[----:B------:R-:W-:Y:S01]  /*cb00*/  IMAD.MOV.U32 R12, RZ, RZ, RZ ;  /* 0x000000ffff0c7224 */ /* 0x000fe200078e00ff */
[C---:B------:R-:W-:Y:S01]  /*cb10*/  ISETP.LT.OR P1, PT, R8.reuse, 0x1, P2 ;  /* 0x000000010800780c */ /* 0x040fe20001721670 */
[----:B------:R-:W-:Y:S01]  /*cb20*/  IMAD.MOV.U32 R11, RZ, RZ, 0x1c1f ;  /* 0x00001c1fff0b7424 */ /* 0x000fe200078e00ff */
[----:B------:R-:W-:Y:S01]  /*cb30*/  ISETP.GE.AND P5, PT, R8, 0x81, PT ;  /* 0x000000810800780c */ /* 0x000fe20003fa6270 */
[----:B------:R-:W-:Y:S01]  /*cb40*/  IMAD.MOV.U32 R15, RZ, RZ, -0x1 ;  /* 0xffffffffff0f7424 */ /* 0x000fe200078e00ff */
[----:B------:R-:W-:Y:S02]  /*cb50*/  LOP3.LUT R0, R0, 0xffffffef, RZ, 0xc0, !PT ;  /* 0xffffffef00007812 */ /* 0x000fe400078ec0ff */
[----:B0-----:R-:W-:-:S13]  /*cb60*/  ISETP.GE.AND P3, PT, R8, 0x21, PT ;  /* 0x000000210800780c */ /* 0x001fda0003f66270 */
[----:B-----5:R-:W-:Y:S05]  /*cb70*/  WARPSYNC.COLLECTIVE R15, `(.L_x_102) ;  /* 0x000000000f087348 */ /* 0x020fea0003c00000 */
[----:B------:R0:W1:Y:S02]  /*cb80*/  SHFL.IDX P6, R14, R13, R12, R11 ;  /* 0x0000000c0d0e7389 */ /* 0x00006400000c000b */
[----:B01---5:R-:W-:Y:S01]  /*cb90*/  ENDCOLLECTIVE ;  /* 0x000000000000791b */ /* 0x023fe20003800000 */
.L_x_102:
[----:B------:R-:W-:Y:S01]  /*cba0*/  @P5 LOP3.LUT R0, R0, 0x10, RZ, 0xfc, !PT ;  /* 0x0000001000005812 */ /* 0x000fe200078efcff */
[----:B------:R-:W0:Y:S01]  /*cbb0*/  S2R R15, SR_TID.X ;  /* 0x00000000000f7919 */ /* 0x000e220000002100 */
[----:B------:R-:W-:Y:S02]  /*cbc0*/  IMAD.MOV.U32 R13, RZ, RZ, R9 ;  /* 0x000000ffff0d7224 */ /* 0x000fe400078e0009 */
[----:B------:R-:W-:Y:S02]  /*cbd0*/  IMAD.MOV.U32 R12, RZ, RZ, 0x1 ;  /* 0x00000001ff0c7424 */ /* 0x000fe400078e00ff */
[----:B------:R-:W-:Y:S02]  /*cbe0*/  IMAD.MOV.U32 R2, RZ, RZ, R14 ;  /* 0x000000ffff027224 */ /* 0x000fe400078e000e */
[----:B0-----:R-:W-:-:S05]  /*cbf0*/  IMAD.SHL.U32 R15, R15, 0x10, RZ ;  /* 0x000000100f0f7824 */ /* 0x001fca00078e00ff */
[----:B------:R-:W-:-:S04]  /*cc00*/  LOP3.LUT R15, R15, 0x30, RZ, 0xc0, !PT ;  /* 0x000000300f0f7812 */ /* 0x000fc800078ec0ff */
[----:B------:R-:W-:Y:S01]  /*cc10*/  IADD3 R2, P0, R15, R2, RZ ;  /* 0x000000020f027210 */ /* 0x000fe20007f1e0ff */
[----:B------:R-:W-:-:S03]  /*cc20*/  IMAD.MOV.U32 R15, RZ, RZ, -0x1 ;  /* 0xffffffffff0f7424 */ /* 0x000fc600078e00ff */
[----:B------:R-:W-:-:S09]  /*cc30*/  IADD3.X R3, RZ, R3, RZ, P0, !PT ;  /* 0x00000003ff037210 */ /* 0x000fd200007fe4ff */
[----:B------:R-:W-:Y:S05]  /*cc40*/  WARPSYNC.COLLECTIVE R15, `(.L_x_103) ;  /* 0x000000000f087348 */ /* 0x000fea0003c00000 */
[----:B------:R0:W1:Y:S02]  /*cc50*/  SHFL.IDX P6, R14, R13, R12, R11 ;  /* 0x0000000c0d0e7389 */ /* 0x00006400000c000b */
[----:B01----:R-:W-:Y:S01]  /*cc60*/  ENDCOLLECTIVE ;  /* 0x000000000000791b */ /* 0x003fe20003800000 */
.L_x_103:
[----:B------:R-:W-:Y:S02]  /*cc70*/  IMAD.MOV.U32 R13, RZ, RZ, R10 ;  /* 0x000000ffff0d7224 */ /* 0x000fe400078e000a */
[----:B------:R-:W-:-:S05]  /*cc80*/  VIADD R27, R27, UR42 ;  /* 0x0000002a1b1b7c36 */ /* 0x000fca0008000000 */
[----:B------:R-:W-:Y:S01]  /*cc90*/  @!PT LDS RZ, [RZ] ;  /* 0x00000000fffff984 */ /* 0x000fe20000000800 */
[----:B------:R-:W-:Y:S01]  /*cca0*/  @!PT LDS RZ, [RZ] ;  /* 0x00000000fffff984 */ /* 0x000fe20000000800 */
[----:B------:R-:W-:Y:S01]  /*ccb0*/  @!PT LDS RZ, [RZ] ;  /* 0x00000000fffff984 */ /* 0x000fe20000000800 */
[----:B------:R0:W-:Y:S01]  /*ccc0*/  LDGSTS.E.BYPASS.LTC128B.128 [R27+0x5200], desc[UR46][R2.64], !P1 ;  /* 0x05200000021b7fae */ /* 0x0001e2000c901d6e */
[----:B------:R-:W-:Y:S01]  /*ccd0*/  ISETP.LT.OR P1, PT, R8, 0x21, P2 ;  /* 0x000000210800780c */ /* 0x000fe20001721670 */
[----:B0-----:R-:W-:-:S12]  /*cce0*/  IMAD.MOV.U32 R3, RZ, RZ, R14 ;  /* 0x000000ffff037224 */ /* 0x001fd800078e000e */
[----:B------:R-:W-:Y:S05]  /*ccf0*/  WARPSYNC.COLLECTIVE R15, `(.L_x_104) ;  /* 0x000000000f087348 */ /* 0x000fea0003c00000 */
[----:B------:R0:W1:Y:S02]  /*cd00*/  SHFL.IDX P6, R14, R13, R12, R11 ;  /* 0x0000000c0d0e7389 */ /* 0x00006400000c000b */
[----:B01----:R-:W-:Y:S01]  /*cd10*/  ENDCOLLECTIVE ;  /* 0x000000000000791b */ /* 0x003fe20003800000 */
.L_x_104:
[----:B------:R-:W0:Y:S01]  /*cd20*/  S2R R15, SR_TID.X ;  /* 0x00000000000f7919 */ /* 0x000e220000002100 */
[----:B------:R-:W-:Y:S02]  /*cd30*/  IMAD.MOV.U32 R13, RZ, RZ, R9 ;  /* 0x000000ffff0d7224 */ /* 0x000fe400078e0009 */
[----:B------:R-:W-:Y:S02]  /*cd40*/  IMAD.MOV.U32 R12, RZ, RZ, 0x2 ;  /* 0x00000002ff0c7424 */ /* 0x000fe400078e00ff */
[----:B------:R-:W-:Y:S01]  /*cd50*/  IMAD.MOV.U32 R2, RZ, RZ, R14 ;  /* 0x000000ffff027224 */ /* 0x000fe200078e000e */
[----:B0-----:R-:W-:-:S04]  /*cd60*/  SHF.L.U32 R15, R15, 0x4, RZ ;  /* 0x000000040f0f7819 */ /* 0x001fc800000006ff */
[----:B------:R-:W-:-:S04]  /*cd70*/  LOP3.LUT R15, R15, 0x30, RZ, 0xc0, !PT ;  /* 0x000000300f0f7812 */ /* 0x000fc800078ec0ff */
[----:B------:R-:W-:Y:S01]  /*cd80*/  IADD3 R2, P0, R15, R2, RZ ;  /* 0x000000020f027210 */ /* 0x000fe20007f1e0ff */
[----:B------:R-:W-:-:S04]  /*cd90*/  IMAD.MOV.U32 R15, RZ, RZ, -0x1 ;  /* 0xffffffffff0f7424 */ /* 0x000fc800078e00ff */
[----:B------:R-:W-:-:S08]  /*cda0*/  IMAD.X R3, RZ, RZ, R3, P0 ;  /* 0x000000ffff037224 */ /* 0x000fd000000e0603 */
[----:B------:R-:W-:Y:S05]  /*cdb0*/  WARPSYNC.COLLECTIVE R15, `(.L_x_105) ;  /* 0x000000000f087348 */ /* 0x000fea0003c00000 */
[----:B------:R0:W1:Y:S02]  /*cdc0*/  SHFL.IDX P6, R14, R13, R12, R11 ;  /* 0x0000000c0d0e7389 */ /* 0x00006400000c000b */
[----:B01----:R-:W-:Y:S01]  /*cdd0*/  ENDCOLLECTIVE ;  /* 0x000000000000791b */ /* 0x003fe20003800000 */
.L_x_105:
[----:B------:R-:W-:Y:S01]  /*cde0*/  @!PT LDS RZ, [RZ] ;  /* 0x00000000fffff984 */ /* 0x000fe20000000800 */
[----:B------:R-:W-:Y:S01]  /*cdf0*/  @!PT LDS RZ, [RZ] ;  /* 0x00000000fffff984 */ /* 0x000fe20000000800 */
[----:B------:R-:W-:Y:S01]  /*ce00*/  @!PT LDS RZ, [RZ] ;  /* 0x00000000fffff984 */ /* 0x000fe20000000800 */
[----:B------:R0:W-:Y:S01]  /*ce10*/  LDGSTS.E.BYPASS.LTC128B.128 [R27+0x5a00], desc[UR46][R2.64], !P1 ;  /* 0x05a00000021b7fae */ /* 0x0001e2000c901d6e */
[----:B------:R-:W-:Y:S02]  /*ce20*/  ISETP.LT.OR P1, PT, R8, 0x41, P2 ;  /* 0x000000410800780c */ /* 0x000fe40001721670 */
[----:B------:R-:W-:Y:S01]  /*ce30*/  MOV R13, R10 ;  /* 0x0000000a000d7202 */ /* 0x000fe20000000f00 */
[----:B0-----:R-:W-:-:S10]  /*ce40*/  IMAD.MOV.U32 R3, RZ, RZ, R14 ;  /* 0x000000ffff037224 */ /* 0x001fd400078e000e */
[----:B------:R-:W-:Y:S05]  /*ce50*/  WARPSYNC.COLLECTIVE R15, `(.L_x_106) ;  /* 0x000000000f087348 */ /* 0x000fea0003c00000 */
[----:B------:R0:W1:Y:S02]  /*ce60*/  SHFL.IDX P6, R14, R13, R12, R11 ;  /* 0x0000000c0d0e7389 */ /* 0x00006400000c000b */
[----:B01----:R-:W-:Y:S01]  /*ce70*/  ENDCOLLECTIVE ;  /* 0x000000000000791b */ /* 0x003fe20003800000 */
.L_x_106:
[----:B------:R-:W0:Y:S01]  /*ce80*/  S2R R15, SR_TID.X ;  /* 0x00000000000f7919 */ /* 0x000e220000002100 */
[----:B------:R-:W-:Y:S02]  /*ce90*/  IMAD.MOV.U32 R13, RZ, RZ, R9 ;  /* 0x000000ffff0d7224 */ /* 0x000fe400078e0009 */
[----:B------:R-:W-:Y:S02]  /*cea0*/  IMAD.MOV.U32 R12, RZ, RZ, 0x3 ;  /* 0x00000003ff0c7424 */ /* 0x000fe400078e00ff */
[----:B------:R-:W-:Y:S02]  /*ceb0*/  IMAD.MOV.U32 R2, RZ, RZ, R14 ;  /* 0x000000ffff027224 */ /* 0x000fe400078e000e */
[----:B0-----:R-:W-:-:S05]  /*cec0*/  IMAD.SHL.U32 R15, R15, 0x10, RZ ;  /* 0x000000100f0f7824 */ /* 0x001fca00078e00ff */
[----:B------:R-:W-:-:S04]  /*ced0*/  LOP3.LUT R15, R15, 0x30, RZ, 0xc0, !PT ;  /* 0x000000300f0f7812 */ /* 0x000fc800078ec0ff */
[----:B------:R-:W-:Y:S01]  /*cee0*/  IADD3 R2, P0, R15, R2, RZ ;  /* 0x000000020f027210 */ /* 0x000fe20007f1e0ff */
[----:B------:R-:W-:-:S04]  /*cef0*/  IMAD.MOV.U32 R15, RZ, RZ, -0x1 ;  /* 0xffffffffff0f7424 */ /* 0x000fc800078e00ff */
[----:B------:R-:W-:-:S08]  /*cf00*/  IMAD.X R3, RZ, RZ, R3, P0 ;  /* 0x000000ffff037224 */ /* 0x000fd000000e0603 */
[----:B------:R-:W-:Y:S05]  /*cf10*/  WARPSYNC.COLLECTIVE R15, `(.L_x_107) ;  /* 0x000000000f087348 */ /* 0x000fea0003c00000 */
[----:B------:R0:W1:Y:S02]  /*cf20*/  SHFL.IDX P6, R14, R13, R12, R11 ;  /* 0x0000000c0d0e7389 */ /* 0x00006400000c000b */
[----:B01----:R-:W-:Y:S01]  /*cf30*/  ENDCOLLECTIVE ;  /* 0x000000000000791b */ /* 0x003fe20003800000 */
.L_x_107:
[----:B------:R-:W-:Y:S01]  /*cf40*/  @!PT LDS RZ, [RZ] ;  /* 0x00000000fffff984 */ /* 0x000fe20000000800 */
[----:B------:R-:W-:Y:S01]  /*cf50*/  @!PT LDS RZ, [RZ] ;  /* 0x00000000fffff984 */ /* 0x000fe20000000800 */
[----:B------:R-:W-:Y:S01]  /*cf60*/  @!PT LDS RZ, [RZ] ;  /* 0x00000000fffff984 */ /* 0x000fe20000000800 */
[----:B------:R0:W-:Y:S01]  /*cf70*/  LDGSTS.E.BYPASS.LTC128B.128 [R27+0x6200], desc[UR46][R2.64], !P1 ;  /* 0x06200000021b7fae */ /* 0x0001e2000c901d6e */
[----:B------:R-:W-:Y:S01]  /*cf80*/  ISETP.LT.OR P1, PT, R8, 0x61, P2 ;  /* 0x000000610800780c */ /* 0x000fe20001721670 */
[----:B------:R-:W-:Y:S01]  /*cf90*/  IMAD.MOV.U32 R13, RZ, RZ, R10 ;  /* 0x000000ffff0d7224 */ /* 0x000fe200078e000a */
[----:B0-----:R-:W0:Y:S01]  /*cfa0*/  S2R R3, SR_TID.X ;  /* 0x0000000000037919 */ /* 0x001e220000002100 */
[----:B------:R-:W-:-:S10]  /*cfb0*/  MOV R9, R14 ;  /* 0x0000000e00097202 */ /* 0x000fd40000000f00 */
[----:B0-----:R-:W-:Y:S05]  /*cfc0*/  WARPSYNC.COLLECTIVE R15, `(.L_x_108) ;  /* 0x000000000f087348 */ /* 0x001fea0003c00000 */
[----:B------:R1:W2:Y:S02]  /*cfd0*/  SHFL.IDX P6, R14, R13, R12, R11 ;  /* 0x0000000c0d0e7389 */ /* 0x0002a400000c000b */
[----:B012---:R-:W-:Y:S01]  /*cfe0*/  ENDCOLLECTIVE ;  /* 0x000000000000791b */ /* 0x007fe20003800000 */
.L_x_108:
[----:B------:R-:W-:Y:S02]  /*cff0*/  IMAD.MOV.U32 R13, RZ, RZ, R17 ;  /* 0x000000ffff0d7224 */ /* 0x000fe400078e0011 */
[----:B------:R-:W-:Y:S02]  /*d000*/  IMAD.MOV.U32 R12, RZ, RZ, RZ ;  /* 0x000000ffff0c7224 */ /* 0x000fe400078e00ff */
[----:B------:R-:W-:Y:S02]  /*d010*/  IMAD.SHL.U32 R3, R3, 0x10, RZ ;  /* 0x0000001003037824 */ /* 0x000fe400078e00ff */
[----:B------:R-:W-:-:S07]  /*d020*/  IMAD.MOV.U32 R2, RZ, RZ, R14 ;  /* 0x000000ffff027224 */ /* 0x000fce00078e000e */
[----:B------:R-:W-:Y:S05]  /*d030*/  WARPSYNC.COLLECTIVE R15, `(.L_x_109) ;  /* 0x000000000f087348 */ /* 0x000fea0003c00000 */
[----:B------:R0:W1:Y:S02]  /*d040*/  SHFL.IDX P6, R14, R13, R12, R11 ;  /* 0x0000000c0d0e7389 */ /* 0x00006400000c000b */
[----:B01----:R-:W-:Y:S01]  /*d050*/  ENDCOLLECTIVE ;  /* 0x000000000000791b */ /* 0x003fe20003800000 */
.L_x_109:
[----:B------:R-:W-:-:S04]  /*d060*/  LOP3.LUT R3, R3, 0x30, RZ, 0xc0, !PT ;  /* 0x0000003003037812 */ /* 0x000fc800078ec0ff */
[----:B------:R-:W-:-:S05]  /*d070*/  IADD3 R2, P0, R3, R2, RZ ;  /* 0x0000000203027210 */ /* 0x000fca0007f1e0ff */
[----:B------:R-:W-:Y:S01]  /*d080*/  IMAD.X R3, RZ, RZ, R9, P0 ;  /* 0x000000ffff037224 */ /* 0x000fe200000e0609 */
[----:B------:R-:W-:Y:S01]  /*d090*/  ISETP.GE.AND P0, PT, R8, 0x41, PT ;  /* 0x000000410800780c */ /* 0x000fe20003f06270 */
[----:B------:R-:W-:-:S03]  /*d0a0*/  IMAD.MOV.U32 R13, RZ, RZ, R18 ;  /* 0x000000ffff0d7224 */ /* 0x000fc600078e0012 */
[----:B------:R-:W-:Y:S01]  /*d0b0*/  @!PT LDS RZ, [RZ] ;  /* 0x00000000fffff984 */ /* 0x000fe20000000800 */
[----:B------:R-:W-:Y:S01]  /*d0c0*/  @!PT LDS RZ, [RZ] ;  /* 0x00000000fffff984 */ /* 0x000fe20000000800 */
[----:B------:R-:W-:Y:S01]  /*d0d0*/  @!PT LDS RZ, [RZ] ;  /* 0x00000000fffff984 */ /* 0x000fe20000000800 */
[----:B------:R0:W-:Y:S01]  /*d0e0*/  LDGSTS.E.BYPASS.LTC128B.128 [R27+0x6a00], desc[UR46][R2.64], !P1 ;  /* 0x06a00000021b7fae */ /* 0x0001e2000c901d6e */
[----:B------:R-:W-:Y:S02]  /*d0f0*/  ISETP.GE.AND P1, PT, R8, 0x61, PT ;  /* 0x000000610800780c */ /* 0x000fe40003f26270 */
[----:B------:R-:W-:-:S11]  /*d100*/  MOV R17, R14 ;  /* 0x0000000e00117202 */ /* 0x000fd60000000f00 */
[----:B0-----:R-:W-:Y:S05]  /*d110*/  WARPSYNC.COLLECTIVE R15, `(.L_x_110) ;  /* 0x000000000f087348 */ /* 0x001fea0003c00000 */
[----:B------:R1:W2:Y:S02]  /*d120*/  SHFL.IDX P6, R14, R13, R12, R11 ;  /* 0x0000000c0d0e7389 */ /* 0x0002a400000c000b */
[----:B012---:R-:W-:Y:S01]  /*d130*/  ENDCOLLECTIVE ;  /* 0x000000000000791b */ /* 0x007fe20003800000 */
.L_x_110:
[----:B------:R-:W-:Y:S01]  /*d140*/  IMAD.MOV.U32 R2, RZ, RZ, R14 ;  /* 0x000000ffff027224 */ /* 0x000fe200078e000e */
[----:B------:R-:W-:Y:S06]  /*d150*/  BRA `(.L_x_111) ;  /* 0xffffffc800347947 */ /* 0x000fec000383ffff */
.L_x_52:
[----:B-1----:R-:W-:-:S04]  /*d160*/  IMAD.U32 R3, RZ, RZ, UR42 ;  /* 0x0000002aff037e24 */ /* 0x002fc8000f8e00ff */
[----:B------:R1:W2:Y:S03]  /*d170*/  SYNCS.PHASECHK.TRANS64.TRYWAIT P2, [R3+URZ+0x12440], R28 ;  /* 0x0124401c030075a7 */ /* 0x0002a6000804017f */
[----:B--2---:R-:W-:Y:S05]  /*d180*/  @!P2 NANOSLEEP.SYNCS 0x989680 ;  /* 0x009896800000a95d */ /* 0x004fea0003900000 */
[----:B------:R-:W2:Y:S02]  /*d190*/  @!P2 SYNCS.PHASECHK.TRANS64 P2, [R3+URZ+0x12440], R28 ;  /* 0x0124401c0300a5a7 */ /* 0x000ea4000804007f */
[----:B--2---:R-:W-:Y:S05]  /*d1a0*/  @!P2 BRA `(.L_x_52) ;  /* 0xfffffffc00eca947 */ /* 0x004fea000383ffff */
[----:B------:R-:W-:Y:S05]  /*d1b0*/  BRA `(.L_x_112) ;  /* 0xffffffc8007c7947 */ /* 0x000fea000383ffff */
.L_x_53:
[----:B------:R-:W-:Y:S01]  /*d1c0*/  BSSY B0, `(.L_x_113) ;  /* 0x0000008000007945 */ /* 0x000fe20003800000 */
[----:B------:R-:W-:Y:S01]  /*d1d0*/  IMAD.MOV.U32 R13, RZ, RZ, R7 ;  /* 0x000000ffff0d7224 */ /* 0x000fe200078e0007 */
[----:B------:R-:W-:Y:S01]  /*d1e0*/  MOV R15, 0xffffffff ;  /* 0xffffffff000f7802 */ /* 0x000fe20000000f00 */
[----:B------:R-:W-:Y:S02]  /*d1f0*/  IMAD.MOV.U32 R12, RZ, RZ, RZ ;  /* 0x000000ffff0c7224 */ /* 0x000fe400078e00ff */
[----:B------:R-:W-:-:S07]  /*d200*/  IMAD.MOV.U32 R11, RZ, RZ, 0x1c1f ;  /* 0x00001c1fff0b7424 */ /* 0x000fce00078e00ff */
[----:B------:R-:W-:Y:S05]  /*d210*/  WARPSYNC.COLLECTIVE R15, `(.L_x_114) ;  /* 0x000000000f087348 */ /* 0x000fea0003c00000 */
[----:B------:R0:W1:Y:S02]  /*d220*/  SHFL.IDX P6, R14, R13, R12, R11 ;  /* 0x0000000c0d0e7389 */ /* 0x00006400000c000b */
[----:B01----:R-:W-:Y:S01]  /*d230*/  ENDCOLLECTIVE ;  /* 0x000000000000791b */ /* 0x003fe20003800000 */
.L_x_114:
[----:B------:R-:W-:Y:S05]  /*d240*/  BSYNC B0 ;  /* 0x0000000000007941 */ /* 0x000fea0003800000 */
.L_x_113:
[----:B------:R-:W-:Y:S02]  /*d250*/  IMAD.MOV.U32 R13, RZ, RZ, R5 ;  /* 0x000000ffff0d7224 */ /* 0x000fe400078e0005 */
[----:B------:R-:W-:Y:S02]  /*d260*/  IMAD.MOV.U32 R12, RZ, RZ, RZ ;  /* 0x000000ffff0c7224 */ /* 0x000fe400078e00ff */
[----:B------:R-:W-:Y:S02]  /*d270*/  IMAD.MOV.U32 R11, RZ, RZ, 0x1c1f ;  /* 0x00001c1fff0b7424 */ /* 0x000fe400078e00ff */
[----:B------:R-:W-:Y:S02]  /*d280*/  IMAD.MOV.U32 R15, RZ, RZ, -0x1 ;  /* 0xffffffffff0f7424 */ /* 0x000fe400078e00ff */
[----:B------:R-:W-:-:S07]  /*d290*/  IMAD.MOV.U32 R2, RZ, RZ, R14 ;  /* 0x000000ffff027224 */ /* 0x000fce00078e000e */
[----:B------:R-:W-:Y:S05]  /*d2a0*/  WARPSYNC.COLLECTIVE R15, `(.L_x_115) ;  /* 0x000000000f087348 */ /* 0x000fea0003c00000 */
[----:B------:R0:W1:Y:S02]  /*d2b0*/  SHFL.IDX P6, R14, R13, R12, R11 ;  /* 0x0000000c0d0e7389 */ /* 0x00006400000c000b */
[----:B01----:R-:W-:Y:S01]  /*d2c0*/  ENDCOLLECTIVE ;  /* 0x000000000000791b */ /* 0x003fe20003800000 */
.L_x_115:
[----:B------:R-:W-:Y:S02]  /*d2d0*/  IMAD.MOV.U32 R13, RZ, RZ, R7 ;  /* 0x000000ffff0d7224 */ /* 0x000fe400078e0007 */
[----:B------:R-:W-:Y:S01]  /*d2e0*/  IMAD.MOV.U32 R12, RZ, RZ, 0x1 ;  /* 0x00000001ff0c7424 */ /* 0x000fe200078e00ff */
[----:B------:R-:W-:-:S05]  /*d2f0*/  @P4 IADD3 R14, P2, R18, R14, RZ ;  /* 0x0000000e120e4210 */ /* 0x000fca0007f5e0ff */
[----:B------:R-:W-:Y:S01]  /*d300*/  @P4 IMAD.X R3, RZ, RZ, R2, P2 ;  /* 0x000000ffff034224 */ /* 0x000fe200010e0602 */
[----:B------:R-:W-:-:S07]  /*d310*/  @P4 MOV R2, R14 ;  /* 0x0000000e00024202 */ /* 0x000fce0000000f00 */
[----:B------:R-:W-:Y:S05]  /*d320*/  WARPSYNC.COLLECTIVE R15, `(.L_x_116) ;  /* 0x000000000f087348 */ /* 0x000fea0003c00000 */
[----:B------:R0:W1:Y:S02]  /*d330*/  SHFL.IDX P6, R14, R13, R12, R11 ;  /* 0x0000000c0d0e7389 */ /* 0x00006400000c000b */
[----:B01----:R-:W-:Y:S01]  /*d340*/  ENDCOLLECTIVE ;  /* 0x000000000000791b */ /* 0x003fe20003800000 */
.L_x_116:
[----:B------:R-:W-:Y:S01]  /*d350*/  @!PT LDS RZ, [RZ] ;  /* 0x00000000fffff984 */ /* 0x000fe20000000800 */
[----:B------:R-:W-:Y:S01]  /*d360*/  @!PT LDS RZ, [RZ] ;  /* 0x00000000fffff984 */ /* 0x000fe20000000800 */
[----:B------:R-:W-:Y:S01]  /*d370*/  @!PT LDS RZ, [RZ] ;  /* 0x00000000fffff984 */ /* 0x000fe20000000800 */
[----:B------:R0:W-:Y:S01]  /*d380*/  @P4 LDGSTS.E.BYPASS.LTC128B.128 [R27+0xd200], desc[UR46][R2.64], !P5 ;  /* 0x0d200000021b4fae */ /* 0x0001e2000e901d6e */
[----:B------:R-:W-:Y:S02]  /*d390*/  IMAD.MOV.U32 R13, RZ, RZ, R5 ;  /* 0x000000ffff0d7224 */ /* 0x000fe400078e0005 */
[----:B0-----:R-:W-:-:S07]  /*d3a0*/  IMAD.MOV.U32 R2, RZ, RZ, R14 ;  /* 0x000000ffff027224 */ /* 0x001fce00078e000e */
[----:B------:R-:W-:Y:S05]  /*d3b0*/  WARPSYNC.COLLECTIVE R15, `(.L_x_117) ;  /* 0x000000000f087348 */ /* 0x000fea0003c00000 */
[----:B------:R0:W1:Y:S02]  /*d3c0*/  SHFL.IDX P6, R14, R13, R12, R11 ;  /* 0x0000000c0d0e7389 */ /* 0x00006400000c000b */
[----:B01----:R-:W-:Y:S01]  /*d3d0*/  ENDCOLLECTIVE ;  /* 0x000000000000791b */ /* 0x003fe20003800000 */
.L_x_117:
[----:B------:R-:W-:Y:S01]  /*d3e0*/  MOV R13, R7 ;  /* 0x00000007000d7202 */ /* 0x000fe20000000f00 */
[----:B------:R-:W-:Y:S01]  /*d3f0*/  IMAD.MOV.U32 R12, RZ, RZ, 0x2 ;  /* 0x00000002ff0c7424 */ /* 0x000fe200078e00ff */
[----:B------:R-:W-:-:S05]  /*d400*/  @P3 IADD3 R14, P2, R18, R14, RZ ;  /* 0x0000000e120e3210 */ /* 0x000fca0007f5e0ff */
[----:B------:R-:W-:Y:S02]  /*d410*/  @P3 IMAD.X R3, RZ, RZ, R2, P2 ;  /* 0x000000ffff033224 */ /* 0x000fe400010e0602 */
[----:B------:R-:W-:-:S07]  /*d420*/  @P3 IMAD.MOV.U32 R2, RZ, RZ, R14 ;  /* 0x000000ffff023224 */ /* 0x000fce00078e000e */
[----:B------:R-:W-:Y:S05]  /*d430*/  WARPSYNC.COLLECTIVE R15, `(.L_x_118) ;  /* 0x000000000f087348 */ /* 0x000fea0003c00000 */
[----:B------:R0:W1:Y:S02]  /*d440*/  SHFL.IDX P6, R14, R13, R12, R11 ;  /* 0x0000000c0d0e7389 */ /* 0x00006400000c000b */
[----:B01----:R-:W-:Y:S01]  /*d450*/  ENDCOLLECTIVE ;  /* 0x000000000000791b */ /* 0x003fe20003800000 */
.L_x_118:
        /* <DEDUP_REMOVED lines=9> */
.L_x_119:
[----:B------:R-:W-:Y:S01]  /*d4f0*/  MOV R13, R7 ;  /* 0x00000007000d7202 */ /* 0x000fe20000000f00 */
[----:B------:R-:W-:Y:S01]  /*d500*/  IMAD.MOV.U32 R12, RZ, RZ, 0x3 ;  /* 0x00000003ff0c7424 */ /* 0x000fe200078e00ff */
[----:B------:R-:W-:-:S13]  /*d510*/  @P0 IADD3 R6, P2, R18, R14, RZ ;  /* 0x0000000e12060210 */ /* 0x000fda0007f5e0ff */
[----:B------:R-:W-:Y:S05]  /*d520*/  WARPSYNC.COLLECTIVE R15, `(.L_x_120) ;  /* 0x000000000f087348 */ /* 0x000fea0003c00000 */
[----:B------:R0:W1:Y:S02]  /*d530*/  SHFL.IDX P6, R14, R13, R12, R11 ;  /* 0x0000000c0d0e7389 */ /* 0x00006400000c000b */
[----:B01----:R-:W-:Y:S01]  /*d540*/  ENDCOLLECTIVE ;  /* 0x000000000000791b */ /* 0x003fe20003800000 */
.L_x_120:
[----:B------:R-:W-:Y:S02]  /*d550*/  @P0 IMAD.X R9, RZ, RZ, R2, P2 ;  /* 0x000000ffff090224 */ /* 0x000fe400010e0602 */
[----:B------:R-:W-:Y:S02]  /*d560*/  @P0 IMAD.MOV.U32 R2, RZ, RZ, R6 ;  /* 0x000000ffff020224 */ /* 0x000fe400078e0006 */
[----:B------:R-:W-:-:S05]  /*d570*/  @P0 IMAD.MOV.U32 R3, RZ, RZ, R9 ;  /* 0x000000ffff030224 */ /* 0x000fca00078e0009 */
[----:B------:R-:W-:Y:S01]  /*d580*/  @!PT LDS RZ, [RZ] ;  /* 0x00000000fffff984 */ /* 0x000fe20000000800 */
[----:B------:R-:W-:Y:S01]  /*d590*/  @!PT LDS RZ, [RZ] ;  /* 0x00000000fffff984 */ /* 0x000fe20000000800 */
[----:B------:R-:W-:Y:S01]  /*d5a0*/  @!PT LDS RZ, [RZ] ;  /* 0x00000000fffff984 */ /* 0x000fe20000000800 */
[----:B------:R0:W-:Y:S01]  /*d5b0*/  @P0 LDGSTS.E.BYPASS.LTC128B.128 [R27+0xe200], desc[UR46][R2.64], !P5 ;  /* 0x0e200000021b0fae */ /* 0x0001e2000e901d6e */
[----:B------:R-:W-:Y:S02]  /*d5c0*/  IMAD.MOV.U32 R13, RZ, RZ, R5 ;  /* 0x000000ffff0d7224 */ /* 0x000fe400078e0005 */
[----:B------:R-:W-:-:S07]  /*d5d0*/  IMAD.MOV.U32 R7, RZ, RZ, R14 ;  /* 0x000000ffff077224 */ /* 0x000fce00078e000e */
[----:B0-----:R-:W-:Y:S05]  /*d5e0*/  WARPSYNC.COLLECTIVE R15, `(.L_x_121) ;  /* 0x000000000f087348 */ /* 0x001fea0003c00000 */
[----:B------:R1:W2:Y:S02]  /*d5f0*/  SHFL.IDX P6, R14, R13, R12, R11 ;  /* 0x0000000c0d0e7389 */ /* 0x0002a400000c000b */
[----:B012---:R-:W-:Y:S01]  /*d600*/  ENDCOLLECTIVE ;  /* 0x000000000000791b */ /* 0x007fe20003800000 */
.L_x_121:
[----:B------:R-:W-:Y:S01]  /*d610*/  MOV R13, R8 ;  /* 0x00000008000d7202 */ /* 0x000fe20000000f00 */
[----:B------:R-:W-:Y:S01]  /*d620*/  IMAD.MOV.U32 R12, RZ, RZ, RZ ;  /* 0x000000ffff0c7224 */ /* 0x000fe200078e00ff */
[----:B------:R-:W-:-:S05]  /*d630*/  @P1 IADD3 R14, P0, R18, R14, RZ ;  /* 0x0000000e120e1210 */ /* 0x000fca0007f1e0ff */
[----:B------:R-:W-:-:S08]  /*d640*/  @P1 IMAD.MOV.U32 R2, RZ, RZ, R14 ;  /* 0x000000ffff021224 */ /* 0x000fd000078e000e */
[----:B------:R-:W-:Y:S05]  /*d650*/  WARPSYNC.COLLECTIVE R15, `(.L_x_122) ;  /* 0x000000000f087348 */ /* 0x000fea0003c00000 */
[----:B------:R0:W1:Y:S02]  /*d660*/  SHFL.IDX P6, R14, R13, R12, R11 ;  /* 0x0000000c0d0e7389 */ /* 0x00006400000c000b */
[----:B01----:R-:W-:Y:S01]  /*d670*/  ENDCOLLECTIVE ;  /* 0x000000000000791b */ /* 0x003fe20003800000 */
.L_x_122:
[----:B------:R-:W-:-:S04]  /*d680*/  @P1 IMAD.X R9, RZ, RZ, R7, P0 ;  /* 0x000000ffff091224 */ /* 0x000fc800000e0607 */
        /* <DEDUP_REMOVED lines=10> */
.L_x_123:
[----:B------:R-:W-:Y:S05]  /*d730*/  BRA `(.L_x_124) ;  /* 0xffffffc800307947 */ /* 0x000fea000383ffff */
.L_x_58:
[----:B------:R-:W-:Y:S01]  /*d740*/  IMAD.MOV.U32 R13, RZ, RZ, R4 ;  /* 0x000000ffff0d7224 */ /* 0x000fe200078e0004 */
[----:B------:R-:W-:Y:S01]  /*d750*/  MOV R15, 0xffffffff ;  /* 0xffffffff000f7802 */ /* 0x000fe20000000f00 */
[----:B------:R-:W-:Y:S02]  /*d760*/  IMAD.MOV.U32 R12, RZ, RZ, RZ ;  /* 0x000000ffff0c7224 */ /* 0x000fe400078e00ff */
[----:B------:R-:W-:Y:S02]  /*d770*/  IMAD.MOV.U32 R11, RZ, RZ, 0x1c1f ;  /* 0x00001c1fff0b7424 */ /* 0x000fe400078e00ff */
[----:B------:R-:W-:-:S07]  /*d780*/  IMAD R7, R24, 0xc0, R25 ;  /* 0x000000c018077824 */ /* 0x000fce00078e0219 */
[----:B-1----:R-:W-:Y:S05]  /*d790*/  WARPSYNC.COLLECTIVE R15, `(.L_x_125) ;  /* 0x000000000f087348 */ /* 0x002fea0003c00000 */
[----:B-1----:R0:W1:Y:S02]  /*d7a0*/  SHFL.IDX P6, R14, R13, R12, R11 ;  /* 0x0000000c0d0e7389 */ /* 0x00206400000c000b */
[----:B01----:R-:W-:Y:S01]  /*d7b0*/  ENDCOLLECTIVE ;  /* 0x000000000000791b */ /* 0x003fe20003800000 */
.L_x_125:
[----:B------:R-:W-:Y:S02]  /*d7c0*/  IMAD.MOV.U32 R13, RZ, RZ, R0 ;  /* 0x000000ffff0d7224 */ /* 0x000fe400078e0000 */
[----:B------:R-:W-:-:S07]  /*d7d0*/  IMAD.MOV.U32 R2, RZ, RZ, R14 ;  /* 0x000000ffff027224 */ /* 0x000fce00078e000e */
[----:B------:R-:W-:Y:S05]  /*d7e0*/  WARPSYNC.COLLECTIVE R15, `(.L_x_126) ;  /* 0x000000000f087348 */ /* 0x000fea0003c00000 */
[----:B------:R0:W1:Y:S02]  /*d7f0*/  SHFL.IDX P6, R14, R13, R12, R11 ;  /* 0x0000000c0d0e7389 */ /* 0x00006400000c000b */
[----:B01----:R-:W-:Y:S01]  /*d800*/  ENDCOLLECTIVE ;  /* 0x000000000000791b */ /* 0x003fe20003800000 */
.L_x_126:
[----:B------:R-:W-:Y:S02]  /*d810*/  ULDC UR4, c[0x0][0x288] ;  /* 0x0000a20000047ab9 */ /* 0x000fe40000000800 */
[----:B------:R-:W-:Y:S02]  /*d820*/  IMAD R6, R9, UR4, RZ ;  /* 0x0000000409067c24 */ /* 0x000fe4000f8e02ff */
[----:B------:R-:W-:-:S03]  /*d830*/  VIADD R9, R7, 0x20 ;  /* 0x0000002007097836 */ /* 0x000fc60000000000 */
[----:B------:R-:W-:Y:S01]  /*d840*/  ISETP.GE.AND P2, PT, R7, R6, PT ;  /* 0x000000060700720c */ /* 0x000fe20003f46270 */
[----:B------:R-:W-:Y:S01]  /*d850*/  IMAD.MOV.U32 R13, RZ, RZ, R4 ;  /* 0x000000ffff0d7224 */ /* 0x000fe200078e0004 */
[----:B------:R-:W-:-:S11]  /*d860*/  MOV R12, 0x1 ;  /* 0x00000001000c7802 */ /* 0x000fd60000000f00 */
[----:B------:R-:W-:-:S05]  /*d870*/  @!P2 IADD3 R14, P1, R18, R14, RZ ;  /* 0x0000000e120ea210 */ /* 0x000fca0007f3e0ff */
[----:B------:R-:W-:Y:S01]  /*d880*/  @!P2 IMAD.X R3, RZ, RZ, R2, P1 ;  /* 0x000000ffff03a224 */ /* 0x000fe200008e0602 */
[----:B------:R-:W-:Y:S01]  /*d890*/  ISETP.GE.AND P1, PT, R9, R6, PT ;  /* 0x000000060900720c */ /* 0x000fe20003f26270 */
[----:B------:R-:W-:-:S12]  /*d8a0*/  @!P2 IMAD.MOV.U32 R2, RZ, RZ, R14 ;  /* 0x000000ffff02a224 */ /* 0x000fd800078e000e */
[----:B------:R-:W-:Y:S05]  /*d8b0*/  WARPSYNC.COLLECTIVE R15, `(.L_x_127) ;  /* 0x000000000f087348 */ /* 0x000fea0003c00000 */
[----:B------:R0:W1:Y:S02]  /*d8c0*/  SHFL.IDX P6, R14, R13, R12, R11 ;  /* 0x0000000c0d0e7389 */ /* 0x00006400000c000b */
[----:B01----:R-:W-:Y:S01]  /*d8d0*/  ENDCOLLECTIVE ;  /* 0x000000000000791b */ /* 0x003fe20003800000 */
.L_x_127:
[----:B------:R-:W-:Y:S01]  /*d8e0*/  @!PT LDS RZ, [RZ] ;  /* 0x00000000fffff984 */ /* 0x000fe20000000800 */
[----:B------:R-:W-:Y:S01]  /*d8f0*/  @!PT LDS RZ, [RZ] ;  /* 0x00000000fffff984 */ /* 0x000fe20000000800 */
[----:B------:R-:W-:Y:S01]  /*d900*/  @!PT LDS RZ, [RZ] ;  /* 0x00000000fffff984 */ /* 0x000fe20000000800 */
[----:B------:R0:W-:Y:S01]  /*d910*/  @!P2 LDGSTS.E.BYPASS.LTC128B.128 [R27+0xa200], desc[UR46][R2.64], !P0 ;  /* 0x0a200000021bafae */ /* 0x0001e2000c101d6e */
[----:B------:R-:W-:Y:S02]  /*d920*/  IMAD.MOV.U32 R13, RZ, RZ, R0 ;  /* 0x000000ffff0d7224 */ /* 0x000fe400078e0000 */
[----:B------:R-:W-:-:S07]  /*d930*/  IMAD.MOV.U32 R9, RZ, RZ, R14 ;  /* 0x000000ffff097224 */ /* 0x000fce00078e000e */
[----:B0-----:R-:W-:Y:S05]  /*d940*/  WARPSYNC.COLLECTIVE R15, `(.L_x_128) ;  /* 0x000000000f087348 */ /* 0x001fea0003c00000 */
[----:B------:R1:W2:Y:S02]  /*d950*/  SHFL.IDX P6, R14, R13, R12, R11 ;  /* 0x0000000c0d0e7389 */ /* 0x0002a400000c000b */
[----:B012---:R-:W-:Y:S01]  /*d960*/  ENDCOLLECTIVE ;  /* 0x000000000000791b */ /* 0x007fe20003800000 */
.L_x_128:
[----:B------:R-:W-:Y:S01]  /*d970*/  IMAD.MOV.U32 R13, RZ, RZ, R4 ;  /* 0x000000ffff0d7224 */ /* 0x000fe200078e0004 */
[----:B------:R-:W-:Y:S01]  /*d980*/  MOV R12, 0x2 ;  /* 0x00000002000c7802 */ /* 0x000fe20000000f00 */
[----:B------:R-:W-:-:S05]  /*d990*/  IMAD.MOV.U32 R11, RZ, RZ, R14 ;  /* 0x000000ffff0b7224 */ /* 0x000fca00078e000e */
[----:B------:R-:W-:Y:S01]  /*d9a0*/  @!P1 IADD3 R2, P2, R18, R11, RZ ;  /* 0x0000000b12029210 */ /* 0x000fe20007f5e0ff */
[----:B------:R-:W-:-:S04]  /*d9b0*/  IMAD.MOV.U32 R11, RZ, RZ, 0x1c1f ;  /* 0x00001c1fff0b7424 */ /* 0x000fc800078e00ff */
[----:B------:R-:W-:-:S08]  /*d9c0*/  @!P1 IMAD.X R3, RZ, RZ, R9, P2 ;  /* 0x000000ffff039224 */ /* 0x000fd000010e0609 */
[----:B------:R-:W-:Y:S05]  /*d9d0*/  WARPSYNC.COLLECTIVE R15, `(.L_x_129) ;  /* 0x000000000f087348 */ /* 0x000fea0003c00000 */
[----:B------:R0:W1:Y:S02]  /*d9e0*/  SHFL.IDX P6, R14, R13, R12, R11 ;  /* 0x0000000c0d0e7389 */ /* 0x00006400000c000b */
[----:B01----:R-:W-:Y:S01]  /*d9f0*/  ENDCOLLECTIVE ;  /* 0x000000000000791b */ /* 0x003fe20003800000 */
.L_x_129:
[----:B------:R-:W-:Y:S01]  /*da00*/  VIADD R9, R7, 0x40 ;  /* 0x0000004007097836 */ /* 0x000fe20000000000 */
[----:B------:R-:W-:Y:S01]  /*da10*/  @!PT LDS RZ, [RZ] ;  /* 0x00000000fffff984 */ /* 0x000fe20000000800 */
[----:B------:R-:W-:Y:S01]  /*da20*/  @!PT LDS RZ, [RZ] ;  /* 0x00000000fffff984 */ /* 0x000fe20000000800 */
[----:B------:R-:W-:Y:S01]  /*da30*/  @!PT LDS RZ, [RZ] ;  /* 0x00000000fffff984 */ /* 0x000fe20000000800 */
[----:B------:R0:W-:Y:S04]  /*da40*/  @!P1 LDGSTS.E.BYPASS.LTC128B.128 [R27+0xaa00], desc[UR46][R2.64], !P0 ;  /* 0x0aa00000021b9fae */ /* 0x0001e8000c101d6e */
[----:B------:R-:W-:Y:S01]  /*da50*/  ISETP.GE.AND P2, PT, R9, R6, PT ;  /* 0x000000060900720c */ /* 0x000fe20003f46270 */
[----:B------:R-:W-:Y:S02]  /*da60*/  IMAD.MOV.U32 R13, RZ, RZ, R0 ;  /* 0x000000ffff0d7224 */ /* 0x000fe400078e0000 */
[----:B------:R-:W-:-:S10]  /*da70*/  IMAD.MOV.U32 R10, RZ, RZ, R14 ;  /* 0x000000ffff0a7224 */ /* 0x000fd400078e000e */
[----:B0-----:R-:W-:Y:S05]  /*da80*/  WARPSYNC.COLLECTIVE R15, `(.L_x_130) ;  /* 0x000000000f087348 */ /* 0x001fea0003c00000 */
[----:B------:R1:W2:Y:S02]  /*da90*/  SHFL.IDX P6, R14, R13, R12, R11 ;  /* 0x0000000c0d0e7389 */ /* 0x0002a400000c000b */
[----:B012---:R-:W-:Y:S01]  /*daa0*/  ENDCOLLECTIVE ;  /* 0x000000000000791b */ /* 0x007fe20003800000 */
.L_x_130:
[----:B------:R-:W-:Y:S02]  /*dab0*/  IMAD.MOV.U32 R13, RZ, RZ, R4 ;  /* 0x000000ffff0d7224 */ /* 0x000fe400078e0004 */
[----:B------:R-:W-:-:S05]  /*dac0*/  IMAD.MOV.U32 R12, RZ, RZ, R14 ;  /* 0x000000ffff0c7224 */ /* 0x000fca00078e000e */
[----:B------:R-:W-:Y:S02]  /*dad0*/  @!P2 IADD3 R2, P1, R18, R12, RZ ;  /* 0x0000000c1202a210 */ /* 0x000fe40007f3e0ff */
[----:B------:R-:W-:-:S03]  /*dae0*/  MOV R12, 0x3 ;  /* 0x00000003000c7802 */ /* 0x000fc60000000f00 */
[----:B------:R-:W-:-:S08]  /*daf0*/  @!P2 IMAD.X R3, RZ, RZ, R10, P1 ;  /* 0x000000ffff03a224 */ /* 0x000fd000008e060a */
[----:B------:R-:W-:Y:S05]  /*db00*/  WARPSYNC.COLLECTIVE R15, `(.L_x_131) ;  /* 0x000000000f087348 */ /* 0x000fea0003c00000 */
[----:B------:R0:W1:Y:S02]  /*db10*/  SHFL.IDX P6, R14, R13, R12, R11 ;  /* 0x0000000c0d0e7389 */ /* 0x00006400000c000b */
[----:B01----:R-:W-:Y:S01]  /*db20*/  ENDCOLLECTIVE ;  /* 0x000000000000791b */ /* 0x003fe20003800000 */
.L_x_131:
[----:B------:R-:W-:Y:S01]  /*db30*/  @!PT LDS RZ, [RZ] ;  /* 0x00000000fffff984 */ /* 0x000fe20000000800 */
[----:B------:R-:W-:Y:S01]  /*db40*/  @!PT LDS RZ, [RZ] ;  /* 0x00000000fffff984 */ /* 0x000fe20000000800 */
[----:B------:R-:W-:Y:S01]  /*db50*/  @!PT LDS RZ, [RZ] ;  /* 0x00000000fffff984 */ /* 0x000fe20000000800 */
[----:B------:R0:W-:Y:S01]  /*db60*/  @!P2 LDGSTS.E.BYPASS.LTC128B.128 [R27+0xb200], desc[UR46][R2.64], !P0 ;  /* 0x0b200000021bafae */ /* 0x0001e2000c101d6e */
[----:B------:R-:W-:Y:S02]  /*db70*/  IMAD.MOV.U32 R13, RZ, RZ, R0 ;  /* 0x000000ffff0d7224 */ /* 0x000fe400078e0000 */
[----:B0-----:R-:W-:-:S05]  /*db80*/  VIADD R3, R7, 0x60 ;  /* 0x0000006007037836 */ /* 0x001fca0000000000 */
[----:B------:R-:W-:Y:S01]  /*db90*/  ISETP.GE.AND P1, PT, R3, R6, PT ;  /* 0x000000060300720c */ /* 0x000fe20003f26270 */
[----:B------:R-:W-:-:S12]  /*dba0*/  IMAD.MOV.U32 R4, RZ, RZ, R14 ;  /* 0x000000ffff047224 */ /* 0x000fd800078e000e */
[----:B------:R-:W-:Y:S05]  /*dbb0*/  WARPSYNC.COLLECTIVE R15, `(.L_x_132) ;  /* 0x000000000f087348 */ /* 0x000fea0003c00000 */
[----:B------:R0:W1:Y:S02]  /*dbc0*/  SHFL.IDX P6, R14, R13, R12, R11 ;  /* 0x0000000c0d0e7389 */ /* 0x00006400000c000b */
[----:B01----:R-:W-:Y:S01]  /*dbd0*/  ENDCOLLECTIVE ;  /* 0x000000000000791b */ /* 0x003fe20003800000 */
.L_x_132:
[----:B------:R-:W-:Y:S02]  /*dbe0*/  IMAD.MOV.U32 R13, RZ, RZ, R8 ;  /* 0x000000ffff0d7224 */ /* 0x000fe400078e0008 */
[----:B------:R-:W-:Y:S01]  /*dbf0*/  IMAD.MOV.U32 R12, RZ, RZ, RZ ;  /* 0x000000ffff0c7224 */ /* 0x000fe200078e00ff */
[----:B------:R-:W-:-:S13]  /*dc00*/  @!P1 IADD3 R2, P2, R18, R14, RZ ;  /* 0x0000000e12029210 */ /* 0x000fda0007f5e0ff */
[----:B------:R-:W-:Y:S05]  /*dc10*/  WARPSYNC.COLLECTIVE R15, `(.L_x_133) ;  /* 0x000000000f087348 */ /* 0x000fea0003c00000 */
[----:B------:R0:W1:Y:S02]  /*dc20*/  SHFL.IDX P6, R14, R13, R12, R11 ;  /* 0x0000000c0d0e7389 */ /* 0x00006400000c000b */
[----:B01----:R-:W-:Y:S01]  /*dc30*/  ENDCOLLECTIVE ;  /* 0x000000000000791b */ /* 0x003fe20003800000 */
.L_x_133:
[----:B------:R-:W-:-:S05]  /*dc40*/  @!P1 IMAD.X R3, RZ, RZ, R4, P2 ;  /* 0x000000ffff039224 */ /* 0x000fca00010e0604 */
[----:B------:R-:W-:Y:S01]  /*dc50*/  @!PT LDS RZ, [RZ] ;  /* 0x00000000fffff984 */ /* 0x000fe20000000800 */
[----:B------:R-:W-:Y:S01]  /*dc60*/  @!PT LDS RZ, [RZ] ;  /* 0x00000000fffff984 */ /* 0x000fe20000000800 */
[----:B------:R-:W-:Y:S01]  /*dc70*/  @!PT LDS RZ, [RZ] ;  /* 0x00000000fffff984 */ /* 0x000fe20000000800 */
[----:B------:R0:W-:Y:S01]  /*dc80*/  @!P1 LDGSTS.E.BYPASS.LTC128B.128 [R27+0xba00], desc[UR46][R2.64], !P0 ;  /* 0x0ba00000021b9fae */ /* 0x0001e2000c101d6e */
[----:B------:R-:W-:Y:S02]  /*dc90*/  IMAD.MOV.U32 R13, RZ, RZ, R5 ;  /* 0x000000ffff0d7224 */ /* 0x000fe400078e0005 */
[----:B0-----:R-:W-:Y:S01]  /*dca0*/  VIADD R3, R7, 0x80 ;  /* 0x0000008007037836 */ /* 0x001fe20000000000 */
[----:B------:R-:W-:-:S07]  /*dcb0*/  MOV R9, R14 ;  /* 0x0000000e00097202 */ /* 0x000fce0000000f00 */
[----:B------:R-:W-:Y:S05]  /*dcc0*/  WARPSYNC.COLLECTIVE R15, `(.L_x_134) ;  /* 0x000000000f087348 */ /* 0x000fea0003c00000 */
[----:B------:R0:W1:Y:S02]  /*dcd0*/  SHFL.IDX P6, R14, R13, R12, R11 ;  /* 0x0000000c0d0e7389 */ /* 0x00006400000c000b */
[----:B01----:R-:W-:Y:S01]  /*dce0*/  ENDCOLLECTIVE ;  /* 0x000000000000791b */ /* 0x003fe20003800000 */
.L_x_134:
[----:B------:R-:W-:Y:S02]  /*dcf0*/  ISETP.GE.AND P1, PT, R3, R6, PT ;  /* 0x000000060300720c */ /* 0x000fe40003f26270 */
[----:B------:R-:W-:Y:S01]  /*dd00*/  MOV R13, R8 ;  /* 0x00000008000d7202 */ /* 0x000fe20000000f00 */
[----:B------:R-:W-:Y:S02]  /*dd10*/  IMAD.MOV.U32 R12, RZ, RZ, 0x1 ;  /* 0x00000001ff0c7424 */ /* 0x000fe400078e00ff */
[----:B------:R-:W-:-:S08]  /*dd20*/  IMAD.MOV.U32 R10, RZ, RZ, R14 ;  /* 0x000000ffff0a7224 */ /* 0x000fd000078e000e */
[----:B------:R-:W-:Y:S05]  /*dd30*/  WARPSYNC.COLLECTIVE R15, `(.L_x_135) ;  /* 0x000000000f087348 */ /* 0x000fea0003c00000 */
[----:B------:R0:W1:Y:S02]  /*dd40*/  SHFL.IDX P6, R14, R13, R12, R11 ;  /* 0x0000000c0d0e7389 */ /* 0x00006400000c000b */
[----:B01----:R-:W-:Y:S01]  /*dd50*/  ENDCOLLECTIVE ;  /* 0x000000000000791b */ /* 0x003fe20003800000 */
.L_x_135:
[----:B------:R-:W-:-:S05]  /*dd60*/  @!P1 IADD3 R10, P3, R18, R10, RZ ;  /* 0x0000000a120a9210 */ /* 0x000fca0007f7e0ff */
[----:B------:R-:W-:Y:S02]  /*dd70*/  @!P1 IMAD.X R9, RZ, RZ, R9, P3 ;  /* 0x000000ffff099224 */ /* 0x000fe400018e0609 */
[----:B------:R-:W-:Y:S02]  /*dd80*/  @!P1 IMAD.MOV.U32 R2, RZ, RZ, R10 ;  /* 0x000000ffff029224 */ /* 0x000fe400078e000a */
[----:B------:R-:W-:Y:S02]  /*dd90*/  @!P1 IMAD.MOV.U32 R3, RZ, RZ, R9 ;  /* 0x000000ffff039224 */ /* 0x000fe400078e0009 */
[----:B------:R-:W-:-:S03]  /*dda0*/  IMAD.MOV.U32 R13, RZ, RZ, R5 ;  /* 0x000000ffff0d7224 */ /* 0x000fc600078e0005 */
[----:B------:R-:W-:Y:S01]  /*ddb0*/  @!PT LDS RZ, [RZ] ;  /* 0x00000000fffff984 */ /* 0x000fe20000000800 */
[----:B------:R-:W-:Y:S01]  /*ddc0*/  @!PT LDS RZ, [RZ] ;  /* 0x00000000fffff984 */ /* 0x000fe20000000800 */
[----:B------:R-:W-:Y:S01]  /*ddd0*/  @!PT LDS RZ, [RZ] ;  /* 0x00000000fffff984 */ /* 0x000fe20000000800 */
[----:B------:R0:W-:Y:S01]  /*dde0*/  @!P1 LDGSTS.E.BYPASS.LTC128B.128 [R27+0xc200], desc[UR46][R2.64], !P0 ;  /* 0x0c200000021b9fae */ /* 0x0001e2000c101d6e */
[----:B------:R-:W-:-:S07]  /*ddf0*/  IMAD.MOV.U32 R8, RZ, RZ, R14 ;  /* 0x000000ffff087224 */ /* 0x000fce00078e000e */
[----:B0-----:R-:W-:Y:S05]  /*de00*/  WARPSYNC.COLLECTIVE R15, `(.L_x_136) ;  /* 0x000000000f087348 */ /* 0x001fea0003c00000 */
[----:B------:R1:W2:Y:S02]  /*de10*/  SHFL.IDX P6, R14, R13, R12, R11 ;  /* 0x0000000c0d0e7389 */ /* 0x0002a400000c000b */
[----:B012---:R-:W-:Y:S01]  /*de20*/  ENDCOLLECTIVE ;  /* 0x000000000000791b */ /* 0x007fe20003800000 */
.L_x_136:
[----:B------:R-:W-:Y:S05]  /*de30*/  BRA `(.L_x_137) ;  /* 0xffffffc800bc7947 */ /* 0x000fea000383ffff */
.L_x_59:
[----:B0-----:R-:W-:-:S04]  /*de40*/  IMAD.U32 R3, RZ, RZ, UR42 ;  /* 0x0000002aff037e24 */ /* 0x001fc8000f8e00ff */
[----:B------:R0:W1:Y:S03]  /*de50*/  SYNCS.PHASECHK.TRANS64.TRYWAIT P0, [R3+URZ+0x12420], R0 ;  /* 0x01242000030075a7 */ /* 0x000066000800017f */
[----:B-1----:R-:W-:Y:S05]  /*de60*/  @!P0 NANOSLEEP.SYNCS 0x989680 ;  /* 0x009896800000895d */ /* 0x002fea0003900000 */
[----:B------:R-:W1:Y:S02]  /*de70*/  @!P0 SYNCS.PHASECHK.TRANS64 P0, [R3+URZ+0x12420], R0 ;  /* 0x01242000030085a7 */ /* 0x000e64000800007f */
[----:B-1----:R-:W-:Y:S05]  /*de80*/  @!P0 BRA `(.L_x_59) ;  /* 0xfffffffc00ec8947 */ /* 0x002fea000383ffff */
[----:B------:R-:W-:Y:S05]  /*de90*/  BRA `(.L_x_138) ;  /* 0xffffffc800e87947 */ /* 0x000fea000383ffff */
.L_x_62:
[----:B0-----:R0:W1:Y:S02]  /*dea0*/  SYNCS.PHASECHK.TRANS64.TRYWAIT P1, [R5+URZ+0x12480], R26 ;  /* 0x0124801a050075a7 */ /* 0x001064000802017f */
[----:B-1----:R-:W-:Y:S05]  /*deb0*/  @!P1 NANOSLEEP.SYNCS 0x989680 ;  /* 0x009896800000995d */ /* 0x002fea0003900000 */
[----:B------:R-:W1:Y:S02]  /*dec0*/  @!P1 SYNCS.PHASECHK.TRANS64 P1, [R5+URZ+0x12480], R26 ;  /* 0x0124801a050095a7 */ /* 0x000e64000802007f */
[----:B-1----:R-:W-:Y:S05]  /*ded0*/  @!P1 BRA `(.L_x_62) ;  /* 0xfffffffc00f09947 */ /* 0x002fea000383ffff */
[----:B------:R-:W-:Y:S05]  /*dee0*/  BRA `(.L_x_139) ;  /* 0xffffffcc00f47947 */ /* 0x000fea000383ffff */
.L_x_63:
[----:B------:R-:W-:Y:S01]  /*def0*/  BSSY B0, `(.L_x_140) ;  /* 0x0000008000007945 */ /* 0x000fe20003800000 */
[----:B------:R-:W-:Y:S01]  /*df00*/  IMAD.MOV.U32 R13, RZ, RZ, R17 ;  /* 0x000000ffff0d7224 */ /* 0x000fe200078e0011 */
[----:B------:R-:W-:Y:S01]  /*df10*/  MOV R11, 0x1c1f ;  /* 0x00001c1f000b7802 */ /* 0x000fe20000000f00 */
[----:B------:R-:W-:Y:S02]  /*df20*/  IMAD.MOV.U32 R12, RZ, RZ, RZ ;  /* 0x000000ffff0c7224 */ /* 0x000fe400078e00ff */
[----:B------:R-:W-:-:S07]  /*df30*/  IMAD.MOV.U32 R15, RZ, RZ, -0x1 ;  /* 0xffffffffff0f7424 */ /* 0x000fce00078e00ff */
[----:B0-----:R-:W-:Y:S05]  /*df40*/  WARPSYNC.COLLECTIVE R15, `(.L_x_141) ;  /* 0x000000000f087348 */ /* 0x001fea0003c00000 */
[----:B------:R1:W2:Y:S02]  /*df50*/  SHFL.IDX P6, R14, R13, R12, R11 ;  /* 0x0000000c0d0e7389 */ /* 0x0002a400000c000b */
[----:B012---:R-:W-:Y:S01]  /*df60*/  ENDCOLLECTIVE ;  /* 0x000000000000791b */ /* 0x007fe20003800000 */
.L_x_141:
[----:B------:R-:W-:Y:S05]  /*df70*/  BSYNC B0 ;  /* 0x0000000000007941 */ /* 0x000fea0003800000 */
.L_x_140:
        /* <DEDUP_REMOVED lines=8> */
.L_x_142:
[----:B------:R-:W-:Y:S02]  /*e000*/  IMAD.MOV.U32 R13, RZ, RZ, R17 ;  /* 0x000000ffff0d7224 */ /* 0x000fe400078e0011 */
[----:B------:R-:W-:Y:S01]  /*e010*/  IMAD.MOV.U32 R12, RZ, RZ, 0x1 ;  /* 0x00000001ff0c7424 */ /* 0x000fe200078e00ff */
[----:B------:R-:W-:-:S07]  /*e020*/  MOV R2, R14 ;  /* 0x0000000e00027202 */ /* 0x000fce0000000f00 */
[----:B------:R-:W-:Y:S05]  /*e030*/  WARPSYNC.COLLECTIVE R15, `(.L_x_143) ;  /* 0x000000000f087348 */ /* 0x000fea0003c00000 */
[----:B------:R0:W1:Y:S02]  /*e040*/  SHFL.IDX P6, R14, R13, R12, R11 ;  /* 0x0000000c0d0e7389 */ /* 0x00006400000c000b */
[----:B01----:R-:W-:Y:S01]  /*e050*/  ENDCOLLECTIVE ;  /* 0x000000000000791b */ /* 0x003fe20003800000 */
.L_x_143:
[----:B------:R-:W-:Y:S01]  /*e060*/  IADD3 R2, P1, R6, R2, RZ ;  /* 0x0000000206027210 */ /* 0x000fe20007f3e0ff */
[----:B------:R-:W-:-:S04]  /*e070*/  IMAD R6, R4, 0x2800, R27 ;  /* 0x0000280004067824 */ /* 0x000fc800078e021b */
[----:B------:R-:W-:-:S05]  /*e080*/  IMAD.X R3, RZ, RZ, R3, P1 ;  /* 0x000000ffff037224 */ /* 0x000fca00008e0603 */
[----:B------:R-:W-:Y:S01]  /*e090*/  @!PT LDS RZ, [RZ] ;  /* 0x00000000fffff984 */ /* 0x000fe20000000800 */
[----:B------:R-:W-:Y:S01]  /*e0a0*/  @!PT LDS RZ, [RZ] ;  /* 0x00000000fffff984 */ /* 0x000fe20000000800 */
[----:B------:R-:W-:Y:S01]  /*e0b0*/  @!PT LDS RZ, [RZ] ;  /* 0x00000000fffff984 */ /* 0x000fe20000000800 */
[----:B------:R0:W-:Y:S01]  /*e0c0*/  LDGSTS.E.BYPASS.LTC128B.128 [R6+0x5200], desc[UR46][R2.64], !P2 ;  /* 0x0520000002067fae */ /* 0x0001e2000d101d6e */
[----:B------:R-:W-:Y:S02]  /*e0d0*/  IMAD.MOV.U32 R13, RZ, RZ, R7 ;  /* 0x000000ffff0d7224 */ /* 0x000fe400078e0007 */
[----:B0-----:R-:W-:-:S07]  /*e0e0*/  IMAD.MOV.U32 R3, RZ, RZ, R14 ;  /* 0x000000ffff037224 */ /* 0x001fce00078e000e */
[----:B------:R-:W-:Y:S05]  /*e0f0*/  WARPSYNC.COLLECTIVE R15, `(.L_x_144) ;  /* 0x000000000f087348 */ /* 0x000fea0003c00000 */
[----:B------:R0:W1:Y:S02]  /*e100*/  SHFL.IDX P6, R14, R13, R12, R11 ;  /* 0x0000000c0d0e7389 */ /* 0x00006400000c000b */
[----:B01----:R-:W-:Y:S01]  /*e110*/  ENDCOLLECTIVE ;  /* 0x000000000000791b */ /* 0x003fe20003800000 */
.L_x_144:
[----:B------:R-:W0:Y:S01]  /*e120*/  S2R R15, SR_TID.X ;  /* 0x00000000000f7919 */ /* 0x000e220000002100 */
[----:B------:R-:W-:Y:S02]  /*e130*/  IMAD.MOV.U32 R13, RZ, RZ, R17 ;  /* 0x000000ffff0d7224 */ /* 0x000fe400078e0011 */
[----:B------:R-:W-:Y:S01]  /*e140*/  IMAD.MOV.U32 R12, RZ, RZ, 0x2 ;  /* 0x00000002ff0c7424 */ /* 0x000fe200078e00ff */
[----:B------:R-:W-:Y:S01]  /*e150*/  MOV R2, R14 ;  /* 0x0000000e00027202 */ /* 0x000fe20000000f00 */
        /* <DEDUP_REMOVED lines=8> */
.L_x_145:
        /* <DEDUP_REMOVED lines=9> */
.L_x_146:
        /* <DEDUP_REMOVED lines=12> */
.L_x_147:
[----:B------:R-:W-:Y:S01]  /*e330*/  @!PT LDS RZ, [RZ] ;  /* 0x00000000fffff984 */ /* 0x000fe20000000800 */
[----:B------:R-:W-:Y:S01]  /*e340*/  @!PT LDS RZ, [RZ] ;  /* 0x00000000fffff984 */ /* 0x000fe20000000800 */
[----:B------:R-:W-:Y:S01]  /*e350*/  @!PT LDS RZ, [RZ] ;  /* 0x00000000fffff984 */ /* 0x000fe20000000800 */
[----:B------:R0:W-:Y:S01]  /*e360*/  LDGSTS.E.BYPASS.LTC128B.128 [R6+0x6200], desc[UR46][R2.64], !P2 ;  /* 0x0620000002067fae */ /* 0x0001e2000d101d6e */
[----:B------:R-:W-:Y:S01]  /*e370*/  MOV R13, R7 ;  /* 0x00000007000d7202 */ /* 0x000fe20000000f00 */
[----:B0-----:R-:W0:Y:S01]  /*e380*/  S2R R3, SR_TID.X ;  /* 0x0000000000037919 */ /* 0x001e220000002100 */
[----:B------:R-:W-:-:S07]  /*e390*/  IMAD.MOV.U32 R17, RZ, RZ, R14 ;  /* 0x000000ffff117224 */ /* 0x000fce00078e000e */
[----:B0-----:R-:W-:Y:S05]  /*e3a0*/  WARPSYNC.COLLECTIVE R15, `(.L_x_148) ;  /* 0x000000000f087348 */ /* 0x001fea0003c00000 */
[----:B------:R1:W2:Y:S02]  /*e3b0*/  SHFL.IDX P6, R14, R13, R12, R11 ;  /* 0x0000000c0d0e7389 */ /* 0x0002a400000c000b */
[----:B012---:R-:W-:Y:S01]  /*e3c0*/  ENDCOLLECTIVE ;  /* 0x000000000000791b */ /* 0x007fe20003800000 */
.L_x_148:
[----:B------:R-:W-:Y:S02]  /*e3d0*/  IMAD.MOV.U32 R13, RZ, RZ, R18 ;  /* 0x000000ffff0d7224 */ /* 0x000fe400078e0012 */
[----:B------:R-:W-:Y:S02]  /*e3e0*/  IMAD.MOV.U32 R12, RZ, RZ, RZ ;  /* 0x000000ffff0c7224 */ /* 0x000fe400078e00ff */
[----:B------:R-:W-:Y:S02]  /*e3f0*/  IMAD.SHL.U32 R3, R3, 0x10, RZ ;  /* 0x0000001003037824 */ /* 0x000fe400078e00ff */
[----:B------:R-:W-:-:S07]  /*e400*/  IMAD.MOV.U32 R2, RZ, RZ, R14 ;  /* 0x000000ffff027224 */ /* 0x000fce00078e000e */
[----:B------:R-:W-:Y:S05]  /*e410*/  WARPSYNC.COLLECTIVE R15, `(.L_x_149) ;  /* 0x000000000f087348 */ /* 0x000fea0003c00000 */
[----:B------:R0:W1:Y:S02]  /*e420*/  SHFL.IDX P6, R14, R13, R12, R11 ;  /* 0x0000000c0d0e7389 */ /* 0x00006400000c000b */
[----:B01----:R-:W-:Y:S01]  /*e430*/  ENDCOLLECTIVE ;  /* 0x000000000000791b */ /* 0x003fe20003800000 */
.L_x_149:
[----:B------:R-:W-:-:S04]  /*e440*/  LOP3.LUT R3, R3, 0x30, RZ, 0xc0, !PT ;  /* 0x0000003003037812 */ /* 0x000fc800078ec0ff */
[----:B------:R-:W-:-:S05]  /*e450*/  IADD3 R2, P1, R3, R2, RZ ;  /* 0x0000000203027210 */ /* 0x000fca0007f3e0ff */
[----:B------:R-:W-:Y:S01]  /*e460*/  IMAD.X R3, RZ, RZ, R17, P1 ;  /* 0x000000ffff037224 */ /* 0x000fe200008e0611 */
[----:B------:R-:W-:-:S04]  /*e470*/  MOV R13, R19 ;  /* 0x00000013000d7202 */ /* 0x000fc80000000f00 */
[----:B------:R-:W-:Y:S01]  /*e480*/  @!PT LDS RZ, [RZ] ;  /* 0x00000000fffff984 */ /* 0x000fe20000000800 */
[----:B------:R-:W-:Y:S01]  /*e490*/  @!PT LDS RZ, [RZ] ;  /* 0x00000000fffff984 */ /* 0x000fe20000000800 */
[----:B------:R-:W-:Y:S01]  /*e4a0*/  @!PT LDS RZ, [RZ] ;  /* 0x00000000fffff984 */ /* 0x000fe20000000800 */
[----:B------:R0:W-:Y:S01]  /*e4b0*/  LDGSTS.E.BYPASS.LTC128B.128 [R6+0x6a00], desc[UR46][R2.64], !P2 ;  /* 0x06a0000002067fae */ /* 0x0001e2000d101d6e */
[----:B------:R-:W-:-:S07]  /*e4c0*/  IMAD.MOV.U32 R18, RZ, RZ, R14 ;  /* 0x000000ffff127224 */ /* 0x000fce00078e000e */
[----:B0-----:R-:W-:Y:S05]  /*e4d0*/  WARPSYNC.COLLECTIVE R15, `(.L_x_150) ;  /* 0x000000000f087348 */ /* 0x001fea0003c00000 */
[----:B------:R1:W2:Y:S02]  /*e4e0*/  SHFL.IDX P6, R14, R13, R12, R11 ;  /* 0x0000000c0d0e7389 */ /* 0x0002a400000c000b */
[----:B012---:R-:W-:Y:S01]  /*e4f0*/  ENDCOLLECTIVE ;  /* 0x000000000000791b */ /* 0x007fe20003800000 */
.L_x_150:
[----:B------:R-:W-:Y:S01]  /*e500*/  IMAD.MOV.U32 R2, RZ, RZ, R14 ;  /* 0x000000ffff027224 */ /* 0x000fe200078e000e */
[----:B------:R-:W-:Y:S06]  /*e510*/  BRA `(.L_x_151) ;  /* 0xffffffcc00907947 */ /* 0x000fec000383ffff */
.L_x_66:
[----:B---3--:R3:W4:Y:S02]  /*e520*/  SYNCS.PHASECHK.TRANS64.TRYWAIT P1, [R5+URZ+0x12440], R26 ;  /* 0x0124401a050075a7 */ /* 0x008724000802017f */
[----:B----4-:R-:W-:Y:S05]  /*e530*/  @!P1 NANOSLEEP.SYNCS 0x989680 ;  /* 0x009896800000995d */ /* 0x010fea0003900000 */
[----:B------:R-:W4:Y:S02]  /*e540*/  @!P1 SYNCS.PHASECHK.TRANS64 P1, [R5+URZ+0x12440], R26 ;  /* 0x0124401a050095a7 */ /* 0x000f24000802007f */
[----:B----4-:R-:W-:Y:S05]  /*e550*/  @!P1 BRA `(.L_x_66) ;  /* 0xfffffffc00f09947 */ /* 0x010fea000383ffff */
[----:B------:R-:W-:Y:S05]  /*e560*/  BRA `(.L_x_152) ;  /* 0xffffffcc00dc7947 */ /* 0x000fea000383ffff */
.L_x_67:
[----:B------:R-:W-:Y:S01]  /*e570*/  BSSY B0, `(.L_x_153) ;  /* 0x0000008000007945 */ /* 0x000fe20003800000 */
[----:B------:R-:W-:Y:S02]  /*e580*/  IMAD.MOV.U32 R13, RZ, RZ, R10 ;  /* 0x000000ffff0d7224 */ /* 0x000fe400078e000a */
[----:B------:R-:W-:Y:S02]  /*e590*/  IMAD.MOV.U32 R12, RZ, RZ, RZ ;  /* 0x000000ffff0c7224 */ /* 0x000fe400078e00ff */
[----:B------:R-:W-:Y:S02]  /*e5a0*/  IMAD.MOV.U32 R11, RZ, RZ, 0x1c1f ;  /* 0x00001c1fff0b7424 */ /* 0x000fe400078e00ff */
[----:B------:R-:W-:-:S07]  /*e5b0*/  IMAD.MOV.U32 R15, RZ, RZ, -0x1 ;  /* 0xffffffffff0f7424 */ /* 0x000fce00078e00ff */
[----:B0123--:R-:W-:Y:S05]  /*e5c0*/  WARPSYNC.COLLECTIVE R15, `(.L_x_154) ;  /* 0x000000000f087348 */ /* 0x00ffea0003c00000 */
[----:B------:R4:W0:Y:S02]  /*e5d0*/  SHFL.IDX P6, R14, R13, R12, R11 ;  /* 0x0000000c0d0e7389 */ /* 0x00082400000c000b */
[----:B01234-:R-:W-:Y:S01]  /*e5e0*/  ENDCOLLECTIVE ;  /* 0x000000000000791b */ /* 0x01ffe20003800000 */
.L_x_154:
[----:B------:R-:W-:Y:S05]  /*e5f0*/  BSYNC B0 ;  /* 0x0000000000007941 */ /* 0x000fea0003800000 */
.L_x_153:
[----:B------:R0:W5:Y:S01]  /*e600*/  LDL R16, [R1+0x8] ;  /* 0x0000080001107983 */ /* 0x0001620000100800 */
[----:B------:R-:W-:Y:S01]  /*e610*/  MOV R13, R9 ;  /* 0x00000009000d7202 */ /* 0x000fe20000000f00 */
[----:B------:R-:W-:Y:S02]  /*e620*/  IMAD.MOV.U32 R12, RZ, RZ, RZ ;  /* 0x000000ffff0c7224 */ /* 0x000fe400078e00ff */
[----:B------:R-:W-:Y:S02]  /*e630*/  IMAD.MOV.U32 R11, RZ, RZ, 0x1c1f ;  /* 0x00001c1fff0b7424 */ /* 0x000fe400078e00ff */
[----:B------:R-:W-:Y:S02]  /*e640*/  IMAD.MOV.U32 R15, RZ, RZ, -0x1 ;  /* 0xffffffffff0f7424 */ /* 0x000fe400078e00ff */
[----:B0-----:R-:W-:-:S07]  /*e650*/  IMAD.MOV.U32 R3, RZ, RZ, R14 ;  /* 0x000000ffff037224 */ /* 0x001fce00078e000e */
[----:B-----5:R-:W-:Y:S05]  /*e660*/  WARPSYNC.COLLECTIVE R15, `(.L_x_155) ;  /* 0x000000000f087348 */ /* 0x020fea0003c00000 */
[----:B------:R0:W1:Y:S02]  /*e670*/  SHFL.IDX P6, R14, R13, R12, R11 ;  /* 0x0000000c0d0e7389 */ /* 0x00006400000c000b */
[----:B01---5:R-:W-:Y:S01]  /*e680*/  ENDCOLLECTIVE ;  /* 0x000000000000791b */ /* 0x023fe20003800000 */
.L_x_155:
[----:B------:R-:W-:Y:S01]  /*e690*/  IMAD.MOV.U32 R13, RZ, RZ, R10 ;  /* 0x000000ffff0d7224 */ /* 0x000fe200078e000a */
[----:B------:R-:W-:Y:S02]  /*e6a0*/  MOV R12, 0x1 ;  /* 0x00000001000c7802 */ /* 0x000fe40000000f00 */
[----:B------:R-:W-:-:S13]  /*e6b0*/  IADD3 R2, P1, R17, R14, RZ ;  /* 0x0000000e11027210 */ /* 0x000fda0007f3e0ff */
[----:B------:R-:W-:Y:S05]  /*e6c0*/  WARPSYNC.COLLECTIVE R15, `(.L_x_156) ;  /* 0x000000000f087348 */ /* 0x000fea0003c00000 */
[----:B------:R0:W1:Y:S02]  /*e6d0*/  SHFL.IDX P6, R14, R13, R12, R11 ;  /* 0x0000000c0d0e7389 */ /* 0x00006400000c000b */
[----:B01----:R-:W-:Y:S01]  /*e6e0*/  ENDCOLLECTIVE ;  /* 0x000000000000791b */ /* 0x003fe20003800000 */
.L_x_156:
[----:B------:R-:W-:Y:S02]  /*e6f0*/  IMAD.X R3, RZ, RZ, R3, P1 ;  /* 0x000000ffff037224 */ /* 0x000fe400008e0603 */
[----:B------:R-:W-:Y:S02]  /*e700*/  IMAD.MOV.U32 R13, RZ, RZ, R9 ;  /* 0x000000ffff0d7224 */ /* 0x000fe400078e0009 */
[----:B------:R-:W-:-:S04]  /*e710*/  IMAD R7, R4, 0x2800, R16 ;  /* 0x0000280004077824 */ /* 0x000fc800078e0210 */
[----:B------:R-:W-:-:S05]  /*e720*/  VIADD R7, R7, UR42 ;  /* 0x0000002a07077c36 */ /* 0x000fca0008000000 */
[----:B------:R-:W-:Y:S01]  /*e730*/  @!PT LDS RZ, [RZ] ;  /* 0x00000000fffff984 */ /* 0x000fe20000000800 */
[----:B------:R-:W-:Y:S01]  /*e740*/  @!PT LDS RZ, [RZ] ;  /* 0x00000000fffff984 */ /* 0x000fe20000000800 */
[----:B------:R-:W-:Y:S01]  /*e750*/  @!PT LDS RZ, [RZ] ;  /* 0x00000000fffff984 */ /* 0x000fe20000000800 */
[----:B------:R0:W-:Y:S02]  /*e760*/  LDGSTS.E.BYPASS.LTC128B.128 [R7+0xd200], desc[UR46][R2.64], !P2 ;  /* 0x0d20000002077fae */ /* 0x0001e4000d101d6e */
[----:B0-----:R-:W-:-:S07]  /*e770*/  IMAD.MOV.U32 R3, RZ, RZ, R14 ;  /* 0x000000ffff037224 */ /* 0x001fce00078e000e */
[----:B------:R-:W-:Y:S05]  /*e780*/  WARPSYNC.COLLECTIVE R15, `(.L_x_157) ;  /* 0x000000000f087348 */ /* 0x000fea0003c00000 */
[----:B------:R0:W1:Y:S02]  /*e790*/  SHFL.IDX P6, R14, R13, R12, R11 ;  /* 0x0000000c0d0e7389 */ /* 0x00006400000c000b */
[----:B01----:R-:W-:Y:S01]  /*e7a0*/  ENDCOLLECTIVE ;  /* 0x000000000000791b */ /* 0x003fe20003800000 */
.L_x_157:
[----:B------:R-:W-:Y:S02]  /*e7b0*/  IMAD.MOV.U32 R13, RZ, RZ, R10 ;  /* 0x000000ffff0d7224 */ /* 0x000fe400078e000a */
[----:B------:R-:W-:Y:S01]  /*e7c0*/  IMAD.MOV.U32 R12, RZ, RZ, 0x2 ;  /* 0x00000002ff0c7424 */ /* 0x000fe200078e00ff */
[----:B------:R-:W-:-:S13]  /*e7d0*/  IADD3 R2, P1, R17, R14, RZ ;  /* 0x0000000e11027210 */ /* 0x000fda0007f3e0ff */
[----:B------:R-:W-:Y:S05]  /*e7e0*/  WARPSYNC.COLLECTIVE R15, `(.L_x_158) ;  /* 0x000000000f087348 */ /* 0x000fea0003c00000 */
[----:B------:R0:W1:Y:S02]  /*e7f0*/  SHFL.IDX P6, R14, R13, R12, R11 ;  /* 0x0000000c0d0e7389 */ /* 0x00006400000c000b */
[----:B01----:R-:W-:Y:S01]  /*e800*/  ENDCOLLECTIVE ;  /* 0x000000000000791b */ /* 0x003fe20003800000 */
.L_x_158:
[----:B------:R-:W-:-:S05]  /*e810*/  IMAD.X R3, RZ, RZ, R3, P1 ;  /* 0x000000ffff037224 */ /* 0x000fca00008e0603 */
[----:B------:R-:W-:Y:S01]  /*e820*/  @!PT LDS RZ, [RZ] ;  /* 0x00000000fffff984 */ /* 0x000fe20000000800 */
[----:B------:R-:W-:Y:S01]  /*e830*/  @!PT LDS RZ, [RZ] ;  /* 0x00000000fffff984 */ /* 0x000fe20000000800 */
[----:B------:R-:W-:Y:S01]  /*e840*/  @!PT LDS RZ, [RZ] ;  /* 0x00000000fffff984 */ /* 0x000fe20000000800 */
[----:B------:R0:W-:Y:S01]  /*e850*/  LDGSTS.E.BYPASS.LTC128B.128 [R7+0xda00], desc[UR46][R2.64], !P2 ;  /* 0x0da0000002077fae */ /* 0x0001e2000d101d6e */
[----:B------:R-:W-:Y:S01]  /*e860*/  MOV R13, R9 ;  /* 0x00000009000d7202 */ /* 0x000fe20000000f00 */
[----:B0-----:R-:W-:-:S07]  /*e870*/  IMAD.MOV.U32 R3, RZ, RZ, R14 ;  /* 0x000000ffff037224 */ /* 0x001fce00078e000e */
[----:B------:R-:W-:Y:S05]  /*e880*/  WARPSYNC.COLLECTIVE R15, `(.L_x_159) ;  /* 0x000000000f087348 */ /* 0x000fea0003c00000 */
[----:B------:R0:W1:Y:S02]  /*e890*/  SHFL.IDX P6, R14, R13, R12, R11 ;  /* 0x0000000c0d0e7389 */ /* 0x00006400000c000b */
[----:B01----:R-:W-:Y:S01]  /*e8a0*/  ENDCOLLECTIVE ;  /* 0x000000000000791b */ /* 0x003fe20003800000 */
.L_x_159:
[----:B------:R-:W-:Y:S02]  /*e8b0*/  IMAD.MOV.U32 R13, RZ, RZ, R10 ;  /* 0x000000ffff0d7224 */ /* 0x000fe400078e000a */
[----:B------:R-:W-:Y:S02]  /*e8c0*/  IMAD.MOV.U32 R12, RZ, RZ, 0x3 ;  /* 0x00000003ff0c7424 */ /* 0x000fe400078e00ff */
[----:B------:R-:W-:-:S07]  /*e8d0*/  IMAD.MOV.U32 R2, RZ, RZ, R14 ;  /* 0x000000ffff027224 */ /* 0x000fce00078e000e */
[----:B------:R-:W-:Y:S05]  /*e8e0*/  WARPSYNC.COLLECTIVE R15, `(.L_x_160) ;  /* 0x000000000f087348 */ /* 0x000fea0003c00000 */
[----:B------:R0:W1:Y:S02]  /*e8f0*/  SHFL.IDX P6, R14, R13, R12, R11 ;  /* 0x0000000c0d0e7389 */ /* 0x00006400000c000b */
[----:B01----:R-:W-:Y:S01]  /*e900*/  ENDCOLLECTIVE ;  /* 0x000000000000791b */ /* 0x003fe20003800000 */
.L_x_160:
[----:B------:R-:W-:-:S05]  /*e910*/  IADD3 R2, P1, R17, R2, RZ ;  /* 0x0000000211027210 */ /* 0x000fca0007f3e0ff */
[----:B------:R-:W-:-:S05]  /*e920*/  IMAD.X R3, RZ, RZ, R3, P1 ;  /* 0x000000ffff037224 */ /* 0x000fca00008e0603 */
[----:B------:R-:W-:Y:S01]  /*e930*/  @!PT LDS RZ, [RZ] ;  /* 0x00000000fffff984 */ /* 0x000fe20000000800 */
[----:B------:R-:W-:Y:S01]  /*e940*/  @!PT LDS RZ, [RZ] ;  /* 0x00000000fffff984 */ /* 0x000fe20000000800 */
[----:B------:R-:W-:Y:S01]  /*e950*/  @!PT LDS RZ, [RZ] ;  /* 0x00000000fffff984 */ /* 0x000fe20000000800 */
[----:B------:R0:W-:Y:S01]  /*e960*/  LDGSTS.E.BYPASS.LTC128B.128 [R7+0xe200], desc[UR46][R2.64], !P2 ;  /* 0x0e20000002077fae */ /* 0x0001e2000d101d6e */
[----:B------:R-:W-:Y:S02]  /*e970*/  IMAD.MOV.U32 R13, RZ, RZ, R9 ;  /* 0x000000ffff0d7224 */ /* 0x000fe400078e0009 */
[----:B------:R-:W-:-:S07]  /*e980*/  IMAD.MOV.U32 R10, RZ, RZ, R14 ;  /* 0x000000ffff0a7224 */ /* 0x000fce00078e000e */
[----:B0-----:R-:W-:Y:S05]  /*e990*/  WARPSYNC.COLLECTIVE R15, `(.L_x_161) ;  /* 0x000000000f087348 */ /* 0x001fea0003c00000 */
[----:B------:R1:W2:Y:S02]  /*e9a0*/  SHFL.IDX P6, R14, R13, R12, R11 ;  /* 0x0000000c0d0e7389 */ /* 0x0002a400000c000b */
[----:B012---:R-:W-:Y:S01]  /*e9b0*/  ENDCOLLECTIVE ;  /* 0x000000000000791b */ /* 0x007fe20003800000 */
.L_x_161:
[----:B------:R-:W-:Y:S02]  /*e9c0*/  IMAD.MOV.U32 R13, RZ, RZ, R8 ;  /* 0x000000ffff0d7224 */ /* 0x000fe400078e0008 */
[----:B------:R-:W-:Y:S01]  /*e9d0*/  IMAD.MOV.U32 R12, RZ, RZ, RZ ;  /* 0x000000ffff0c7224 */ /* 0x000fe200078e00ff */
[----:B------:R-:W-:-:S07]  /*e9e0*/  MOV R9, R14 ;  /* 0x0000000e00097202 */ /* 0x000fce0000000f00 */
[----:B------:R-:W-:Y:S05]  /*e9f0*/  WARPSYNC.COLLECTIVE R15, `(.L_x_162) ;  /* 0x000000000f087348 */ /* 0x000fea0003c00000 */
[----:B------:R0:W1:Y:S02]  /*ea00*/  SHFL.IDX P6, R14, R13, R12, R11 ;  /* 0x0000000c0d0e7389 */ /* 0x00006400000c000b */
[----:B01----:R-:W-:Y:S01]  /*ea10*/  ENDCOLLECTIVE ;  /* 0x000000000000791b */ /* 0x003fe20003800000 */
.L_x_162:
        /* <DEDUP_REMOVED lines=11> */
.L_x_163:
[----:B------:R-:W-:Y:S05]  /*ead0*/  BRA `(.L_x_164) ;  /* 0xffffffcc00807947 */ /* 0x000fea000383ffff */
.L_x_70:
[----:B0-----:R0:W1:Y:S02]  /*eae0*/  SYNCS.PHASECHK.TRANS64.TRYWAIT P2, [R3+URZ+0x12470], R2 ;  /* 0x01247002030075a7 */ /* 0x001064000804017f */
[----:B-1----:R-:W-:Y:S05]  /*eaf0*/  @!P2 NANOSLEEP.SYNCS 0x989680 ;  /* 0x009896800000a95d */ /* 0x002fea0003900000 */
[----:B------:R-:W1:Y:S02]  /*eb00*/  @!P2 SYNCS.PHASECHK.TRANS64 P2, [R3+URZ+0x12470], R2 ;  /* 0x012470020300a5a7 */ /* 0x000e64000804007f */
[----:B-1----:R-:W-:Y:S05]  /*eb10*/  @!P2 BRA `(.L_x_70) ;  /* 0xfffffffc00f0a947 */ /* 0x002fea000383ffff */
[----:B------:R-:W-:Y:S05]  /*eb20*/  BRA `(.L_x_165) ;  /* 0xffffffcc00d87947 */ /* 0x000fea000383ffff */
.L_x_72:
[----:B0-----:R0:W1:Y:S02]  /*eb30*/  SYNCS.PHASECHK.TRANS64.TRYWAIT P2, [R3+URZ+0x12460], R2 ;  /* 0x01246002030075a7 */ /* 0x001064000804017f */
[----:B-1----:R-:W-:Y:S05]  /*eb40*/  @!P2 NANOSLEEP.SYNCS 0x989680 ;  /* 0x009896800000a95d */ /* 0x002fea0003900000 */
[----:B------:R-:W1:Y:S02]  /*eb50*/  @!P2 SYNCS.PHASECHK.TRANS64 P2, [R3+URZ+0x12460], R2 ;  /* 0x012460020300a5a7 */ /* 0x000e64000804007f */
[----:B-1----:R-:W-:Y:S05]  /*eb60*/  @!P2 BRA `(.L_x_72) ;  /* 0xfffffffc00f0a947 */ /* 0x002fea000383ffff */
[----:B------:R-:W-:Y:S05]  /*eb70*/  BRA `(.L_x_166) ;  /* 0xffffffcc00e87947 */ /* 0x000fea000383ffff */
.L_x_79:
[----:B0-----:R0:W1:Y:S02]  /*eb80*/  SYNCS.PHASECHK.TRANS64.TRYWAIT P0, [R2+URZ+0x12470], R3 ;  /* 0x01247003020075a7 */ /* 0x001064000800017f */
[----:B-1----:R-:W-:Y:S05]  /*eb90*/  @!P0 NANOSLEEP.SYNCS 0x989680 ;  /* 0x009896800000895d */ /* 0x002fea0003900000 */
[----:B------:R-:W1:Y:S02]  /*eba0*/  @!P0 SYNCS.PHASECHK.TRANS64 P0, [R2+URZ+0x12470], R3 ;  /* 0x01247003020085a7 */ /* 0x000e64000800007f */
[----:B-1----:R-:W-:Y:S05]  /*ebb0*/  @!P0 BRA `(.L_x_79) ;  /* 0xfffffffc00f08947 */ /* 0x002fea000383ffff */
[----:B------:R-:W-:Y:S05]  /*ebc0*/  BRA `(.L_x_167) ;  /* 0xffffffd000f87947 */ /* 0x000fea000383ffff */
.L_x_81:
[----:B0-----:R0:W1:Y:S02]  /*ebd0*/  SYNCS.PHASECHK.TRANS64.TRYWAIT P0, [R2+URZ+0x12460], R5 ;  /* 0x01246005020075a7 */ /* 0x001064000800017f */
[----:B-1----:R-:W-:Y:S05]  /*ebe0*/  @!P0 NANOSLEEP.SYNCS 0x989680 ;  /* 0x009896800000895d */ /* 0x002fea0003900000 */
[----:B------:R-:W1:Y:S02]  /*ebf0*/  @!P0 SYNCS.PHASECHK.TRANS64 P0, [R2+URZ+0x12460], R5 ;  /* 0x01246005020085a7 */ /* 0x000e64000800007f */
[----:B-1----:R-:W-:Y:S05]  /*ec00*/  @!P0 BRA `(.L_x_81) ;  /* 0xfffffffc00f08947 */ /* 0x002fea000383ffff */
[----:B------:R-:W-:Y:S05]  /*ec10*/  BRA `(.L_x_168) ;  /* 0xffffffd400147947 */ /* 0x000fea000383ffff */
.L_x_84:
[----:B0-----:R0:W1:Y:S02]  /*ec20*/  SYNCS.PHASECHK.TRANS64.TRYWAIT P0, [R7+URZ+0x12420], R2 ;  /* 0x01242002070075a7 */ /* 0x001064000800017f */
[----:B-1----:R-:W-:Y:S05]  /*ec30*/  @!P0 NANOSLEEP.SYNCS 0x989680 ;  /* 0x009896800000895d */ /* 0x002fea0003900000 */
[----:B------:R-:W1:Y:S02]  /*ec40*/  @!P0 SYNCS.PHASECHK.TRANS64 P0, [R7+URZ+0x12420], R2 ;  /* 0x01242002070085a7 */ /* 0x000e64000800007f */
[----:B-1----:R-:W-:Y:S05]  /*ec50*/  @!P0 BRA `(.L_x_84) ;  /* 0xfffffffc00f08947 */ /* 0x002fea000383ffff */
[----:B------:R-:W-:Y:S05]  /*ec60*/  BRA `(.L_x_169) ;  /* 0xffffffd800047947 */ /* 0x000fea000383ffff */
.L_x_86:
[----:B0-----:R0:W1:Y:S02]  /*ec70*/  SYNCS.PHASECHK.TRANS64.TRYWAIT P1, [R5+URZ+0x12440], R2 ;  /* 0x01244002050075a7 */ /* 0x001064000802017f */
[----:B-1----:R-:W-:Y:S05]  /*ec80*/  @!P1 NANOSLEEP.SYNCS 0x989680 ;  /* 0x009896800000995d */ /* 0x002fea0003900000 */
[----:B------:R-:W1:Y:S02]  /*ec90*/  @!P1 SYNCS.PHASECHK.TRANS64 P1, [R5+URZ+0x12440], R2 ;  /* 0x01244002050095a7 */ /* 0x000e64000802007f */
[----:B-1----:R-:W-:Y:S05]  /*eca0*/  @!P1 BRA `(.L_x_86) ;  /* 0xfffffffc00f09947 */ /* 0x002fea000383ffff */
[----:B------:R-:W-:Y:S05]  /*ecb0*/  BRA `(.L_x_170) ;  /* 0xffffffd800407947 */ /* 0x000fea000383ffff */
.L_x_88:
[----:B-1----:R1:W2:Y:S02]  /*ecc0*/  SYNCS.PHASECHK.TRANS64.TRYWAIT P1, [R7+URZ+0x12440], R0 ;  /* 0x01244000070075a7 */ /* 0x0022a4000802017f */
[----:B--2---:R-:W-:Y:S05]  /*ecd0*/  @!P1 NANOSLEEP.SYNCS 0x989680 ;  /* 0x009896800000995d */ /* 0x004fea0003900000 */
[----:B------:R-:W2:Y:S02]  /*ece0*/  @!P1 SYNCS.PHASECHK.TRANS64 P1, [R7+URZ+0x12440], R0 ;  /* 0x01244000070095a7 */ /* 0x000ea4000802007f */
[----:B--2---:R-:W-:Y:S05]  /*ecf0*/  @!P1 BRA `(.L_x_88) ;  /* 0xfffffffc00f09947 */ /* 0x004fea000383ffff */
[----:B------:R-:W-:Y:S05]  /*ed00*/  BRA `(.L_x_171) ;  /* 0xffffffd8004c7947 */ /* 0x000fea000383ffff */
.L_x_90:
[----:B--2---:R2:W3:Y:S02]  /*ed10*/  SYNCS.PHASECHK.TRANS64.TRYWAIT P1, [R5+URZ+0x12460], R2 ;  /* 0x01246002050075a7 */ /* 0x0044e4000802017f */
[----:B---3--:R-:W-:Y:S05]  /*ed20*/  @!P1 NANOSLEEP.SYNCS 0x989680 ;  /* 0x009896800000995d */ /* 0x008fea0003900000 */
[----:B------:R-:W3:Y:S02]  /*ed30*/  @!P1 SYNCS.PHASECHK.TRANS64 P1, [R5+URZ+0x12460], R2 ;  /* 0x01246002050095a7 */ /* 0x000ee4000802007f */
[----:B---3--:R-:W-:Y:S05]  /*ed40*/  @!P1 BRA `(.L_x_90) ;  /* 0xfffffffc00f09947 */ /* 0x008fea000383ffff */
[----:B------:R-:W-:Y:S05]  /*ed50*/  BRA `(.L_x_172) ;  /* 0xffffffd800487947 */ /* 0x000fea000383ffff */
.L_x_92:
[----:B---3--:R3:W4:Y:S02]  /*ed60*/  SYNCS.PHASECHK.TRANS64.TRYWAIT P1, [R7+URZ+0x12460], R0 ;  /* 0x01246000070075a7 */ /* 0x008724000802017f */
[----:B----4-:R-:W-:Y:S05]  /*ed70*/  @!P1 NANOSLEEP.SYNCS 0x989680 ;  /* 0x009896800000995d */ /* 0x010fea0003900000 */
[----:B------:R-:W4:Y:S02]  /*ed80*/  @!P1 SYNCS.PHASECHK.TRANS64 P1, [R7+URZ+0x12460], R0 ;  /* 0x01246000070095a7 */ /* 0x000f24000802007f */
[----:B----4-:R-:W-:Y:S05]  /*ed90*/  @!P1 BRA `(.L_x_92) ;  /* 0xfffffffc00f09947 */ /* 0x010fea000383ffff */
[----:B------:R-:W-:Y:S05]  /*eda0*/  BRA `(.L_x_173) ;  /* 0xffffffd800447947 */ /* 0x000fea000383ffff */
.L_x_94:
[----:B----4-:R4:W0:Y:S02]  /*edb0*/  SYNCS.PHASECHK.TRANS64.TRYWAIT P1, [R5+URZ+0x12480], R2 ;  /* 0x01248002050075a7 */ /* 0x010824000802017f */
[----:B0-----:R-:W-:Y:S05]  /*edc0*/  @!P1 NANOSLEEP.SYNCS 0x989680 ;  /* 0x009896800000995d */ /* 0x001fea0003900000 */
[----:B------:R-:W0:Y:S02]  /*edd0*/  @!P1 SYNCS.PHASECHK.TRANS64 P1, [R5+URZ+0x12480], R2 ;  /* 0x01248002050095a7 */ /* 0x000e24000802007f */
[----:B0-----:R-:W-:Y:S05]  /*ede0*/  @!P1 BRA `(.L_x_94) ;  /* 0xfffffffc00f09947 */ /* 0x001fea000383ffff */
[----:B------:R-:W-:Y:S05]  /*edf0*/  BRA `(.L_x_174) ;  /* 0xffffffd800407947 */ /* 0x000fea000383ffff */
.L_x_175:
[----:B------:R-:W-:-:S00]  /*ee00*/  BRA `(.L_x_175) ;  /* 0xfffffffc00fc7947 */ /* 0x000fc0000383ffff */
[----:B------:R-:W-:-:S00]  /*ee10*/  NOP ;  /* 0x0000000000007918 */ /* 0x000fc00000000000 */
        /* <DEDUP_REMOVED lines=14> */
.L_x_2719:


//--------------------- .text._ZN7cutlass13device_kernelIN5flash11enable_sm90INS1_16FlashAttnFwdSm90INS1_25CollectiveMainloopFwdSm90ILi2EN4cute5tupleIJNS5_1CILi1EEES8_S8_EEENS6_IJNS7_ILi192EEENS7_ILi160EEENS7_ILi64EEEEEELi64ENS_12float_e4m3_tEfNS_4arch4Sm90ELb0ELb0ELb0ELb1ELb1ELb0ELb0ELb1ELb1ELb1ELb1ELb0EEENS1_21CollectiveEpilogueFwdINS6_IJSA_SC_SB_EEES9_NS_10bfloat16_tESG_Li384ELb1ELb1ELb1ELb1EEENS1_36VarlenDynamicPersistentTileSchedulerILi192ELi160ELi384ELi128ELb1ELb1ELb1ELb0ELb1ELb1EEEEEEEEEvNT_6ParamsE --------------------------
	.section	.text._ZN7cutlass13device_kernelIN5flash11enable_sm90INS1_16FlashAttnFwdSm90INS1_25CollectiveMainloopFwdSm90ILi2EN4cute5tupleIJNS5_1CILi1EEES8_S8_EEENS6_IJNS7_ILi192EEENS7_ILi160EEENS7_ILi64EEEEEELi64ENS_12float_e4m3_tEfNS_4arch4Sm90ELb0ELb0ELb0ELb1ELb1ELb0ELb0ELb1ELb1ELb1ELb1ELb0EEENS1_21CollectiveEpilogueFwdINS6_IJSA_SC_SB_EEES9_NS_10bfloat16_tESG_Li384ELb1ELb1ELb1ELb1EEENS1_36VarlenDynamicPersistentTileSchedulerILi192ELi160ELi384ELi128ELb1ELb1ELb1ELb0ELb1ELb1EEEEEEEEEvNT_6ParamsE,"ax",@progbits
	.align	128
.text._ZN7cutlass13device_kernelIN5flash11enable_sm90INS1_16FlashAttnFwdSm90INS1_25CollectiveMainloopFwdSm90ILi2EN4cute5tupleIJNS5_1CILi1EEES8_S8_EEENS6_IJNS7_ILi192EEENS7_ILi160EEENS7_ILi64EEEEEELi64ENS_12float_e4m3_tEfNS_4arch4Sm90ELb0ELb0ELb0ELb1ELb1ELb0ELb0ELb1ELb1ELb1ELb1ELb0EEENS1_21CollectiveEpilogueFwdINS6_IJSA_SC_SB_EEES9_NS_10bfloat16_tESG_Li384ELb1ELb1ELb1ELb1EEENS1_36VarlenDynamicPersistentTileSchedulerILi192ELi160ELi384ELi128ELb1ELb1ELb1ELb0ELb1ELb1EEEEEEEEEvNT_6ParamsE:
        .type           _ZN7cutlass13device_kernelIN5flash11enable_sm90INS1_16FlashAttnFwdSm90INS1_25CollectiveMainloopFwdSm90ILi2EN4cute5tupleIJNS5_1CILi1EEES8_S8_EEENS6_IJNS7_ILi192EEENS7_ILi160EEENS7_ILi64EEEEEELi64ENS_12float_e4m3_tEfNS_4arch4Sm90ELb0ELb0ELb0ELb1ELb1ELb0ELb0ELb1ELb1ELb1ELb1ELb0EEENS1_21CollectiveEpilogueFwdINS6_IJSA_SC_SB_EEES9_NS_10bfloat16_tESG_Li384ELb1ELb1ELb1ELb1EEENS1_36VarlenDynamicPersistentTileSchedulerILi192ELi160ELi384ELi128ELb1ELb1ELb1ELb0ELb1ELb1EEEEEEEEEvNT_6ParamsE,@function
        .size           _ZN7cutlass13device_kernelIN5flash11enable_sm90INS1_16FlashAttnFwdSm90INS1_25CollectiveMainloopFwdSm90ILi2EN4cute5tupleIJNS5_1CILi1EEES8_S8_EEENS6_IJNS7_ILi192EEENS7_ILi160EEENS7_ILi64EEEEEELi64ENS_12float_e4m3_tEfNS_4arch4Sm90ELb0ELb0ELb0ELb1ELb1ELb0ELb0ELb1ELb1ELb1ELb1ELb0EEENS1_21CollectiveEpilogueFwdINS6_IJSA_SC_SB_EEES9_NS_10bfloat16_tESG_Li384ELb1ELb1ELb1ELb1EEENS1_36VarlenDynamicPersistentTileSchedulerILi192ELi160ELi384ELi128ELb1ELb1ELb1ELb0ELb1ELb1EEEEEEEEEvNT_6ParamsE,(.L_x_2720 - _ZN7cutlass13device_kernelIN5flash11enable_sm90INS1_16FlashAttnFwdSm90INS1_25CollectiveMainloopFwdSm90ILi2EN4cute5tupleIJNS5_1CILi1EEES8_S8_EEENS6_IJNS7_ILi192EEENS7_ILi160EEENS7_ILi64EEEEEELi64ENS_12float_e4m3_tEfNS_4arch4Sm90ELb0ELb0ELb0ELb1ELb1ELb0ELb0ELb1ELb1ELb1ELb1ELb0EEENS1_21CollectiveEpilogueFwdINS6_IJSA_SC_SB_EEES9_NS_10bfloat16_tESG_Li384ELb1ELb1ELb1ELb1EEENS1_36VarlenDynamicPersistentTileSchedulerILi192ELi160ELi384ELi128ELb1ELb1ELb1ELb0ELb1ELb1EEEEEEEEEvNT_6ParamsE)
        .other          _ZN7cutlass13device_kernelIN5flash11enable_sm90INS1_16FlashAttnFwdSm90INS1_25CollectiveMainloopFwdSm90ILi2EN4cute5tupleIJNS5_1CILi1EEES8_S8_EEENS6_IJNS7_ILi192EEENS7_ILi160EEENS7_ILi64EEEEEELi64ENS_12float_e4m3_tEfNS_4arch4Sm90ELb0ELb0ELb0ELb1ELb1ELb0ELb0ELb1ELb1ELb1ELb1ELb0EEENS1_21CollectiveEpilogueFwdINS6_IJSA_SC_SB_EEES9_NS_10bfloat16_tESG_Li384ELb1ELb1ELb1ELb1EEENS1_36VarlenDynamicPersistentTileSchedulerILi192ELi160ELi384ELi128ELb1ELb1ELb1ELb0ELb1ELb1EEEEEEEEEvNT_6ParamsE,@"STO_CUDA_ENTRY STV_DEFAULT"
_ZN7cutlass13device_kernelIN5flash11enable_sm90INS1_16FlashAttnFwdSm90INS1_25CollectiveMainloopFwdSm90ILi2EN4cute5tupleIJNS5_1CILi1EEES8_S8_EEENS6_IJNS7_ILi192EEENS7_ILi160EEENS7_ILi64EEEEEELi64ENS_12float_e4m3_tEfNS_4arch4Sm90ELb0ELb0ELb0ELb1ELb1ELb0ELb0ELb1ELb1ELb1ELb1ELb0EEENS1_21CollectiveEpilogueFwdINS6_IJSA_SC_SB_EEES9_NS_10bfloat16_tESG_Li384ELb1ELb1ELb1ELb1EEENS1_36VarlenDynamicPersistentTileSchedulerILi192ELi160ELi384ELi128ELb1ELb1ELb1ELb0ELb1ELb1EEEEEEEEEvNT_6ParamsE:
        /* <DEDUP_REMOVED lines=10> */
[----:B------:R-:W-:-:S05]  /*00a0*/  SHF.R.U32.HI R2, RZ, 0x7, R3 ;  /* 0x00000007ff027819 */ /* 0x000fca0000011603 */
[----:B------:R0:W1:Y:S04]  /*00b0*/  SHFL.IDX PT, R3, R2, RZ, 0x1f ;  /* 0x00001fff02037589 */ /* 0x00006800000e0000 */
[----:B------:R-:W-:Y:S01]  /*00c0*/  VOTEU.ALL UP0, P0 ;  /* 0x00000000003f7886 */ /* 0x000fe20000000000 */
[----:B------:R-:W-:-:S04]  /*00d0*/  VOTEU.ALL UP1, P0 ;  /* 0x00000000003f7886 */ /* 0x000fc80000020000 */
[----:B------:R-:W2:Y:S01]  /*00e0*/  @!UP0 S2UR UR8, SR_CgaCtaId ;  /* 0x00000000000889c3 */ /* 0x000ea20000008800 */
[----:B------:R-:W-:Y:S01]  /*00f0*/  @!UP0 UMOV UR6, 0x400 ;  /* 0x0000040000068882 */ /* 0x000fe20000000000 */
[----:B------:R-:W-:-:S04]  /*0100*/  @!UP0 UIADD3 UR4, -UR4, 0x100000, URZ ;  /* 0x0010000004048890 */ /* 0x000fc8000fffe13f */
[----:B------:R-:W-:Y:S02]  /*0110*/  @!UP0 USHF.L.U32 UR5, UR4, 0xb, URZ ;  /* 0x0000000b04058899 */ /* 0x000fe4000800063f */
[----:B------:R-:W-:Y:S02]  /*0120*/  @!UP0 USHF.L.U32 UR4, UR4, 0x1, URZ ;  /* 0x0000000104048899 */ /* 0x000fe4000800063f */
[----:B--2---:R-:W-:Y:S02]  /*0130*/  @!UP0 ULEA UR8, UR8, UR6, 0x18 ;  /* 0x0000000608088291 */ /* 0x004fe4000f8ec03f */
        /* <DEDUP_REMOVED lines=25> */
.L_x_176:
        /* <DEDUP_REMOVED lines=22> */
.L_x_177:
        /* <DEDUP_REMOVED lines=18> */
.L_x_178:
        /* <DEDUP_REMOVED lines=22> */
.L_x_179:
[----:B------:R-:W5:Y:S01]  /*06b0*/  SHFL.IDX PT, R4, R0, RZ, 0x1f ;  /* 0x00001fff00047589 */ /* 0x000f6200000e0000 */
[----:B------:R-:W-:Y:S01]  /*06c0*/  R2UR UR9, R3 ;  /* 0x00000000030972ca */ /* 0x000fe200000e0000 */
[----:B------:R-:W-:Y:S01]  /*06d0*/  NOP ;  /* 0x0000000000007918 */ /* 0x000fe20000000000 */
[----:B------:R-:W0:Y:S01]  /*06e0*/  S2R R2, SR_CgaCtaId ;  /* 0x0000000000027919 */ /* 0x000e220000008800 */
[----:B-----5:R-:W-:-:S13]  /*06f0*/  ISETP.NE.AND P0, PT, R4, RZ, PT ;  /* 0x000000ff0400720c */ /* 0x020fda0003f05270 */
[----:B0-----:R-:W-:Y:S05]  /*0700*/  @P0 BRA `(.L_x_180) ;  /* 0x0000000000480947 */ /* 0x001fea0003800000 */
        /* <DEDUP_REMOVED lines=18> */
.L_x_180:
[----:B------:R-:W-:Y:S01]  /*0830*/  UISETP.NE.AND UP0, UPT, UR9, URZ, UPT ;  /* 0x0000003f0900728c */ /* 0x000fe2000bf05270 */
[----:B------:R-:W-:Y:S01]  /*0840*/  NOP ;  /* 0x0000000000007918 */ /* 0x000fe20000000000 */
[----:B------:R-:W-:Y:S01]  /*0850*/  UMOV UR37, 0x1 ;  /* 0x0000000100257882 */ /* 0x000fe20000000000 */
[----:B------:R-:W-:Y:S01]  /*0860*/  ULDC.64 UR50, c[0x0][0x208] ;  /* 0x0000820000327ab9 */ /* 0x000fe20000000a00 */
[----:B------:R-:W-:Y:S01]  /*0870*/  USEL UR37, UR37, 0x2, !UP0 ;  /* 0x0000000225257887 */ /* 0x000fe2000c000000 */
[----:B01234-:R-:W-:Y:S01]  /*0880*/  BAR.SYNC.DEFER_BLOCKING 0x0 ;  /* 0x0000000000007b1d */ /* 0x01ffe20000010000 */
[----:B------:R-:W-:-:S13]  /*0890*/  PLOP3.LUT P0, PT, PT, PT, UP0, 0x80, 0x0 ;  /* 0x000000000000781c */ /* 0x000fda0003f0f008 */
[----:B------:R-:W-:Y:S05]  /*08a0*/  @!P0 BRA `(.L_x_181) ;  /* 0x00000090005c8947 */ /* 0x000fea0003800000 */
.L_x_182:
[----:B------:R-:W-:-:S08]  /*08b0*/  NOP ;  /* 0x0000000000007918 */ /* 0x000fd00000000000 */
[----:B------:R-:W0:Y:S02]  /*08c0*/  USETMAXREG.TRY_ALLOC.CTAPOOL UP0, 0xa0 ;  /* 0x000000a0000079c8 */ /* 0x000e240008000600 */
[----:B0-----:R-:W-:-:S13]  /*08d0*/  PLOP3.LUT P0, PT, PT, PT, UP0, 0x80, 0x0 ;  /* 0x000000000000781c */ /* 0x001fda0003f0f008 */
[----:B------:R-:W-:Y:S05]  /*08e0*/  @!P0 BRA `(.L_x_182) ;  /* 0xfffffffc00f08947 */ /* 0x000fea000383ffff */
[----:B------:R-:W0:Y:S08]  /*08f0*/  S2UR UR5, SR_CgaCtaId ;  /* 0x00000000000579c3 */ /* 0x000e300000008800 */
[----:B------:R-:W-:Y:S06]  /*0900*/  BAR.ARV 0x8, 0x200 ;  /* 0x0208000000007b1d */ /* 0x000fec0000002000 */
[----:B------:R-:W-:-:S02]  /*0910*/  UMOV UR4, 0x400 ;  /* 0x0000040000047882 */ /* 0x000fc40000000000 */
[----:B------:R-:W-:Y:S01]  /*0920*/  BAR.SYNC.DEFER_BLOCKING 0x5, 0x200 ;  /* 0x0148000000007b1d */ /* 0x000fe20000010000 */
[----:B0-----:R-:W-:-:S09]  /*0930*/  ULEA UR4, UR5, UR4, 0x18 ;  /* 0x0000000405047291 */ /* 0x001fd2000f8ec03f */
[----:B------:R-:W0:Y:S01]  /*0940*/  LDS.128 R32, [UR4+0x132d0] ;  /* 0x0132d004ff207984 */ /* 0x000e220008000c00 */
[----:B------:R-:W-:Y:S01]  /*0950*/  ULDC UR4, c[0x0][0xc3c] ;  /* 0x00030f0000047ab9 */ /* 0x000fe20000000800 */
[----:B------:R-:W-:Y:S06]  /*0960*/  BAR.ARV 0x4, 0x200 ;  /* 0x0108000000007b1d */ /* 0x000fec0000002000 */
[----:B0-----:R-:W-:-:S13]  /*0970*/  ISETP.GE.AND P0, PT, R35, UR4, PT ;  /* 0x0000000423007c0c */ /* 0x001fda000bf06270 */
[----:B------:R-:W-:Y:S05]  /*0980*/  @P0 EXIT ;  /* 0x000000000000094d */ /* 0x000fea0003800000 */
[----:B------:R-:W0:Y:S01]  /*0990*/  S2R R0, SR_TID.X ;  /* 0x0000000000007919 */ /* 0x000e220000002100 */
[----:B------:R-:W-:Y:S01]  /*09a0*/  R2UR UR6, R33 ;  /* 0x00000000210672ca */ /* 0x000fe200000e0000 */
[----:B------:R-:W-:Y:S01]  /*09b0*/  ULOP3.LUT UR48, UR37, 0x1, URZ, 0xfc, !UPT ;  /* 0x0000000125307892 */ /* 0x000fe2000f8efc3f */
[----:B------:R-:W-:Y:S01]  /*09c0*/  R2UR UR5, R34 ;  /* 0x00000000220572ca */ /* 0x000fe200000e0000 */
[----:B------:R-:W-:Y:S01]  /*09d0*/  UMOV UR47, URZ ;  /* 0x0000003f002f7c82 */ /* 0x000fe20008000000 */
[----:B------:R-:W-:Y:S01]  /*09e0*/  UMOV UR46, URZ ;  /* 0x0000003f002e7c82 */ /* 0x000fe20008000000 */
[----:B------:R-:W-:Y:S01]  /*09f0*/  UMOV UR36, URZ ;  /* 0x0000003f00247c82 */ /* 0x000fe20008000000 */
[----:B0-----:R-:W-:-:S05]  /*0a00*/  VIADD R13, R0, 0xffffff80 ;  /* 0xffffff80000d7836 */ /* 0x001fca0000000000 */
[----:B------:R-:W-:-:S04]  /*0a10*/  SHF.R.S32.HI R0, RZ, 0x1f, R13 ;  /* 0x0000001fff007819 */ /* 0x000fc8000001140d */
[CC--:B------:R-:W-:Y:S02]  /*0a20*/  LEA.HI R2, R0.reuse, R13.reuse, RZ, 0x7 ;  /* 0x0000000d00027211 */ /* 0x0c0fe400078f38ff */
[-C--:B------:R-:W-:Y:S02]  /*0a30*/  LEA.HI R3, R0, R13.reuse, RZ, 0x4 ;  /* 0x0000000d00037211 */ /* 0x080fe400078f20ff */
[----:B------:R-:W-:Y:S02]  /*0a40*/  LOP3.LUT R4, R2, 0xffffff80, RZ, 0xc0, !PT ;  /* 0xffffff8002047812 */ /* 0x000fe400078ec0ff */
[----:B------:R-:W-:Y:S02]  /*0a50*/  SHF.R.S32.HI R6, RZ, 0x4, R3 ;  /* 0x00000004ff067819 */ /* 0x000fe40000011403 */
[----:B------:R-:W-:Y:S01]  /*0a60*/  SHF.R.S32.HI R14, RZ, 0x7, R2 ;  /* 0x00000007ff0e7819 */ /* 0x000fe20000011402 */
[----:B------:R-:W-:Y:S01]  /*0a70*/  IMAD.IADD R12, R13, 0x1, -R4 ;  /* 0x000000010d0c7824 */ /* 0x000fe200078e0a04 */
[----:B------:R-:W-:-:S02]  /*0a80*/  LEA.HI R4, R0, R13, RZ, 0x5 ;  /* 0x0000000d00047211 */ /* 0x000fc400078f28ff */
[----:B------:R-:W-:Y:S01]  /*0a90*/  LEA.HI R11, R0, R13, RZ, 0x2 ;  /* 0x0000000d000b7211 */ /* 0x000fe200078f10ff */
[----:B------:R-:W-:Y:S01]  /*0aa0*/  IMAD.HI R2, R14, 0x55555556, RZ ;  /* 0x555555560e027827 */ /* 0x000fe200078e02ff */
[----:B------:R-:W-:Y:S02]  /*0ab0*/  SHF.R.S32.HI R7, RZ, 0x1f, R12 ;  /* 0x0000001fff077819 */ /* 0x000fe4000001140c */
[----:B------:R-:W-:Y:S01]  /*0ac0*/  LOP3.LUT R11, R11, 0xfffffffc, RZ, 0xc0, !PT ;  /* 0xfffffffc0b0b7812 */ /* 0x000fe200078ec0ff */
[----:B------:R-:W-:Y:S01]  /*0ad0*/  IMAD.SHL.U32 R5, R4, 0x20, RZ ;  /* 0x0000002004057824 */ /* 0x000fe200078e00ff */
[C---:B------:R-:W-:Y:S02]  /*0ae0*/  LOP3.LUT R4, R3.reuse, 0x3fffff0, RZ, 0xc0, !PT ;  /* 0x03fffff003047812 */ /* 0x040fe400078ec0ff */
[----:B------:R-:W-:Y:S01]  /*0af0*/  LEA.HI R3, R3, R6, RZ, 0x1 ;  /* 0x0000000603037211 */ /* 0x000fe200078f08ff */
[----:B------:R-:W-:Y:S01]  /*0b00*/  IMAD.IADD R11, R13, 0x1, -R11 ;  /* 0x000000010d0b7824 */ /* 0x000fe200078e0a0b */
[----:B------:R-:W-:Y:S01]  /*0b10*/  LEA.HI R8, R7, R12, RZ, 0x2 ;  /* 0x0000000c07087211 */ /* 0x000fe200078f10ff */
[----:B------:R-:W-:Y:S01]  /*0b20*/  IMAD.IADD R4, R13, 0x1, -R4 ;  /* 0x000000010d047824 */ /* 0x000fe200078e0a04 */
[----:B------:R-:W-:-:S02]  /*0b30*/  LOP3.LUT R5, R5, 0xfffffc00, RZ, 0xc0, !PT ;  /* 0xfffffc0005057812 */ /* 0x000fc400078ec0ff */
[----:B------:R-:W-:Y:S02]  /*0b40*/  LOP3.LUT R3, R3, 0x1ffffffe, RZ, 0xc0, !PT ;  /* 0x1ffffffe03037812 */ /* 0x000fe400078ec0ff */
[--C-:B------:R-:W-:Y:S01]  /*0b50*/  SHF.R.S32.HI R9, RZ, 0x2, R8.reuse ;  /* 0x00000002ff097819 */ /* 0x100fe20000011408 */
[----:B------:R-:W-:Y:S01]  /*0b60*/  IMAD R4, R4, 0x40, R5 ;  /* 0x0000004004047824 */ /* 0x000fe200078e0205 */
[----:B------:R-:W-:Y:S01]  /*0b70*/  SHF.R.S32.HI R10, RZ, 0x1f, R8 ;  /* 0x0000001fff0a7819 */ /* 0x000fe20000011408 */
[----:B------:R-:W-:Y:S01]  /*0b80*/  IMAD.IADD R3, R6, 0x1, -R3 ;  /* 0x0000000106037824 */ /* 0x000fe200078e0a03 */
[----:B------:R-:W-:Y:S02]  /*0b90*/  LEA.HI R7, R7, R12, RZ, 0x5 ;  /* 0x0000000c07077211 */ /* 0x000fe400078f28ff */
[----:B------:R-:W-:Y:S01]  /*0ba0*/  LEA.HI R10, R10, R9, RZ, 0x3 ;  /* 0x000000090a0a7211 */ /* 0x000fe200078f18ff */
[----:B------:R-:W-:Y:S01]  /*0bb0*/  IMAD R3, R3, 0x8, R4 ;  /* 0x0000000803037824 */ /* 0x000fe200078e0204 */
[----:B------:R-:W-:-:S02]  /*0bc0*/  LEA.HI R2, R2, R2, RZ, 0x1 ;  /* 0x0000000202027211 */ /* 0x000fc400078f08ff */
[----:B------:R-:W-:Y:S02]  /*0bd0*/  LOP3.LUT R10, R10, 0xfffffff8, RZ, 0xc0, !PT ;  /* 0xfffffff80a0a7812 */ /* 0x000fe400078ec0ff */
[----:B------:R-:W-:Y:S01]  /*0be0*/  SHF.R.S32.HI R7, RZ, 0x5, R7 ;  /* 0x00000005ff077819 */ /* 0x000fe20000011407 */
[----:B------:R0:W-:Y:S01]  /*0bf0*/  STL [R1+0x34], R3 ;  /* 0x0000340301007387 */ /* 0x0001e20000100800 */
[----:B------:R-:W-:Y:S01]  /*0c00*/  LEA.HI R0, R0, R13, RZ, 0x3 ;  /* 0x0000000d00007211 */ /* 0x000fe200078f18ff */
[----:B------:R-:W-:Y:S01]  /*0c10*/  IMAD.IADD R10, R9, 0x1, -R10 ;  /* 0x00000001090a7824 */ /* 0x000fe200078e0a0a */
[----:B------:R-:W-:Y:S02]  /*0c20*/  LOP3.LUT R8, R8, 0x7ffffffc, RZ, 0xc0, !PT ;  /* 0x7ffffffc08087812 */ /* 0x000fe400078ec0ff */
[----:B------:R-:W-:Y:S01]  /*0c30*/  LEA.HI R4, R11, R11, RZ, 0x1 ;  /* 0x0000000b0b047211 */ /* 0x000fe200078f08ff */
[----:B------:R-:W-:Y:S01]  /*0c40*/  IMAD R10, R7, 0x10, R10 ;  /* 0x00000010070a7824 */ /* 0x000fe200078e020a */
[----:B------:R-:W-:Y:S01]  /*0c50*/  SHF.R.S32.HI R6, RZ, 0x3, R0 ;  /* 0x00000003ff067819 */ /* 0x000fe20000011400 */
[----:B------:R-:W-:Y:S01]  /*0c60*/  IMAD.IADD R8, R12, 0x1, -R8 ;  /* 0x000000010c087824 */ /* 0x000fe200078e0a08 */
[----:B------:R-:W-:Y:S01]  /*0c70*/  LOP3.LUT R4, R4, 0x1ffffffe, RZ, 0xc0, !PT ;  /* 0x1ffffffe04047812 */ /* 0x000fe200078ec0ff */
[----:B0-----:R-:W-:Y:S01]  /*0c80*/  IMAD R3, R2, -0x3, R14 ;  /* 0xfffffffd02037824 */ /* 0x001fe200078e020e */
[----:B------:R-:W-:-:S03]  /*0c90*/  LOP3.LUT R2, R0, 0xfffffff8, RZ, 0xc0, !PT ;  /* 0xfffffff800027812 */ /* 0x000fc600078ec0ff */
[----:B------:R-:W-:Y:S02]  /*0ca0*/  IMAD R5, R3, 0x40, R10 ;  /* 0x0000004003057824 */ /* 0x000fe400078e020a */
[----:B------:R-:W-:Y:S02]  /*0cb0*/  IMAD.IADD R2, R13, 0x1, -R2 ;  /* 0x000000010d027824 */ /* 0x000fe400078e0a02 */
[----:B------:R-:W-:Y:S01]  /*0cc0*/  IMAD.SHL.U32 R3, R8, 0x2, RZ ;  /* 0x0000000208037824 */ /* 0x000fe200078e00ff */
[----:B------:R-:W-:Y:S01]  /*0cd0*/  STL [R1+0x2c], R5 ;  /* 0x00002c0501007387 */ /* 0x000fe20000100800 */
[----:B------:R-:W-:Y:S02]  /*0ce0*/  IMAD.SHL.U32 R16, R2, 0x8, RZ ;  /* 0x0000000802107824 */ /* 0x000fe400078e00ff */
[C---:B------:R-:W-:Y:S01]  /*0cf0*/  VIADD R156, R3.reuse, 0x10 ;  /* 0x00000010039c7836 */ /* 0x040fe20000000000 */
[----:B------:R0:W-:Y:S01]  /*0d00*/  STL [R1], R3 ;  /* 0x0000000301007387 */ /* 0x0001e20000100800 */
[----:B------:R-:W-:Y:S01]  /*0d10*/  VIADD R19, R3, 0x28 ;  /* 0x0000002803137836 */ /* 0x000fe20000000000 */
[----:B------:R-:W-:Y:S01]  /*0d20*/  SHF.R.S32.HI R0, RZ, 0x1f, R16 ;  /* 0x0000001fff007819 */ /* 0x000fe20000011410 */
[----:B------:R-:W-:Y:S01]  /*0d30*/  IMAD.IADD R4, R11, 0x1, -R4 ;  /* 0x000000010b047824 */ /* 0x000fe200078e0a04 */
[----:B------:R-:W-:Y:S01]  /*0d40*/  SHF.R.S32.HI R0, RZ, 0x1f, R156 ;  /* 0x0000001fff007819 */ /* 0x000fe2000001149c */
[----:B------:R-:W-:Y:S01]  /*0d50*/  VIADD R157, R3, 0x8 ;  /* 0x00000008039d7836 */ /* 0x000fe20000000000 */
[----:B------:R-:W-:Y:S01]  /*0d60*/  SHF.R.S32.HI R0, RZ, 0x1f, R19 ;  /* 0x0000001fff007819 */ /* 0x000fe20000011413 */
[----:B------:R-:W-:-:S02]  /*0d70*/  IMAD R0, R4, 0x8, R5 ;  /* 0x0000000804007824 */ /* 0x000fc400078e0205 */
[C---:B------:R-:W-:Y:S02]  /*0d80*/  VIADD R23, R3.reuse, 0x18 ;  /* 0x0000001803177836 */ /* 0x040fe40000000000 */
[C---:B------:R-:W-:Y:S01]  /*0d90*/  VIADD R22, R3.reuse, 0x20 ;  /* 0x0000002003167836 */ /* 0x040fe20000000000 */
[----:B------:R1:W-:Y:S01]  /*0da0*/  STL [R1+0x30], R0 ;  /* 0x0000300001007387 */ /* 0x0003e20000100800 */
[C---:B------:R-:W-:Y:S01]  /*0db0*/  VIADD R18, R3.reuse, 0x30 ;  /* 0x0000003003127836 */ /* 0x040fe20000000000 */
[----:B------:R-:W-:Y:S01]  /*0dc0*/  SHF.R.S32.HI R6, RZ, 0x1f, R23 ;  /* 0x0000001fff067819 */ /* 0x000fe20000011417 */
[----:B------:R-:W-:Y:S01]  /*0dd0*/  VIADD R17, R3, 0x38 ;  /* 0x0000003803117836 */ /* 0x000fe20000000000 */
[----:B0-----:R-:W-:Y:S02]  /*0de0*/  SHF.R.S32.HI R3, RZ, 0x1f, R157 ;  /* 0x0000001fff037819 */ /* 0x001fe4000001149d */
[----:B------:R-:W-:Y:S02]  /*0df0*/  SHF.R.S32.HI R3, RZ, 0x1f, R22 ;  /* 0x0000001fff037819 */ /* 0x000fe40000011416 */
[----:B------:R-:W-:-:S02]  /*0e00*/  SHF.R.S32.HI R6, RZ, 0x1f, R18 ;  /* 0x0000001fff067819 */ /* 0x000fc40000011412 */
[----:B-1----:R-:W-:-:S07]  /*0e10*/  SHF.R.S32.HI R3, RZ, 0x1f, R17 ;  /* 0x0000001fff037819 */ /* 0x002fce0000011411 */
.L_x_220:
[----:B012---:R-:W0:Y:S01]  /*0e20*/  LDC.64 R4, c[0x0][0xc88] ;  /* 0x00032200ff047b82 */ /* 0x007e220000000a00 */
[----:B------:R-:W-:Y:S01]  /*0e30*/  ULDC.64 UR14, c[0x0][0x998] ;  /* 0x00026600000e7ab9 */ /* 0x000fe20000000a00 */
[----:B------:R-:W-:Y:S01]  /*0e40*/  ULDC.64 UR12, c[0x0][0x990] ;  /* 0x00026400000c7ab9 */ /* 0x000fe20000000a00 */
[----:B------:R-:W-:Y:S01]  /*0e50*/  ULDC.64 UR8, c[0x0][0xa28] ;  /* 0x00028a0000087ab9 */ /* 0x000fe20000000a00 */
[----:B------:R-:W-:Y:S01]  /*0e60*/  ULDC.64 UR10, c[0x0][0xa20] ;  /* 0x00028800000a7ab9 */ /* 0x000fe20000000a00 */
[----:B------:R-:W-:Y:S01]  /*0e70*/  ULOP3.LUT UR40, UR5, 0xffff, URZ, 0xc0, !UPT ;  /* 0x0000ffff05287892 */ /* 0x000fe2000f8ec03f */
[----:B------:R-:W-:Y:S01]  /*0e80*/  ULDC UR4, c[0x0][0x424] ;  /* 0x0001090000047ab9 */ /* 0x000fe20000000800 */
[----:B------:R-:W-:Y:S01]  /*0e90*/  ULDC UR7, c[0x0][0x2f0] ;  /* 0x0000bc0000077ab9 */ /* 0x000fe20000000800 */
[----:B0-----:R-:W-:-:S06]  /*0ea0*/  IMAD.WIDE R4, R35, 0x4, R4 ;  /* 0x0000000423047825 */ /* 0x001fcc00078e0204 */
[----:B------:R-:W2:Y:S01]  /*0eb0*/  LDG.E R4, desc[UR50][R4.64] ;  /* 0x0000003204047981 */ /* 0x000ea2000c1e1900 */
[----:B------:R-:W-:Y:S01]  /*0ec0*/  ISETP.NE.U32.AND P1, PT, RZ, UR14, PT ;  /* 0x0000000eff007c0c */ /* 0x000fe2000bf25070 */
[----:B------:R-:W-:Y:S01]  /*0ed0*/  UISETP.NE.U32.AND UP0, UPT, UR8, URZ, UPT ;  /* 0x0000003f0800728c */ /* 0x000fe2000bf05070 */
[----:B------:R-:W-:Y:S01]  /*0ee0*/  ISETP.NE.U32.AND P0, PT, RZ, UR12, PT ;  /* 0x0000000cff007c0c */ /* 0x000fe2000bf05070 */
[----:B------:R-:W-:Y:S01]  /*0ef0*/  UISETP.NE.U32.AND UP1, UPT, UR10, URZ, UPT ;  /* 0x0000003f0a00728c */ /* 0x000fe2000bf25070 */
[----:B------:R-:W-:Y:S01]  /*0f00*/  ISETP.NE.AND.EX P1, PT, RZ, UR15, PT, P1 ;  /* 0x0000000fff007c0c */ /* 0x000fe2000bf25310 */
[----:B------:R-:W-:Y:S01]  /*0f10*/  UISETP.NE.AND.EX UP0, UPT, UR9, URZ, UPT, UP0 ;  /* 0x0000003f0900728c */ /* 0x000fe2000bf05300 */
[----:B------:R-:W-:Y:S01]  /*0f20*/  ISETP.NE.AND.EX P0, PT, RZ, UR13, PT, P0 ;  /* 0x0000000dff007c0c */ /* 0x000fe2000bf05300 */
[----:B------:R-:W-:-:S04]  /*0f30*/  UISETP.NE.AND.EX UP1, UPT, UR11, URZ, UPT, UP1 ;  /* 0x0000003f0b00728c */ /* 0x000fc8000bf25310 */
[----:B------:R-:W-:Y:S02]  /*0f40*/  PLOP3.LUT P4, PT, PT, PT, UP0, 0x80, 0x0 ;  /* 0x000000000000781c */ /* 0x000fe40003f8f008 */
[----:B------:R-:W-:-:S04]  /*0f50*/  PLOP3.LUT P5, PT, PT, PT, UP1, 0x80, 0x0 ;  /* 0x000000000000781c */ /* 0x000fc80003faf018 */
[----:B------:R-:W0:Y:S08]  /*0f60*/  @P1 LDC.64 R8, c[0x0][0x9b8] ;  /* 0x00026e00ff081b82 */ /* 0x000e300000000a00 */
[----:B----4-:R-:W1:Y:S08]  /*0f70*/  @P0 LDC.64 R6, c[0x0][0x9a8] ;  /* 0x00026a00ff060b82 */ /* 0x010e700000000a00 */
[----:B---3--:R-:W3:Y:S08]  /*0f80*/  @P0 LDC.64 R10, c[0x0][0x9b0] ;  /* 0x00026c00ff0a0b82 */ /* 0x008ef00000000a00 */
[----:B------:R-:W4:Y:S01]  /*0f90*/  @P1 LDC.64 R20, c[0x0][0x9c0] ;  /* 0x00027000ff141b82 */ /* 0x000f220000000a00 */
[----:B--2---:R-:W-:-:S13]  /*0fa0*/  R2UR UR38, R4 ;  /* 0x00000000042672ca */ /* 0x004fda00000e0000 */
[----:B------:R-:W-:Y:S02]  /*0fb0*/  USHF.R.S32.HI UR39, URZ, 0x1f, UR38 ;  /* 0x0000001f3f277899 */ /* 0x000fe40008011426 */
[----:B------:R-:W-:-:S04]  /*0fc0*/  @UP0 ULEA UR8, UP2, UR38, UR8, 0x2 ;  /* 0x0000000826080291 */ /* 0x000fc8000f84103f */
[----:B0-----:R-:W-:Y:S01]  /*0fd0*/  @P1 IMAD R4, R8, UR39, RZ ;  /* 0x0000002708041c24 */ /* 0x001fe2000f8e02ff */
[----:B------:R-:W-:Y:S02]  /*0fe0*/  @UP0 ULEA.HI.X UR9, UR38, UR9, UR39, 0x2, UP2 ;  /* 0x0000000926090291 */ /* 0x000fe400090f1427 */
[C---:B-1---5:R-:W-:Y:S01]  /*0ff0*/  @P0 IMAD R0, R6.reuse, UR39, RZ ;  /* 0x0000002706000c24 */ /* 0x062fe2000f8e02ff */
[----:B------:R-:W-:Y:S02]  /*1000*/  @UP1 ULEA UR10, UP0, UR38, UR10, 0x2 ;  /* 0x0000000a260a1291 */ /* 0x000fe4000f80103f */
[----:B------:R-:W-:Y:S02]  /*1010*/  @P1 IMAD R9, R9, UR38, R4 ;  /* 0x0000002609091c24 */ /* 0x000fe4000f8e0204 */
[----:B------:R-:W-:Y:S01]  /*1020*/  @P0 IMAD R3, R7, UR38, R0 ;  /* 0x0000002607030c24 */ /* 0x000fe2000f8e0200 */
[----:B------:R-:W-:Y:S02]  /*1030*/  @UP1 ULEA.HI.X UR11, UR38, UR11, UR39, 0x2, UP0 ;  /* 0x0000000b260b1291 */ /* 0x000fe400080f1427 */
[----:B------:R-:W-:-:S04]  /*1040*/  @P0 IMAD.WIDE.U32 R4, R6, UR38, RZ ;  /* 0x0000002606040c25 */ /* 0x000fc8000f8e00ff */
[----:B------:R-:W-:-:S04]  /*1050*/  @P1 IMAD.WIDE.U32 R6, R8, UR38, RZ ;  /* 0x0000002608061c25 */ /* 0x000fc8000f8e00ff */
[----:B------:R-:W-:Y:S02]  /*1060*/  @P0 IMAD.IADD R5, R5, 0x1, R3 ;  /* 0x0000000105050824 */ /* 0x000fe400078e0203 */
[----:B------:R-:W-:Y:S02]  /*1070*/  @P1 IMAD.IADD R7, R7, 0x1, R9 ;  /* 0x0000000107071824 */ /* 0x000fe400078e0209 */
[----:B---3--:R-:W-:-:S04]  /*1080*/  @P0 IMAD.WIDE.U32 R4, R10, UR40, R4 ;  /* 0x000000280a040c25 */ /* 0x008fc8000f8e0004 */
[----:B----4-:R-:W-:Y:S01]  /*1090*/  @P1 IMAD.WIDE.U32 R8, R20, UR40, R6 ;  /* 0x0000002814081c25 */ /* 0x010fe2000f8e0006 */
[----:B------:R-:W-:-:S03]  /*10a0*/  @P0 LEA R6, P2, R4, UR12, 0x2 ;  /* 0x0000000c04060c11 */ /* 0x000fc6000f8410ff */
[----:B------:R-:W-:Y:S02]  /*10b0*/  IMAD.U32 R12, RZ, RZ, UR8 ;  /* 0x00000008ff0c7e24 */ /* 0x000fe4000f8e00ff */
[----:B------:R-:W-:Y:S02]  /*10c0*/  IMAD.U32 R14, RZ, RZ, UR10 ;  /* 0x0000000aff0e7e24 */ /* 0x000fe4000f8e00ff */
[----:B------:R-:W-:Y:S02]  /*10d0*/  IMAD.U32 R13, RZ, RZ, UR9 ;  /* 0x00000009ff0d7e24 */ /* 0x000fe4000f8e00ff */
[----:B------:R-:W-:Y:S02]  /*10e0*/  IMAD.U32 R15, RZ, RZ, UR11 ;  /* 0x0000000bff0f7e24 */ /* 0x000fe4000f8e00ff */
[----:B------:R-:W-:Y:S01]  /*10f0*/  @P0 IMAD R3, R11, UR40, R5 ;  /* 0x000000280b030c24 */ /* 0x000fe2000f8e0205 */
[----:B------:R-:W-:Y:S01]  /*1100*/  @P1 LEA R10, P3, R8, UR14, 0x2 ;  /* 0x0000000e080a1c11 */ /* 0x000fe2000f8610ff */
[----:B------:R-:W-:Y:S01]  /*1110*/  @P1 IMAD R5, R21, UR40, R9 ;  /* 0x0000002815051c24 */ /* 0x000fe2000f8e0209 */
[----:B------:R-:W2:Y:S01]  /*1120*/  @P4 LDG.E R12, desc[UR50][R12.64] ;  /* 0x000000320c0c4981 */ /* 0x000ea2000c1e1900 */
[----:B------:R-:W-:Y:S01]  /*1130*/  IMAD.MOV.U32 R0, RZ, RZ, 0x3f800000 ;  /* 0x3f800000ff007424 */ /* 0x000fe200078e00ff */
[----:B------:R-:W-:Y:S01]  /*1140*/  @P0 LEA.HI.X R7, R4, UR13, R3, 0x2, P2 ;  /* 0x0000000d04070c11 */ /* 0x000fe200090f1403 */
[----:B------:R-:W-:Y:S01]  /*1150*/  IMAD.MOV.U32 R3, RZ, RZ, 0x3f800000 ;  /* 0x3f800000ff037424 */ /* 0x000fe200078e00ff */
[----:B------:R-:W3:Y:S01]  /*1160*/  @P5 LDG.E R14, desc[UR50][R14.64] ;  /* 0x000000320e0e5981 */ /* 0x000ee2000c1e1900 */
[----:B------:R-:W-:Y:S01]  /*1170*/  @P1 LEA.HI.X R11, R8, UR15, R5, 0x2, P3 ;  /* 0x0000000f080b1c11 */ /* 0x000fe200098f1405 */
[----:B------:R-:W-:-:S03]  /*1180*/  ULDC.64 UR8, c[0x0][0x418] ;  /* 0x0001060000087ab9 */ /* 0x000fc60000000a00 */
[----:B------:R0:W5:Y:S04]  /*1190*/  @P0 LDG.E R3, desc[UR50][R6.64] ;  /* 0x0000003206030981 */ /* 0x000168000c1e1900 */
[----:B------:R0:W5:Y:S01]  /*11a0*/  @P1 LDG.E R0, desc[UR50][R10.64] ;  /* 0x000000320a001981 */ /* 0x000162000c1e1900 */
[----:B------:R-:W-:Y:S01]  /*11b0*/  UISETP.NE.U32.AND UP0, UPT, UR8, URZ, UPT ;  /* 0x0000003f0800728c */ /* 0x000fe2000bf05070 */
[----:B------:R-:W-:Y:S01]  /*11c0*/  UMOV UR52, URZ ;  /* 0x0000003f00347c82 */ /* 0x000fe20008000000 */
[----:B------:R-:W-:Y:S02]  /*11d0*/  ULOP3.LUT UR8, UR5, 0xff000000, URZ, 0xc0, !UPT ;  /* 0xff00000005087892 */ /* 0x000fe4000f8ec03f */
[----:B------:R-:W-:Y:S01]  /*11e0*/  UISETP.NE.AND.EX UP0, UPT, UR9, URZ, UPT, UP0 ;  /* 0x0000003f0900728c */ /* 0x000fe2000bf05300 */
[----:B------:R-:W-:-:S03]  /*11f0*/  UMOV UR41, UR6 ;  /* 0x0000000600297c82 */ /* 0x000fc60008000000 */
[----:B------:R-:W-:-:S04]  /*1200*/  USEL UR4, UR4, 0x1, UP0 ;  /* 0x0000000104047887 */ /* 0x000fc80008000000 */
[----:B------:R-:W-:Y:S01]  /*1210*/  UIMAD UR4, UR4, UR7, URZ ;  /* 0x00000007040472a4 */ /* 0x000fe2000f8e023f */
[----:B--2---:R-:W-:-:S06]  /*1220*/  @P4 R2UR UR52, R12 ;  /* 0x000000000c3442ca */ /* 0x004fcc00000e0000 */
[----:B---3--:R-:W-:Y:S01]  /*1230*/  @P5 R2UR UR4, R14 ;  /* 0x000000000e0452ca */ /* 0x008fe200000e0000 */
[----:B0-----:R-:W-:-:S14]  /*1240*/  @P5 BRA `(.L_x_183) ;  /* 0x0000000000345947 */ /* 0x001fdc0003800000 */
[----:B------:R-:W-:Y:S02]  /*1250*/  ULDC.64 UR6, c[0x0][0xa08] ;  /* 0x0002820000067ab9 */ /* 0x000fe40000000a00 */
[----:B------:R-:W-:-:S04]  /*1260*/  ISETP.NE.U32.AND P0, PT, RZ, UR6, PT ;  /* 0x00000006ff007c0c */ /* 0x000fc8000bf05070 */
[----:B------:R-:W-:-:S13]  /*1270*/  ISETP.NE.AND.EX P0, PT, RZ, UR7, PT, P0 ;  /* 0x00000007ff007c0c */ /* 0x000fda000bf05300 */
[----:B------:R-:W-:Y:S05]  /*1280*/  @!P0 BRA `(.L_x_183) ;  /* 0x0000000000248947 */ /* 0x000fea0003800000 */
[----:B------:R-:W-:Y:S02]  /*1290*/  ULDC.64 UR6, c[0x0][0xa08] ;  /* 0x0002820000067ab9 */ /* 0x000fe40000000a00 */
[----:B------:R-:W-:-:S06]  /*12a0*/  UIMAD.WIDE UR6, UR38, 0x4, UR6 ;  /* 0x00000004260678a5 */ /* 0x000fcc000f8e0206 */
[----:B------:R-:W-:Y:S02]  /*12b0*/  IMAD.U32 R4, RZ, RZ, UR6 ;  /* 0x00000006ff047e24 */ /* 0x000fe4000f8e00ff */
[----:B------:R-:W-:-:S05]  /*12c0*/  IMAD.U32 R5, RZ, RZ, UR7 ;  /* 0x00000007ff057e24 */ /* 0x000fca000f8e00ff */
[----:B------:R-:W2:Y:S04]  /*12d0*/  LDG.E R7, desc[UR50][R4.64] ;  /* 0x0000003204077981 */ /* 0x000ea8000c1e1900 */
[----:B------:R-:W3:Y:S01]  /*12e0*/  LDG.E R6, desc[UR50][R4.64+0x4] ;  /* 0x0000043204067981 */ /* 0x000ee2000c1e1900 */
[----:B--2---:R-:W-:Y:S02]  /*12f0*/  R2UR UR4, R7 ;  /* 0x00000000070472ca */ /* 0x004fe400000e0000 */
[----:B---3--:R-:W-:-:S13]  /*1300*/  R2UR UR6, R6 ;  /* 0x00000000060672ca */ /* 0x008fda00000e0000 */
[----:B------:R-:W-:-:S12]  /*1310*/  UIADD3 UR4, -UR4, UR6, URZ ;  /* 0x0000000604047290 */ /* 0x000fd8000fffe13f */
.L_x_183:
[----:B------:R-:W-:Y:S01]  /*1320*/  UIADD3 UR52, -UR52, UR4, URZ ;  /* 0x0000000434347290 */ /* 0x000fe2000fffe13f */
[----:B-----5:R-:W-:Y:S01]  /*1330*/  FMUL.FTZ R0, R3, R0 ;  /* 0x0000000003007220 */ /* 0x020fe20000410000 */
[----:B------:R-:W-:Y:S02]  /*1340*/  ULOP3.LUT UR5, UR5, 0xff0000, URZ, 0xc0, !UPT ;  /* 0x00ff000005057892 */ /* 0x000fe4000f8ec03f */
[----:B------:R-:W-:Y:S02]  /*1350*/  UISETP.GE.AND UP0, UPT, UR52, 0x1, UPT ;  /* 0x000000013400788c */ /* 0x000fe4000bf06270 */
[----:B------:R-:W-:Y:S02]  /*1360*/  UIADD3 UR6, UR52, 0x9f, URZ ;  /* 0x0000009f34067890 */ /* 0x000fe4000fffe03f */
[----:B------:R-:W-:Y:S02]  /*1370*/  USHF.R.U32.HI UR8, URZ, 0x8, UR8 ;  /* 0x000000083f087899 */ /* 0x000fe40008011608 */
[----:B------:R-:W-:Y:S01]  /*1380*/  PLOP3.LUT P0, PT, PT, PT, UP0, 0x80, 0x0 ;  /* 0x000000000000781c */ /* 0x000fe20003f0f008 */
[----:B------:R-:W-:-:S02]  /*1390*/  UIMAD.WIDE UR6, UR6, 0x66666667, URZ ;  /* 0x66666667060678a5 */ /* 0x000fc4000f8e023f */
[----:B------:R-:W-:Y:S02]  /*13a0*/  ULEA.HI UR5, UR5, UR8, URZ, 0x10 ;  /* 0x0000000805057291 */ /* 0x000fe4000f8f803f */
[----:B------:R-:W-:Y:S01]  /*13b0*/  USHF.R.U32.HI UR6, URZ, 0x1f, UR7 ;  /* 0x0000001f3f067899 */ /* 0x000fe20008011607 */
[----:B------:R-:W-:Y:S01]  /*13c0*/  ULDC UR11, c[0x0][0x988] ;  /* 0x00026200000b7ab9 */ /* 0x000fe20000000800 */
[----:B------:R-:W-:Y:S01]  /*13d0*/  UMOV UR4, URZ ;  /* 0x0000003f00047c82 */ /* 0x000fe20008000000 */
[----:B------:R-:W-:Y:S02]  /*13e0*/  ULOP3.LUT UR42, UR5, 0xff, URZ, 0xc0, !UPT ;  /* 0x000000ff052a7892 */ /* 0x000fe4000f8ec03f */
[----:B------:R-:W-:Y:S02]  /*13f0*/  USHF.R.U32.HI UR43, URZ, 0x10, UR5 ;  /* 0x000000103f2b7899 */ /* 0x000fe40008011605 */
[----:B------:R-:W-:Y:S01]  /*1400*/  ULEA.HI.SX32 UR9, UR7, UR6, 0x1a ;  /* 0x0000000607097291 */ /* 0x000fe2000f8fd23f */
[----:B------:R-:W-:Y:S11]  /*1410*/  @!P0 BRA `(.L_x_184) ;  /* 0x0000000000908947 */ /* 0x000ff60003800000 */
[----:B------:R-:W-:Y:S01]  /*1420*/  UISETP.NE.AND UP0, UPT, UR43, URZ, UPT ;  /* 0x0000003f2b00728c */ /* 0x000fe2000bf05270 */
[----:B------:R-:W-:-:S03]  /*1430*/  ULDC UR4, c[0x0][0x9f0] ;  /* 0x00027c0000047ab9 */ /* 0x000fc60000000800 */
[----:B------:R-:W-:-:S03]  /*1440*/  USEL UR10, UR43, UR4, UP0 ;  /* 0x000000042b0a7287 */ /* 0x000fc60008000000 */
[----:B------:R-:W-:Y:S01]  /*1450*/  UMOV UR4, URZ ;  /* 0x0000003f00047c82 */ /* 0x000fe20008000000 */
[----:B------:R-:W-:Y:S02]  /*1460*/  UIADD3 UR6, UR9, -0x1, UR10 ;  /* 0xffffffff09067890 */ /* 0x000fe4000fffe00a */
[----:B------:R-:W-:-:S04]  /*1470*/  IMAD.U32 R5, RZ, RZ, UR10 ;  /* 0x0000000aff057e24 */ /* 0x000fc8000f8e00ff */
[----:B------:R-:W-:Y:S01]  /*1480*/  IMAD.U32 R6, RZ, RZ, UR6 ;  /* 0x00000006ff067e24 */ /* 0x000fe2000f8e00ff */
[-C--:B------:R-:W-:Y:S01]  /*1490*/  IABS R3, R5.reuse ;  /* 0x0000000500037213 */ /* 0x080fe20000000000 */
[----:B------:R-:W-:Y:S01]  /*14a0*/  ULOP3.LUT UR6, UR6, UR10, URZ, 0x3c, !UPT ;  /* 0x0000000a06067292 */ /* 0x000fe2000f8e3c3f */
[----:B------:R-:W-:Y:S02]  /*14b0*/  IABS R7, R5 ;  /* 0x0000000500077213 */ /* 0x000fe40000000000 */
[----:B------:R-:W-:Y:S02]  /*14c0*/  R2UR UR12, R3 ;  /* 0x00000000030c72ca */ /* 0x000fe400000e0000 */
[----:B------:R-:W-:-:S05]  /*14d0*/  IABS R6, R6 ;  /* 0x0000000600067213 */ /* 0x000fca0000000000 */
[----:B------:R-:W-:-:S05]  /*14e0*/  IMAD.MOV.U32 R5, RZ, RZ, R6 ;  /* 0x000000ffff057224 */ /* 0x000fca00078e0006 */
[----:B------:R-:W-:Y:S01]  /*14f0*/  R2UR UR8, R5 ;  /* 0x00000000050872ca */ /* 0x000fe200000e0000 */
        /* <DEDUP_REMOVED lines=22> */
.L_x_184:
[----:B------:R-:W-:Y:S01]  /*1660*/  UIMAD UR44, UR42, UR4, URZ ;  /* 0x000000042a2c72a4 */ /* 0x000fe2000f8e023f */
[----:B------:R-:W-:Y:S02]  /*1670*/  IMAD.U32 R3, RZ, RZ, UR9 ;  /* 0x00000009ff037e24 */ /* 0x000fe4000f8e00ff */
[----:B------:R-:W-:Y:S01]  /*1680*/  FMUL.FTZ R0, R0, UR11 ;  /* 0x0000000b00007c20 */ /* 0x000fe20008410000 */
[----:B------:R-:W-:Y:S01]  /*1690*/  IMAD.U32 R4, RZ, RZ, UR4 ;  /* 0x00000004ff047e24 */ /* 0x000fe2000f8e00ff */
[----:B------:R-:W-:Y:S02]  /*16a0*/  PLOP3.LUT P0, PT, PT, PT, PT, 0x80, 0x0 ;  /* 0x000000000000781c */ /* 0x000fe40003f0f070 */
[----:B------:R-:W-:Y:S02]  /*16b0*/  CS2R R56, SRZ ;  /* 0x0000000000387805 */ /* 0x000fe4000001ff00 */
[----:B------:R-:W-:Y:S02]  /*16c0*/  CS2R R6, SRZ ;  /* 0x0000000000067805 */ /* 0x000fe4000001ff00 */
[----:B------:R-:W-:-:S02]  /*16d0*/  R2UR UR45, R0 ;  /* 0x00000000002d72ca */ /* 0x000fc400000e0000 */
[----:B------:R-:W-:Y:S02]  /*16e0*/  CS2R R30, SRZ ;  /* 0x00000000001e7805 */ /* 0x000fe4000001ff00 */
[----:B------:R-:W-:Y:S02]  /*16f0*/  VIADDMNMX R3, R4, UR44, R3, PT ;  /* 0x0000002c04037c46 */ /* 0x000fe4000b800103 */
[----:B------:R-:W-:Y:S02]  /*1700*/  CS2R R26, SRZ ;  /* 0x00000000001a7805 */ /* 0x000fe4000001ff00 */
[----:B------:R-:W-:Y:S01]  /*1710*/  CS2R R8, SRZ ;  /* 0x0000000000087805 */ /* 0x000fe2000001ff00 */
[----:B------:R-:W-:Y:S01]  /*1720*/  IMAD.MOV.U32 R36, RZ, RZ, RZ ;  /* 0x000000ffff247224 */ /* 0x000fe200078e00ff */
[----:B------:R-:W-:Y:S01]  /*1730*/  R2UR UR49, R3 ;  /* 0x00000000033172ca */ /* 0x000fe200000e0000 */
[----:B------:R-:W-:Y:S01]  /*1740*/  IMAD.MOV.U32 R3, RZ, RZ, RZ ;  /* 0x000000ffff037224 */ /* 0x000fe200078e00ff */
[----:B------:R-:W-:-:S02]  /*1750*/  CS2R R38, SRZ ;  /* 0x0000000000267805 */ /* 0x000fc4000001ff00 */
[----:B------:R-:W-:Y:S02]  /*1760*/  CS2R R10, SRZ ;  /* 0x00000000000a7805 */ /* 0x000fe4000001ff00 */
        /* <DEDUP_REMOVED lines=8> */
[----:B------:R-:W-:Y:S01]  /*17f0*/  CS2R R54, SRZ ;  /* 0x0000000000367805 */ /* 0x000fe2000001ff00 */
[----:B------:R-:W-:Y:S01]  /*1800*/  UISETP.GT.AND UP0, UPT, UR49, UR44, UPT ;  /* 0x0000002c3100728c */ /* 0x000fe2000bf04270 */
[----:B------:R-:W-:-:S02]  /*1810*/  IMAD.MOV.U32 R29, RZ, RZ, RZ ;  /* 0x000000ffff1d7224 */ /* 0x000fc400078e00ff */
[----:B------:R-:W-:Y:S02]  /*1820*/  IMAD.MOV.U32 R49, RZ, RZ, RZ ;  /* 0x000000ffff317224 */ /* 0x000fe400078e00ff */
[----:B------:R-:W-:Y:S01]  /*1830*/  IMAD.MOV.U32 R24, RZ, RZ, RZ ;  /* 0x000000ffff187224 */ /* 0x000fe200078e00ff */
[----:B------:R-:W-:-:S13]  /*1840*/  PLOP3.LUT P1, PT, PT, PT, UP0, 0x80, 0x0 ;  /* 0x000000000000781c */ /* 0x000fda0003f2f008 */
[----:B------:R-:W-:Y:S05]  /*1850*/  @!P1 BRA `(.L_x_185) ;  /* 0x0000005400a49947 */ /* 0x000fea0003800000 */
[----:B------:R-:W0:Y:S01]  /*1860*/  S2R R5, SR_TID.X ;  /* 0x0000000000057919 */ /* 0x000e220000002100 */
[----:B------:R-:W1:Y:S01]  /*1870*/  S2R R24, SR_CgaCtaId ;  /* 0x0000000000187919 */ /* 0x000e620000008800 */
[----:B0-----:R-:W-:-:S05]  /*1880*/  VIADD R25, R5, 0xffffff80 ;  /* 0xffffff8005197836 */ /* 0x001fca0000000000 */
[----:B------:R-:W-:-:S04]  /*1890*/  SHF.R.S32.HI R5, RZ, 0x1f, R25 ;  /* 0x0000001fff057819 */ /* 0x000fc80000011419 */
[----:B------:R-:W-:-:S04]  /*18a0*/  LEA.HI R5, R5, R25, RZ, 0x7 ;  /* 0x0000001905057211 */ /* 0x000fc800078f38ff */
[----:B------:R-:W-:-:S05]  /*18b0*/  SHF.R.S32.HI R5, RZ, 0x7, R5 ;  /* 0x00000007ff057819 */ /* 0x000fca0000011405 */
[----:B------:R0:W2:Y:S02]  /*18c0*/  SHFL.IDX PT, R0, R5, RZ, 0x1f ;  /* 0x00001fff05007589 */ /* 0x0000a400000e0000 */
[----:B0-----:R-:W-:-:S04]  /*18d0*/  MOV R5, 0x400 ;  /* 0x0000040000057802 */ /* 0x001fc80000000f00 */
[----:B-1----:R-:W-:Y:S01]  /*18e0*/  LEA R25, R24, R5, 0x18 ;  /* 0x0000000518197211 */ /* 0x002fe200078ec0ff */
[----:B--2---:R-:W-:-:S05]  /*18f0*/  IMAD.HI R3, R0, 0x55555556, RZ ;  /* 0x5555555600037827 */ /* 0x004fca00078e02ff */
[----:B------:R-:W-:-:S05]  /*1900*/  LEA.HI R3, R3, R3, RZ, 0x1 ;  /* 0x0000000303037211 */ /* 0x000fca00078f08ff */
[----:B------:R-:W-:Y:S02]  /*1910*/  IMAD R3, R3, -0x3, R0 ;  /* 0xfffffffd03037824 */ /* 0x000fe400078e0200 */
[----:B------:R-:W-:-:S04]  /*1920*/  VIADD R0, R25, 0xb000 ;  /* 0x0000b00019007836 */ /* 0x000fc80000000000 */
[----:B------:R-:W-:Y:S01]  /*1930*/  IMAD R3, R3, 0x1000, R0 ;  /* 0x0000100003037824 */ /* 0x000fe200078e0200 */
[----:B------:R-:W-:-:S04]  /*1940*/  LOP3.LUT P0, RZ, R0, 0x9f, RZ, 0xc0, !PT ;  /* 0x0000009f00ff7812 */ /* 0x000fc8000780c0ff */
[----:B------:R-:W-:-:S04]  /*1950*/  SHF.R.U32.HI R3, RZ, 0x4, R3 ;  /* 0x00000004ff037819 */ /* 0x000fc80000011603 */
[----:B------:R-:W-:-:S05]  /*1960*/  LOP3.LUT R26, R3, 0x3fff, RZ, 0xc0, !PT ;  /* 0x00003fff031a7812 */ /* 0x000fca00078ec0ff */
[----:B------:R-:W-:Y:S05]  /*1970*/  @!P0 BRA `(.L_x_186) ;  /* 0x0000000000408947 */ /* 0x000fea0003800000 */
[----:B------:R-:W-:Y:S01]  /*1980*/  MOV R0, 0x0 ;  /* 0x0000000000007802 */ /* 0x000fe20000000f00 */
[----:B------:R-:W-:Y:S01]  /*1990*/  ULDC.64 UR4, c[0x4][0x98] ;  /* 0x0100260000047ab9 */ /* 0x000fe20000000a00 */
[----:B------:R-:W-:Y:S01]  /*19a0*/  ULDC.64 UR6, c[0x4][0x30] ;  /* 0x01000c0000067ab9 */ /* 0x000fe20000000a00 */
[----:B------:R-:W-:Y:S01]  /*19b0*/  IMAD.U32 R4, RZ, RZ, UR4 ;  /* 0x00000004ff047e24 */ /* 0x000fe2000f8e00ff */
[----:B------:R0:W1:Y:S01]  /*19c0*/  LDC.64 R14, c[0x4][R0] ;  /* 0x01000000000e7b82 */ /* 0x0000620000000a00 */
[----:B------:R-:W-:Y:S01]  /*19d0*/  IMAD.U32 R5, RZ, RZ, UR5 ;  /* 0x00000005ff057e24 */ /* 0x000fe2000f8e00ff */
[----:B------:R-:W-:Y:S01]  /*19e0*/  ULDC.64 UR4, c[0x4][0xa0] ;  /* 0x0100280000047ab9 */ /* 0x000fe20000000a00 */
[----:B------:R-:W-:Y:S02]  /*19f0*/  IMAD.U32 R10, RZ, RZ, UR6 ;  /* 0x00000006ff0a7e24 */ /* 0x000fe4000f8e00ff */
[----:B------:R-:W-:Y:S02]  /*1a00*/  IMAD.U32 R6, RZ, RZ, UR4 ;  /* 0x00000004ff067e24 */ /* 0x000fe4000f8e00ff */
[----:B------:R-:W-:-:S02]  /*1a10*/  IMAD.U32 R7, RZ, RZ, UR5 ;  /* 0x00000005ff077e24 */ /* 0x000fc4000f8e00ff */
[----:B------:R-:W-:Y:S02]  /*1a20*/  IMAD.U32 R11, RZ, RZ, UR7 ;  /* 0x00000007ff0b7e24 */ /* 0x000fe4000f8e00ff */
[----:B------:R-:W-:Y:S02]  /*1a30*/  IMAD.MOV.U32 R8, RZ, RZ, 0x70 ;  /* 0x00000070ff087424 */ /* 0x000fe400078e00ff */
[----:B------:R-:W-:Y:S02]  /*1a40*/  IMAD.MOV.U32 R12, RZ, RZ, 0x1 ;  /* 0x00000001ff0c7424 */ /* 0x000fe400078e00ff */
[----:B0-----:R-:W-:-:S07]  /*1a50*/  IMAD.MOV.U32 R13, RZ, RZ, RZ ;  /* 0x000000ffff0d7224 */ /* 0x001fce00078e00ff */
[----:B------:R-:W-:-:S07]  /*1a60*/  LEPC R20, `(.L_x_186) ;  /* 0x000000001014794e */ /* 0x000fce0000000000 */
[----:B-1----:R-:W-:Y:S05]  /*1a70*/  CALL.ABS.NOINC R14 ;  /* 0x000000000e007343 */ /* 0x002fea0003c00000 */
.L_x_186:
[----:B------:R-:W-:Y:S01]  /*1a80*/  ULEA.HI UR4, UR47, UR47, URZ, 0x1 ;  /* 0x0000002f2f047291 */ /* 0x000fe2000f8f083f */
[----:B------:R-:W-:-:S03]  /*1a90*/  IMAD.U32 R3, RZ, RZ, UR48 ;  /* 0x00000030ff037e24 */ /* 0x000fc6000f8e00ff */
[----:B------:R-:W-:Y:S02]  /*1aa0*/  ULOP3.LUT UR4, UR4, 0xfffffffe, URZ, 0xc0, !UPT ;  /* 0xfffffffe04047892 */ /* 0x000fe4000f8ec03f */
[----:B------:R-:W-:Y:S02]  /*1ab0*/  ISETP.NE.AND P0, PT, R3, 0x3, PT ;  /* 0x000000030300780c */ /* 0x000fe40003f05270 */
[----:B------:R-:W-:-:S06]  /*1ac0*/  UIADD3 UR4, UR47, -UR4, URZ ;  /* 0x800000042f047290 */ /* 0x000fcc000fffe03f */
[----:B------:R-:W-:-:S05]  /*1ad0*/  IMAD.U32 R0, RZ, RZ, UR4 ;  /* 0x00000004ff007e24 */ /* 0x000fca000f8e00ff */
[----:B------:R-:W-:-:S04]  /*1ae0*/  SHF.L.U32 R0, R0, 0x1f, RZ ;  /* 0x0000001f00007819 */ /* 0x000fc800000006ff */
[----:B------:R-:W0:Y:S02]  /*1af0*/  SYNCS.PHASECHK.TRANS64.TRYWAIT P1, [R25+URZ+0x13200], R0 ;  /* 0x01320000190075a7 */ /* 0x000e24000802017f */
[----:B0-----:R-:W-:Y:S05]  /*1b00*/  @!P1 BRA `(.L_x_187) ;  /* 0x000000e800289947 */ /* 0x001fea0003800000 */
.L_x_319:
[----:B------:R-:W-:Y:S05]  /*1b10*/  @!P0 BRA `(.L_x_188) ;  /* 0x0000000000048947 */ /* 0x000fea0003800000 */
[----:B------:R-:W-:Y:S01]  /*1b20*/  BPT.TRAP 0x1 ;  /* 0x000000040000795c */ /* 0x000fe20000300000 */
.L_x_188:
[----:B------:R-:W-:Y:S02]  /*1b30*/  IMAD.U32 R4, RZ, RZ, UR46 ;  /* 0x0000002eff047e24 */ /* 0x000fe4000f8e00ff */
[----:B0-----:R-:W-:-:S03]  /*1b40*/  IMAD.U32 R0, RZ, RZ, UR36 ;  /* 0x00000024ff007e24 */ /* 0x001fc6000f8e00ff */
[----:B------:R-:W-:Y:S01]  /*1b50*/  SHF.L.U32 R4, R4, 0x1f, RZ ;  /* 0x0000001f04047819 */ /* 0x000fe200000006ff */
[----:B------:R-:W-:-:S04]  /*1b60*/  IMAD R5, R0, 0x8, R25 ;  /* 0x0000000800057824 */ /* 0x000fc800078e0219 */
[----:B------:R0:W1:Y:S01]  /*1b70*/  SYNCS.PHASECHK.TRANS64.TRYWAIT P1, [R5+URZ+0x13230], R4 ;  /* 0x01323004050075a7 */ /* 0x000062000802017f */
[----:B------:R-:W-:Y:S05]  /*1b80*/  @!P0 BRA `(.L_x_189) ;  /* 0x0000000000048947 */ /* 0x000fea0003800000 */
[----:B------:R-:W-:Y:S01]  /*1b90*/  BPT.TRAP 0x1 ;  /* 0x000000040000795c */ /* 0x000fe20000300000 */
.L_x_189:
[----:B------:R-:W-:Y:S02]  /*1ba0*/  VIADD R0, R25, 0xe000 ;  /* 0x0000e00019007836 */ /* 0x000fe40000000000 */
[----:B------:R-:W-:-:S03]  /*1bb0*/  IMAD.MOV.U32 R25, RZ, RZ, RZ ;  /* 0x000000ffff197224 */ /* 0x000fc600078e00ff */
[----:B------:R-:W-:-:S04]  /*1bc0*/  SHF.R.U32.HI R0, RZ, 0x4, R0 ;  /* 0x00000004ff007819 */ /* 0x000fc80000011600 */
[----:B------:R-:W-:Y:S01]  /*1bd0*/  LOP3.LUT R0, R0, 0x3fff, RZ, 0xc0, !PT ;  /* 0x00003fff00007812 */ /* 0x000fe200078ec0ff */
[----:B-1----:R-:W-:Y:S06]  /*1be0*/  @P1 BRA `(.L_x_190) ;  /* 0x0000000000081947 */ /* 0x002fec0003800000 */
[----:B------:R-:W1:Y:S02]  /*1bf0*/  SYNCS.PHASECHK.TRANS64.TRYWAIT P1, [R5+URZ+0x13230], R4 ;  /* 0x01323004050075a7 */ /* 0x000e64000802017f */
[----:B-1----:R-:W-:Y:S05]  /*1c00*/  @!P1 BRA `(.L_x_191) ;  /* 0x000000e400fc9947 */ /* 0x002fea0003800000 */
.L_x_190:
[----:B------:R-:W-:Y:S05]  /*1c10*/  WARPSYNC.ALL ;  /* 0x0000000000007948 */ /* 0x000fea0003800000 */
[----:B------:R-:W-:-:S04]  /*1c20*/  LOP3.LUT R0, R0, 0x10000, RZ, 0xfc, !PT ;  /* 0x0001000000007812 */ /* 0x000fc800078efcff */
[----:B------:R-:W-:Y:S01]  /*1c30*/  R2UR UR12, R0 ;  /* 0x00000000000c72ca */ /* 0x000fe200000e0000 */
[----:B------:R-:W-:Y:S01]  /*1c40*/  WARPGROUP.ARRIVE ;  /* 0x00000000000079c5 */ /* 0x000fe20000000000 */
[----:B------:R-:W-:Y:S01]  /*1c50*/  LOP3.LUT R26, R26, 0x10000, RZ, 0xfc, !PT ;  /* 0x000100001a1a7812 */ /* 0x000fe200078efcff */
[----:B------:R-:W-:Y:S01]  /*1c60*/  UMOV UR11, 0x80000020 ;  /* 0x80000020000b7882 */ /* 0x000fe20000000000 */
[----:B------:R-:W-:Y:S01]  /*1c70*/  UMOV UR9, 0x80000020 ;  /* 0x8000002000097882 */ /* 0x000fe20000000000 */
[----:B------:R-:W-:Y:S01]  /*1c80*/  UMOV UR7, 0x80000020 ;  /* 0x8000002000077882 */ /* 0x000fe20000000000 */
[C---:B------:R-:W-:Y:S01]  /*1c90*/  R2UR UR8, R26.reuse ;  /* 0x000000001a0872ca */ /* 0x040fe200000e0000 */
[----:B------:R-:W-:-:S06]  /*1ca0*/  VIADD R3, R26, 0x2 ;  /* 0x000000021a037836 */ /* 0x000fcc0000000000 */
[----:B------:R-:W-:-:S04]  /*1cb0*/  UIMAD UR12, UR36, 0x280, UR12 ;  /* 0x00000280240c78a4 */ /* 0x000fc8000f8e020c */
[----:B------:R-:W-:Y:S02]  /*1cc0*/  UIADD3 UR4, UR12, 0x80, URZ ;  /* 0x000000800c047890 */ /* 0x000fe4000fffe03f */
[----:B------:R-:W-:Y:S02]  /*1cd0*/  UIADD3 UR5, UR12, 0x100, URZ ;  /* 0x000001000c057890 */ /* 0x000fe4000fffe03f */
[----:B------:R-:W-:Y:S01]  /*1ce0*/  UMOV UR10, UR12 ;  /* 0x0000000c000a7c82 */ /* 0x000fe20008000000 */
[----:B------:R-:W-:Y:S01]  /*1cf0*/  UIADD3 UR6, UR12, 0x180, URZ ;  /* 0x000001800c067890 */ /* 0x000fe2000fffe03f */
[----:B------:R-:W-:Y:S01]  /*1d00*/  QGMMA.64x32x32.F32.E4M3.E4M3 R92, gdesc[UR8], RZ, !UPT, gsb0 ;  /* 0x00600000085c79f3 */ /* 0x000fe2000c0008ff */
[----:B------:R-:W-:Y:S01]  /*1d10*/  UMOV UR10, UR4 ;  /* 0x00000004000a7c82 */ /* 0x000fe20008000000 */
[----:B------:R-:W-:Y:S01]  /*1d20*/  UMOV UR11, 0x80000020 ;  /* 0x80000020000b7882 */ /* 0x000fe20000000000 */
[----:B------:R-:W-:Y:S02]  /*1d30*/  UIADD3 UR4, UR12, 0x200, URZ ;  /* 0x000002000c047890 */ /* 0x000fe4000fffe03f */
[----:B------:R-:W-:Y:S01]  /*1d40*/  UIADD3 UR13, UR12, 0x182, URZ ;  /* 0x000001820c0d7890 */ /* 0x000fe2000fffe03f */
[----:B------:R-:W-:-:S02]  /*1d50*/  WARPGROUP.DEPBAR.LE gsb0, 0x0 ;  /* 0x00008000000079c5 */ /* 0x000fc40000010000 */
[----:B------:R-:W-:-:S06]  /*1d60*/  WARPGROUP.ARRIVE ;  /* 0x00000000000079c5 */ /* 0x000fcc0000000000 */
[----:B------:R-:W-:Y:S01]  /*1d70*/  QGMMA.64x32x32.F32.E4M3.E4M3 R76, gdesc[UR8], RZ, !UPT, gsb0 ;  /* 0x00600000084c79f3 */ /* 0x000fe2000c0008ff */
[----:B------:R-:W-:Y:S01]  /*1d80*/  UMOV UR10, UR5 ;  /* 0x00000005000a7c82 */ /* 0x000fe20008000000 */
[----:B------:R-:W-:Y:S01]  /*1d90*/  UMOV UR11, 0x80000020 ;  /* 0x80000020000b7882 */ /* 0x000fe20000000000 */
[----:B------:R-:W-:Y:S01]  /*1da0*/  UMOV UR5, 0x80000020 ;  /* 0x8000002000057882 */ /* 0x000fe20000000000 */
[----:B------:R-:W-:Y:S02]  /*1db0*/  WARPGROUP.DEPBAR.LE gsb0, 0x0 ;  /* 0x00008000000079c5 */ /* 0x000fe40000010000 */
[----:B------:R-:W-:-:S06]  /*1dc0*/  WARPGROUP.ARRIVE ;  /* 0x00000000000079c5 */ /* 0x000fcc0000000000 */
[----:B------:R-:W-:Y:S01]  /*1dd0*/  QGMMA.64x32x32.F32.E4M3.E4M3 R60, gdesc[UR8], RZ, !UPT, gsb0 ;  /* 0x00600000083c79f3 */ /* 0x000fe2000c0008ff */
[----:B------:R-:W-:Y:S01]  /*1de0*/  UMOV UR10, UR6 ;  /* 0x00000006000a7c82 */ /* 0x000fe20008000000 */
[----:B------:R-:W-:Y:S01]  /*1df0*/  UMOV UR11, 0x80000020 ;  /* 0x80000020000b7882 */ /* 0x000fe20000000000 */
[----:B------:R-:W-:Y:S01]  /*1e00*/  UIADD3 UR6, UR12, 0x2, URZ ;  /* 0x000000020c067890 */ /* 0x000fe2000fffe03f */
[----:B------:R-:W-:Y:S02]  /*1e10*/  WARPGROUP.DEPBAR.LE gsb0, 0x0 ;  /* 0x00008000000079c5 */ /* 0x000fe40000010000 */
[----:B------:R-:W-:-:S06]  /*1e20*/  WARPGROUP.ARRIVE ;  /* 0x00000000000079c5 */ /* 0x000fcc0000000000 */
[----:B------:R-:W-:Y:S01]  /*1e30*/  QGMMA.64x32x32.F32.E4M3.E4M3 R44, gdesc[UR8], RZ, !UPT, gsb0 ;  /* 0x00600000082c79f3 */ /* 0x000fe2000c0008ff */
[----:B------:R-:W-:Y:S01]  /*1e40*/  UMOV UR10, UR4 ;  /* 0x00000004000a7c82 */ /* 0x000fe20008000000 */
[----:B------:R-:W-:Y:S01]  /*1e50*/  UMOV UR11, 0x80000020 ;  /* 0x80000020000b7882 */ /* 0x000fe20000000000 */
[----:B------:R-:W-:Y:S01]  /*1e60*/  R2UR UR4, R3 ;  /* 0x00000000030472ca */ /* 0x000fe200000e0000 */
[----:B------:R-:W-:Y:S02]  /*1e70*/  WARPGROUP.DEPBAR.LE gsb0, 0x0 ;  /* 0x00008000000079c5 */ /* 0x000fe40000010000 */
[----:B------:R-:W-:-:S06]  /*1e80*/  WARPGROUP.ARRIVE ;  /* 0x00000000000079c5 */ /* 0x000fcc0000000000 */
[----:B------:R-:W-:Y:S01]  /*1e90*/  QGMMA.64x32x32.F32.E4M3.E4M3 R28, gdesc[UR8], RZ, !UPT, gsb0 ;  /* 0x00600000081c79f3 */ /* 0x000fe2000c0008ff */
[----:B------:R-:W-:Y:S02]  /*1ea0*/  UIADD3 UR10, UR12, 0x82, URZ ;  /* 0x000000820c0a7890 */ /* 0x000fe4000fffe03f */
[----:B------:R-:W-:Y:S02]  /*1eb0*/  UIADD3 UR11, UR12, 0x102, URZ ;  /* 0x000001020c0b7890 */ /* 0x000fe4000fffe03f */
[----:B------:R-:W-:Y:S01]  /*1ec0*/  UIADD3 UR12, UR12, 0x202, URZ ;  /* 0x000002020c0c7890 */ /* 0x000fe2000fffe03f */
[----:B------:R-:W-:Y:S02]  /*1ed0*/  WARPGROUP.DEPBAR.LE gsb0, 0x0 ;  /* 0x00008000000079c5 */ /* 0x000fe40000010000 */
[----:B------:R-:W-:-:S06]  /*1ee0*/  WARPGROUP.ARRIVE ;  /* 0x00000000000079c5 */ /* 0x000fcc0000000000 */
[----:B------:R-:W-:Y:S01]  /*1ef0*/  QGMMA.64x32x32.F32.E4M3.E4M3 R92, gdesc[UR4], R92, gsb0 ;  /* 0x00600000045c79f3 */ /* 0x000fe2000800085c */
[----:B------:R-:W-:Y:S01]  /*1f00*/  UMOV UR6, UR10 ;  /* 0x0000000a00067c82 */ /* 0x000fe20008000000 */
        /* <DEDUP_REMOVED lines=22> */
.L_x_192:
[----:B------:R-:W2:Y:S01]  /*2070*/  LDL R7, [R1] ;  /* 0x0000000001077983 */ /* 0x000ea20000100800 */
[----:B01----:R-:W-:Y:S01]  /*2080*/  IMAD.U32 R4, RZ, RZ, UR52 ;  /* 0x00000034ff047e24 */ /* 0x003fe2000f8e00ff */
[----:B------:R-:W-:Y:S01]  /*2090*/  P2R R6, PR, RZ, 0x1 ;  /* 0x00000001ff067803 */ /* 0x000fe20000000000 */
[----:B------:R-:W-:Y:S01]  /*20a0*/  IMAD.U32 R3, RZ, RZ, UR49 ;  /* 0x00000031ff037e24 */ /* 0x000fe2000f8e00ff */
[----:B------:R-:W-:Y:S01]  /*20b0*/  UIADD3 UR22, UR49, -0x2, URZ ;  /* 0xfffffffe31167890 */ /* 0x000fe2000fffe03f */
[----:B------:R-:W-:-:S03]  /*20c0*/  VIADD R5, R5, 0x13240 ;  /* 0x0001324005057836 */ /* 0x000fc60000000000 */
[----:B------:R-:W-:Y:S02]  /*20d0*/  UISETP.GE.AND UP0, UPT, UR22, UR44, UPT ;  /* 0x0000002c1600728c */ /* 0x000fe4000bf06270 */
[----:B------:R-:W-:-:S04]  /*20e0*/  PRMT R24, R24, 0x654, R5 ;  /* 0x0000065418187816 */ /* 0x000fc80000000005 */
[----:B------:R0:W-:Y:S01]  /*20f0*/  SYNCS.ARRIVE.TRANS64.RED.A1T0 RZ, [R24+URZ], RZ ;  /* 0x000000ff18ff79a7 */ /* 0x0001e2000810043f */
[----:B--2---:R-:W-:-:S05]  /*2100*/  IADD3 R4, R4, 0xa0, -R7 ;  /* 0x000000a004047810 */ /* 0x004fca0007ffe807 */
[----:B------:R-:W-:-:S05]  /*2110*/  IMAD R4, R3, -0xa0, R4 ;  /* 0xffffff6003047824 */ /* 0x000fca00078e0204 */
        /* <DEDUP_REMOVED lines=139> */
[----:B------:R-:W-:Y:S02]  /*29d0*/  ISETP.GT.AND P4, PT, R4, 0x91, PT ;  /* 0x000000910400780c */ /* 0x000fe40003f84270 */
[----:B------:R-:W-:Y:S02]  /*29e0*/  FMNMX.FTZ R8, R36, R3, !PT ;  /* 0x0000000324087209 */ /* 0x000fe40007810000 */
[----:B------:R-:W-:Y:S02]  /*29f0*/  FSEL R37, R37, -INF , P4 ;  /* 0xff80000025257808 */ /* 0x000fe40002000000 */
[----:B------:R-:W-:Y:S02]  /*2a00*/  ISETP.GT.AND P5, PT, R4, 0x98, PT ;  /* 0x000000980400780c */ /* 0x000fe40003fa4270 */
[----:B------:R-:W-:-:S02]  /*2a10*/  FMNMX.FTZ R3, R37, R8, !PT ;  /* 0x0000000825037209 */ /* 0x000fc40007810000 */
[----:B------:R-:W-:Y:S02]  /*2a20*/  FSEL R40, R40, -INF , P5 ;  /* 0xff80000028287808 */ /* 0x000fe40002800000 */
[----:B------:R-:W-:Y:S02]  /*2a30*/  ISETP.GT.AND P6, PT, R4, 0x99, PT ;  /* 0x000000990400780c */ /* 0x000fe40003fc4270 */
[----:B------:R-:W-:Y:S02]  /*2a40*/  FMNMX.FTZ R8, R40, R3, !PT ;  /* 0x0000000328087209 */ /* 0x000fe40007810000 */
[----:B------:R-:W-:Y:S02]  /*2a50*/  FSEL R41, R41, -INF , P6 ;  /* 0xff80000029297808 */ /* 0x000fe40003000000 */
[----:B------:R-:W-:Y:S02]  /*2a60*/  FMNMX.FTZ R15, R94, R95, !PT ;  /* 0x0000005f5e0f7209 */ /* 0x000fe40007810000 */
[----:B------:R-:W-:-:S02]  /*2a70*/  FMNMX.FTZ R8, R41, R8, !PT ;  /* 0x0000000829087209 */ /* 0x000fc40007810000 */
[----:B------:R-:W-:Y:S02]  /*2a80*/  P2R R14, PR, RZ, 0x1 ;  /* 0x00000001ff0e7803 */ /* 0x000fe40000000000 */
[----:B------:R-:W-:Y:S01]  /*2a90*/  P2R R13, PR, RZ, 0x2 ;  /* 0x00000002ff0d7803 */ /* 0x000fe20000000000 */
[----:B------:R-:W1:Y:S01]  /*2aa0*/  SHFL.BFLY PT, R3, R8, 0x2, 0x1f ;  /* 0x0c401f0008037f89 */ /* 0x000e6200000e0000 */
[----:B------:R-:W-:Y:S02]  /*2ab0*/  P2R R12, PR, RZ, 0x4 ;  /* 0x00000004ff0c7803 */ /* 0x000fe40000000000 */
[C---:B------:R-:W-:Y:S02]  /*2ac0*/  ISETP.GT.AND P2, PT, R4.reuse, 0x78, PT ;  /* 0x000000780400780c */ /* 0x040fe40003f44270 */
[C---:B------:R-:W-:Y:S02]  /*2ad0*/  ISETP.GT.AND P1, PT, R4.reuse, 0x79, PT ;  /* 0x000000790400780c */ /* 0x040fe40003f24270 */
[----:B------:R-:W-:-:S02]  /*2ae0*/  ISETP.GT.AND P0, PT, R4, 0x80, PT ;  /* 0x000000800400780c */ /* 0x000fc40003f04270 */
[----:B------:R-:W-:Y:S02]  /*2af0*/  FMNMX.FTZ R4, R98, R15, !PT ;  /* 0x0000000f62047209 */ /* 0x000fe40007810000 */
[----:B------:R-:W-:Y:S02]  /*2b00*/  P2R R11, PR, RZ, 0x8 ;  /* 0x00000008ff0b7803 */ /* 0x000fe40000000000 */
[----:B------:R-:W-:Y:S02]  /*2b10*/  FMNMX.FTZ R21, R99, R4, !PT ;  /* 0x0000000463157209 */ /* 0x000fe40007810000 */
[----:B------:R-:W-:Y:S02]  /*2b20*/  FSEL R30, R30, -INF , P0 ;  /* 0xff8000001e1e7808 */ /* 0x000fe40000000000 */
[----:B------:R-:W-:Y:S02]  /*2b30*/  FMNMX.FTZ R4, R102, R21, !PT ;  /* 0x0000001566047209 */ /* 0x000fe40007810000 */
[----:B------:R-:W-:-:S02]  /*2b40*/  ISETP.NE.AND P0, PT, R14, RZ, PT ;  /* 0x000000ff0e00720c */ /* 0x000fc40003f05270 */
[----:B------:R-:W-:Y:S02]  /*2b50*/  FMNMX.FTZ R21, R103, R4, !PT ;  /* 0x0000000467157209 */ /* 0x000fe40007810000 */
[----:B------:R-:W-:Y:S02]  /*2b60*/  FSEL R58, R58, -INF , P2 ;  /* 0xff8000003a3a7808 */ /* 0x000fe40001000000 */
[----:B-1----:R-:W-:Y:S02]  /*2b70*/  FMNMX.FTZ R9, R8, R3, !PT ;  /* 0x0000000308097209 */ /* 0x002fe40007810000 */
[----:B------:R-:W-:Y:S02]  /*2b80*/  FMNMX.FTZ R4, R106, R21, !PT ;  /* 0x000000156a047209 */ /* 0x000fe40007810000 */
[----:B------:R-:W-:Y:S01]  /*2b90*/  FSEL R59, R59, -INF , P1 ;  /* 0xff8000003b3b7808 */ /* 0x000fe20000800000 */
[----:B------:R-:W1:Y:S01]  /*2ba0*/  SHFL.BFLY PT, R10, R9, 0x1, 0x1f ;  /* 0x0c201f00090a7f89 */ /* 0x000e6200000e0000 */
[----:B------:R-:W-:-:S02]  /*2bb0*/  FMNMX.FTZ R27, R107, R4, !PT ;  /* 0x000000046b1b7209 */ /* 0x000fc40007810000 */
[----:B------:R-:W-:Y:S02]  /*2bc0*/  ISETP.NE.AND P1, PT, R13, RZ, PT ;  /* 0x000000ff0d00720c */ /* 0x000fe40003f25270 */
[----:B------:R-:W-:Y:S02]  /*2bd0*/  FMNMX.FTZ R4, R78, R27, !PT ;  /* 0x0000001b4e047209 */ /* 0x000fe40007810000 */
[----:B------:R-:W-:Y:S02]  /*2be0*/  FSEL R31, R31, -INF , P0 ;  /* 0xff8000001f1f7808 */ /* 0x000fe40000000000 */
[----:B------:R-:W-:Y:S02]  /*2bf0*/  FMNMX.FTZ R27, R79, R4, !PT ;  /* 0x000000044f1b7209 */ /* 0x000fe40007810000 */
[----:B------:R-:W-:Y:S02]  /*2c00*/  ISETP.NE.AND P2, PT, R12, RZ, PT ;  /* 0x000000ff0c00720c */ /* 0x000fe40003f45270 */
[----:B------:R-:W-:-:S02]  /*2c10*/  FMNMX.FTZ R4, R82, R27, !PT ;  /* 0x0000001b52047209 */ /* 0x000fc40007810000 */
[----:B------:R-:W-:Y:S02]  /*2c20*/  FSEL R35, R35, -INF , P2 ;  /* 0xff80000023237808 */ /* 0x000fe40001000000 */
[----:B------:R-:W-:Y:S02]  /*2c30*/  FSEL R39, R39, -INF , P4 ;  /* 0xff80000027277808 */ /* 0x000fe40002000000 */
[----:B------:R-:W-:Y:S02]  /*2c40*/  FSEL R42, R42, -INF , P5 ;  /* 0xff8000002a2a7808 */ /* 0x000fe40002800000 */
[----:B------:R-:W-:Y:S02]  /*2c50*/  FSEL R43, R43, -INF , P6 ;  /* 0xff8000002b2b7808 */ /* 0x000fe40003000000 */
[----:B------:R-:W-:Y:S02]  /*2c60*/  ISETP.NE.AND P0, PT, R6, RZ, PT ;  /* 0x000000ff0600720c */ /* 0x000fe40003f05270 */
[----:B-1----:R-:W-:Y:S01]  /*2c70*/  FMNMX.FTZ R3, R9, R10, !PT ;  /* 0x0000000a09037209 */ /* 0x002fe20007810000 */
[----:B------:R-:W-:-:S03]  /*2c80*/  IMAD.U32 R10, RZ, RZ, UR45 ;  /* 0x0000002dff0a7e24 */ /* 0x000fc6000f8e00ff */
[C---:B------:R-:W-:Y:S01]  /*2c90*/  FSETP.NEU.FTZ.AND P3, PT, R3.reuse, -INF , PT ;  /* 0xff8000000300780b */ /* 0x040fe20003f7d000 */
[----:B------:R-:W-:-:S05]  /*2ca0*/  FFMA.FTZ R7, R3, R10, -8 ;  /* 0xc100000003077423 */ /* 0x000fca000001000a */
[----:B------:R-:W-:Y:S02]  /*2cb0*/  FSEL R7, R7, RZ, P3 ;  /* 0x000000ff07077208 */ /* 0x000fe40001800000 */
[----:B------:R-:W-:-:S03]  /*2cc0*/  ISETP.NE.AND P3, PT, R11, RZ, PT ;  /* 0x000000ff0b00720c */ /* 0x000fc60003f65270 */
[--C-:B------:R-:W-:Y:S01]  /*2cd0*/  FFMA.FTZ R26, R77, UR45, -R7.reuse ;  /* 0x0000002d4d1a7c23 */ /* 0x100fe20008010807 */
[----:B------:R-:W-:Y:S01]  /*2ce0*/  FMNMX.FTZ R77, R83, R4, !PT ;  /* 0x00000004534d7209 */ /* 0x000fe20007810000 */
[--C-:B------:R-:W-:Y:S01]  /*2cf0*/  FFMA.FTZ R14, R76, UR45, -R7.reuse ;  /* 0x0000002d4c0e7c23 */ /* 0x100fe20008010807 */
[----:B------:R-:W-:-:S01]  /*2d00*/  FFMA.FTZ R76, R81, UR45, -R7 ;  /* 0x0000002d514c7c23 */ /* 0x000fc20008010807 */
[--C-:B------:R-:W-:Y:S01]  /*2d10*/  FFMA.FTZ R20, R80, UR45, -R7.reuse ;  /* 0x0000002d50147c23 */ /* 0x100fe20008010807 */
[----:B------:R-:W-:Y:S01]  /*2d20*/  FMNMX.FTZ R4, R86, R77, !PT ;  /* 0x0000004d56047209 */ /* 0x000fe20007810000 */
[--C-:B------:R-:W-:Y:S01]  /*2d30*/  FFMA.FTZ R80, R85, UR45, -R7.reuse ;  /* 0x0000002d55507c23 */ /* 0x100fe20008010807 */
[----:B------:R-:W-:Y:S01]  /*2d40*/  FSEL R38, R38, -INF , P3 ;  /* 0xff80000026267808 */ /* 0x000fe20001800000 */
[--C-:B------:R-:W-:Y:S01]  /*2d50*/  FFMA.FTZ R84, R84, UR45, -R7.reuse ;  /* 0x0000002d54547c23 */ /* 0x100fe20008010807 */
[----:B------:R-:W-:Y:S01]  /*2d60*/  FMNMX.FTZ R77, R87, R4, !PT ;  /* 0x00000004574d7209 */ /* 0x000fe20007810000 */
[----:B------:R-:W-:Y:S01]  /*2d70*/  MUFU.EX2 R21, R26 ;  /* 0x0000001a00157308 */ /* 0x000fe20000000800 */
[----:B------:R-:W-:-:S01]  /*2d80*/  FFMA.FTZ R6, R92, UR45, -R7 ;  /* 0x0000002d5c067c23 */ /* 0x000fc20008010807 */
[--C-:B------:R-:W-:Y:S01]  /*2d90*/  FFMA.FTZ R9, R93, UR45, -R7.reuse ;  /* 0x0000002d5d097c23 */ /* 0x100fe20008010807 */
[----:B------:R-:W-:Y:S01]  /*2da0*/  FMNMX.FTZ R4, R90, R77, !PT ;  /* 0x0000004d5a047209 */ /* 0x000fe20007810000 */
[--C-:B------:R-:W-:Y:S01]  /*2db0*/  FFMA.FTZ R8, R96, UR45, -R7.reuse ;  /* 0x0000002d60087c23 */ /* 0x100fe20008010807 */
[----:B------:R-:W-:-:S01]  /*2dc0*/  FFMA.FTZ R11, R97, UR45, -R7 ;  /* 0x0000002d610b7c23 */ /* 0x000fc20008010807 */
[--C-:B------:R-:W-:Y:S01]  /*2dd0*/  FFMA.FTZ R10, R100, UR45, -R7.reuse ;  /* 0x0000002d640a7c23 */ /* 0x100fe20008010807 */
[----:B------:R-:W-:Y:S01]  /*2de0*/  FMNMX.FTZ R81, R91, R4, !PT ;  /* 0x000000045b517209 */ /* 0x000fe20007810000 */
[----:B------:R1:W-:Y:S01]  /*2df0*/  MUFU.EX2 R77, R80 ;  /* 0x00000050004d7308 */ /* 0x0003e20000000800 */
[----:B------:R-:W-:-:S01]  /*2e00*/  FFMA.FTZ R13, R101, UR45, -R7 ;  /* 0x0000002d650d7c23 */ /* 0x000fc20008010807 */
[--C-:B------:R-:W-:Y:S01]  /*2e10*/  FFMA.FTZ R12, R104, UR45, -R7.reuse ;  /* 0x0000002d680c7c23 */ /* 0x100fe20008010807 */
[----:B------:R-:W-:Y:S01]  /*2e20*/  FMNMX.FTZ R4, R62, R81, !PT ;  /* 0x000000513e047209 */ /* 0x000fe20007810000 */
[--C-:B------:R-:W-:Y:S01]  /*2e30*/  FFMA.FTZ R105, R105, UR45, -R7.reuse ;  /* 0x0000002d69697c23 */ /* 0x100fe20008010807 */
[----:B------:R-:W-:-:S01]  /*2e40*/  FFMA.FTZ R88, R88, UR45, -R7 ;  /* 0x0000002d58587c23 */ /* 0x000fc20008010807 */
[--C-:B------:R-:W-:Y:S01]  /*2e50*/  FFMA.FTZ R89, R89, UR45, -R7.reuse ;  /* 0x0000002d59597c23 */ /* 0x100fe20008010807 */
[----:B------:R-:W-:Y:S01]  /*2e60*/  FMNMX.FTZ R81, R63, R4, !PT ;  /* 0x000000043f517209 */ /* 0x000fe20007810000 */
[----:B------:R-:W-:Y:S01]  /*2e70*/  MUFU.EX2 R26, R84 ;  /* 0x00000054001a7308 */ /* 0x000fe20000000800 */
[----:B-1----:R-:W-:-:S01]  /*2e80*/  FFMA.FTZ R80, R72, UR45, -R7 ;  /* 0x0000002d48507c23 */ /* 0x002fc20008010807 */
[----:B------:R-:W-:Y:S01]  /*2e90*/  FSEL R72, R34, -INF , P1 ;  /* 0xff80000022487808 */ /* 0x000fe20000800000 */
[----:B------:R-:W-:-:S01]  /*2ea0*/  FFMA.FTZ R60, R60, UR45, -R7 ;  /* 0x0000002d3c3c7c23 */ /* 0x000fc20008010807 */
[----:B------:R-:W-:Y:S01]  /*2eb0*/  FMNMX.FTZ R4, R66, R81, !PT ;  /* 0x0000005142047209 */ /* 0x000fe20007810000 */
[----:B------:R-:W-:-:S01]  /*2ec0*/  FFMA.FTZ R61, R61, UR45, -R7 ;  /* 0x0000002d3d3d7c23 */ /* 0x000fc20008010807 */
[--C-:B------:R-:W-:Y:S01]  /*2ed0*/  FFMA.FTZ R64, R64, UR45, -R7.reuse ;  /* 0x0000002d40407c23 */ /* 0x100fe20008010807 */
        /* <DEDUP_REMOVED lines=26> */
[----:B------:R-:W-:Y:S01]  /*3080*/  MUFU.EX2 R34, R80 ;  /* 0x0000005000227308 */ /* 0x000fe20000000800 */
[----:B------:R-:W-:-:S02]  /*3090*/  FFMA.FTZ R7, R41, UR45, -R7 ;  /* 0x0000002d29077c23 */ /* 0x000fc40008010807 */
[----:B------:R-:W-:-:S04]  /*30a0*/  FMNMX.FTZ R4, R50, R85, !PT ;  /* 0x0000005532047209 */ /* 0x000fc80007810000 */
[----:B------:R-:W-:Y:S01]  /*30b0*/  FMNMX.FTZ R85, R51, R4, !PT ;  /* 0x0000000433557209 */ /* 0x000fe20007810000 */
[----:B------:R-:W-:Y:S03]  /*30c0*/  MUFU.EX2 R81, R89 ;  /* 0x0000005900517308 */ /* 0x000fe60000000800 */
        /* <DEDUP_REMOVED lines=11> */
[----:B------:R-:W1:Y:S03]  /*3180*/  MUFU.EX2 R11, R11 ;  /* 0x0000000b000b7308 */ /* 0x000e660000000800 */
[----:B------:R-:W-:-:S04]  /*3190*/  FMNMX.FTZ R4, R38, R85, !PT ;  /* 0x0000005526047209 */ /* 0x000fc80007810000 */
[----:B------:R-:W-:Y:S01]  /*31a0*/  FMNMX.FTZ R85, R39, R4, !PT ;  /* 0x0000000427557209 */ /* 0x000fe20007810000 */
[----:B------:R-:W-:Y:S03]  /*31b0*/  MUFU.EX2 R27, R76 ;  /* 0x0000004c001b7308 */ /* 0x000fe60000000800 */
[----:B------:R-:W-:-:S04]  /*31c0*/  FMNMX.FTZ R4, R42, R85, !PT ;  /* 0x000000552a047209 */ /* 0x000fc80007810000 */
[----:B------:R-:W-:Y:S01]  /*31d0*/  FMNMX.FTZ R4, R43, R4, !PT ;  /* 0x000000042b047209 */ /* 0x000fe20007810000 */
[----:B------:R-:W2:Y:S01]  /*31e0*/  MUFU.EX2 R76, R88 ;  /* 0x00000058004c7308 */ /* 0x000ea20000000800 */
[----:B-1----:R-:W-:-:S03]  /*31f0*/  F2FP.SATFINITE.E4M3.F32.PACK_AB_MERGE_C R152, R11, R8, RZ ;  /* 0x000000080b98723e */ /* 0x002fc600048070ff */
[----:B------:R-:W1:Y:S01]  /*3200*/  SHFL.BFLY PT, R85, R4, 0x2, 0x1f ;  /* 0x0c401f0004557f89 */ /* 0x000e6200000e0000 */
[----:B------:R-:W-:-:S03]  /*3210*/  F2FP.SATFINITE.E4M3.F32.PACK_AB_MERGE_C R152, R9, R6, R152 ;  /* 0x000000060998723e */ /* 0x000fc60004807098 */
[----:B------:R-:W-:Y:S08]  /*3220*/  MUFU.EX2 R10, R10 ;  /* 0x0000000a000a7308 */ /* 0x000ff00000000800 */
[----:B------:R-:W-:Y:S01]  /*3230*/  MUFU.EX2 R13, R13 ;  /* 0x0000000d000d7308 */ /* 0x000fe20000000800 */
[----:B--2---:R-:W-:-:S04]  /*3240*/  F2FP.SATFINITE.E4M3.F32.PACK_AB_MERGE_C R138, R81, R76, RZ ;  /* 0x0000004c518a723e */ /* 0x004fc800048070ff */
[----:B------:R-:W-:-:S03]  /*3250*/  F2FP.SATFINITE.E4M3.F32.PACK_AB_MERGE_C R138, R77, R26, R138 ;  /* 0x0000001a4d8a723e */ /* 0x000fc6000480708a */
[----:B------:R-:W-:Y:S01]  /*3260*/  MUFU.EX2 R12, R12 ;  /* 0x0000000c000c7308 */ /* 0x000fe20000000800 */
[----:B-1----:R-:W-:-:S07]  /*3270*/  FMNMX.FTZ R85, R4, R85, !PT ;  /* 0x0000005504557209 */ /* 0x002fce0007810000 */
[----:B------:R-:W1:Y:S01]  /*3280*/  MUFU.EX2 R15, R105 ;  /* 0x00000069000f7308 */ /* 0x000e620000000800 */
[----:B------:R-:W2:Y:S07]  /*3290*/  SHFL.BFLY PT, R4, R85, 0x1, 0x1f ;  /* 0x0c201f0055047f89 */ /* 0x000eae00000e0000 */
[----:B------:R-:W-:Y:S08]  /*32a0*/  MUFU.EX2 R14, R14 ;  /* 0x0000000e000e7308 */ /* 0x000ff00000000800 */
[----:B------:R-:W3:Y:S01]  /*32b0*/  MUFU.EX2 R20, R20 ;  /* 0x0000001400147308 */ /* 0x000ee20000000800 */
[----:B-1----:R-:W-:-:S04]  /*32c0*/  F2FP.SATFINITE.E4M3.F32.PACK_AB_MERGE_C R154, R15, R12, RZ ;  /* 0x0000000c0f9a723e */ /* 0x002fc800048070ff */
[----:B------:R-:W-:-:S03]  /*32d0*/  F2FP.SATFINITE.E4M3.F32.PACK_AB_MERGE_C R154, R13, R10, R154 ;  /* 0x0000000a0d9a723e */ /* 0x000fc6000480709a */
[----:B------:R-:W-:Y:S01]  /*32e0*/  MUFU.EX2 R60, R60 ;  /* 0x0000003c003c7308 */ /* 0x000fe20000000800 */
[----:B--2---:R-:W-:Y:S01]  /*32f0*/  FMNMX.FTZ R4, R85, R4, !PT ;  /* 0x0000000455047209 */ /* 0x004fe20007810000 */
[----:B------:R-:W-:-:S03]  /*3300*/  IMAD.U32 R85, RZ, RZ, UR45 ;  /* 0x0000002dff557e24 */ /* 0x000fc6000f8e00ff */
[C---:B------:R-:W-:Y:S01]  /*3310*/  FSETP.NEU.FTZ.AND P1, PT, R4.reuse, -INF , PT ;  /* 0xff8000000400780b */ /* 0x040fe20003f3d000 */
[----:B------:R-:W-:-:S02]  /*3320*/  FFMA.FTZ R84, R4, R85, -8 ;  /* 0xc100000004547423 */ /* 0x000fc40000010055 */
[----:B------:R-:W-:Y:S01]  /*3330*/  MUFU.EX2 R61, R61 ;  /* 0x0000003d003d7308 */ /* 0x000fe20000000800 */
[----:B---3--:R-:W-:Y:S02]  /*3340*/  F2FP.SATFINITE.E4M3.F32.PACK_AB_MERGE_C R136, R27, R20, RZ ;  /* 0x000000141b88723e */ /* 0x008fe400048070ff */
[----:B------:R-:W-:Y:S02]  /*3350*/  FSEL R84, R84, RZ, P1 ;  /* 0x000000ff54547208 */ /* 0x000fe40000800000 */
[----:B------:R-:W-:Y:S02]  /*3360*/  PLOP3.LUT P1, PT, PT, PT, UP0, 0x80, 0x0 ;  /* 0x000000000000781c */ /* 0x000fe40003f2f008 */
[----:B------:R-:W-:Y:S01]  /*3370*/  F2FP.SATFINITE.E4M3.F32.PACK_AB_MERGE_C R136, R21, R14, R136 ;  /* 0x0000000e1588723e */ /* 0x000fe20004807088 */
        /* <DEDUP_REMOVED lines=20> */
[----:B------:R-:W-:Y:S01]  /*34c0*/  FADD.FTZ R75, R6, R9 ;  /* 0x00000009064b7221 */ /* 0x000fe20000010000 */
[----:B------:R-:W-:-:S01]  /*34d0*/  FFMA.FTZ R70, R74, UR45, -R84 ;  /* 0x0000002d4a467c23 */ /* 0x000fc20008010854 */
[----:B------:R-:W2:Y:S01]  /*34e0*/  MUFU.EX2 R89, R89 ;  /* 0x0000005900597308 */ /* 0x000ea20000000800 */
[----:B------:R-:W-:-:S01]  /*34f0*/  FFMA.FTZ R94, R107, UR45, -R84 ;  /* 0x0000002d6b5e7c23 */ /* 0x000fc20008010854 */
[----:B------:R-:W-:Y:S01]  /*3500*/  FADD.FTZ R98, R8, R75 ;  /* 0x0000004b08627221 */ /* 0x000fe20000010000 */
[----:B------:R-:W-:-:S01]  /*3510*/  FFMA.FTZ R78, R78, UR45, -R84 ;  /* 0x0000002d4e4e7c23 */ /* 0x000fc20008010854 */
[--C-:B------:R-:W-:Y:S01]  /*3520*/  FFMA.FTZ R79, R79, UR45, -R84.reuse ;  /* 0x0000002d4f4f7c23 */ /* 0x100fe20008010854 */
[----:B0-----:R-:W-:-:S01]  /*3530*/  FFMA.FTZ R24, R47, UR45, -R84 ;  /* 0x0000002d2f187c23 */ /* 0x001fc20008010854 */
[----:B------:R-:W-:Y:S01]  /*3540*/  FADD.FTZ R97, R11, R98 ;  /* 0x000000620b617221 */ /* 0x000fe20000010000 */
[----:B------:R-:W-:-:S01]  /*3550*/  FFMA.FTZ R62, R62, UR45, -R84 ;  /* 0x0000002d3e3e7c23 */ /* 0x000fc20008010854 */
[----:B------:R-:W0:Y:S01]  /*3560*/  MUFU.EX2 R92, R92 ;  /* 0x0000005c005c7308 */ /* 0x000e220000000800 */
[----:B-1----:R-:W-:-:S01]  /*3570*/  FADD.FTZ R74, R41, R80 ;  /* 0x00000050294a7221 */ /* 0x002fc20000010000 */
[----:B------:R-:W-:Y:S01]  /*3580*/  FADD.FTZ R98, R10, R97 ;  /* 0x000000610a627221 */ /* 0x000fe20000010000 */
[----:B------:R-:W-:-:S01]  /*3590*/  FFMA.FTZ R46, R46, UR45, -R84 ;  /* 0x0000002d2e2e7c23 */ /* 0x000fc20008010854 */
[--C-:B------:R-:W-:Y:S01]  /*35a0*/  FFMA.FTZ R63, R63, UR45, -R84.reuse ;  /* 0x0000002d3f3f7c23 */ /* 0x100fe20008010854 */
[----:B------:R-:W-:-:S01]  /*35b0*/  FFMA.FTZ R54, R54, UR45, -R84 ;  /* 0x0000002d36367c23 */ /* 0x000fc20008010854 */
[----:B------:R-:W-:Y:S01]  /*35c0*/  FADD.FTZ R47, R13, R98 ;  /* 0x000000620d2f7221 */ /* 0x000fe20000010000 */
[----:B------:R-:W-:-:S01]  /*35d0*/  FFMA.FTZ R55, R55, UR45, -R84 ;  /* 0x0000002d37377c23 */ /* 0x000fc20008010854 */
[----:B------:R-:W1:Y:S01]  /*35e0*/  MUFU.EX2 R85, R85 ;  /* 0x0000005500557308 */ /* 0x000e620000000800 */
[----:B--2---:R-:W-:-:S01]  /*35f0*/  FADD.FTZ R75, R89, R74 ;  /* 0x0000004a594b7221 */ /* 0x004fc20000010000 */
[----:B------:R-:W-:Y:S01]  /*3600*/  FADD.FTZ R98, R12, R47 ;  /* 0x0000002f0c627221 */ /* 0x000fe20000010000 */
[----:B------:R-:W-:-:S01]  /*3610*/  FFMA.FTZ R47, R51, UR45, -R84 ;  /* 0x0000002d332f7c23 */ /* 0x000fc20008010854 */
[--C-:B------:R-:W-:Y:S01]  /*3620*/  FFMA.FTZ R58, R58, UR45, -R84.reuse ;  /* 0x0000002d3a3a7c23 */ /* 0x100fe20008010854 */
[----:B------:R-:W-:-:S01]  /*3630*/  FFMA.FTZ R59, R59, UR45, -R84 ;  /* 0x0000002d3b3b7c23 */ /* 0x000fc20008010854 */
[--C-:B------:R-:W-:Y:S01]  /*3640*/  FFMA.FTZ R72, R72, UR45, -R84.reuse ;  /* 0x0000002d48487c23 */ /* 0x100fe20008010854 */
[----:B------:R-:W-:-:S01]  /*3650*/  FFMA.FTZ R35, R35, UR45, -R84 ;  /* 0x0000002d23237c23 */ /* 0x000fc20008010854 */
[----:B------:R-:W2:Y:S01]  /*3660*/  MUFU.EX2 R88, R88 ;  /* 0x0000005800587308 */ /* 0x000ea20000000800 */
[----:B0-----:R-:W-:-:S01]  /*3670*/  FADD.FTZ R74, R92, R75 ;  /* 0x0000004b5c4a7221 */ /* 0x001fc20000010000 */
[--C-:B------:R-:W-:Y:S01]  /*3680*/  FFMA.FTZ R38, R38, UR45, -R84.reuse ;  /* 0x0000002d26267c23 */ /* 0x100fe20008010854 */
[----:B------:R-:W-:-:S01]  /*3690*/  FFMA.FTZ R39, R39, UR45, -R84 ;  /* 0x0000002d27277c23 */ /* 0x000fc20008010854 */
[--C-:B------:R-:W-:Y:S01]  /*36a0*/  FFMA.FTZ R42, R42, UR45, -R84.reuse ;  /* 0x0000002d2a2a7c23 */ /* 0x100fe20008010854 */
[----:B------:R-:W-:-:S01]  /*36b0*/  FFMA.FTZ R43, R43, UR45, -R84 ;  /* 0x0000002d2b2b7c23 */ /* 0x000fc20008010854 */
[----:B------:R-:W-:-:S02]  /*36c0*/  F2FP.SATFINITE.E4M3.F32.PACK_AB_MERGE_C R153, R92, R89, RZ ;  /* 0x000000595c99723e */ /* 0x000fc400048070ff */
[----:B------:R-:W0:Y:S01]  /*36d0*/  MUFU.EX2 R93, R93 ;  /* 0x0000005d005d7308 */ /* 0x000e220000000800 */
[----:B-1----:R-:W-:-:S01]  /*36e0*/  FADD.FTZ R75, R85, R74 ;  /* 0x0000004a554b7221 */ /* 0x002fc20000010000 */
[----:B------:R-:W-:Y:S01]  /*36f0*/  FFMA.FTZ R74, R50, UR45, -R84 ;  /* 0x0000002d324a7c23 */ /* 0x000fe20008010854 */
[----:B------:R-:W-:Y:S01]  /*3700*/  F2FP.SATFINITE.E4M3.F32.PACK_AB_MERGE_C R153, R80, R41, R153 ;  /* 0x000000295099723e */ /* 0x000fe20004807099 */
[----:B------:R-:W-:-:S04]  /*3710*/  IMAD.MOV.U32 R41, RZ, RZ, R25 ;  /* 0x000000ffff297224 */ /* 0x000fc800078e0019 */
[----:B------:R-:W1:Y:S01]  /*3720*/  MUFU.EX2 R94, R94 ;  /* 0x0000005e005e7308 */ /* 0x000e620000000800 */
[----:B--2---:R-:W-:-:S01]  /*3730*/  FADD.FTZ R50, R88, R75 ;  /* 0x0000004b58327221 */ /* 0x004fc20000010000 */
[----:B------:R-:W-:-:S06]  /*3740*/  FADD.FTZ R75, R15, R98 ;  /* 0x000000620f4b7221 */ /* 0x000fcc0000010000 */
[----:B------:R-:W2:Y:S01]  /*3750*/  MUFU.EX2 R78, R78 ;  /* 0x0000004e004e7308 */ /* 0x000ea20000000800 */
[----:B0-----:R-:W-:-:S01]  /*3760*/  FADD.FTZ R51, R93, R50 ;  /* 0x000000325d337221 */ /* 0x001fc20000010000 */
[----:B------:R-:W-:-:S04]  /*3770*/  FADD.FTZ R50, R14, R75 ;  /* 0x0000004b0e327221 */ /* 0x000fc80000010000 */
[----:B------:R-:W-:Y:S01]  /*3780*/  FADD.FTZ R75, R21, R50 ;  /* 0x00000032154b7221 */ /* 0x000fe20000010000 */
[----:B------:R-:W-:-:S01]  /*3790*/  FFMA.FTZ R50, R31, UR45, -R84 ;  /* 0x0000002d1f327c23 */ /* 0x000fc20008010854 */
[----:B------:R-:W0:Y:S01]  /*37a0*/  MUFU.EX2 R79, R79 ;  /* 0x0000004f004f7308 */ /* 0x000e220000000800 */
[----:B-1----:R-:W-:-:S01]  /*37b0*/  FADD.FTZ R51, R94, R51 ;  /* 0x000000335e337221 */ /* 0x002fc20000010000 */
[----:B------:R-:W-:-:S04]  /*37c0*/  F2FP.SATFINITE.E4M3.F32.PACK_AB_MERGE_C R155, R94, R93, RZ ;  /* 0x0000005d5e9b723e */ /* 0x000fc800048070ff */
[----:B------:R-:W-:Y:S02]  /*37d0*/  F2FP.SATFINITE.E4M3.F32.PACK_AB_MERGE_C R155, R88, R85, R155 ;  /* 0x00000055589b723e */ /* 0x000fe4000480709b */
[----:B------:R-:W1:Y:S01]  /*37e0*/  MUFU.EX2 R95, R95 ;  /* 0x0000005f005f7308 */ /* 0x000e620000000800 */
[----:B--2---:R-:W-:-:S01]  /*37f0*/  FADD.FTZ R98, R78, R51 ;  /* 0x000000334e627221 */ /* 0x004fc20000010000 */
[----:B------:R-:W-:Y:S01]  /*3800*/  FFMA.FTZ R51, R30, UR45, -R84 ;  /* 0x0000002d1e337c23 */ /* 0x000fe20008010854 */
[----:B------:R-:W-:-:S04]  /*3810*/  FADD.FTZ R30, R20, R75 ;  /* 0x0000004b141e7221 */ /* 0x000fc80000010000 */
[----:B------:R-:W-:Y:S01]  /*3820*/  FADD.FTZ R75, R27, R30 ;  /* 0x0000001e1b4b7221 */ /* 0x000fe20000010000 */
[----:B------:R-:W2:Y:S01]  /*3830*/  MUFU.EX2 R96, R96 ;  /* 0x0000006000607308 */ /* 0x000ea20000000800 */
[----:B0-----:R-:W-:-:S07]  /*3840*/  FADD.FTZ R98, R79, R98 ;  /* 0x000000624f627221 */ /* 0x001fce0000010000 */
[----:B------:R-:W0:Y:S01]  /*3850*/  MUFU.EX2 R82, R82 ;  /* 0x0000005200527308 */ /* 0x000e220000000800 */
[----:B-1----:R-:W-:-:S07]  /*3860*/  FADD.FTZ R31, R95, R98 ;  /* 0x000000625f1f7221 */ /* 0x002fce0000010000 */
[----:B------:R-:W1:Y:S01]  /*3870*/  MUFU.EX2 R83, R83 ;  /* 0x0000005300537308 */ /* 0x000e620000000800 */
[----:B--2---:R-:W-:-:S01]  /*3880*/  FADD.FTZ R31, R96, R31 ;  /* 0x0000001f601f7221 */ /* 0x004fc20000010000 */
[----:B------:R-:W-:-:S04]  /*3890*/  F2FP.SATFINITE.E4M3.F32.PACK_AB_MERGE_C R137, R96, R95, RZ ;  /* 0x0000005f6089723e */ /* 0x000fc800048070ff */
[----:B------:R-:W-:Y:S02]  /*38a0*/  F2FP.SATFINITE.E4M3.F32.PACK_AB_MERGE_C R137, R79, R78, R137 ;  /* 0x0000004e4f89723e */ /* 0x000fe40004807089 */
[----:B------:R-:W-:Y:S01]  /*38b0*/  MUFU.EX2 R86, R86 ;  /* 0x0000005600567308 */ /* 0x000fe20000000800 */
[----:B0-----:R-:W-:-:S07]  /*38c0*/  FADD.FTZ R98, R82, R31 ;  /* 0x0000001f52627221 */ /* 0x001fce0000010000 */
[----:B------:R-:W0:Y:S01]  /*38d0*/  MUFU.EX2 R87, R87 ;  /* 0x0000005700577308 */ /* 0x000e220000000800 */
[----:B-1----:R-:W-:-:S07]  /*38e0*/  FADD.FTZ R97, R83, R98 ;  /* 0x0000006253617221 */ /* 0x002fce0000010000 */
[----:B------:R-:W-:Y:S08]  /*38f0*/  MUFU.EX2 R5, R46 ;  /* 0x0000002e00057308 */ /* 0x000ff00000000800 */
[----:B------:R-:W-:Y:S01]  /*3900*/  MUFU.EX2 R62, R62 ;  /* 0x0000003e003e7308 */ /* 0x000fe20000000800 */
[----:B0-----:R-:W-:-:S04]  /*3910*/  F2FP.SATFINITE.E4M3.F32.PACK_AB_MERGE_C R139, R87, R86, RZ ;  /* 0x00000056578b723e */ /* 0x001fc800048070ff */
[----:B------:R-:W-:-:S03]  /*3920*/  F2FP.SATFINITE.E4M3.F32.PACK_AB_MERGE_C R139, R83, R82, R139 ;  /* 0x00000052538b723e */ /* 0x000fc6000480708b */
[----:B------:R0:W-:Y:S08]  /*3930*/  MUFU.EX2 R46, R74 ;  /* 0x0000004a002e7308 */ /* 0x0001f00000000800 */
[----:B------:R-:W-:Y:S01]  /*3940*/  MUFU.EX2 R63, R63 ;  /* 0x0000003f003f7308 */ /* 0x000fe20000000800 */
[----:B0-----:R-:W-:-:S01]  /*3950*/  FADD.FTZ R74, R26, R75 ;  /* 0x0000004b1a4a7221 */ /* 0x001fc20000010000 */
[----:B------:R-:W-:-:S03]  /*3960*/  MOV R26, R25 ;  /* 0x00000019001a7202 */ /* 0x000fc60000000f00 */
[----:B------:R-:W-:-:S03]  /*3970*/  FADD.FTZ R75, R77, R74 ;  /* 0x0000004a4d4b7221 */ /* 0x000fc60000010000 */
[----:B------:R-:W0:Y:S01]  /*3980*/  MUFU.EX2 R64, R64 ;  /* 0x0000004000407308 */ /* 0x000e220000000800 */
[----:B------:R-:W-:-:S04]  /*3990*/  FADD.FTZ R74, R76, R75 ;  /* 0x0000004b4c4a7221 */ /* 0x000fc80000010000 */
[----:B------:R-:W-:-:S03]  /*39a0*/  FADD.FTZ R11, R81, R74 ;  /* 0x0000004a510b7221 */ /* 0x000fc60000010000 */
[----:B------:R-:W1:Y:S01]  /*39b0*/  MUFU.EX2 R90, R90 ;  /* 0x0000005a005a7308 */ /* 0x000e620000000800 */
[----:B------:R-:W-:-:S04]  /*39c0*/  FADD.FTZ R12, R60, R11 ;  /* 0x0000000b3c0c7221 */ /* 0x000fc80000010000 */
[----:B------:R-:W-:-:S03]  /*39d0*/  FADD.FTZ R11, R61, R12 ;  /* 0x0000000c3d0b7221 */ /* 0x000fc60000010000 */
[----:B------:R2:W-:Y:S01]  /*39e0*/  MUFU.EX2 R30, R54 ;  /* 0x00000036001e7308 */ /* 0x0005e20000000800 */
[----:B0-----:R-:W-:-:S07]  /*39f0*/  FADD.FTZ R12, R64, R11 ;  /* 0x0000000b400c7221 */ /* 0x001fce0000010000 */
[----:B------:R-:W0:Y:S01]  /*3a00*/  MUFU.EX2 R65, R65 ;  /* 0x0000004100417308 */ /* 0x000e220000000800 */
[----:B--2---:R-:W-:-:S04]  /*3a10*/  FADD.FTZ R54, R86, R97 ;  /* 0x0000006156367221 */ /* 0x004fc80000010000 */
[----:B------:R-:W-:Y:S01]  /*3a20*/  FADD.FTZ R15, R87, R54 ;  /* 0x00000036570f7221 */ /* 0x000fe20000010000 */
[----:B------:R-:W-:Y:S02]  /*3a30*/  IMAD.MOV.U32 R54, RZ, RZ, R25 ;  /* 0x000000ffff367224 */ /* 0x000fe400078e0019 */
[----:B------:R-:W2:Y:S01]  /*3a40*/  MUFU.EX2 R91, R91 ;  /* 0x0000005b005b7308 */ /* 0x000ea20000000800 */
[----:B------:R-:W-:-:S04]  /*3a50*/  FADD.FTZ R20, R62, R15 ;  /* 0x0000000f3e147221 */ /* 0x000fc80000010000 */
[----:B------:R-:W-:-:S03]  /*3a60*/  FADD.FTZ R27, R63, R20 ;  /* 0x000000143f1b7221 */ /* 0x000fc60000010000 */
[----:B------:R-:W3:Y:S01]  /*3a70*/  MUFU.EX2 R68, R68 ;  /* 0x0000004400447308 */ /* 0x000ee20000000800 */
[----:B-1----:R-:W-:-:S01]  /*3a80*/  FADD.FTZ R20, R90, R27 ;  /* 0x0000001b5a147221 */ /* 0x002fc20000010000 */
[C---:B0-----:R-:W-:Y:S01]  /*3a90*/  FADD.FTZ R27, R65.reuse, R12 ;  /* 0x0000000c411b7221 */ /* 0x041fe20000010000 */
[----:B------:R-:W-:-:S04]  /*3aa0*/  F2FP.SATFINITE.E4M3.F32.PACK_AB_MERGE_C R140, R65, R64, RZ ;  /* 0x00000040418c723e */ /* 0x000fc800048070ff */
[----:B------:R-:W-:Y:S01]  /*3ab0*/  F2FP.SATFINITE.E4M3.F32.PACK_AB_MERGE_C R140, R61, R60, R140 ;  /* 0x0000003c3d8c723e */ /* 0x000fe2000480708c */
[----:B------:R-:W-:Y:S01]  /*3ac0*/  MUFU.EX2 R66, R66 ;  /* 0x0000004200427308 */ /* 0x000fe20000000800 */
[----:B--2---:R-:W-:-:S04]  /*3ad0*/  F2FP.SATFINITE.E4M3.F32.PACK_AB_MERGE_C R90, R91, R90, RZ ;  /* 0x0000005a5b5a723e */ /* 0x004fc800048070ff */
[----:B------:R-:W-:-:S03]  /*3ae0*/  F2FP.SATFINITE.E4M3.F32.PACK_AB_MERGE_C R141, R63, R62, R90 ;  /* 0x0000003e3f8d723e */ /* 0x000fc6000480705a */
[----:B------:R-:W0:Y:S01]  /*3af0*/  MUFU.EX2 R69, R69 ;  /* 0x0000004500457308 */ /* 0x000e220000000800 */
[----:B---3--:R-:W-:-:S07]  /*3b00*/  FADD.FTZ R12, R68, R27 ;  /* 0x0000001b440c7221 */ /* 0x008fce0000010000 */
[----:B------:R-:W-:Y:S08]  /*3b10*/  MUFU.EX2 R67, R67 ;  /* 0x0000004300437308 */ /* 0x000ff00000000800 */
[----:B------:R-:W-:Y:S01]  /*3b20*/  MUFU.EX2 R70, R70 ;  /* 0x0000004600467308 */ /* 0x000fe20000000800 */
[----:B0-----:R-:W-:-:S04]  /*3b30*/  FADD.FTZ R27, R69, R12 ;  /* 0x0000000c451b7221 */ /* 0x001fc80000010000 */
[----:B------:R-:W-:Y:S01]  /*3b40*/  FADD.FTZ R6, R34, R27 ;  /* 0x0000001b22067221 */ /* 0x000fe20000010000 */
[----:B------:R-:W-:Y:S02]  /*3b50*/  IMAD.MOV.U32 R27, RZ, RZ, R25 ;  /* 0x000000ffff1b7224 */ /* 0x000fe400078e0019 */
[----:B------:R-:W0:Y:S08]  /*3b60*/  MUFU.EX2 R73, R73 ;  /* 0x0000004900497308 */ /* 0x000e300000000800 */
[----:B------:R-:W1:Y:S08]  /*3b70*/  MUFU.EX2 R71, R71 ;  /* 0x0000004700477308 */ /* 0x000e700000000800 */
[----:B------:R2:W-:Y:S01]  /*3b80*/  MUFU.EX2 R31, R55 ;  /* 0x00000037001f7308 */ /* 0x0005e20000000800 */
[C---:B0-----:R-:W-:Y:S01]  /*3b90*/  F2FP.SATFINITE.E4M3.F32.PACK_AB_MERGE_C R34, R73.reuse, R34, RZ ;  /* 0x000000224922723e */ /* 0x041fe200048070ff */
[----:B------:R-:W-:-:S03]  /*3ba0*/  FADD.FTZ R73, R73, R6 ;  /* 0x0000000649497221 */ /* 0x000fc60000010000 */
[----:B------:R-:W-:Y:S01]  /*3bb0*/  F2FP.SATFINITE.E4M3.F32.PACK_AB_MERGE_C R142, R69, R68, R34 ;  /* 0x00000044458e723e */ /* 0x000fe20004807022 */
[----:B------:R-:W-:Y:S02]  /*3bc0*/  IMAD.MOV.U32 R34, RZ, RZ, R25 ;  /* 0x000000ffff227224 */ /* 0x000fe400078e0019 */
[----:B------:R-:W0:Y:S01]  /*3bd0*/  MUFU.EX2 R44, R44 ;  /* 0x0000002c002c7308 */ /* 0x000e220000000800 */
[----:B--2---:R-:W-:-:S04]  /*3be0*/  FADD.FTZ R55, R91, R20 ;  /* 0x000000145b377221 */ /* 0x004fc80000010000 */
[----:B------:R-:W-:Y:S01]  /*3bf0*/  FADD.FTZ R20, R66, R55 ;  /* 0x0000003742147221 */ /* 0x000fe20000010000 */
[----:B------:R-:W-:Y:S02]  /*3c00*/  IMAD.MOV.U32 R55, RZ, RZ, R25 ;  /* 0x000000ffff377224 */ /* 0x000fe400078e0019 */
[----:B------:R-:W2:Y:S01]  /*3c10*/  MUFU.EX2 R45, R45 ;  /* 0x0000002d002d7308 */ /* 0x000ea20000000800 */
[----:B------:R-:W-:-:S04]  /*3c20*/  FADD.FTZ R9, R67, R20 ;  /* 0x0000001443097221 */ /* 0x000fc80000010000 */
[----:B------:R-:W-:Y:S01]  /*3c30*/  FADD.FTZ R10, R70, R9 ;  /* 0x00000009460a7221 */ /* 0x000fe20000010000 */
[C---:B-1----:R-:W-:Y:S02]  /*3c40*/  F2FP.SATFINITE.E4M3.F32.PACK_AB_MERGE_C R70, R71.reuse, R70, RZ ;  /* 0x000000464746723e */ /* 0x042fe400048070ff */
[----:B------:R-:W1:Y:S01]  /*3c50*/  MUFU.EX2 R24, R24 ;  /* 0x0000001800187308 */ /* 0x000e620000000800 */
[----:B------:R-:W-:-:S01]  /*3c60*/  FADD.FTZ R10, R71, R10 ;  /* 0x0000000a470a7221 */ /* 0x000fc20000010000 */
[----:B0-----:R-:W-:Y:S01]  /*3c70*/  FADD.FTZ R6, R44, R73 ;  /* 0x000000492c067221 */ /* 0x001fe20000010000 */
[----:B------:R-:W-:Y:S02]  /*3c80*/  F2FP.SATFINITE.E4M3.F32.PACK_AB_MERGE_C R143, R67, R66, R70 ;  /* 0x00000042438f723e */ /* 0x000fe40004807046 */
[----:B------:R-:W-:-:S03]  /*3c90*/  FADD.FTZ R9, R5, R10 ;  /* 0x0000000a05097221 */ /* 0x000fc60000010000 */
[----:B------:R-:W0:Y:S01]  /*3ca0*/  MUFU.EX2 R48, R48 ;  /* 0x0000003000307308 */ /* 0x000e220000000800 */
[----:B--2---:R-:W-:-:S07]  /*3cb0*/  FADD.FTZ R13, R45, R6 ;  /* 0x000000062d0d7221 */ /* 0x004fce0000010000 */
[----:B------:R-:W2:Y:S01]  /*3cc0*/  MUFU.EX2 R49, R49 ;  /* 0x0000003100317308 */ /* 0x000ea20000000800 */
[----:B-1----:R-:W-:-:S04]  /*3cd0*/  FADD.FTZ R9, R24, R9 ;  /* 0x0000000918097221 */ /* 0x002fc80000010000 */
[----:B------:R-:W-:-:S03]  /*3ce0*/  FADD.FTZ R10, R46, R9 ;  /* 0x000000092e0a7221 */ /* 0x000fc60000010000 */
[----:B------:R-:W1:Y:S01]  /*3cf0*/  MUFU.EX2 R47, R47 ;  /* 0x0000002f002f7308 */ /* 0x000e620000000800 */
[----:B0-----:R-:W-:-:S07]  /*3d00*/  FADD.FTZ R6, R48, R13 ;  /* 0x0000000d30067221 */ /* 0x001fce0000010000 */
[----:B------:R-:W0:Y:S01]  /*3d10*/  MUFU.EX2 R52, R52 ;  /* 0x0000003400347308 */ /* 0x000e220000000800 */
[C---:B--2---:R-:W-:Y:S01]  /*3d20*/  F2FP.SATFINITE.E4M3.F32.PACK_AB_MERGE_C R48, R49.reuse, R48, RZ ;  /* 0x000000303130723e */ /* 0x044fe200048070ff */
[----:B------:R-:W-:-:S03]  /*3d30*/  FADD.FTZ R49, R49, R6 ;  /* 0x0000000631317221 */ /* 0x000fc60000010000 */
[----:B------:R-:W-:Y:S01]  /*3d40*/  F2FP.SATFINITE.E4M3.F32.PACK_AB_MERGE_C R144, R45, R44, R48 ;  /* 0x0000002c2d90723e */ /* 0x000fe20004807030 */
[--C-:B------:R-:W-:Y:S02]  /*3d50*/  IMAD.MOV.U32 R45, RZ, RZ, R25.reuse ;  /* 0x000000ffff2d7224 */ /* 0x100fe400078e0019 */
[----:B------:R-:W2:Y:S01]  /*3d60*/  MUFU.EX2 R53, R53 ;  /* 0x0000003500357308 */ /* 0x000ea20000000800 */
[C---:B-1----:R-:W-:Y:S01]  /*3d70*/  F2FP.SATFINITE.E4M3.F32.PACK_AB_MERGE_C R46, R47.reuse, R46, RZ ;  /* 0x0000002e2f2e723e */ /* 0x042fe200048070ff */
[----:B------:R-:W-:Y:S01]  /*3d80*/  FADD.FTZ R47, R47, R10 ;  /* 0x0000000a2f2f7221 */ /* 0x000fe20000010000 */
[----:B------:R-:W-:Y:S02]  /*3d90*/  IMAD.MOV.U32 R44, RZ, RZ, R25 ;  /* 0x000000ffff2c7224 */ /* 0x000fe400078e0019 */
[----:B------:R-:W-:Y:S01]  /*3da0*/  F2FP.SATFINITE.E4M3.F32.PACK_AB_MERGE_C R145, R24, R5, R46 ;  /* 0x000000051891723e */ /* 0x000fe2000480702e */
[----:B------:R-:W-:-:S01]  /*3db0*/  FADD.FTZ R10, R30, R47 ;  /* 0x0000002f1e0a7221 */ /* 0x000fc20000010000 */
[----:B------:R-:W-:Y:S01]  /*3dc0*/  IMAD.MOV.U32 R24, RZ, RZ, R25 ;  /* 0x000000ffff187224 */ /* 0x000fe200078e0019 */
[----:B------:R-:W1:Y:S01]  /*3dd0*/  MUFU.EX2 R56, R56 ;  /* 0x0000003800387308 */ /* 0x000e620000000800 */
[----:B0-----:R-:W-:-:S01]  /*3de0*/  FADD.FTZ R6, R52, R49 ;  /* 0x0000003134067221 */ /* 0x001fc20000010000 */
[----:B------:R-:W-:Y:S01]  /*3df0*/  FADD.FTZ R13, R31, R10 ;  /* 0x0000000a1f0d7221 */ /* 0x000fe20000010000 */
[----:B------:R-:W-:-:S02]  /*3e00*/  IMAD.MOV.U32 R47, RZ, RZ, R25 ;  /* 0x000000ffff2f7224 */ /* 0x000fc400078e0019 */
[--C-:B------:R-:W-:Y:S02]  /*3e10*/  IMAD.MOV.U32 R46, RZ, RZ, R25.reuse ;  /* 0x000000ffff2e7224 */ /* 0x100fe400078e0019 */
[----:B------:R-:W-:Y:S01]  /*3e20*/  IMAD.MOV.U32 R49, RZ, RZ, R25 ;  /* 0x000000ffff317224 */ /* 0x000fe200078e0019 */
[----:B------:R-:W0:Y:S01]  /*3e30*/  MUFU.EX2 R8, R58 ;  /* 0x0000003a00087308 */ /* 0x000e220000000800 */
[----:B--2---:R-:W-:-:S01]  /*3e40*/  FADD.FTZ R9, R53, R6 ;  /* 0x0000000635097221 */ /* 0x004fc20000010000 */
[----:B------:R-:W-:-:S06]  /*3e50*/  IMAD.MOV.U32 R48, RZ, RZ, R25 ;  /* 0x000000ffff307224 */ /* 0x000fcc00078e0019 */
[----:B------:R-:W2:Y:S01]  /*3e60*/  MUFU.EX2 R57, R57 ;  /* 0x0000003900397308 */ /* 0x000ea20000000800 */
[----:B-1----:R-:W-:-:S07]  /*3e70*/  FADD.FTZ R6, R56, R9 ;  /* 0x0000000938067221 */ /* 0x002fce0000010000 */
[----:B------:R-:W1:Y:S01]  /*3e80*/  MUFU.EX2 R15, R59 ;  /* 0x0000003b000f7308 */ /* 0x000e620000000800 */
[----:B0-----:R-:W-:-:S07]  /*3e90*/  FADD.FTZ R10, R8, R13 ;  /* 0x0000000d080a7221 */ /* 0x001fce0000010000 */
[----:B------:R-:W0:Y:S01]  /*3ea0*/  MUFU.EX2 R28, R28 ;  /* 0x0000001c001c7308 */ /* 0x000e220000000800 */
[C---:B--2---:R-:W-:Y:S01]  /*3eb0*/  F2FP.SATFINITE.E4M3.F32.PACK_AB_MERGE_C R56, R57.reuse, R56, RZ ;  /* 0x000000383938723e */ /* 0x044fe200048070ff */
[----:B------:R-:W-:-:S03]  /*3ec0*/  FADD.FTZ R57, R57, R6 ;  /* 0x0000000639397221 */ /* 0x000fc60000010000 */
[----:B------:R-:W-:Y:S01]  /*3ed0*/  F2FP.SATFINITE.E4M3.F32.PACK_AB_MERGE_C R146, R53, R52, R56 ;  /* 0x000000343592723e */ /* 0x000fe20004807038 */
[----:B------:R-:W-:Y:S02]  /*3ee0*/  IMAD.MOV.U32 R53, RZ, RZ, R25 ;  /* 0x000000ffff357224 */ /* 0x000fe400078e0019 */
[----:B------:R2:W3:Y:S01]  /*3ef0*/  MUFU.EX2 R11, R51 ;  /* 0x00000033000b7308 */ /* 0x0004e20000000800 */
[----:B-1----:R-:W-:-:S01]  /*3f00*/  FADD.FTZ R10, R15, R10 ;  /* 0x0000000a0f0a7221 */ /* 0x002fc20000010000 */
[----:B------:R-:W-:Y:S01]  /*3f10*/  F2FP.SATFINITE.E4M3.F32.PACK_AB_MERGE_C R12, R15, R8, RZ ;  /* 0x000000080f0c723e */ /* 0x000fe200048070ff */
[----:B------:R-:W-:-:S03]  /*3f20*/  IMAD.MOV.U32 R52, RZ, RZ, R25 ;  /* 0x000000ffff347224 */ /* 0x000fc600078e0019 */
[----:B------:R-:W-:Y:S01]  /*3f30*/  F2FP.SATFINITE.E4M3.F32.PACK_AB_MERGE_C R147, R31, R30, R12 ;  /* 0x0000001e1f93723e */ /* 0x000fe2000480700c */
[----:B------:R-:W-:Y:S01]  /*3f40*/  IMAD.MOV.U32 R31, RZ, RZ, R25 ;  /* 0x000000ffff1f7224 */ /* 0x000fe200078e0019 */
[----:B------:R-:W1:Y:S01]  /*3f50*/  MUFU.EX2 R29, R29 ;  /* 0x0000001d001d7308 */ /* 0x000e620000000800 */
[----:B0-----:R-:W-:-:S01]  /*3f60*/  FADD.FTZ R6, R28, R57 ;  /* 0x000000391c067221 */ /* 0x001fc20000010000 */
[--C-:B------:R-:W-:Y:S02]  /*3f70*/  IMAD.MOV.U32 R30, RZ, RZ, R25.reuse ;  /* 0x000000ffff1e7224 */ /* 0x100fe400078e0019 */
[----:B--2---:R-:W-:-:S04]  /*3f80*/  IMAD.MOV.U32 R51, RZ, RZ, R25 ;  /* 0x000000ffff337224 */ /* 0x004fc800078e0019 */
[----:B------:R-:W0:Y:S01]  /*3f90*/  MUFU.EX2 R50, R50 ;  /* 0x0000003200327308 */ /* 0x000e220000000800 */
[----:B---3--:R-:W-:-:S07]  /*3fa0*/  FADD.FTZ R9, R11, R10 ;  /* 0x0000000a0b097221 */ /* 0x008fce0000010000 */
[----:B------:R-:W2:Y:S01]  /*3fb0*/  MUFU.EX2 R32, R32 ;  /* 0x0000002000207308 */ /* 0x000ea20000000800 */
[----:B-1----:R-:W-:-:S07]  /*3fc0*/  FADD.FTZ R13, R29, R6 ;  /* 0x000000061d0d7221 */ /* 0x002fce0000010000 */
[----:B------:R-:W1:Y:S01]  /*3fd0*/  MUFU.EX2 R72, R72 ;  /* 0x0000004800487308 */ /* 0x000e620000000800 */
[----:B0-----:R-:W-:-:S07]  /*3fe0*/  FADD.FTZ R9, R50, R9 ;  /* 0x0000000932097221 */ /* 0x001fce0000010000 */
[----:B------:R-:W0:Y:S01]  /*3ff0*/  MUFU.EX2 R33, R33 ;  /* 0x0000002100217308 */ /* 0x000e220000000800 */
[----:B--2---:R-:W-:-:S07]  /*4000*/  FADD.FTZ R6, R32, R13 ;  /* 0x0000000d20067221 */ /* 0x004fce0000010000 */
[----:B------:R-:W2:Y:S01]  /*4010*/  MUFU.EX2 R35, R35 ;  /* 0x0000002300237308 */ /* 0x000ea20000000800 */
[----:B-1----:R-:W-:-:S07]  /*4020*/  FADD.FTZ R8, R72, R9 ;  /* 0x0000000948087221 */ /* 0x002fce0000010000 */
[----:B------:R-:W1:Y:S01]  /*4030*/  MUFU.EX2 R36, R36 ;  /* 0x0000002400247308 */ /* 0x000e620000000800 */
[C---:B0-----:R-:W-:Y:S01]  /*4040*/  F2FP.SATFINITE.E4M3.F32.PACK_AB_MERGE_C R32, R33.reuse, R32, RZ ;  /* 0x000000202120723e */ /* 0x041fe200048070ff */
[----:B------:R-:W-:-:S03]  /*4050*/  FADD.FTZ R33, R33, R6 ;  /* 0x0000000621217221 */ /* 0x000fc60000010000 */
[----:B------:R-:W-:Y:S01]  /*4060*/  F2FP.SATFINITE.E4M3.F32.PACK_AB_MERGE_C R148, R29, R28, R32 ;  /* 0x0000001c1d94723e */ /* 0x000fe20004807020 */
[--C-:B------:R-:W-:Y:S02]  /*4070*/  IMAD.MOV.U32 R29, RZ, RZ, R25.reuse ;  /* 0x000000ffff1d7224 */ /* 0x100fe400078e0019 */
[----:B------:R-:W0:Y:S01]  /*4080*/  MUFU.EX2 R38, R38 ;  /* 0x0000002600267308 */ /* 0x000e220000000800 */
[C---:B--2---:R-:W-:Y:S01]  /*4090*/  F2FP.SATFINITE.E4M3.F32.PACK_AB_MERGE_C R72, R35.reuse, R72, RZ ;  /* 0x000000482348723e */ /* 0x044fe200048070ff */
[----:B------:R-:W-:Y:S01]  /*40a0*/  FADD.FTZ R35, R35, R8 ;  /* 0x0000000823237221 */ /* 0x000fe20000010000 */
[--C-:B------:R-:W-:Y:S02]  /*40b0*/  IMAD.MOV.U32 R28, RZ, RZ, R25.reuse ;  /* 0x000000ffff1c7224 */ /* 0x100fe400078e0019 */
[----:B------:R-:W-:Y:S01]  /*40c0*/  F2FP.SATFINITE.E4M3.F32.PACK_AB_MERGE_C R149, R50, R11, R72 ;  /* 0x0000000b3295723e */ /* 0x000fe20004807048 */
[----:B------:R-:W-:Y:S02]  /*40d0*/  IMAD.MOV.U32 R32, RZ, RZ, R25 ;  /* 0x000000ffff207224 */ /* 0x000fe400078e0019 */
[----:B------:R-:W2:Y:S01]  /*40e0*/  MUFU.EX2 R37, R37 ;  /* 0x0000002500257308 */ /* 0x000ea20000000800 */
[----:B-1----:R-:W-:-:S01]  /*40f0*/  FADD.FTZ R6, R36, R33 ;  /* 0x0000002124067221 */ /* 0x002fc20000010000 */
[----:B------:R-:W-:-:S02]  /*4100*/  IMAD.MOV.U32 R33, RZ, RZ, R25 ;  /* 0x000000ffff217224 */ /* 0x000fc400078e0019 */
[----:B------:R-:W-:-:S04]  /*4110*/  IMAD.MOV.U32 R50, RZ, RZ, R25 ;  /* 0x000000ffff327224 */ /* 0x000fc800078e0019 */
[----:B------:R-:W1:Y:S01]  /*4120*/  MUFU.EX2 R39, R39 ;  /* 0x0000002700277308 */ /* 0x000e620000000800 */
[----:B0-----:R-:W-:-:S01]  /*4130*/  FADD.FTZ R8, R38, R35 ;  /* 0x0000002326087221 */ /* 0x001fc20000010000 */
[----:B------:R-:W-:-:S06]  /*4140*/  IMAD.MOV.U32 R35, RZ, RZ, R25 ;  /* 0x000000ffff237224 */ /* 0x000fcc00078e0019 */
[----:B------:R-:W-:Y:S01]  /*4150*/  MUFU.EX2 R40, R40 ;  /* 0x0000002800287308 */ /* 0x000fe20000000800 */
[----:B--2---:R-:W-:-:S07]  /*4160*/  FADD.FTZ R5, R37, R6 ;  /* 0x0000000625057221 */ /* 0x004fce0000010000 */
[----:B------:R-:W0:Y:S01]  /*4170*/  MUFU.EX2 R7, R7 ;  /* 0x0000000700077308 */ /* 0x000e220000000800 */
[----:B-1----:R-:W-:-:S07]  /*4180*/  FADD.FTZ R9, R39, R8 ;  /* 0x0000000827097221 */ /* 0x002fce0000010000 */
[----:B------:R-:W1:Y:S08]  /*4190*/  MUFU.EX2 R42, R42 ;  /* 0x0000002a002a7308 */ /* 0x000e700000000800 */
[----:B------:R-:W2:Y:S01]  /*41a0*/  MUFU.EX2 R43, R43 ;  /* 0x0000002b002b7308 */ /* 0x000ea20000000800 */
[----:B0-----:R-:W-:Y:S01]  /*41b0*/  F2FP.SATFINITE.E4M3.F32.PACK_AB_MERGE_C R8, R7, R40, RZ ;  /* 0x000000280708723e */ /* 0x001fe200048070ff */
[----:B------:R-:W-:-:S03]  /*41c0*/  FADD.FTZ R40, R40, R5 ;  /* 0x0000000528287221 */ /* 0x000fc60000010000 */
[----:B------:R-:W-:Y:S01]  /*41d0*/  F2FP.SATFINITE.E4M3.F32.PACK_AB_MERGE_C R150, R37, R36, R8 ;  /* 0x000000242596723e */ /* 0x000fe20004807008 */
[----:B------:R-:W-:-:S01]  /*41e0*/  FADD.FTZ R5, R7, R40 ;  /* 0x0000002807057221 */ /* 0x000fc20000010000 */
[----:B------:R-:W-:Y:S02]  /*41f0*/  IMAD.MOV.U32 R37, RZ, RZ, R25 ;  /* 0x000000ffff257224 */ /* 0x000fe400078e0019 */
[----:B-1----:R-:W-:-:S01]  /*4200*/  FADD.FTZ R6, R42, R9 ;  /* 0x000000092a067221 */ /* 0x002fc20000010000 */
[--C-:B------:R-:W-:Y:S02]  /*4210*/  IMAD.MOV.U32 R36, RZ, RZ, R25.reuse ;  /* 0x000000ffff247224 */ /* 0x100fe400078e0019 */
[----:B------:R-:W-:Y:S01]  /*4220*/  IMAD.MOV.U32 R40, RZ, RZ, R25 ;  /* 0x000000ffff287224 */ /* 0x000fe200078e0019 */
[C---:B--2---:R-:W-:Y:S01]  /*4230*/  F2FP.SATFINITE.E4M3.F32.PACK_AB_MERGE_C R10, R43.reuse, R42, RZ ;  /* 0x0000002a2b0a723e */ /* 0x044fe200048070ff */
[----:B------:R-:W-:-:S01]  /*4240*/  FADD.FTZ R6, R43, R6 ;  /* 0x000000062b067221 */ /* 0x000fc20000010000 */
[----:B------:R-:W-:-:S02]  /*4250*/  IMAD.MOV.U32 R43, RZ, RZ, R25 ;  /* 0x000000ffff2b7224 */ /* 0x000fc400078e0019 */
[----:B------:R-:W-:Y:S01]  /*4260*/  F2FP.SATFINITE.E4M3.F32.PACK_AB_MERGE_C R151, R39, R38, R10 ;  /* 0x000000262797723e */ /* 0x000fe2000480700a */
[--C-:B------:R-:W-:Y:S02]  /*4270*/  IMAD.MOV.U32 R39, RZ, RZ, R25.reuse ;  /* 0x000000ffff277224 */ /* 0x100fe400078e0019 */
[--C-:B------:R-:W-:Y:S02]  /*4280*/  IMAD.MOV.U32 R38, RZ, RZ, R25.reuse ;  /* 0x000000ffff267224 */ /* 0x100fe400078e0019 */
[----:B------:R-:W-:Y:S01]  /*4290*/  IMAD.MOV.U32 R42, RZ, RZ, R25 ;  /* 0x000000ffff2a7224 */ /* 0x000fe200078e0019 */
[----:B------:R-:W-:Y:S06]  /*42a0*/  @!P1 BRA `(.L_x_193) ;  /* 0x0000002000ec9947 */ /* 0x000fec0003800000 */
        /* <DEDUP_REMOVED lines=18> */
[----:B------:R-:W-:Y:S01]  /*43d0*/  UMOV UR25, UR46 ;  /* 0x0000002e00197c82 */ /* 0x000fe20008000000 */
[----:B------:R-:W-:-:S05]  /*43e0*/  UMOV UR24, UR36 ;  /* 0x0000002400187c82 */ /* 0x000fca0008000000 */
.L_x_204:
[----:B------:R-:W-:-:S04]  /*43f0*/  UISETP.NE.AND UP0, UPT, UR24, 0x1, UPT ;  /* 0x000000011800788c */ /* 0x000fc8000bf05270 */
[----:B------:R-:W-:-:S04]  /*4400*/  USEL UR46, URZ, 0x1, UP0 ;  /* 0x000000013f2e7887 */ /* 0x000fc80008000000 */
[----:B------:R-:W-:Y:S01]  /*4410*/  ULOP3.LUT UR46, UR25, UR46, URZ, 0x3c, !UPT ;  /* 0x0000002e192e7292 */ /* 0x000fe2000f8e3c3f */
[----:B------:R-:W-:Y:S11]  /*4420*/  @!P0 BRA `(.L_x_194) ;  /* 0x0000000000048947 */ /* 0x000ff60003800000 */
[----:B------:R-:W-:Y:S01]  /*4430*/  BPT.TRAP 0x1 ;  /* 0x000000040000795c */ /* 0x000fe20000300000 */
.L_x_194:
[----:B------:R-:W0:Y:S01]  /*4440*/  S2UR UR20, SR_CgaCtaId ;  /* 0x00000000001479c3 */ /* 0x000e220000008800 */
[----:B------:R-:W-:Y:S01]  /*4450*/  UIADD3 UR36, UR24, 0x1, URZ ;  /* 0x0000000118247890 */ /* 0x000fe2000fffe03f */
[----:B------:R-:W-:Y:S01]  /*4460*/  IMAD.U32 R3, RZ, RZ, UR46 ;  /* 0x0000002eff037e24 */ /* 0x000fe2000f8e00ff */
[----:B------:R-:W-:Y:S02]  /*4470*/  UMOV UR23, 0x400 ;  /* 0x0000040000177882 */ /* 0x000fe40000000000 */
[----:B------:R-:W-:Y:S02]  /*4480*/  UISETP.NE.AND UP0, UPT, UR36, 0x2, UPT ;  /* 0x000000022400788c */ /* 0x000fe4000bf05270 */
[----:B------:R-:W-:Y:S02]  /*4490*/  SHF.L.U32 R3, R3, 0x1f, RZ ;  /* 0x0000001f03037819 */ /* 0x000fe400000006ff */
[----:B------:R-:W-:Y:S02]  /*44a0*/  USEL UR36, UR36, URZ, UP0 ;  /* 0x0000003f24247287 */ /* 0x000fe40008000000 */
[----:B0-----:R-:W-:-:S04]  /*44b0*/  ULEA UR23, UR20, UR23, 0x18 ;  /* 0x0000001714177291 */ /* 0x001fc8000f8ec03f */
[----:B------:R-:W-:-:S09]  /*44c0*/  ULEA UR21, UR36, UR23, 0x3 ;  /* 0x0000001724157291 */ /* 0x000fd2000f8e183f */
[----:B------:R0:W1:Y:S01]  /*44d0*/  SYNCS.PHASECHK.TRANS64.TRYWAIT P1, [UR21+0x13230], R3 ;  /* 0x01323003ff0075a7 */ /* 0x0000620008020155 */
[----:B------:R-:W-:Y:S05]  /*44e0*/  @!P0 BRA `(.L_x_195) ;  /* 0x0000000000048947 */ /* 0x000fea0003800000 */
[----:B------:R-:W-:Y:S01]  /*44f0*/  BPT.TRAP 0x1 ;  /* 0x000000040000795c */ /* 0x000fe20000300000 */
.L_x_195:
[----:B-1----:R-:W-:Y:S05]  /*4500*/  @P1 BRA `(.L_x_196) ;  /* 0x0000000000081947 */ /* 0x002fea0003800000 */
[----:B------:R-:W1:Y:S02]  /*4510*/  SYNCS.PHASECHK.TRANS64.TRYWAIT P1, [UR21+0x13230], R3 ;  /* 0x01323003ff0075a7 */ /* 0x000e640008020155 */
[----:B-1----:R-:W-:Y:S05]  /*4520*/  @!P1 BRA `(.L_x_197) ;  /* 0x000000bc00c89947 */ /* 0x002fea0003800000 */
.L_x_196:
[----:B------:R-:W-:Y:S01]  /*4530*/  R2UR UR26, R0 ;  /* 0x00000000001a72ca */ /* 0x000fe200000e0000 */
[----:B------:R-:W-:Y:S01]  /*4540*/  WARPGROUP.ARRIVE ;  /* 0x00000000000079c5 */ /* 0x000fe20000000000 */
[----:B------:R-:W-:Y:S01]  /*4550*/  UMOV UR11, 0x80000020 ;  /* 0x80000020000b7882 */ /* 0x000fe20000000000 */
[----:B------:R-:W-:Y:S01]  /*4560*/  UMOV UR12, UR8 ;  /* 0x00000008000c7c82 */ /* 0x000fe20008000000 */
[----:B------:R-:W-:Y:S01]  /*4570*/  UMOV UR13, UR9 ;  /* 0x00000009000d7c82 */ /* 0x000fe20008000000 */
[----:B------:R-:W-:Y:S01]  /*4580*/  UMOV UR15, 0x80000020 ;  /* 0x80000020000f7882 */ /* 0x000fe20000000000 */
[----:B------:R-:W-:Y:S01]  /*4590*/  UMOV UR16, UR8 ;  /* 0x0000000800107c82 */ /* 0x000fe20008000000 */
[----:B------:R-:W-:Y:S01]  /*45a0*/  UMOV UR17, UR9 ;  /* 0x0000000900117c82 */ /* 0x000fe20008000000 */
[----:B------:R-:W-:Y:S01]  /*45b0*/  UMOV UR19, 0x80000020 ;  /* 0x8000002000137882 */ /* 0x000fe20000000000 */
[----:B------:R-:W-:-:S04]  /*45c0*/  UMOV UR7, 0x80000020 ;  /* 0x8000002000077882 */ /* 0x000fc80000000000 */
[----:B------:R-:W-:-:S04]  /*45d0*/  UIMAD UR26, UR36, 0x280, UR26 ;  /* 0x00000280241a78a4 */ /* 0x000fc8000f8e021a */
[----:B------:R-:W-:Y:S02]  /*45e0*/  UIADD3 UR14, UR26, 0x80, URZ ;  /* 0x000000801a0e7890 */ /* 0x000fe4000fffe03f */
[----:B------:R-:W-:Y:S02]  /*45f0*/  UIADD3 UR18, UR26, 0x100, URZ ;  /* 0x000001001a127890 */ /* 0x000fe4000fffe03f */
[----:B------:R-:W-:Y:S01]  /*4600*/  UMOV UR10, UR26 ;  /* 0x0000001a000a7c82 */ /* 0x000fe20008000000 */
[----:B------:R-:W-:Y:S01]  /*4610*/  UIADD3 UR6, UR26, 0x200, URZ ;  /* 0x000002001a067890 */ /* 0x000fe2000fffe03f */
[----:B------:R-:W-:Y:S01]  /*4620*/  QGMMA.64x32x32.F32.E4M3.E4M3 R120, gdesc[UR8], RZ, !UPT, gsb0 ;  /* 0x00600000087879f3 */ /* 0x000fe2000c0008ff */
[----:B------:R-:W-:Y:S01]  /*4630*/  UIADD3 UR10, UR26, 0x180, URZ ;  /* 0x000001801a0a7890 */ /* 0x000fe2000fffe03f */
        /* <DEDUP_REMOVED lines=29> */
[----:B------:R-:W-:Y:S01]  /*4810*/  UIADD3 UR26, UR26, 0x202, URZ ;  /* 0x000002021a1a7890 */ /* 0x000fe2000fffe03f */
[----:B------:R-:W-:Y:S02]  /*4820*/  WARPGROUP.DEPBAR.LE gsb0, 0x0 ;  /* 0x00008000000079c5 */ /* 0x000fe40000010000 */
[----:B------:R-:W-:-:S06]  /*4830*/  WARPGROUP.ARRIVE ;  /* 0x00000000000079c5 */ /* 0x000fcc0000000000 */
[----:B------:R-:W-:Y:S03]  /*4840*/  QGMMA.64x32x32.F32.E4M3.E4M3 R104, gdesc[UR12], R104, gsb0 ;  /* 0x006000000c6879f3 */ /* 0x000fe60008000868 */
        /* <DEDUP_REMOVED lines=14> */
.L_x_198:
[----:B------:R-:W-:Y:S01]  /*4930*/  ULEA UR11, UR24, UR23, 0x3 ;  /* 0x00000017180b7291 */ /* 0x000fe2000f8e183f */
[----:B01----:R-:W-:-:S05]  /*4940*/  IMAD.U32 R3, RZ, RZ, UR25 ;  /* 0x00000019ff037e24 */ /* 0x003fca000f8e00ff */
[----:B------:R-:W-:-:S04]  /*4950*/  SHF.L.U32 R3, R3, 0x1f, RZ ;  /* 0x0000001f03037819 */ /* 0x000fc800000006ff */
[----:B------:R0:W1:Y:S01]  /*4960*/  SYNCS.PHASECHK.TRANS64.TRYWAIT P1, [UR11+0x13250], R3 ;  /* 0x01325003ff0075a7 */ /* 0x000062000802014b */
[----:B------:R-:W-:Y:S05]  /*4970*/  @!P0 BRA `(.L_x_199) ;  /* 0x0000000000048947 */ /* 0x000fea0003800000 */
[----:B------:R-:W-:Y:S01]  /*4980*/  BPT.TRAP 0x1 ;  /* 0x000000040000795c */ /* 0x000fe20000300000 */
.L_x_199:
[----:B-1----:R-:W-:Y:S05]  /*4990*/  @P1 BRA `(.L_x_200) ;  /* 0x0000000000081947 */ /* 0x002fea0003800000 */
[----:B------:R-:W1:Y:S02]  /*49a0*/  SYNCS.PHASECHK.TRANS64.TRYWAIT P1, [UR11+0x13250], R3 ;  /* 0x01325003ff0075a7 */ /* 0x000e64000802014b */
[----:B-1----:R-:W-:Y:S05]  /*49b0*/  @!P1 BRA `(.L_x_201) ;  /* 0x000000b800bc9947 */ /* 0x002fea0003800000 */
.L_x_200:
        /* <DEDUP_REMOVED lines=32> */
.L_x_202:
[----:B-1----:R-:W-:Y:S01]  /*4bc0*/  FMNMX.FTZ R4, R120, R8, !PT ;  /* 0x0000000878047209 */ /* 0x002fe20007810000 */
[----:B------:R-:W-:Y:S01]  /*4bd0*/  UIADD3 UR21, UR21, 0x13240, URZ ;  /* 0x0001324015157890 */ /* 0x000fe2000fffe03f */
[----:B------:R-:W-:Y:S02]  /*4be0*/  FMNMX.FTZ R10, R122, R7, !PT ;  /* 0x000000077a0a7209 */ /* 0x000fe40007810000 */
[----:B0-----:R-:W-:Y:S01]  /*4bf0*/  FMNMX.FTZ R3, R121, R4, !PT ;  /* 0x0000000479037209 */ /* 0x001fe20007810000 */
[----:B------:R-:W-:Y:S01]  /*4c00*/  UPRMT UR21, UR20, 0x654, UR21 ;  /* 0x0000065414157896 */ /* 0x000fe20008000015 */
[----:B------:R-:W-:Y:S02]  /*4c10*/  FMNMX.FTZ R9, R123, R10, !PT ;  /* 0x0000000a7b097209 */ /* 0x000fe40007810000 */
[----:B------:R-:W-:Y:S02]  /*4c20*/  FMNMX.FTZ R4, R124, R3, !PT ;  /* 0x000000037c047209 */ /* 0x000fe40007810000 */
[----:B------:R-:W-:-:S02]  /*4c30*/  FMNMX.FTZ R10, R126, R9, !PT ;  /* 0x000000097e0a7209 */ /* 0x000fc40007810000 */
[----:B------:R-:W-:Y:S02]  /*4c40*/  FMNMX.FTZ R3, R125, R4, !PT ;  /* 0x000000047d037209 */ /* 0x000fe40007810000 */
[----:B------:R-:W-:Y:S01]  /*4c50*/  FMNMX.FTZ R9, R127, R10, !PT ;  /* 0x0000000a7f097209 */ /* 0x000fe20007810000 */
[----:B------:R-:W-:Y:S01]  /*4c60*/  SYNCS.ARRIVE.TRANS64.RED.A1T0 RZ, [UR21], RZ ;  /* 0x000000ffffff79a7 */ /* 0x000fe20008100415 */
        /* <DEDUP_REMOVED lines=76> */
[----:B------:R-:W0:Y:S01]  /*5130*/  SHFL.BFLY PT, R4, R11, 0x1, 0x1f ;  /* 0x0c201f000b047f89 */ /* 0x000e2200000e0000 */
[----:B------:R-:W-:-:S03]  /*5140*/  IMAD.U32 R10, RZ, RZ, UR45 ;  /* 0x0000002dff0a7e24 */ /* 0x000fc6000f8e00ff */
[----:B------:R-:W1:Y:S01]  /*5150*/  SHFL.BFLY PT, R13, R12, 0x1, 0x1f ;  /* 0x0c201f000c0d7f89 */ /* 0x000e6200000e0000 */
[----:B0-----:R-:W-:Y:S02]  /*5160*/  FMNMX.FTZ R3, R11, R4, !PT ;  /* 0x000000040b037209 */ /* 0x001fe40007810000 */
[----:B-1----:R-:W-:-:S03]  /*5170*/  FMNMX.FTZ R4, R12, R13, !PT ;  /* 0x0000000d0c047209 */ /* 0x002fc60007810000 */
[C---:B------:R-:W-:Y:S01]  /*5180*/  FFMA.FTZ R9, R3.reuse, R10, -8 ;  /* 0xc100000003097423 */ /* 0x040fe2000001000a */
[----:B------:R-:W-:-:S03]  /*5190*/  FADD.FTZ R8, -R3, R8 ;  /* 0x0000000803087221 */ /* 0x000fc60000010100 */
        /* <DEDUP_REMOVED lines=40> */
[----:B------:R-:W-:-:S02]  /*5420*/  IMAD.U32 R69, RZ, RZ, UR45 ;  /* 0x0000002dff457e24 */ /* 0x000fc4000f8e00ff */
[----:B------:R-:W-:-:S01]  /*5430*/  FADD.FTZ R7, -R4, R7 ;  /* 0x0000000704077221 */ /* 0x000fc20000010100 */
[----:B------:R-:W-:Y:S01]  /*5440*/  FMUL.FTZ R8, R8, UR45 ;  /* 0x0000002d08087c20 */ /* 0x000fe20008410000 */
[----:B------:R-:W-:Y:S01]  /*5450*/  MUFU.EX2 R11, R11 ;  /* 0x0000000b000b7308 */ /* 0x000fe20000000800 */
[----:B------:R-:W-:-:S01]  /*5460*/  FFMA.FTZ R69, R4, R69, -8 ;  /* 0xc100000004457423 */ /* 0x000fc20000010045 */
[----:B------:R-:W-:-:S03]  /*5470*/  FMUL.FTZ R7, R7, UR45 ;  /* 0x0000002d07077c20 */ /* 0x000fc60008410000 */
[--C-:B------:R-:W-:Y:S01]  /*5480*/  FFMA.FTZ R120, R122, UR45, -R69.reuse ;  /* 0x0000002d7a787c23 */ /* 0x100fe20008010845 */
[----:B------:R-:W-:-:S01]  /*5490*/  FFMA.FTZ R121, R123, UR45, -R69 ;  /* 0x0000002d7b797c23 */ /* 0x000fc20008010845 */
[--C-:B------:R-:W-:Y:S01]  /*54a0*/  FFMA.FTZ R122, R126, UR45, -R69.reuse ;  /* 0x0000002d7e7a7c23 */ /* 0x100fe20008010845 */
        /* <DEDUP_REMOVED lines=44> */
[----:B------:R-:W-:Y:S01]  /*5770*/  FFMA.FTZ R69, R71, UR45, -R69 ;  /* 0x0000002d47457c23 */ /* 0x000fe20008010845 */
[----:B0-----:R-:W-:-:S03]  /*5780*/  FADD.FTZ R5, R10, R5 ;  /* 0x000000050a057221 */ /* 0x001fc60000010000 */
[----:B------:R-:W-:Y:S01]  /*5790*/  MUFU.EX2 R122, R122 ;  /* 0x0000007a007a7308 */ /* 0x000fe20000000800 */
[----:B--2---:R-:W-:-:S07]  /*57a0*/  FADD.FTZ R71, R121, R6 ;  /* 0x0000000679477221 */ /* 0x004fce0000010000 */
[----:B------:R-:W0:Y:S01]  /*57b0*/  MUFU.EX2 R13, R13 ;  /* 0x0000000d000d7308 */ /* 0x000e220000000800 */
[----:B-1----:R-:W-:-:S07]  /*57c0*/  FADD.FTZ R6, R12, R5 ;  /* 0x000000050c067221 */ /* 0x002fce0000010000 */
[----:B------:R-:W-:Y:S08]  /*57d0*/  MUFU.EX2 R123, R123 ;  /* 0x0000007b007b7308 */ /* 0x000ff00000000800 */
[----:B------:R-:W1:Y:S01]  /*57e0*/  MUFU.EX2 R14, R14 ;  /* 0x0000000e000e7308 */ /* 0x000e620000000800 */
[----:B0-----:R-:W-:-:S07]  /*57f0*/  FADD.FTZ R5, R13, R6 ;  /* 0x000000060d057221 */ /* 0x001fce0000010000 */
[----:B------:R-:W-:Y:S08]  /*5800*/  MUFU.EX2 R124, R124 ;  /* 0x0000007c007c7308 */ /* 0x000ff00000000800 */
[----:B------:R-:W0:Y:S01]  /*5810*/  MUFU.EX2 R15, R15 ;  /* 0x0000000f000f7308 */ /* 0x000e220000000800 */
[----:B-1----:R-:W-:-:S07]  /*5820*/  FADD.FTZ R6, R14, R5 ;  /* 0x000000050e067221 */ /* 0x002fce0000010000 */
[----:B------:R-:W-:Y:S08]  /*5830*/  MUFU.EX2 R125, R125 ;  /* 0x0000007d007d7308 */ /* 0x000ff00000000800 */
[----:B------:R-:W1:Y:S01]  /*5840*/  MUFU.EX2 R20, R20 ;  /* 0x0000001400147308 */ /* 0x000e620000000800 */
[----:B0-----:R-:W-:-:S07]  /*5850*/  FADD.FTZ R5, R15, R6 ;  /* 0x000000060f057221 */ /* 0x001fce0000010000 */
[----:B------:R-:W0:Y:S08]  /*5860*/  MUFU.EX2 R126, R126 ;  /* 0x0000007e007e7308 */ /* 0x000e300000000800 */
[----:B------:R2:W-:Y:S01]  /*5870*/  MUFU.EX2 R82, R128 ;  /* 0x0000008000527308 */ /* 0x0005e20000000800 */
[----:B-1----:R-:W-:-:S07]  /*5880*/  FADD.FTZ R6, R20, R5 ;  /* 0x0000000514067221 */ /* 0x002fce0000010000 */
[----:B------:R-:W1:Y:S01]  /*5890*/  MUFU.EX2 R21, R21 ;  /* 0x0000001500157308 */ /* 0x000e620000000800 */
[----:B--2---:R-:W-:-:S04]  /*58a0*/  FADD.FTZ R128, R122, R71 ;  /* 0x000000477a807221 */ /* 0x004fc80000010000 */
[----:B------:R-:W-:-:S03]  /*58b0*/  FADD.FTZ R71, R123, R128 ;  /* 0x000000807b477221 */ /* 0x000fc60000010000 */
[----:B------:R-:W2:Y:S01]  /*58c0*/  MUFU.EX2 R127, R127 ;  /* 0x0000007f007f7308 */ /* 0x000ea20000000800 */
[----:B------:R-:W-:-:S04]  /*58d0*/  FADD.FTZ R128, R124, R71 ;  /* 0x000000477c807221 */ /* 0x000fc80000010000 */
[----:B------:R-:W-:-:S03]  /*58e0*/  FADD.FTZ R71, R125, R128 ;  /* 0x000000807d477221 */ /* 0x000fc60000010000 */
[----:B------:R-:W3:Y:S01]  /*58f0*/  MUFU.EX2 R104, R104 ;  /* 0x0000006800687308 */ /* 0x000ee20000000800 */
[----:B0-----:R-:W-:-:S01]  /*5900*/  FADD.FTZ R128, R126, R71 ;  /* 0x000000477e807221 */ /* 0x001fc20000010000 */
[----:B-1----:R-:W-:-:S06]  /*5910*/  FADD.FTZ R5, R21, R6 ;  /* 0x0000000615057221 */ /* 0x002fcc0000010000 */
[----:B------:R-:W0:Y:S01]  /*5920*/  MUFU.EX2 R106, R106 ;  /* 0x0000006a006a7308 */ /* 0x000e220000000800 */
[----:B--2---:R-:W-:-:S07]  /*5930*/  FADD.FTZ R71, R127, R128 ;  /* 0x000000807f477221 */ /* 0x004fce0000010000 */
[----:B------:R-:W1:Y:S01]  /*5940*/  MUFU.EX2 R105, R105 ;  /* 0x0000006900697308 */ /* 0x000e620000000800 */
[----:B---3--:R-:W-:-:S07]  /*5950*/  FADD.FTZ R6, R104, R5 ;  /* 0x0000000568067221 */ /* 0x008fce0000010000 */
        /* <DEDUP_REMOVED lines=45> */
[----:B-1----:R-:W-:-:S04]  /*5c30*/  FADD.FTZ R71, R95, R128 ;  /* 0x000000805f477221 */ /* 0x002fc80000010000 */
[----:B------:R-:W-:-:S03]  /*5c40*/  FADD.FTZ R128, R82, R71 ;  /* 0x0000004752807221 */ /* 0x000fc60000010000 */
        /* <DEDUP_REMOVED lines=73> */
[----:B--2---:R-:W-:-:S01]  /*60e0*/  FADD.FTZ R128, R70, R71 ;  /* 0x0000004746807221 */ /* 0x004fc20000010000 */
[----:B0-----:R-:W-:-:S03]  /*60f0*/  FADD.FTZ R5, R9, R6 ;  /* 0x0000000609057221 */ /* 0x001fc60000010000 */
[----:B-1----:R-:W-:Y:S01]  /*6100*/  FADD.FTZ R6, R69, R128 ;  /* 0x0000008045067221 */ /* 0x002fe20000010000 */
[----:B------:R-:W-:Y:S06]  /*6110*/  @!P0 BRA `(.L_x_203) ;  /* 0x0000000000048947 */ /* 0x000fec0003800000 */
[----:B------:R-:W-:Y:S01]  /*6120*/  BPT.TRAP 0x1 ;  /* 0x000000040000795c */ /* 0x000fe20000300000 */
.L_x_203:
        /* <DEDUP_REMOVED lines=12> */
[----:B------:R-:W-:Y:S01]  /*61f0*/  FMUL.FTZ R24, R24, R8 ;  /* 0x0000000818187220 */ /* 0x000fe20000410000 */
[----:B------:R-:W-:Y:S01]  /*6200*/  F2FP.SATFINITE.E4M3.F32.PACK_AB_MERGE_C R110, R111, R110, RZ ;  /* 0x0000006e6f6e723e */ /* 0x000fe200048070ff */
[----:B------:R-:W-:Y:S01]  /*6210*/  FMUL.FTZ R25, R25, R8 ;  /* 0x0000000819197220 */ /* 0x000fe20000410000 */
[----:B------:R-:W-:Y:S01]  /*6220*/  F2FP.SATFINITE.E4M3.F32.PACK_AB_MERGE_C R116, R117, R116, RZ ;  /* 0x000000747574723e */ /* 0x000fe200048070ff */
[----:B------:R-:W-:Y:S01]  /*6230*/  SYNCS.ARRIVE.TRANS64.RED.A1T0 RZ, [UR6], RZ ;  /* 0x000000ffffff79a7 */ /* 0x000fe20008100406 */
[----:B------:R-:W-:Y:S01]  /*6240*/  F2FP.SATFINITE.E4M3.F32.PACK_AB_MERGE_C R118, R119, R118, RZ ;  /* 0x000000767776723e */ /* 0x000fe200048070ff */
[----:B------:R-:W-:Y:S01]  /*6250*/  FMUL.FTZ R28, R28, R8 ;  /* 0x000000081c1c7220 */ /* 0x000fe20000410000 */
        /* <DEDUP_REMOVED lines=40> */
[----:B------:R-:W-:Y:S01]  /*64e0*/  FMUL.FTZ R55, R55, R7 ;  /* 0x0000000737377220 */ /* 0x000fe20000410000 */
[----:B------:R-:W-:Y:S01]  /*64f0*/  F2FP.SATFINITE.E4M3.F32.PACK_AB_MERGE_C R152, R10, R11, R12 ;  /* 0x0000000b0a98723e */ /* 0x000fe2000480700c */
[----:B------:R-:W-:Y:S01]  /*6500*/  IMAD.MOV.U32 R7, RZ, RZ, R4 ;  /* 0x000000ffff077224 */ /* 0x000fe200078e0004 */
[----:B------:R-:W-:Y:S01]  /*6510*/  F2FP.SATFINITE.E4M3.F32.PACK_AB_MERGE_C R153, R121, R120, R122 ;  /* 0x000000787999723e */ /* 0x000fe2000480707a */
[----:B------:R-:W-:Y:S01]  /*6520*/  IMAD.MOV.U32 R8, RZ, RZ, R3 ;  /* 0x000000ffff087224 */ /* 0x000fe200078e0003 */
[----:B------:R-:W-:-:S02]  /*6530*/  F2FP.SATFINITE.E4M3.F32.PACK_AB_MERGE_C R154, R15, R14, R20 ;  /* 0x0000000e0f9a723e */ /* 0x000fc40004807014 */
[----:B------:R-:W-:Y:S02]  /*6540*/  F2FP.SATFINITE.E4M3.F32.PACK_AB_MERGE_C R155, R125, R124, R126 ;  /* 0x0000007c7d9b723e */ /* 0x000fe4000480707e */
[----:B------:R-:W-:Y:S02]  /*6550*/  F2FP.SATFINITE.E4M3.F32.PACK_AB_MERGE_C R136, R105, R104, R108 ;  /* 0x000000686988723e */ /* 0x000fe4000480706c */
[----:B------:R-:W-:Y:S02]  /*6560*/  F2FP.SATFINITE.E4M3.F32.PACK_AB_MERGE_C R137, R107, R106, R110 ;  /* 0x0000006a6b89723e */ /* 0x000fe4000480706e */
[----:B------:R-:W-:Y:S02]  /*6570*/  F2FP.SATFINITE.E4M3.F32.PACK_AB_MERGE_C R138, R113, R112, R116 ;  /* 0x00000070718a723e */ /* 0x000fe40004807074 */
[----:B------:R-:W-:Y:S02]  /*6580*/  F2FP.SATFINITE.E4M3.F32.PACK_AB_MERGE_C R139, R115, R114, R118 ;  /* 0x00000072738b723e */ /* 0x000fe40004807076 */
        /* <DEDUP_REMOVED lines=11> */
[----:B------:R-:W-:Y:S01]  /*6640*/  F2FP.SATFINITE.E4M3.F32.PACK_AB_MERGE_C R151, R67, R66, R69 ;  /* 0x000000424397723e */ /* 0x000fe20004807045 */
[----:B------:R-:W-:Y:S06]  /*6650*/  @P1 BRA `(.L_x_204) ;  /* 0xffffffdc00641947 */ /* 0x000fec000383ffff */
.L_x_193:
[----:B------:R-:W-:Y:S06]  /*6660*/  BAR.ARV 0x8, 0x200 ;  /* 0x0208000000007b1d */ /* 0x000fec0000002000 */
[----:B------:R-:W-:Y:S05]  /*6670*/  @!P0 BRA `(.L_x_205) ;  /* 0x0000000000048947 */ /* 0x000fea0003800000 */
[----:B------:R-:W-:Y:S01]  /*6680*/  BPT.TRAP 0x1 ;  /* 0x000000040000795c */ /* 0x000fe20000300000 */
.L_x_205:
[----:B------:R-:W0:Y:S01]  /*6690*/  S2UR UR8, SR_CgaCtaId ;  /* 0x00000000000879c3 */ /* 0x000e220000008800 */
[----:B------:R-:W-:Y:S01]  /*66a0*/  UMOV UR4, 0x400 ;  /* 0x0000040000047882 */ /* 0x000fe20000000000 */
[----:B------:R-:W-:-:S05]  /*66b0*/  IMAD.U32 R0, RZ, RZ, UR46 ;  /* 0x0000002eff007e24 */ /* 0x000fca000f8e00ff */
[----:B------:R-:W-:Y:S01]  /*66c0*/  SHF.L.U32 R0, R0, 0x1f, RZ ;  /* 0x0000001f00007819 */ /* 0x000fe200000006ff */
[----:B0-----:R-:W-:-:S04]  /*66d0*/  ULEA UR4, UR8, UR4, 0x18 ;  /* 0x0000000408047291 */ /* 0x001fc8000f8ec03f */
[----:B------:R-:W-:-:S09]  /*66e0*/  ULEA UR5, UR36, UR4, 0x3 ;  /* 0x0000000424057291 */ /* 0x000fd2000f8e183f */
[----:B------:R0:W1:Y:S01]  /*66f0*/  SYNCS.PHASECHK.TRANS64.TRYWAIT P1, [UR5+0x13250], R0 ;  /* 0x01325000ff0075a7 */ /* 0x0000620008020145 */
[----:B------:R-:W-:Y:S05]  /*6700*/  @!P0 BRA `(.L_x_206) ;  /* 0x0000000000048947 */ /* 0x000fea0003800000 */
[----:B------:R-:W-:Y:S01]  /*6710*/  BPT.TRAP 0x1 ;  /* 0x000000040000795c */ /* 0x000fe20000300000 */
.L_x_206:
[----:B-1----:R-:W-:Y:S05]  /*6720*/  @P1 BRA `(.L_x_207) ;  /* 0x0000000000081947 */ /* 0x002fea0003800000 */
[----:B------:R-:W1:Y:S02]  /*6730*/  SYNCS.PHASECHK.TRANS64.TRYWAIT P1, [UR5+0x13250], R0 ;  /* 0x01325000ff0075a7 */ /* 0x000e640008020145 */
[----:B-1----:R-:W-:Y:S05]  /*6740*/  @!P1 BRA `(.L_x_208) ;  /* 0x0000009c00709947 */ /* 0x002fea0003800000 */
.L_x_207:
[----:B------:R-:W-:Y:S01]  /*6750*/  UIADD3 UR4, UR4, 0x1000, URZ ;  /* 0x0000100004047890 */ /* 0x000fe2000fffe03f */
[----:B------:R-:W-:Y:S01]  /*6760*/  WARPGROUP.ARRIVE ;  /* 0x00000000000079c5 */ /* 0x000fe20000000000 */
[----:B------:R-:W-:Y:S01]  /*6770*/  ULDC.64 UR10, c[0x0][0x9a0] ;  /* 0x00026800000a7ab9 */ /* 0x000fe20000000a00 */
[----:B------:R-:W-:Y:S01]  /*6780*/  UMOV UR7, 0xc0000010 ;  /* 0xc000001000077882 */ /* 0x000fe20000000000 */
[----:B------:R-:W-:Y:S01]  /*6790*/  USHF.R.U32.HI UR4, URZ, 0x4, UR4 ;  /* 0x000000043f047899 */ /* 0x000fe20008011604 */
[----:B------:R-:W-:-:S03]  /*67a0*/  ISETP.NE.U32.AND P1, PT, RZ, UR10, PT ;  /* 0x0000000aff007c0c */ /* 0x000fc6000bf25070 */
[----:B------:R-:W-:Y:S01]  /*67b0*/  ULOP3.LUT UR4, UR4, 0x3fff, URZ, 0xc0, !UPT ;  /* 0x00003fff04047892 */ /* 0x000fe2000f8ec03f */
[----:B------:R-:W-:-:S03]  /*67c0*/  ISETP.NE.AND.EX P1, PT, RZ, UR11, PT, P1 ;  /* 0x0000000bff007c0c */ /* 0x000fc6000bf25310 */
[----:B------:R-:W-:-:S04]  /*67d0*/  ULOP3.LUT UR4, UR4, 0x10000, URZ, 0xfc, !UPT ;  /* 0x0001000004047892 */ /* 0x000fc8000f8efc3f */
[----:B------:R-:W-:-:S06]  /*67e0*/  UIMAD UR4, UR36, 0x280, UR4 ;  /* 0x00000280240478a4 */ /* 0x000fcc000f8e0204 */
[----:B------:R-:W0:Y:S01]  /*67f0*/  @P1 LDC.64 R8, c[0x0][0x9c8] ;  /* 0x00027200ff081b82 */ /* 0x000e220000000a00 */
[----:B------:R-:W-:Y:S02]  /*6800*/  UMOV UR6, UR4 ;  /* 0x0000000400067c82 */ /* 0x000fe40008000000 */
[----:B------:R-:W-:Y:S05]  /*6810*/  QGMMA.64x64x32.F32.E4M3.E4M3 R24, R152, gdesc[UR4], R24, gsb0 ;  /* 0x00e0000498187df3 */ /* 0x000fea0008000818 */
[----:B------:R-:W2:Y:S01]  /*6820*/  @P1 LDC.64 R10, c[0x0][0x9d0] ;  /* 0x00027400ff0a1b82 */ /* 0x000ea20000000a00 */
[----:B01----:R-:W-:-:S04]  /*6830*/  @P1 IMAD R0, R8, UR39, RZ ;  /* 0x0000002708001c24 */ /* 0x003fc8000f8e02ff */
[----:B------:R-:W-:Y:S02]  /*6840*/  @P1 IMAD R7, R9, UR38, R0 ;  /* 0x0000002609071c24 */ /* 0x000fe4000f8e0200 */
[----:B------:R-:W-:-:S04]  /*6850*/  @P1 IMAD.WIDE.U32 R8, R8, UR38, RZ ;  /* 0x0000002608081c25 */ /* 0x000fc8000f8e00ff */
[----:B------:R-:W-:Y:S01]  /*6860*/  IMAD.MOV.U32 R0, RZ, RZ, 0x3f800000 ;  /* 0x3f800000ff007424 */ /* 0x000fe200078e00ff */
[----:B------:R-:W-:-:S03]  /*6870*/  @P1 IADD3 R9, R9, R7, RZ ;  /* 0x0000000709091210 */ /* 0x000fc60007ffe0ff */
[----:B--2---:R-:W-:-:S04]  /*6880*/  @P1 IMAD.WIDE.U32 R8, R10, UR40, R8 ;  /* 0x000000280a081c25 */ /* 0x004fc8000f8e0008 */
[----:B------:R-:W-:Y:S01]  /*6890*/  @P1 IMAD R7, R11, UR40, R9 ;  /* 0x000000280b071c24 */ /* 0x000fe2000f8e0209 */
[----:B------:R-:W-:-:S04]  /*68a0*/  @P1 LEA R10, P2, R8, UR10, 0x2 ;  /* 0x0000000a080a1c11 */ /* 0x000fc8000f8410ff */
[----:B------:R-:W-:Y:S01]  /*68b0*/  @P1 LEA.HI.X R11, R8, UR11, R7, 0x2, P2 ;  /* 0x0000000b080b1c11 */ /* 0x000fe200090f1407 */
[----:B------:R-:W-:-:S04]  /*68c0*/  UIADD3 UR6, UR4, 0x80, URZ ;  /* 0x0000008004067890 */ /* 0x000fc8000fffe03f */
[----:B------:R0:W2:Y:S01]  /*68d0*/  @P1 LDG.E R0, desc[UR50][R10.64] ;  /* 0x000000320a001981 */ /* 0x0000a2000c1e1900 */
        /* <DEDUP_REMOVED lines=11> */
[----:B------:R-:W1:Y:S04]  /*6990*/  SHFL.BFLY PT, R8, R5, 0x2, 0x1f ;  /* 0x0c401f0005087f89 */ /* 0x000e6800000e0000 */
[----:B------:R-:W3:Y:S01]  /*69a0*/  SHFL.BFLY PT, R9, R6, 0x2, 0x1f ;  /* 0x0c401f0006097f89 */ /* 0x000ee200000e0000 */
[----:B------:R-:W-:Y:S02]  /*69b0*/  WARPGROUP.DEPBAR.LE gsb0, 0x0 ;  /* 0x00008000000079c5 */ /* 0x000fe40000010000 */
[----:B------:R-:W-:-:S06]  /*69c0*/  WARPGROUP.ARRIVE ;  /* 0x00000000000079c5 */ /* 0x000fcc0000000000 */
[----:B------:R-:W-:Y:S01]  /*69d0*/  QGMMA.64x64x32.F32.E4M3.E4M3 R24, R144, gdesc[UR4], R24, gsb0 ;  /* 0x00e0000490187df3 */ /* 0x000fe20008000818 */
[----:B-1----:R-:W-:-:S01]  /*69e0*/  FADD.FTZ R8, R8, R5 ;  /* 0x0000000508087221 */ /* 0x002fc20000010000 */
[----:B------:R-:W-:Y:S01]  /*69f0*/  UIADD3 UR4, UR4, 0x200, URZ ;  /* 0x0000020004047890 */ /* 0x000fe2000fffe03f */
[----:B---3--:R-:W-:-:S01]  /*6a00*/  FADD.FTZ R9, R9, R6 ;  /* 0x0000000609097221 */ /* 0x008fc20000010000 */
[----:B------:R-:W-:Y:S02]  /*6a10*/  UMOV UR7, 0xc0000010 ;  /* 0xc000001000077882 */ /* 0x000fe40000000000 */
[----:B------:R-:W1:Y:S03]  /*6a20*/  SHFL.BFLY PT, R7, R8, 0x1, 0x1f ;  /* 0x0c201f0008077f89 */ /* 0x000e6600000e0000 */
[----:B------:R-:W-:Y:S01]  /*6a30*/  UMOV UR6, UR4 ;  /* 0x0000000400067c82 */ /* 0x000fe20008000000 */
[----:B0-----:R-:W0:Y:S01]  /*6a40*/  SHFL.BFLY PT, R10, R9, 0x1, 0x1f ;  /* 0x0c201f00090a7f89 */ /* 0x001e2200000e0000 */
[----:B------:R-:W-:-:S02]  /*6a50*/  IMAD.MOV.U32 R5, RZ, RZ, RZ ;  /* 0x000000ffff057224 */ /* 0x000fc400078e00ff */
[----:B-1----:R-:W-:Y:S01]  /*6a60*/  FADD.FTZ R11, R8, R7 ;  /* 0x00000007080b7221 */ /* 0x002fe20000010000 */
[----:B0-----:R-:W-:-:S04]  /*6a70*/  FADD.FTZ R10, R9, R10 ;  /* 0x0000000a090a7221 */ /* 0x001fc80000010000 */
        /* <DEDUP_REMOVED lines=9> */
[----:B------:R-:W-:Y:S01]  /*6b10*/  FSETP.NE.FTZ.AND P1, PT, R10, RZ, PT ;  /* 0x000000ff0a00720b */ /* 0x000fe20003f35000 */
[----:B------:R-:W-:-:S08]  /*6b20*/  IMAD.MOV.U32 R9, RZ, RZ, RZ ;  /* 0x000000ffff097224 */ /* 0x000fd000078e00ff */
        /* <DEDUP_REMOVED lines=10> */
[----:B--2---:R-:W-:Y:S01]  /*6bd0*/  FMUL.FTZ R5, R5, R0 ;  /* 0x0000000005057220 */ /* 0x004fe20000410000 */
[----:B------:R-:W-:Y:S02]  /*6be0*/  IMAD.MOV.U32 R57, RZ, RZ, -0x800000 ;  /* 0xff800000ff397424 */ /* 0x000fe400078e00ff */
[----:B------:R-:W-:Y:S01]  /*6bf0*/  @P2 FFMA.FTZ R56, R6, R3, R7 ;  /* 0x0000000306382223 */ /* 0x000fe20000010007 */
[----:B------:R-:W-:-:S01]  /*6c00*/  @P3 FFMA.FTZ R57, R12, R4, R11 ;  /* 0x000000040c393223 */ /* 0x000fc2000001000b */
[----:B---3--:R-:W-:Y:S01]  /*6c10*/  FMUL.FTZ R0, R9, R0 ;  /* 0x0000000009007220 */ /* 0x008fe20000410000 */
[----:B------:R-:W-:-:S02]  /*6c20*/  WARPGROUP.DEPBAR.LE gsb0, 0x0 ;  /* 0x00008000000079c5 */ /* 0x000fc40000010000 */
[----:B------:R-:W-:Y:S05]  /*6c30*/  @!P0 BRA `(.L_x_209) ;  /* 0x0000000000048947 */ /* 0x000fea0003800000 */
[----:B------:R-:W-:Y:S01]  /*6c40*/  BPT.TRAP 0x1 ;  /* 0x000000040000795c */ /* 0x000fe20000300000 */
.L_x_209:
[----:B------:R-:W-:Y:S01]  /*6c50*/  UIADD3 UR4, UR5, 0x13260, URZ ;  /* 0x0001326005047890 */ /* 0x000fe2000fffe03f */
[-C--:B------:R-:W-:Y:S01]  /*6c60*/  FMUL.FTZ R6, R24, R5.reuse ;  /* 0x0000000518067220 */ /* 0x080fe20000410000 */
[----:B------:R-:W-:Y:S01]  /*6c70*/  UIADD3 UR36, UR36, 0x1, URZ ;  /* 0x0000000124247890 */ /* 0x000fe2000fffe03f */
[-C--:B------:R-:W-:Y:S01]  /*6c80*/  FMUL.FTZ R8, R29, R5.reuse ;  /* 0x000000051d087220 */ /* 0x080fe20000410000 */
[----:B------:R-:W-:Y:S01]  /*6c90*/  UPRMT UR4, UR8, 0x654, UR4 ;  /* 0x0000065408047896 */ /* 0x000fe20008000004 */
[-C--:B------:R-:W-:Y:S01]  /*6ca0*/  FMUL.FTZ R9, R32, R5.reuse ;  /* 0x0000000520097220 */ /* 0x080fe20000410000 */
[----:B------:R-:W-:Y:S01]  /*6cb0*/  UISETP.NE.AND UP0, UPT, UR36, 0x2, UPT ;  /* 0x000000022400788c */ /* 0x000fe2000bf05270 */
[-C--:B------:R-:W-:Y:S01]  /*6cc0*/  FMUL.FTZ R11, R37, R5.reuse ;  /* 0x00000005250b7220 */ /* 0x080fe20000410000 */
[-C--:B------:R-:W-:Y:S01]  /*6cd0*/  FMUL.FTZ R14, R40, R5.reuse ;  /* 0x00000005280e7220 */ /* 0x080fe20000410000 */
[-C--:B------:R-:W-:Y:S01]  /*6ce0*/  FMUL.FTZ R15, R45, R5.reuse ;  /* 0x000000052d0f7220 */ /* 0x080fe20000410000 */
[-C--:B------:R-:W-:Y:S01]  /*6cf0*/  FMUL.FTZ R20, R48, R5.reuse ;  /* 0x0000000530147220 */ /* 0x080fe20000410000 */
[-C--:B------:R-:W-:Y:S01]  /*6d00*/  FMUL.FTZ R29, R53, R5.reuse ;  /* 0x00000005351d7220 */ /* 0x080fe20000410000 */
[-C--:B------:R-:W-:Y:S01]  /*6d10*/  FMUL.FTZ R3, R28, R5.reuse ;  /* 0x000000051c037220 */ /* 0x080fe20000410000 */
[----:B------:R-:W-:Y:S01]  /*6d20*/  SYNCS.ARRIVE.TRANS64.RED.A1T0 RZ, [UR4], RZ ;  /* 0x000000ffffff79a7 */ /* 0x000fe20008100404 */
[----:B------:R-:W-:Y:S01]  /*6d30*/  USEL UR4, URZ, 0x1, UP0 ;  /* 0x000000013f047887 */ /* 0x000fe20008000000 */
[-C--:B------:R-:W-:Y:S01]  /*6d40*/  FMUL.FTZ R7, R25, R5.reuse ;  /* 0x0000000519077220 */ /* 0x080fe20000410000 */
[-C--:B------:R-:W-:Y:S01]  /*6d50*/  FMUL.FTZ R36, R36, R5.reuse ;  /* 0x0000000524247220 */ /* 0x080fe20000410000 */
        /* <DEDUP_REMOVED lines=21> */
[----:B------:R-:W-:Y:S01]  /*6eb0*/  FMUL.FTZ R24, R51, R0 ;  /* 0x0000000033187220 */ /* 0x000fe20000410000 */
[----:B------:R-:W-:-:S02]  /*6ec0*/  UIADD3 UR47, UR47, 0x1, URZ ;  /* 0x000000012f2f7890 */ /* 0x000fc4000fffe03f */
[----:B------:R-:W-:Y:S02]  /*6ed0*/  USEL UR36, UR36, URZ, UP0 ;  /* 0x0000003f24247287 */ /* 0x000fe40008000000 */
[----:B------:R-:W-:-:S12]  /*6ee0*/  ULOP3.LUT UR46, UR46, UR4, URZ, 0x3c, !UPT ;  /* 0x000000042e2e7292 */ /* 0x000fd8000f8e3c3f */
.L_x_185:
[----:B------:R-:W0:Y:S01]  /*6ef0*/  S2R R5, SR_CgaCtaId ;  /* 0x0000000000057919 */ /* 0x000e220000008800 */
[----:B------:R-:W-:Y:S01]  /*6f00*/  MOV R0, 0x400 ;  /* 0x0000040000007802 */ /* 0x000fe20000000f00 */
[----:B------:R-:W-:Y:S01]  /*6f10*/  UISETP.NE.AND UP0, UPT, UR43, URZ, UPT ;  /* 0x0000003f2b00728c */ /* 0x000fe2000bf05270 */
[----:B------:R-:W-:Y:S01]  /*6f20*/  BSSY B0, `(.L_x_210) ;  /* 0x00002ab000007945 */ /* 0x000fe20003800000 */
[----:B------:R-:W-:Y:S09]  /*6f30*/  BAR.SYNC.DEFER_BLOCKING 0x5, 0x200 ;  /* 0x0148000000007b1d */ /* 0x000ff20000010000 */
[----:B------:R-:W-:Y:S01]  /*6f40*/  @!UP0 ULDC UR43, c[0x0][0xad4] ;  /* 0x0002b500002b8ab9 */ /* 0x000fe20000000800 */
[----:B0-----:R-:W-:-:S05]  /*6f50*/  LEA R0, R5, R0, 0x18 ;  /* 0x0000000005007211 */ /* 0x001fca00078ec0ff */
[----:B------:R-:W0:Y:S02]  /*6f60*/  LDS.128 R32, [R0+0x132d0] ;  /* 0x0132d00000207984 */ /* 0x000e240000000c00 */
[----:B0-----:R-:W-:Y:S02]  /*6f70*/  R2UR UR6, R33 ;  /* 0x00000000210672ca */ /* 0x001fe400000e0000 */
[----:B------:R-:W-:Y:S01]  /*6f80*/  R2UR UR5, R34 ;  /* 0x00000000220572ca */ /* 0x000fe200000e0000 */
[----:B------:R-:W-:Y:S06]  /*6f90*/  BAR.ARV 0x4, 0x200 ;  /* 0x0108000000007b1d */ /* 0x000fec0000002000 */
[----:B------:R-:W-:Y:S08]  /*6fa0*/  @P0 BRA `(.L_x_211) ;  /* 0x0000001c00dc0947 */ /* 0x000ff00003800000 */
[----:B------:R-:W0:Y:S01]  /*6fb0*/  S2R R25, SR_TID.X ;  /* 0x0000000000197919 */ /* 0x000e220000002100 */
[----:B------:R-:W-:Y:S01]  /*6fc0*/  ULDC.64 UR8, c[0x4][0x38] ;  /* 0x01000e0000087ab9 */ /* 0x000fe20000000a00 */
[----:B------:R-:W2:Y:S01]  /*6fd0*/  LDL R37, [R1+0x34] ;  /* 0x0000340001257983 */ /* 0x000ea20000100800 */
[----:B------:R-:W1:Y:S01]  /*6fe0*/  S2R R33, SR_SWINHI ;  /* 0x0000000000217919 */ /* 0x000e620000002f00 */
[----:B------:R-:W-:Y:S01]  /*6ff0*/  USHF.L.U32 UR4, UR38, 0x2, URZ ;  /* 0x0000000226047899 */ /* 0x000fe2000800063f */
[----:B------:R-:W-:Y:S01]  /*7000*/  ULDC.64 UR10, c[0x0][0xc00] ;  /* 0x00030000000a7ab9 */ /* 0x000fe20000000a00 */
[----:B------:R-:W3:Y:S01]  /*7010*/  LDL R71, [R1+0x30] ;  /* 0x0000300001477983 */ /* 0x000ee20000100800 */
[----:B0-----:R-:W-:-:S05]  /*7020*/  IMAD.SHL.U32 R4, R25, 0x4, RZ ;  /* 0x0000000419047824 */ /* 0x001fca00078e00ff */
[----:B------:R-:W-:Y:S01]  /*7030*/  LOP3.LUT R4, R4, 0xc, RZ, 0xc0, !PT ;  /* 0x0000000c04047812 */ /* 0x000fe200078ec0ff */
[----:B------:R-:W-:Y:S03]  /*7040*/  BAR.SYNC.DEFER_BLOCKING 0x1, 0x180 ;  /* 0x0046000000007b1d */ /* 0x000fe60000010000 */
[----:B------:R-:W-:-:S05]  /*7050*/  IADD3 R4, P0, R4, UR8, RZ ;  /* 0x0000000804047c10 */ /* 0x000fca000ff1e0ff */
[----:B------:R-:W-:-:S05]  /*7060*/  IMAD.X R5, RZ, RZ, UR9, P0 ;  /* 0x00000009ff057e24 */ /* 0x000fca00080e06ff */
[----:B------:R2:W4:Y:S01]  /*7070*/  LDG.E.CONSTANT R28, desc[UR50][R4.64] ;  /* 0x00000032041c7981 */ /* 0x000522000c1e9900 */
[----:B------:R-:W-:Y:S02]  /*7080*/  MOV R50, R0 ;  /* 0x0000000000327202 */ /* 0x000fe40000000f00 */
[----:B-1----:R-:W-:Y:S02]  /*7090*/  MOV R51, R33 ;  /* 0x0000002100337202 */ /* 0x002fe40000000f00 */
[----:B------:R-:W-:-:S04]  /*70a0*/  LOP3.LUT P0, R25, R25, 0x3, RZ, 0xc0, !PT ;  /* 0x0000000319197812 */ /* 0x000fc8000780c0ff */
[----:B------:R-:W-:-:S04]  /*70b0*/  ISETP.EQ.OR P0, PT, R25, 0x3, !P0 ;  /* 0x000000031900780c */ /* 0x000fc80004702670 */
        /* <DEDUP_REMOVED lines=30> */
[----:B------:R-:W-:Y:S01]  /*72a0*/  SEL R38, R55, R54, P0 ;  /* 0x0000003637267207 */ /* 0x000fe20000000000 */
[----:B------:R-:W-:Y:S02]  /*72b0*/  USHF.L.U64.HI UR12, UR38, 0x2, UR39 ;  /* 0x00000002260c7899 */ /* 0x000fe40008010227 */
[----:B------:R-:W-:-:S04]  /*72c0*/  UIADD3 UR7, UP0, UR4, UR10, URZ ;  /* 0x0000000a04077290 */ /* 0x000fc8000ff1e03f */
[----:B------:R-:W-:Y:S01]  /*72d0*/  UIADD3.X UR8, UR12, UR11, URZ, UP0, !UPT ;  /* 0x0000000b0c087290 */ /* 0x000fe200087fe43f */
[----:B--2---:R-:W-:-:S03]  /*72e0*/  IMAD.WIDE R4, R37, 0x2, R50 ;  /* 0x0000000225047825 */ /* 0x004fc600078e0232 */
[C---:B------:R-:W-:Y:S02]  /*72f0*/  IADD3 R11, P3, R4.reuse, 0x20, RZ ;  /* 0x00000020040b7810 */ /* 0x040fe40007f7e0ff */
[C---:B------:R-:W-:Y:S02]  /*7300*/  LOP3.LUT R3, R4.reuse, 0x380, RZ, 0xc0, !PT ;  /* 0x0000038004037812 */ /* 0x040fe400078ec0ff */
[----:B------:R-:W-:Y:S02]  /*7310*/  LOP3.LUT R10, R11, 0x380, RZ, 0xc0, !PT ;  /* 0x000003800b0a7812 */ /* 0x000fe400078ec0ff */
[----:B------:R-:W-:Y:S02]  /*7320*/  IADD3 R8, P2, R4, 0x40, RZ ;  /* 0x0000004004087810 */ /* 0x000fe40007f5e0ff */
[----:B------:R-:W-:Y:S02]  /*7330*/  SHF.R.U64 R10, R10, 0x3, RZ ;  /* 0x000000030a0a7819 */ /* 0x000fe400000012ff */
[----:B------:R-:W-:-:S02]  /*7340*/  SHF.R.U64 R3, R3, 0x3, RZ ;  /* 0x0000000303037819 */ /* 0x000fc400000012ff */
[----:B------:R-:W-:Y:S02]  /*7350*/  IADD3 R13, P1, R4, 0x60, RZ ;  /* 0x00000060040d7810 */ /* 0x000fe40007f3e0ff */
[----:B------:R-:W-:Y:S02]  /*7360*/  LOP3.LUT R6, R8, 0x380, RZ, 0xc0, !PT ;  /* 0x0000038008067812 */ /* 0x000fe400078ec0ff */
[----:B------:R-:W-:Y:S02]  /*7370*/  LOP3.LUT R10, R10, R11, RZ, 0x3c, !PT ;  /* 0x0000000b0a0a7212 */ /* 0x000fe400078e3cff */
[----:B------:R-:W-:Y:S02]  /*7380*/  LOP3.LUT R4, R3, R4, RZ, 0x3c, !PT ;  /* 0x0000000403047212 */ /* 0x000fe400078e3cff */
[----:B------:R-:W-:Y:S02]  /*7390*/  LOP3.LUT R11, R13, 0x380, RZ, 0xc0, !PT ;  /* 0x000003800d0b7812 */ /* 0x000fe400078ec0ff */
[----:B------:R-:W-:Y:S01]  /*73a0*/  SHF.R.U64 R3, R6, 0x3, RZ ;  /* 0x0000000306037819 */ /* 0x000fe200000012ff */
[--C-:B------:R-:W-:Y:S01]  /*73b0*/  IMAD.X R7, RZ, RZ, R5.reuse, P1 ;  /* 0x000000ffff077224 */ /* 0x100fe200008e0605 */
[----:B------:R-:W-:Y:S01]  /*73c0*/  SHF.R.U64 R6, R11, 0x3, RZ ;  /* 0x000000030b067819 */ /* 0x000fe200000012ff */
[--C-:B------:R-:W-:Y:S01]  /*73d0*/  IMAD.X R9, RZ, RZ, R5.reuse, P2 ;  /* 0x000000ffff097224 */ /* 0x100fe200010e0605 */
[----:B------:R-:W-:Y:S01]  /*73e0*/  LOP3.LUT R8, R3, R8, RZ, 0x3c, !PT ;  /* 0x0000000803087212 */ /* 0x000fe200078e3cff */
[----:B------:R-:W-:Y:S01]  /*73f0*/  IMAD.X R11, RZ, RZ, R5, P3 ;  /* 0x000000ffff0b7224 */ /* 0x000fe200018e0605 */
[----:B------:R-:W-:-:S02]  /*7400*/  MOV R3, R4 ;  /* 0x0000000400037202 */ /* 0x000fc40000000f00 */
[----:B------:R-:W-:Y:S02]  /*7410*/  LOP3.LUT R6, R6, R13, RZ, 0x3c, !PT ;  /* 0x0000000d06067212 */ /* 0x000fe400078e3cff */
[----:B------:R-:W-:Y:S02]  /*7420*/  SEL R37, R21, R24, P0 ;  /* 0x0000001815257207 */ /* 0x000fe40000000000 */
[----:B------:R-:W-:Y:S02]  /*7430*/  MOV R68, R10 ;  /* 0x0000000a00447202 */ /* 0x000fe40000000f00 */
[----:B------:R-:W-:Y:S02]  /*7440*/  MOV R34, R6 ;  /* 0x0000000600227202 */ /* 0x000fe40000000f00 */
[----:B----4-:R-:W-:Y:S01]  /*7450*/  LOP3.LUT R5, R28, 0x2, RZ, 0x3c, !PT ;  /* 0x000000021c057812 */ /* 0x010fe200078e3cff */
[----:B------:R-:W-:Y:S01]  /*7460*/  SHFL.IDX PT, R40, R41, R28, 0x1c1f ;  /* 0x001c1f1c29287589 */ /* 0x000fe200000e0000 */
[----:B------:R-:W-:-:S03]  /*7470*/  MOV R67, R8 ;  /* 0x0000000800437202 */ /* 0x000fc60000000f00 */
[----:B------:R-:W-:Y:S04]  /*7480*/  SHFL.IDX PT, R54, R65, R28, 0x1c1f ;  /* 0x001c1f1c41367589 */ /* 0x000fe800000e0000 */
[----:B------:R-:W-:Y:S04]  /*7490*/  SHFL.IDX PT, R60, R61, R28, 0x1c1f ;  /* 0x001c1f1c3d3c7589 */ /* 0x000fe800000e0000 */
[----:B------:R-:W0:Y:S04]  /*74a0*/  SHFL.IDX PT, R55, R82, R5, 0x1c1f ;  /* 0x001c1f0552377589 */ /* 0x000e2800000e0000 */
[----:B------:R-:W-:Y:S04]  /*74b0*/  SHFL.IDX PT, R12, R33, R28, 0x1c1f ;  /* 0x001c1f1c210c7589 */ /* 0x000fe800000e0000 */
[----:B------:R-:W1:Y:S04]  /*74c0*/  SHFL.IDX PT, R41, R58, R5, 0x1c1f ;  /* 0x001c1f053a297589 */ /* 0x000e6800000e0000 */
[----:B------:R-:W-:Y:S04]  /*74d0*/  SHFL.IDX PT, R44, R45, R28, 0x1c1f ;  /* 0x001c1f1c2d2c7589 */ /* 0x000fe800000e0000 */
[----:B------:R-:W2:Y:S04]  /*74e0*/  SHFL.IDX PT, R61, R78, R5, 0x1c1f ;  /* 0x001c1f054e3d7589 */ /* 0x000ea800000e0000 */
[----:B------:R-:W-:Y:S04]  /*74f0*/  SHFL.IDX PT, R32, R15, R28, 0x1c1f ;  /* 0x001c1f1c0f207589 */ /* 0x000fe800000e0000 */
[----:B------:R-:W-:Y:S04]  /*7500*/  SHFL.IDX PT, R30, R25, R28, 0x1c1f ;  /* 0x001c1f1c191e7589 */ /* 0x000fe800000e0000 */
[----:B------:R-:W4:Y:S04]  /*7510*/  SHFL.IDX PT, R33, R62, R5, 0x1c1f ;  /* 0x001c1f053e217589 */ /* 0x000f2800000e0000 */
[----:B------:R1:W3:Y:S04]  /*7520*/  SHFL.IDX PT, R31, R42, R5, 0x1c1f ;  /* 0x001c1f052a1f7589 */ /* 0x0002e800000e0000 */
[----:B------:R-:W-:Y:S04]  /*7530*/  SHFL.IDX PT, R4, R69, R28, 0x1c1f ;  /* 0x001c1f1c45047589 */ /* 0x000fe800000e0000 */
[----:B------:R-:W-:Y:S04]  /*7540*/  SHFL.IDX PT, R10, R49, R28, 0x1c1f ;  /* 0x001c1f1c310a7589 */ /* 0x000fe800000e0000 */
[----:B------:R-:W3:Y:S04]  /*7550*/  SHFL.IDX PT, R7, R84, R5, 0x1c1f ;  /* 0x001c1f0554077589 */ /* 0x000ee800000e0000 */
[----:B------:R-:W3:Y:S04]  /*7560*/  SHFL.IDX PT, R45, R74, R5, 0x1c1f ;  /* 0x001c1f054a2d7589 */ /* 0x000ee800000e0000 */
[----:B------:R-:W3:Y:S04]  /*7570*/  SHFL.IDX PT, R15, R66, R5, 0x1c1f ;  /* 0x001c1f05420f7589 */ /* 0x000ee800000e0000 */
[----:B------:R-:W-:Y:S04]  /*7580*/  SHFL.IDX PT, R6, R63, R28, 0x1c1f ;  /* 0x001c1f1c3f067589 */ /* 0x000fe800000e0000 */
[----:B------:R-:W-:Y:S04]  /*7590*/  SHFL.IDX PT, R48, R53, R28, 0x1c1f ;  /* 0x001c1f1c35307589 */ /* 0x000fe800000e0000 */
[----:B------:R-:W3:Y:S04]  /*75a0*/  SHFL.IDX PT, R9, R80, R5, 0x1c1f ;  /* 0x001c1f0550097589 */ /* 0x000ee800000e0000 */
[----:B------:R-:W-:Y:S04]  /*75b0*/  SHFL.IDX PT, R14, R29, R28, 0x1c1f ;  /* 0x001c1f1c1d0e7589 */ /* 0x000fe800000e0000 */
[----:B------:R-:W-:Y:S04]  /*75c0*/  SHFL.IDX PT, R20, R27, R28, 0x1c1f ;  /* 0x001c1f1c1b147589 */ /* 0x000fe800000e0000 */
[----:B------:R-:W3:Y:S04]  /*75d0*/  SHFL.IDX PT, R49, R70, R5, 0x1c1f ;  /* 0x001c1f0546317589 */ /* 0x000ee800000e0000 */
[----:B------:R-:W3:Y:S04]  /*75e0*/  SHFL.IDX PT, R21, R64, R5, 0x1c1f ;  /* 0x001c1f0540157589 */ /* 0x000ee800000e0000 */
[----:B------:R-:W3:Y:S04]  /*75f0*/  SHFL.IDX PT, R25, R46, R5, 0x1c1f ;  /* 0x001c1f052e197589 */ /* 0x000ee800000e0000 */
[----:B------:R-:W-:Y:S04]  /*7600*/  SHFL.IDX PT, R8, R59, R28, 0x1c1f ;  /* 0x001c1f1c3b087589 */ /* 0x000fe800000e0000 */
[----:B------:R-:W3:Y:S04]  /*7610*/  SHFL.IDX PT, R11, R76, R5, 0x1c1f ;  /* 0x001c1f054c0b7589 */ /* 0x000ee800000e0000 */
[----:B------:R-:W-:Y:S04]  /*7620*/  SHFL.IDX PT, R26, R37, R28, 0x1c1f ;  /* 0x001c1f1c251a7589 */ /* 0x000fe800000e0000 */
[----:B------:R-:W3:Y:S04]  /*7630*/  SHFL.IDX PT, R29, R36, R5, 0x1c1f ;  /* 0x001c1f05241d7589 */ /* 0x000ee800000e0000 */
[----:B------:R-:W-:Y:S04]  /*7640*/  SHFL.IDX PT, R24, R39, R28, 0x1c1f ;  /* 0x001c1f1c27187589 */ /* 0x000fe800000e0000 */
[----:B------:R-:W3:Y:S04]  /*7650*/  SHFL.IDX PT, R13, R72, R5, 0x1c1f ;  /* 0x001c1f05480d7589 */ /* 0x000ee800000e0000 */
[----:B------:R4:W3:Y:S01]  /*7660*/  SHFL.IDX PT, R27, R38, R5, 0x1c1f ;  /* 0x001c1f05261b7589 */ /* 0x0008e200000e0000 */
[----:B0-----:R-:W-:-:S02]  /*7670*/  SEL R52, R54, R55, P0 ;  /* 0x0000003736347207 */ /* 0x001fc40000000000 */
[----:B-1----:R-:W-:Y:S02]  /*7680*/  SEL R42, R40, R41, P0 ;  /* 0x00000029282a7207 */ /* 0x002fe40000000000 */
[----:B------:R-:W-:Y:S02]  /*7690*/  SEL R54, R55, R54, P0 ;  /* 0x0000003637367207 */ /* 0x000fe40000000000 */
[----:B--2---:R-:W-:Y:S02]  /*76a0*/  SEL R58, R60, R61, P0 ;  /* 0x0000003d3c3a7207 */ /* 0x004fe40000000000 */
[----:B------:R-:W-:Y:S02]  /*76b0*/  SEL R40, R41, R40, P0 ;  /* 0x0000002829287207 */ /* 0x000fe40000000000 */
[----:B----4-:R-:W-:Y:S02]  /*76c0*/  SEL R38, R32, R33, P0 ;  /* 0x0000002120267207 */ /* 0x010fe40000000000 */
[----:B---3--:R-:W-:-:S02]  /*76d0*/  SEL R36, R30, R31, P0 ;  /* 0x0000001f1e247207 */ /* 0x008fc40000000000 */
        /* <DEDUP_REMOVED lines=25> */
[----:B------:R-:W-:Y:S02]  /*7870*/  F2FP.BF16.F32.PACK_AB R4, R53, R52 ;  /* 0x000000343504723e */ /* 0x000fe400000010ff */
[----:B------:R-:W-:Y:S02]  /*7880*/  F2FP.BF16.F32.PACK_AB R5, R43, R42 ;  /* 0x0000002a2b05723e */ /* 0x000fe400000010ff */
[----:B------:R-:W-:Y:S02]  /*7890*/  F2FP.BF16.F32.PACK_AB R6, R55, R54 ;  /* 0x000000363706723e */ /* 0x000fe400000010ff */
[----:B------:R-:W-:Y:S02]  /*78a0*/  F2FP.BF16.F32.PACK_AB R7, R41, R40 ;  /* 0x000000282907723e */ /* 0x000fe400000010ff */
[----:B------:R-:W-:-:S02]  /*78b0*/  F2FP.BF16.F32.PACK_AB R8, R59, R58 ;  /* 0x0000003a3b08723e */ /* 0x000fc400000010ff */
[----:B------:R-:W-:Y:S02]  /*78c0*/  F2FP.BF16.F32.PACK_AB R9, R39, R38 ;  /* 0x000000262709723e */ /* 0x000fe400000010ff */
        /* <DEDUP_REMOVED lines=9> */
[----:B------:R-:W-:Y:S01]  /*7960*/  F2FP.BF16.F32.PACK_AB R27, R21, R20 ;  /* 0x00000014151b723e */ /* 0x000fe200000010ff */
[----:B------:R-:W-:Y:S04]  /*7970*/  STSM.16.M88.4 [R3], R4 ;  /* 0x0000000403007844 */ /* 0x000fe80000000200 */
[----:B------:R-:W-:Y:S04]  /*7980*/  STSM.16.M88.4 [R68], R8 ;  /* 0x0000000844007844 */ /* 0x000fe80000000200 */
[----:B------:R-:W-:Y:S04]  /*7990*/  STSM.16.M88.4 [R67], R12 ;  /* 0x0000000c43007844 */ /* 0x000fe80000000200 */
[----:B------:R0:W-:Y:S01]  /*79a0*/  STSM.16.M88.4 [R34], R24 ;  /* 0x0000001822007844 */ /* 0x0001e20000000200 */
[----:B------:R-:W-:Y:S01]  /*79b0*/  BAR.SYNC.DEFER_BLOCKING 0x1, 0x180 ;  /* 0x0046000000007b1d */ /* 0x000fe20000010000 */
[----:B------:R-:W-:-:S04]  /*79c0*/  ISETP.NE.U32.AND P1, PT, RZ, UR10, PT ;  /* 0x0000000aff007c0c */ /* 0x000fc8000bf25070 */
[----:B------:R-:W-:Y:S01]  /*79d0*/  ISETP.NE.AND.EX P0, PT, RZ, UR11, PT, P1 ;  /* 0x0000000bff007c0c */ /* 0x000fe2000bf05310 */
[----:B------:R-:W-:Y:S02]  /*79e0*/  IMAD.U32 R64, RZ, RZ, UR7 ;  /* 0x00000007ff407e24 */ /* 0x000fe4000f8e00ff */
[----:B------:R-:W-:Y:S01]  /*79f0*/  IMAD.U32 R65, RZ, RZ, UR8 ;  /* 0x00000008ff417e24 */ /* 0x000fe2000f8e00ff */
[----:B------:R-:W-:Y:S01]  /*7a00*/  ULDC.64 UR8, c[0x0][0xc08] ;  /* 0x0003020000087ab9 */ /* 0x000fe20000000a00 */
[----:B0-----:R-:W0:Y:S08]  /*7a10*/  LDC R34, c[0x0][0xbe8] ;  /* 0x0002fa00ff227b82 */ /* 0x001e300000000800 */
[----:B------:R-:W2:Y:S01]  /*7a20*/  @P0 LDG.E R66, desc[UR50][R64.64] ;  /* 0x0000003240420981 */ /* 0x000ea2000c1e1900 */
[----:B------:R-:W-:-:S04]  /*7a30*/  UISETP.NE.U32.AND UP0, UPT, UR8, URZ, UPT ;  /* 0x0000003f0800728c */ /* 0x000fc8000bf05070 */
[----:B------:R-:W-:Y:S01]  /*7a40*/  UISETP.NE.AND.EX UP0, UPT, UR9, URZ, UPT, UP0 ;  /* 0x0000003f0900728c */ /* 0x000fe2000bf05300 */
[----:B0-----:R-:W-:-:S10]  /*7a50*/  ISETP.NE.AND P1, PT, R34, 0x1, PT ;  /* 0x000000012200780c */ /* 0x001fd40003f25270 */
[----:B------:R-:W-:-:S04]  /*7a60*/  @UP0 UIADD3 UR8, UP1, UR4, UR8, URZ ;  /* 0x0000000804080290 */ /* 0x000fc8000ff3e03f */
[----:B------:R-:W-:Y:S01]  /*7a70*/  @UP0 UIADD3.X UR9, UR12, UR9, URZ, UP1, !UPT ;  /* 0x000000090c090290 */ /* 0x000fe20008ffe43f */
[----:B------:R-:W0:Y:S01]  /*7a80*/  @P1 LDC R6, c[0x0][0xbec] ;  /* 0x0002fb00ff061b82 */ /* 0x000e220000000800 */
[----:B------:R-:W-:Y:S01]  /*7a90*/  UISETP.GT.AND UP1, UPT, UR43, 0x1, UPT ;  /* 0x000000012b00788c */ /* 0x000fe2000bf24270 */
[----:B------:R-:W-:-:S06]  /*7aa0*/  UMOV UR16, 0x9b8 ;  /* 0x000009b800107882 */ /* 0x000fcc0000000000 */
[----:B------:R-:W1:Y:S01]  /*7ab0*/  @P1 LDC R9, c[0x0][0xbf0] ;  /* 0x0002fc00ff091b82 */ /* 0x000e620000000800 */
[----:B------:R-:W-:Y:S01]  /*7ac0*/  USEL UR16, UR16, 0x978, UP1 ;  /* 0x0000097810107887 */ /* 0x000fe20008800000 */
[----:B------:R-:W-:Y:S01]  /*7ad0*/  PLOP3.LUT P4, PT, PT, PT, UP0, 0x80, 0x0 ;  /* 0x000000000000781c */ /* 0x000fe20003f8f008 */
[----:B------:R-:W-:Y:S01]  /*7ae0*/  UISETP.NE.U32.AND UP0, UPT, UR10, URZ, UPT ;  /* 0x0000003f0a00728c */ /* 0x000fe2000bf05070 */
[----:B------:R-:W-:Y:S01]  /*7af0*/  IMAD.U32 R11, RZ, RZ, UR41 ;  /* 0x00000029ff0b7e24 */ /* 0x000fe2000f8e00ff */
[----:B------:R-:W-:Y:S01]  /*7b00*/  ULDC UR4, c[0x0][0xa88] ;  /* 0x0002a20000047ab9 */ /* 0x000fe20000000800 */
[----:B------:R-:W-:Y:S01]  /*7b10*/  IMAD.U32 R4, RZ, RZ, UR8 ;  /* 0x00000008ff047e24 */ /* 0x000fe2000f8e00ff */
[----:B------:R-:W-:Y:S01]  /*7b20*/  UISETP.NE.AND.EX UP0, UPT, UR11, URZ, UPT, UP0 ;  /* 0x0000003f0b00728c */ /* 0x000fe2000bf05300 */
[----:B------:R-:W-:Y:S01]  /*7b30*/  IMAD.U32 R3, RZ, RZ, UR4 ;  /* 0x00000004ff037e24 */ /* 0x000fe2000f8e00ff */
[----:B------:R-:W-:Y:S01]  /*7b40*/  UMOV UR4, URZ ;  /* 0x0000003f00047c82 */ /* 0x000fe20008000000 */
[----:B------:R-:W-:Y:S01]  /*7b50*/  IMAD.U32 R5, RZ, RZ, UR9 ;  /* 0x00000009ff057e24 */ /* 0x000fe2000f8e00ff */
[----:B------:R-:W-:Y:S01]  /*7b60*/  USEL UR7, UR42, URZ, UP1 ;  /* 0x0000003f2a077287 */ /* 0x000fe20008800000 */
[----:B------:R-:W-:Y:S01]  /*7b70*/  IMAD R11, R11, 0xc0, R71 ;  /* 0x000000c00b0b7824 */ /* 0x000fe200078e0247 */
[----:B------:R-:W-:Y:S01]  /*7b80*/  ULDC.64 UR10, c[0x0][UR16+0x218] ;  /* 0x00008600100a7abb */ /* 0x000fe20008000a00 */
[----:B------:R-:W-:Y:S01]  /*7b90*/  ULDC.64 UR14, c[0x0][UR16+0x228] ;  /* 0x00008a00100e7abb */ /* 0x000fe20008000a00 */
[----:B------:R-:W-:Y:S01]  /*7ba0*/  USEL UR38, UR38, URZ, !UP0 ;  /* 0x0000003f26267287 */ /* 0x000fe2000c000000 */
[----:B------:R0:W5:Y:S01]  /*7bb0*/  @P4 LDG.E R3, desc[UR50][R4.64] ;  /* 0x0000003204034981 */ /* 0x000162000c1e1900 */
[----:B------:R-:W-:Y:S01]  /*7bc0*/  ULDC.64 UR12, c[0x0][UR16+0x220] ;  /* 0x00008800100c7abb */ /* 0x000fe20008000a00 */
[----:B------:R-:W-:-:S02]  /*7bd0*/  UIMAD.WIDE.U32 UR8, UR10, UR40, URZ ;  /* 0x000000280a0872a5 */ /* 0x000fc4000f8e003f */
[----:B------:R-:W-:Y:S02]  /*7be0*/  UIMAD.WIDE.U32 UR18, UR14, UR7, URZ ;  /* 0x000000070e1272a5 */ /* 0x000fe4000f8e003f */
[----:B------:R-:W-:Y:S02]  /*7bf0*/  UIMAD UR10, UR11, UR40, URZ ;  /* 0x000000280b0a72a4 */ /* 0x000fe4000f8e023f */
[----:B------:R-:W-:Y:S01]  /*7c00*/  UIMAD UR14, UR15, UR7, URZ ;  /* 0x000000070f0e72a4 */ /* 0x000fe2000f8e023f */
[----:B0-----:R-:W-:Y:S01]  /*7c10*/  @P1 IMAD.HI.U32 R4, R11, R6, RZ ;  /* 0x000000060b041227 */ /* 0x001fe200078e00ff */
[----:B------:R-:W-:Y:S02]  /*7c20*/  USEL UR39, UR39, URZ, !UP0 ;  /* 0x0000003f27277287 */ /* 0x000fe4000c000000 */
[----:B------:R-:W-:Y:S01]  /*7c30*/  UIMAD UR7, UR13, UR38, URZ ;  /* 0x000000260d0772a4 */ /* 0x000fe2000f8e023f */
[----:B------:R-:W-:Y:S01]  /*7c40*/  IMAD.MOV.U32 R7, RZ, RZ, R11 ;  /* 0x000000ffff077224 */ /* 0x000fe200078e000b */
[----:B------:R-:W-:Y:S01]  /*7c50*/  UIADD3 UR9, UR9, UR10, URZ ;  /* 0x0000000a09097290 */ /* 0x000fe2000fffe03f */
[----:B-1----:R-:W-:Y:S01]  /*7c60*/  @P1 SHF.R.U32.HI R7, RZ, R9, R4 ;  /* 0x00000009ff071219 */ /* 0x002fe20000011604 */
[----:B------:R-:W-:-:S02]  /*7c70*/  UIMAD.WIDE.U32 UR10, UR12, UR38, URZ ;  /* 0x000000260c0a72a5 */ /* 0x000fc4000f8e003f */
[----:B------:R-:W-:Y:S02]  /*7c80*/  UIMAD UR7, UR12, UR39, UR7 ;  /* 0x000000270c0772a4 */ /* 0x000fe4000f8e0207 */
[----:B------:R-:W-:Y:S01]  /*7c90*/  UIADD3 UR14, UR19, UR14, URZ ;  /* 0x0000000e130e7290 */ /* 0x000fe2000fffe03f */
[----:B------:R-:W-:Y:S01]  /*7ca0*/  IMAD.U32 R4, RZ, RZ, UR18 ;  /* 0x00000012ff047e24 */ /* 0x000fe2000f8e00ff */
[----:B------:R-:W-:Y:S01]  /*7cb0*/  UIADD3 UR7, UR11, UR7, URZ ;  /* 0x000000070b077290 */ /* 0x000fe2000fffe03f */
[--C-:B------:R-:W-:Y:S02]  /*7cc0*/  IMAD.MOV R9, RZ, RZ, -R7.reuse ;  /* 0x000000ffff097224 */ /* 0x100fe400078e0a07 */
[----:B------:R-:W-:Y:S01]  /*7cd0*/  IMAD.U32 R5, RZ, RZ, UR19 ;  /* 0x00000013ff057e24 */ /* 0x000fe2000f8e00ff */
[----:B------:R-:W-:Y:S01]  /*7ce0*/  SHF.R.S32.HI R5, RZ, 0x1f, R7 ;  /* 0x0000001fff057819 */ /* 0x000fe20000011407 */
[----:B------:R-:W-:Y:S02]  /*7cf0*/  IMAD R9, R34, R9, R11 ;  /* 0x0000000922097224 */ /* 0x000fe400078e020b */
[----:B------:R-:W-:-:S03]  /*7d00*/  IMAD.U32 R8, RZ, RZ, UR14 ;  /* 0x0000000eff087e24 */ /* 0x000fc6000f8e00ff */
[----:B------:R-:W-:Y:S01]  /*7d10*/  SHF.R.S32.HI R6, RZ, 0x1f, R9 ;  /* 0x0000001fff067819 */ /* 0x000fe20000011409 */
[----:B------:R-:W-:Y:S01]  /*7d20*/  IMAD.U32 R12, RZ, RZ, UR41 ;  /* 0x00000029ff0c7e24 */ /* 0x000fe2000f8e00ff */
[----:B--2---:R-:W-:-:S13]  /*7d30*/  @P0 R2UR UR4, R66 ;  /* 0x00000000420402ca */ /* 0x004fda00000e0000 */
[----:B------:R-:W-:Y:S02]  /*7d40*/  UIADD3 UR8, UP0, UP2, UR10, UR8, UR4 ;  /* 0x000000080a087290 */ /* 0x000fe4000fa1e004 */
[----:B------:R-:W-:Y:S01]  /*7d50*/  USHF.R.S32.HI UR12, URZ, 0x1f, UR4 ;  /* 0x0000001f3f0c7899 */ /* 0x000fe20008011404 */
[----:B------:R-:W-:Y:S01]  /*7d60*/  ULDC.64 UR10, c[0x0][0xba8] ;  /* 0x0002ea00000a7ab9 */ /* 0x000fe20000000a00 */
[----:B------:R-:W-:Y:S02]  /*7d70*/  @!UP1 ULDC UR10, c[0x0][0xb50] ;  /* 0x0002d400000a9ab9 */ /* 0x000fe40000000800 */
[----:B------:R-:W-:Y:S01]  /*7d80*/  UIADD3.X UR7, UR7, UR9, UR12, UP0, UP2 ;  /* 0x0000000907077290 */ /* 0x000fe200087e440c */
[----:B------:R-:W-:Y:S01]  /*7d90*/  IADD3 R4, P2, P3, R7, UR8, R4 ;  /* 0x0000000807047c10 */ /* 0x000fe2000fb5e004 */
[----:B------:R-:W-:Y:S01]  /*7da0*/  @!UP1 ULDC UR11, c[0x0][0xb54] ;  /* 0x0002d500000b9ab9 */ /* 0x000fe20000000800 */
[----:B------:R-:W-:Y:S02]  /*7db0*/  ULDC.64 UR8, c[0x0][UR16+0x210] ;  /* 0x0000840010087abb */ /* 0x000fe40008000a00 */
[----:B------:R-:W-:Y:S01]  /*7dc0*/  IMAD R7, R9, UR9, RZ ;  /* 0x0000000909077c24 */ /* 0x000fe2000f8e02ff */
[----:B------:R-:W-:-:S03]  /*7dd0*/  IADD3.X R5, R5, UR7, R8, P2, P3 ;  /* 0x0000000705057c10 */ /* 0x000fc600097e6408 */
[----:B------:R-:W-:Y:S02]  /*7de0*/  IMAD R7, R6, UR8, R7 ;  /* 0x0000000806077c24 */ /* 0x000fe4000f8e0207 */
[----:B------:R-:W-:-:S04]  /*7df0*/  IMAD.WIDE.U32 R4, R9, UR8, R4 ;  /* 0x0000000809047c25 */ /* 0x000fc8000f8e0004 */
[----:B------:R-:W-:Y:S01]  /*7e00*/  IMAD.IADD R5, R5, 0x1, R7 ;  /* 0x0000000105057824 */ /* 0x000fe200078e0207 */
[----:B------:R-:W-:-:S04]  /*7e10*/  LEA R9, P2, R4, UR10, 0x2 ;  /* 0x0000000a04097c11 */ /* 0x000fc8000f8410ff */
[----:B------:R-:W-:Y:S01]  /*7e20*/  LEA.HI.X R10, R4, UR11, R5, 0x2, P2 ;  /* 0x0000000b040a7c11 */ /* 0x000fe200090f1405 */
[----:B------:R-:W-:Y:S08]  /*7e30*/  @P4 BRA `(.L_x_212) ;  /* 0x0000000000104947 */ /* 0x000ff00003800000 */
[----:B------:R-:W-:Y:S05]  /*7e40*/  @!P0 BRA `(.L_x_212) ;  /* 0x00000000000c8947 */ /* 0x000fea0003800000 */
[----:B------:R-:W2:Y:S04]  /*7e50*/  LDG.E R4, desc[UR50][R64.64] ;  /* 0x0000003240047981 */ /* 0x000ea8000c1e1900 */
[----:B-----5:R-:W2:Y:S02]  /*7e60*/  LDG.E R3, desc[UR50][R64.64+0x4] ;  /* 0x0000043240037981 */ /* 0x020ea4000c1e1900 */
[----:B--2---:R-:W-:-:S07]  /*7e70*/  IMAD.IADD R3, R3, 0x1, -R4 ;  /* 0x0000000103037824 */ /* 0x004fce00078e0a04 */
.L_x_212:
[----:B------:R-:W2:Y:S01]  /*7e80*/  LDL R13, [R1+0x2c] ;  /* 0x00002c00010d7983 */ /* 0x000ea20000100800 */
[----:B------:R-:W0:Y:S03]  /*7e90*/  S2R R4, SR_TID.X ;  /* 0x0000000000047919 */ /* 0x000e260000002100 */
[----:B------:R-:W-:Y:S04]  /*7ea0*/  SHFL.IDX PT, R5, R10, RZ, 0x1c1f ;  /* 0x001c1fff0a057589 */ /* 0x000fe800000e0000 */
[----:B------:R-:W-:Y:S04]  /*7eb0*/  SHFL.IDX PT, R6, R9, 0x1, 0x1c1f ;  /* 0x003c1f0009067f89 */ /* 0x000fe800000e0000 */
[----:B------:R-:W-:Y:S01]  /*7ec0*/  SHFL.IDX PT, R7, R10, 0x1, 0x1c1f ;  /* 0x003c1f000a077f89 */ /* 0x000fe200000e0000 */
[----:B0-----:R-:W-:-:S05]  /*7ed0*/  VIADD R14, R4, 0xffffff80 ;  /* 0xffffff80040e7836 */ /* 0x001fca0000000000 */
[----:B------:R-:W-:-:S04]  /*7ee0*/  SHF.R.S32.HI R8, RZ, 0x1f, R14 ;  /* 0x0000001fff087819 */ /* 0x000fc8000001140e */
[----:B------:R-:W-:-:S04]  /*7ef0*/  LEA.HI R8, R8, R14, RZ, 0x7 ;  /* 0x0000000e08087211 */ /* 0x000fc800078f38ff */
[----:B------:R-:W-:Y:S01]  /*7f00*/  LOP3.LUT R8, R8, 0xffffff80, RZ, 0xc0, !PT ;  /* 0xffffff8008087812 */ /* 0x000fe200078ec0ff */
[----:B------:R-:W0:Y:S04]  /*7f10*/  SHFL.IDX PT, R4, R9, RZ, 0x1c1f ;  /* 0x001c1fff09047589 */ /* 0x000e2800000e0000 */
[----:B------:R-:W-:Y:S02]  /*7f20*/  IMAD.IADD R8, R14, 0x1, -R8 ;  /* 0x000000010e087824 */ /* 0x000fe400078e0a08 */
[----:B-----5:R-:W-:-:S03]  /*7f30*/  IMAD R3, R3, R34, RZ ;  /* 0x0000002203037224 */ /* 0x020fc600078e02ff */
[----:B------:R-:W-:Y:S02]  /*7f40*/  LOP3.LUT P0, RZ, R8, 0x3, RZ, 0xc0, !PT ;  /* 0x0000000308ff7812 */ /* 0x000fe4000780c0ff */
[----:B------:R-:W-:Y:S01]  /*7f50*/  PLOP3.LUT P3, PT, PT, PT, UP1, 0x80, 0x0 ;  /* 0x000000000000781c */ /* 0x000fe20003f6f018 */
[----:B--2---:R-:W-:-:S04]  /*7f60*/  IMAD R12, R12, 0xc0, R13 ;  /* 0x000000c00c0c7824 */ /* 0x004fc800078e020d */
[C---:B------:R-:W-:Y:S01]  /*7f70*/  VIADD R8, R12.reuse, 0x8 ;  /* 0x000000080c087836 */ /* 0x040fe20000000000 */
[----:B------:R-:W-:-:S04]  /*7f80*/  ISETP.GE.OR P2, PT, R12, R3, P0 ;  /* 0x000000030c00720c */ /* 0x000fc80000746670 */
[----:B------:R-:W-:-:S09]  /*7f90*/  ISETP.GE.OR P0, PT, R8, R3, P0 ;  /* 0x000000030800720c */ /* 0x000fd20000706670 */
[----:B0-----:R0:W-:Y:S01]  /*7fa0*/  @!P2 ST.E desc[UR50][R4.64], R56 ;  /* 0x000000380400a985 */ /* 0x0011e2000c101932 */
[----:B------:R-:W-:-:S03]  /*7fb0*/  ISETP.GE.AND P2, PT, R12, R3, PT ;  /* 0x000000030c00720c */ /* 0x000fc60003f46270 */
[----:B------:R0:W-:Y:S01]  /*7fc0*/  @!P0 ST.E desc[UR50][R6.64], R57 ;  /* 0x0000003906008985 */ /* 0x0001e2000c101932 */
[----:B------:R-:W-:Y:S01]  /*7fd0*/  ISETP.GE.AND P0, PT, R8, R3, PT ;  /* 0x000000030800720c */ /* 0x000fe20003f06270 */
[----:B------:R-:W-:-:S12]  /*7fe0*/  @P3 BRA `(.L_x_213) ;  /* 0x0000000400cc3947 */ /* 0x000fd80003800000 */
[----:B------:R-:W1:Y:S01]  /*7ff0*/  S2R R13, SR_TID.X ;  /* 0x00000000000d7919 */ /* 0x000e620000002100 */
[----:B------:R-:W2:Y:S01]  /*8000*/  @P1 LDC R31, c[0x0][0xbf0] ;  /* 0x0002fc00ff1f1b82 */ /* 0x000ea20000000800 */
[----:B------:R-:W-:Y:S01]  /*8010*/  ULDC.64 UR10, c[0x0][0xaa0] ;  /* 0x0002a800000a7ab9 */ /* 0x000fe20000000a00 */
[----:B-1----:R-:W-:-:S05]  /*8020*/  VIADD R13, R13, 0xffffff80 ;  /* 0xffffff800d0d7836 */ /* 0x002fca0000000000 */
[----:B------:R-:W-:-:S04]  /*8030*/  SHF.R.S32.HI R64, RZ, 0x1f, R13 ;  /* 0x0000001fff407819 */ /* 0x000fc8000001140d */
[----:B------:R-:W-:-:S04]  /*8040*/  LEA.HI R64, R64, R13, RZ, 0x3 ;  /* 0x0000000d40407211 */ /* 0x000fc800078f18ff */
[----:B------:R-:W-:-:S05]  /*8050*/  SHF.R.S32.HI R64, RZ, 0x3, R64 ;  /* 0x00000003ff407819 */ /* 0x000fca0000011440 */
[----:B0-----:R-:W-:-:S04]  /*8060*/  IMAD R5, R64, 0x40, R16 ;  /* 0x0000004040057824 */ /* 0x001fc800078e0210 */
[----:B------:R-:W-:-:S03]  /*8070*/  IMAD.WIDE R50, R5, 0x2, R50 ;  /* 0x0000000205327825 */ /* 0x000fc600078e0232 */
[C---:B------:R-:W-:Y:S02]  /*8080*/  IADD3 R9, P0, R50.reuse, 0x1800, RZ ;  /* 0x0000180032097810 */ /* 0x040fe40007f1e0ff */
[C---:B------:R-:W-:Y:S02]  /*8090*/  IADD3 R13, P2, R50.reuse, 0x3000, RZ ;  /* 0x00003000320d7810 */ /* 0x040fe40007f5e0ff */
[----:B------:R-:W-:Y:S02]  /*80a0*/  LOP3.LUT R5, R50, 0x380, RZ, 0xc0, !PT ;  /* 0x0000038032057812 */ /* 0x000fe400078ec0ff */
[----:B------:R-:W-:Y:S02]  /*80b0*/  LOP3.LUT R8, R9, 0x380, RZ, 0xc0, !PT ;  /* 0x0000038009087812 */ /* 0x000fe400078ec0ff */
[----:B------:R-:W-:Y:S02]  /*80c0*/  LOP3.LUT R12, R13, 0x380, RZ, 0xc0, !PT ;  /* 0x000003800d0c7812 */ /* 0x000fe400078ec0ff */
[----:B------:R-:W-:-:S02]  /*80d0*/  SHF.R.U64 R5, R5, 0x3, RZ ;  /* 0x0000000305057819 */ /* 0x000fc400000012ff */
[----:B------:R-:W-:Y:S02]  /*80e0*/  SHF.R.U64 R8, R8, 0x3, RZ ;  /* 0x0000000308087819 */ /* 0x000fe400000012ff */
[----:B------:R-:W-:Y:S02]  /*80f0*/  SHF.R.U64 R12, R12, 0x3, RZ ;  /* 0x000000030c0c7819 */ /* 0x000fe400000012ff */
[----:B------:R-:W-:Y:S01]  /*8100*/  LOP3.LUT R4, R5, R50, RZ, 0x3c, !PT ;  /* 0x0000003205047212 */ /* 0x000fe200078e3cff */
[--C-:B------:R-:W-:Y:S01]  /*8110*/  IMAD.MOV.U32 R5, RZ, RZ, R51.reuse ;  /* 0x000000ffff057224 */ /* 0x100fe200078e0033 */
[----:B------:R-:W-:Y:S01]  /*8120*/  LOP3.LUT R8, R8, R9, RZ, 0x3c, !PT ;  /* 0x0000000908087212 */ /* 0x000fe200078e3cff */
[--C-:B------:R-:W-:Y:S01]  /*8130*/  IMAD.X R9, RZ, RZ, R51.reuse, P0 ;  /* 0x000000ffff097224 */ /* 0x100fe200000e0633 */
[----:B------:R-:W-:Y:S01]  /*8140*/  LOP3.LUT R12, R12, R13, RZ, 0x3c, !PT ;  /* 0x0000000d0c0c7212 */ /* 0x000fe200078e3cff */
[----:B------:R-:W-:Y:S02]  /*8150*/  IMAD.X R13, RZ, RZ, R51, P2 ;  /* 0x000000ffff0d7224 */ /* 0x000fe400010e0633 */
[----:B------:R-:W3:Y:S04]  /*8160*/  LD.E.128 R4, desc[UR50][R4.64] ;  /* 0x0000003204047980 */ /* 0x000ee8000c101d00 */
[----:B------:R-:W4:Y:S04]  /*8170*/  LD.E.128 R8, desc[UR50][R8.64] ;  /* 0x0000003208087980 */ /* 0x000f28000c101d00 */
[----:B------:R-:W4:Y:S01]  /*8180*/  LD.E.128 R12, desc[UR50][R12.64] ;  /* 0x000000320c0c7980 */ /* 0x000f22000c101d00 */
[----:B------:R-:W-:-:S04]  /*8190*/  IADD3 R21, P0, R50, 0x4800, RZ ;  /* 0x0000480032157810 */ /* 0x000fc80007f1e0ff */
[----:B------:R-:W-:Y:S01]  /*81a0*/  LOP3.LUT R20, R21, 0x380, RZ, 0xc0, !PT ;  /* 0x0000038015147812 */ /* 0x000fe200078ec0ff */
[----:B------:R-:W-:Y:S01]  /*81b0*/  UIMAD UR7, UR12, UR10, URZ ;  /* 0x0000000a0c0772a4 */ /* 0x000fe2000f8e023f */
[----:B------:R-:W-:Y:S02]  /*81c0*/  IMAD.U32 R29, RZ, RZ, UR41 ;  /* 0x00000029ff1d7e24 */ /* 0x000fe4000f8e00ff */
[----:B------:R-:W-:Y:S01]  /*81d0*/  SHF.R.U64 R20, R20, 0x3, RZ ;  /* 0x0000000314147819 */ /* 0x000fe200000012ff */
[----:B------:R-:W-:Y:S01]  /*81e0*/  UIMAD.WIDE.U32 UR8, UR4, UR10, URZ ;  /* 0x0000000a040872a5 */ /* 0x000fe2000f8e003f */
[----:B------:R-:W-:Y:S01]  /*81f0*/  IMAD.X R25, RZ, RZ, R51, P0 ;  /* 0x000000ffff197224 */ /* 0x000fe200000e0633 */
[----:B------:R-:W-:Y:S01]  /*8200*/  ULDC.64 UR12, c[0x0][0xaf0] ;  /* 0x0002bc00000c7ab9 */ /* 0x000fe20000000a00 */
[----:B------:R-:W-:Y:S02]  /*8210*/  LOP3.LUT R24, R20, R21, RZ, 0x3c, !PT ;  /* 0x0000001514187212 */ /* 0x000fe400078e3cff */
[----:B------:R-:W0:Y:S01]  /*8220*/  @P1 LDC R21, c[0x0][0xbec] ;  /* 0x0002fb00ff151b82 */ /* 0x000e220000000800 */
[----:B------:R-:W-:Y:S01]  /*8230*/  UIMAD UR7, UR4, UR11, UR7 ;  /* 0x0000000b040772a4 */ /* 0x000fe2000f8e0207 */
[----:B------:R-:W-:Y:S01]  /*8240*/  IMAD R20, R2, 0x30, R64 ;  /* 0x0000003002147824 */ /* 0x000fe200078e0240 */
[----:B------:R-:W-:Y:S01]  /*8250*/  USHF.R.S32.HI UR4, URZ, 0x1f, UR38 ;  /* 0x0000001f3f047899 */ /* 0x000fe20008011426 */
[----:B------:R-:W5:Y:S01]  /*8260*/  LD.E.128 R24, desc[UR50][R24.64] ;  /* 0x0000003218187980 */ /* 0x000f62000c101d00 */
[----:B------:R-:W-:Y:S01]  /*8270*/  UIADD3 UR9, UR9, UR7, URZ ;  /* 0x0000000709097290 */ /* 0x000fe2000fffe03f */
[----:B------:R-:W-:Y:S01]  /*8280*/  IMAD R30, R29, 0xc0, R20 ;  /* 0x000000c01d1e7824 */ /* 0x000fe200078e0214 */
[----:B------:R-:W-:Y:S01]  /*8290*/  ULDC.64 UR10, c[0x0][0xae8] ;  /* 0x0002ba00000a7ab9 */ /* 0x000fe20000000a00 */
[----:B------:R-:W-:Y:S01]  /*82a0*/  UIMAD UR4, UR4, UR12, URZ ;  /* 0x0000000c040472a4 */ /* 0x000fe2000f8e023f */
[----:B------:R-:W-:Y:S01]  /*82b0*/  @!PT LDS RZ, [RZ] ;  /* 0x00000000fffff984 */ /* 0x000fe20000000800 */
[----:B------:R-:W-:Y:S01]  /*82c0*/  @!PT LDS RZ, [RZ] ;  /* 0x00000000fffff984 */ /* 0x000fe20000000800 */
[----:B------:R-:W-:Y:S01]  /*82d0*/  @!PT LDS RZ, [RZ] ;  /* 0x00000000fffff984 */ /* 0x000fe20000000800 */
[----:B------:R-:W-:Y:S01]  /*82e0*/  @!PT LDS RZ, [RZ] ;  /* 0x00000000fffff984 */ /* 0x000fe20000000800 */
[----:B------:R1:W-:Y:S06]  /*82f0*/  MEMBAR.ALL.CTA ;  /* 0x0000000000007992 */ /* 0x0003ec0000008000 */
[----:B-1----:R-:W1:Y:S01]  /*8300*/  FENCE.VIEW.ASYNC.S ;  /* 0x00000000000073c6 */ /* 0x002e620000000000 */
[----:B------:R-:W-:Y:S01]  /*8310*/  UIMAD.WIDE.U32 UR8, UR40, UR10, UR8 ;  /* 0x0000000a280872a5 */ /* 0x000fe2000f8e0008 */
[----:B------:R-:W-:Y:S01]  /*8320*/  IMAD.MOV.U32 R29, RZ, RZ, R30 ;  /* 0x000000ffff1d7224 */ /* 0x000fe200078e001e */
[----:B------:R-:W-:Y:S01]  /*8330*/  UIMAD UR4, UR38, UR13, UR4 ;  /* 0x0000000d260472a4 */ /* 0x000fe2000f8e0204 */
[----:B------:R-:W-:Y:S01]  /*8340*/  VIADD R0, R0, 0x13220 ;  /* 0x0001322000007836 */ /* 0x000fe20000000000 */
[----:B------:R-:W-:-:S04]  /*8350*/  UIMAD UR9, UR40, UR11, UR9 ;  /* 0x0000000b280972a4 */ /* 0x000fc8000f8e0209 */
[----:B------:R-:W-:Y:S01]  /*8360*/  UIMAD.WIDE.U32 UR38, UR38, UR12, UR8 ;  /* 0x0000000c262672a5 */ /* 0x000fe2000f8e0008 */
[----:B------:R-:W-:Y:S02]  /*8370*/  PRMT R0, RZ, 0x654, R0 ;  /* 0x00000654ff007816 */ /* 0x000fe40000000000 */
[----:B------:R-:W-:Y:S01]  /*8380*/  ULDC.64 UR8, c[0x0][0xae0] ;  /* 0x0002b80000087ab9 */ /* 0x000fe20000000a00 */
[----:B------:R-:W-:Y:S01]  /*8390*/  UIADD3 UR4, UR39, UR4, URZ ;  /* 0x0000000427047290 */ /* 0x000fe2000fffe03f */
[----:B0-----:R-:W-:-:S04]  /*83a0*/  @P1 IMAD.HI.U32 R20, R30, R21, RZ ;  /* 0x000000151e141227 */ /* 0x001fc800078e00ff */
[----:B------:R-:W-:Y:S01]  /*83b0*/  IMAD.U32 R21, RZ, RZ, UR39 ;  /* 0x00000027ff157e24 */ /* 0x000fe2000f8e00ff */
[----:B--2---:R-:W-:Y:S01]  /*83c0*/  @P1 SHF.R.U32.HI R29, RZ, R31, R20 ;  /* 0x0000001fff1d1219 */ /* 0x004fe20000011614 */
[----:B------:R-:W-:Y:S02]  /*83d0*/  IMAD.U32 R20, RZ, RZ, UR38 ;  /* 0x00000026ff147e24 */ /* 0x000fe4000f8e00ff */
[----:B------:R-:W-:Y:S01]  /*83e0*/  IMAD.U32 R21, RZ, RZ, UR4 ;  /* 0x00000004ff157e24 */ /* 0x000fe2000f8e00ff */
[----:B------:R-:W-:Y:S01]  /*83f0*/  SHF.R.S32.HI R28, RZ, 0x1f, R29 ;  /* 0x0000001fff1c7819 */ /* 0x000fe2000001141d */
[----:B------:R-:W-:Y:S01]  /*8400*/  ULDC UR4, c[0x0][0xac8] ;  /* 0x0002b20000047ab9 */ /* 0x000fe20000000800 */
[C---:B------:R-:W-:Y:S01]  /*8410*/  IADD3 R31, -R29.reuse, RZ, RZ ;  /* 0x000000ff1d1f7210 */ /* 0x040fe20007ffe1ff */
[----:B------:R-:W-:Y:S01]  /*8420*/  IMAD.WIDE.U32 R20, R29, UR8, R20 ;  /* 0x000000081d147c25 */ /* 0x000fe2000f8e0014 */
[----:B-1----:R0:W-:Y:S03]  /*8430*/  SYNCS.ARRIVE.TRANS64.RED.A1T0 RZ, [R0+URZ], RZ ;  /* 0x000000ff00ff79a7 */ /* 0x0021e6000810043f */
[----:B------:R-:W-:-:S02]  /*8440*/  IMAD R28, R28, UR8, RZ ;  /* 0x000000081c1c7c24 */ /* 0x000fc4000f8e02ff */
[----:B------:R-:W-:Y:S02]  /*8450*/  IMAD R31, R34, R31, R30 ;  /* 0x0000001f221f7224 */ /* 0x000fe400078e021e */
[----:B------:R-:W-:Y:S01]  /*8460*/  IMAD R33, R29, UR9, R28 ;  /* 0x000000091d217c24 */ /* 0x000fe2000f8e021c */
[----:B------:R-:W-:Y:S01]  /*8470*/  ULDC.64 UR8, c[0x0][0xad8] ;  /* 0x0002b60000087ab9 */ /* 0x000fe20000000a00 */
[----:B------:R-:W-:Y:S01]  /*8480*/  IMAD.U32 R34, RZ, RZ, UR41 ;  /* 0x00000029ff227e24 */ /* 0x000fe2000f8e00ff */
[----:B------:R-:W-:Y:S01]  /*8490*/  SHF.R.S32.HI R28, RZ, 0x1f, R31 ;  /* 0x0000001fff1c7819 */ /* 0x000fe2000001141f */
[----:B------:R-:W-:Y:S02]  /*84a0*/  IMAD.IADD R21, R21, 0x1, R33 ;  /* 0x0000000115157824 */ /* 0x000fe400078e0221 */
[----:B------:R-:W-:Y:S01]  /*84b0*/  IMAD R34, R34, 0xc0, R64 ;  /* 0x000000c022227824 */ /* 0x000fe200078e0240 */
[----:B------:R-:W-:Y:S01]  /*84c0*/  SHF.R.S32.HI R64, RZ, 0x1f, R16 ;  /* 0x0000001fff407819 */ /* 0x000fe20000011410 */
[----:B------:R-:W-:-:S02]  /*84d0*/  IMAD R28, R28, UR8, RZ ;  /* 0x000000081c1c7c24 */ /* 0x000fc4000f8e02ff */
[----:B------:R-:W-:-:S04]  /*84e0*/  IMAD.WIDE.U32 R20, R31, UR8, R20 ;  /* 0x000000081f147c25 */ /* 0x000fc8000f8e0014 */
[----:B------:R-:W-:Y:S01]  /*84f0*/  IMAD R29, R31, UR9, R28 ;  /* 0x000000091f1d7c24 */ /* 0x000fe2000f8e021c */
[----:B------:R-:W-:Y:S01]  /*8500*/  ULDC.64 UR8, c[0x0][0xa80] ;  /* 0x0002a00000087ab9 */ /* 0x000fe20000000a00 */
[----:B------:R-:W-:Y:S01]  /*8510*/  VIADD R28, R34, 0x60 ;  /* 0x00000060221c7836 */ /* 0x000fe20000000000 */
[----:B------:R-:W-:Y:S01]  /*8520*/  LEA R32, P0, R20, UR8, 0x1 ;  /* 0x0000000814207c11 */ /* 0x000fe2000f8008ff */
[----:B------:R-:W-:Y:S02]  /*8530*/  IMAD.IADD R21, R21, 0x1, R29 ;  /* 0x0000000115157824 */ /* 0x000fe400078e021d */
[----:B0-----:R-:W-:Y:S02]  /*8540*/  VIADD R0, R34, 0x90 ;  /* 0x0000009022007836 */ /* 0x001fe40000000000 */
[----:B------:R-:W0:Y:S01]  /*8550*/  SHFL.IDX PT, R29, R32, RZ, 0x181f ;  /* 0x00181fff201d7589 */ /* 0x000e2200000e0000 */
[----:B------:R-:W-:Y:S01]  /*8560*/  LEA.HI.X R33, R20, UR9, R21, 0x1, P0 ;  /* 0x0000000914217c11 */ /* 0x000fe200080f0c15 */
[----:B------:R-:W-:Y:S01]  /*8570*/  VIADD R20, R34, 0x30 ;  /* 0x0000003022147836 */ /* 0x000fe20000000000 */
[----:B------:R-:W-:Y:S01]  /*8580*/  ISETP.GE.AND P0, PT, R16, UR4, PT ;  /* 0x0000000410007c0c */ /* 0x000fe2000bf06270 */
[----:B------:R-:W1:Y:S03]  /*8590*/  SHFL.IDX PT, R37, R32, 0x1, 0x181f ;  /* 0x00381f0020257f89 */ /* 0x000e6600000e0000 */
[-C--:B------:R-:W-:Y:S01]  /*85a0*/  ISETP.GE.OR P1, PT, R34, R3.reuse, P0 ;  /* 0x000000032200720c */ /* 0x080fe20000726670 */
[----:B------:R-:W2:Y:S01]  /*85b0*/  SHFL.IDX PT, R41, R32, 0x2, 0x181f ;  /* 0x00581f0020297f89 */ /* 0x000ea200000e0000 */
[----:B------:R-:W-:-:S02]  /*85c0*/  ISETP.GE.OR P2, PT, R20, R3, P0 ;  /* 0x000000031400720c */ /* 0x000fc40000746670 */
[-C--:B------:R-:W-:Y:S01]  /*85d0*/  ISETP.GE.OR P3, PT, R28, R3.reuse, P0 ;  /* 0x000000031c00720c */ /* 0x080fe20000766670 */
[----:B------:R-:W2:Y:S01]  /*85e0*/  SHFL.IDX PT, R21, R33, RZ, 0x181f ;  /* 0x00181fff21157589 */ /* 0x000ea200000e0000 */
[----:B------:R-:W-:-:S03]  /*85f0*/  ISETP.GE.OR P0, PT, R0, R3, P0 ;  /* 0x000000030000720c */ /* 0x000fc60000706670 */
[----:B------:R-:W2:Y:S04]  /*8600*/  SHFL.IDX PT, R31, R33, 0x1, 0x181f ;  /* 0x00381f00211f7f89 */ /* 0x000ea800000e0000 */
[----:B------:R-:W2:Y:S01]  /*8610*/  SHFL.IDX PT, R39, R33, 0x2, 0x181f ;  /* 0x00581f0021277f89 */ /* 0x000ea200000e0000 */
[----:B0-----:R-:W-:-:S03]  /*8620*/  @!P1 LEA R20, P4, R16, R29, 0x1 ;  /* 0x0000001d10149211 */ /* 0x001fc600078808ff */
[----:B------:R-:W0:Y:S01]  /*8630*/  SHFL.IDX PT, R33, R33, 0x3, 0x181f ;  /* 0x00781f0021217f89 */ /* 0x000e2200000e0000 */
[----:B-1----:R-:W-:-:S03]  /*8640*/  @!P2 LEA R28, P5, R16, R37, 0x1 ;  /* 0x00000025101ca211 */ /* 0x002fc600078a08ff */
[----:B------:R1:W0:Y:S01]  /*8650*/  SHFL.IDX PT, R37, R32, 0x3, 0x181f ;  /* 0x00781f0020257f89 */ /* 0x00022200000e0000 */
[C---:B--2---:R-:W-:Y:S02]  /*8660*/  @!P3 LEA R30, P6, R16.reuse, R41, 0x1 ;  /* 0x00000029101eb211 */ /* 0x044fe400078c08ff */
[C-C-:B------:R-:W-:Y:S02]  /*8670*/  @!P1 LEA.HI.X R21, R16.reuse, R21, R64.reuse, 0x1, P4 ;  /* 0x0000001510159211 */ /* 0x140fe400020f0c40 */
[C-C-:B------:R-:W-:Y:S02]  /*8680*/  @!P2 LEA.HI.X R29, R16.reuse, R31, R64.reuse, 0x1, P5 ;  /* 0x0000001f101da211 */ /* 0x140fe400028f0c40 */
[----:B------:R-:W-:Y:S01]  /*8690*/  @!P3 LEA.HI.X R31, R16, R39, R64, 0x1, P6 ;  /* 0x00000027101fb211 */ /* 0x000fe200030f0c40 */
[----:B---3--:R1:W-:Y:S04]  /*86a0*/  @!P1 ST.E.128 desc[UR50][R20.64], R4 ;  /* 0x0000000414009985 */ /* 0x0083e8000c101d32 */
[----:B----4-:R1:W-:Y:S04]  /*86b0*/  @!P2 ST.E.128 desc[UR50][R28.64], R8 ;  /* 0x000000081c00a985 */ /* 0x0103e8000c101d32 */
[----:B------:R1:W-:Y:S01]  /*86c0*/  @!P3 ST.E.128 desc[UR50][R30.64], R12 ;  /* 0x0000000c1e00b985 */ /* 0x0003e2000c101d32 */
[----:B0-----:R-:W-:Y:S05]  /*86d0*/  @P0 BRA `(.L_x_214) ;  /* 0x0000001000bc0947 */ /* 0x001fea0003800000 */
[----:B-1----:R-:W-:-:S04]  /*86e0*/  LEA R4, P0, R16, R37, 0x1 ;  /* 0x0000002510047211 */ /* 0x002fc800078008ff */
[----:B------:R-:W-:-:S05]  /*86f0*/  LEA.HI.X R5, R16, R33, R64, 0x1, P0 ;  /* 0x0000002110057211 */ /* 0x000fca00000f0c40 */
[----:B-----5:R2:W-:Y:S01]  /*8700*/  ST.E.128 desc[UR50][R4.64], R24 ;  /* 0x0000001804007985 */ /* 0x0205e2000c101d32 */
[----:B------:R-:W-:Y:S05]  /*8710*/  BRA `(.L_x_214) ;  /* 0x0000001000ac7947 */ /* 0x000fea0003800000 */
.L_x_213:
[----:B0-----:R0:W5:Y:S01]  /*8720*/  LDL R57, [R1] ;  /* 0x0000000001397983 */ /* 0x0011620000100800 */
[----:B------:R-:W-:Y:S01]  /*8730*/  ULDC.64 UR10, c[0x0][0xb08] ;  /* 0x0002c200000a7ab9 */ /* 0x000fe20000000a00 */
[----:B------:R-:W1:Y:S01]  /*8740*/  @P1 LDC R4, c[0x0][0xbec] ;  /* 0x0002fb00ff041b82 */ /* 0x000e620000000800 */
[----:B------:R-:W-:Y:S01]  /*8750*/  UIMAD UR7, UR12, UR10, URZ ;  /* 0x0000000a0c0772a4 */ /* 0x000fe2000f8e023f */
[----:B------:R-:W-:Y:S01]  /*8760*/  IMAD.MOV.U32 R3, RZ, RZ, R11 ;  /* 0x000000ffff037224 */ /* 0x000fe200078e000b */
[----:B------:R-:W-:Y:S01]  /*8770*/  UIMAD.WIDE.U32 UR8, UR4, UR10, URZ ;  /* 0x0000000a040872a5 */ /* 0x000fe2000f8e003f */
[----:B------:R-:W-:Y:S01]  /*8780*/  BSSY B1, `(.L_x_215) ;  /* 0x0000054000017945 */ /* 0x000fe20003800000 */
[----:B------:R-:W-:Y:S01]  /*8790*/  UIMAD UR7, UR4, UR11, UR7 ;  /* 0x0000000b040772a4 */ /* 0x000fe2000f8e0207 */
[----:B------:R-:W-:Y:S01]  /*87a0*/  SHF.R.S32.HI R26, RZ, 0x1f, R17 ;  /* 0x0000001fff1a7819 */ /* 0x000fe20000011411 */
[----:B------:R-:W-:Y:S01]  /*87b0*/  USHF.R.S32.HI UR4, URZ, 0x1f, UR38 ;  /* 0x0000001f3f047899 */ /* 0x000fe20008011426 */
[----:B------:R-:W2:Y:S01]  /*87c0*/  @P1 LDC R5, c[0x0][0xbf0] ;  /* 0x0002fc00ff051b82 */ /* 0x000ea20000000800 */
[----:B------:R-:W-:Y:S01]  /*87d0*/  UIADD3 UR9, UR9, UR7, URZ ;  /* 0x0000000709097290 */ /* 0x000fe2000fffe03f */
[----:B------:R-:W-:Y:S01]  /*87e0*/  SHF.R.S32.HI R27, RZ, 0x1f, R18 ;  /* 0x0000001fff1b7819 */ /* 0x000fe20000011412 */
[----:B------:R-:W-:Y:S01]  /*87f0*/  ULDC.64 UR10, c[0x0][0xb38] ;  /* 0x0002ce00000a7ab9 */ /* 0x000fe20000000a00 */
[----:B------:R-:W-:Y:S01]  /*8800*/  SHF.R.S32.HI R50, RZ, 0x1f, R19 ;  /* 0x0000001fff327819 */ /* 0x000fe20000011413 */
[----:B------:R-:W-:Y:S01]  /*8810*/  UIMAD.WIDE.U32 UR8, UR40, UR10, UR8 ;  /* 0x0000000a280872a5 */ /* 0x000fe2000f8e0008 */
[----:B------:R-:W-:-:S02]  /*8820*/  SHF.R.S32.HI R51, RZ, 0x1f, R22 ;  /* 0x0000001fff337819 */ /* 0x000fc40000011416 */
[----:B------:R-:W-:Y:S01]  /*8830*/  SHF.R.S32.HI R24, RZ, 0x1f, R23 ;  /* 0x0000001fff187819 */ /* 0x000fe20000011417 */
[----:B------:R-:W-:Y:S01]  /*8840*/  UIMAD UR9, UR40, UR11, UR9 ;  /* 0x0000000b280972a4 */ /* 0x000fe2000f8e0209 */
[----:B------:R-:W-:Y:S02]  /*8850*/  SHF.R.S32.HI R25, RZ, 0x1f, R156 ;  /* 0x0000001fff197819 */ /* 0x000fe4000001149c */
[----:B------:R-:W-:Y:S01]  /*8860*/  ULDC.64 UR10, c[0x0][0xb40] ;  /* 0x0002d000000a7ab9 */ /* 0x000fe20000000a00 */
[----:B------:R-:W-:Y:S01]  /*8870*/  SHF.R.S32.HI R56, RZ, 0x1f, R157 ;  /* 0x0000001fff387819 */ /* 0x000fe2000001149d */
[----:B------:R-:W-:Y:S01]  /*8880*/  UIMAD UR4, UR4, UR10, URZ ;  /* 0x0000000a040472a4 */ /* 0x000fe2000f8e023f */
[----:B-1----:R-:W-:-:S03]  /*8890*/  @P1 IMAD.HI.U32 R4, R11, R4, RZ ;  /* 0x000000040b041227 */ /* 0x002fc600078e00ff */
[----:B------:R-:W-:Y:S02]  /*88a0*/  UIMAD UR4, UR38, UR11, UR4 ;  /* 0x0000000b260472a4 */ /* 0x000fe4000f8e0204 */
[----:B------:R-:W-:-:S03]  /*88b0*/  UIMAD.WIDE.U32 UR38, UR38, UR10, UR8 ;  /* 0x0000000a262672a5 */ /* 0x000fc6000f8e0008 */
[----:B------:R-:W-:Y:S01]  /*88c0*/  ULDC.64 UR10, c[0x0][0xb48] ;  /* 0x0002d200000a7ab9 */ /* 0x000fe20000000a00 */
[----:B------:R-:W-:Y:S01]  /*88d0*/  UIADD3 UR9, UR39, UR4, URZ ;  /* 0x0000000427097290 */ /* 0x000fe2000fffe03f */
[----:B--2---:R-:W-:Y:S02]  /*88e0*/  @P1 SHF.R.U32.HI R3, RZ, R5, R4 ;  /* 0x00000005ff031219 */ /* 0x004fe40000011604 */
[----:B------:R-:W-:Y:S02]  /*88f0*/  UMOV UR8, UR38 ;  /* 0x0000002600087c82 */ /* 0x000fe40008000000 */
[----:B------:R-:W-:Y:S01]  /*8900*/  UIMAD.WIDE.U32 UR8, UR42, UR10, UR8 ;  /* 0x0000000a2a0872a5 */ /* 0x000fe2000f8e0008 */
[--C-:B------:R-:W-:Y:S01]  /*8910*/  SHF.R.S32.HI R4, RZ, 0x1f, R3.reuse ;  /* 0x0000001fff047819 */ /* 0x100fe20000011403 */
[----:B------:R-:W-:Y:S02]  /*8920*/  IMAD.MOV R7, RZ, RZ, -R3 ;  /* 0x000000ffff077224 */ /* 0x000fe400078e0a03 */
[----:B------:R-:W-:-:S02]  /*8930*/  UIMAD UR42, UR42, UR11, UR9 ;  /* 0x0000000b2a2a72a4 */ /* 0x000fc4000f8e0209 */
[----:B------:R-:W-:Y:S01]  /*8940*/  IMAD R7, R34, R7, R11 ;  /* 0x0000000722077224 */ /* 0x000fe200078e020b */
[----:B------:R-:W-:Y:S01]  /*8950*/  ULDC.64 UR10, c[0x0][0xb30] ;  /* 0x0002cc00000a7ab9 */ /* 0x000fe20000000a00 */
[----:B------:R-:W-:Y:S02]  /*8960*/  IMAD.U32 R5, RZ, RZ, UR9 ;  /* 0x00000009ff057e24 */ /* 0x000fe4000f8e00ff */
[----:B------:R-:W-:Y:S02]  /*8970*/  IMAD R6, R4, UR10, RZ ;  /* 0x0000000a04067c24 */ /* 0x000fe4000f8e02ff */
[----:B------:R-:W-:Y:S01]  /*8980*/  IMAD.U32 R4, RZ, RZ, UR8 ;  /* 0x00000008ff047e24 */ /* 0x000fe2000f8e00ff */
[----:B------:R-:W-:Y:S01]  /*8990*/  ULDC.64 UR8, c[0x0][0xb28] ;  /* 0x0002ca0000087ab9 */ /* 0x000fe20000000a00 */
[----:B------:R-:W-:Y:S02]  /*89a0*/  IMAD.U32 R5, RZ, RZ, UR42 ;  /* 0x0000002aff057e24 */ /* 0x000fe4000f8e00ff */
[C---:B------:R-:W-:Y:S01]  /*89b0*/  IMAD R9, R3.reuse, UR11, R6 ;  /* 0x0000000b03097c24 */ /* 0x040fe2000f8e0206 */
[----:B------:R-:W-:Y:S01]  /*89c0*/  SHF.R.S32.HI R6, RZ, 0x1f, R7 ;  /* 0x0000001fff067819 */ /* 0x000fe20000011407 */
[----:B------:R-:W-:-:S04]  /*89d0*/  IMAD.WIDE.U32 R4, R3, UR10, R4 ;  /* 0x0000000a03047c25 */ /* 0x000fc8000f8e0004 */
[----:B------:R-:W-:Y:S02]  /*89e0*/  IMAD R6, R6, UR8, RZ ;  /* 0x0000000806067c24 */ /* 0x000fe4000f8e02ff */
[----:B------:R-:W-:Y:S02]  /*89f0*/  IMAD.IADD R5, R5, 0x1, R9 ;  /* 0x0000000105057824 */ /* 0x000fe400078e0209 */
[C---:B------:R-:W-:Y:S02]  /*8a00*/  IMAD R3, R7.reuse, UR9, R6 ;  /* 0x0000000907037c24 */ /* 0x040fe4000f8e0206 */
[----:B------:R-:W-:Y:S01]  /*8a10*/  IMAD.WIDE.U32 R4, R7, UR8, R4 ;  /* 0x0000000807047c25 */ /* 0x000fe2000f8e0004 */
[----:B------:R-:W-:-:S03]  /*8a20*/  ULDC.64 UR8, c[0x0][0xb00] ;  /* 0x0002c00000087ab9 */ /* 0x000fc60000000a00 */
[----:B------:R-:W-:Y:S01]  /*8a30*/  VIADD R6, R0, 0x13220 ;  /* 0x0001322000067836 */ /* 0x000fe20000000000 */
[----:B------:R-:W-:Y:S01]  /*8a40*/  LEA R0, P1, R4, UR8, 0x2 ;  /* 0x0000000804007c11 */ /* 0x000fe2000f8210ff */
[----:B------:R-:W-:-:S03]  /*8a50*/  IMAD.IADD R3, R5, 0x1, R3 ;  /* 0x0000000105037824 */ /* 0x000fc600078e0203 */
[----:B------:R-:W-:Y:S02]  /*8a60*/  PRMT R6, RZ, 0x654, R6 ;  /* 0x00000654ff067816 */ /* 0x000fe40000000006 */
[----:B------:R-:W-:Y:S02]  /*8a70*/  LEA.HI.X R3, R4, UR9, R3, 0x2, P1 ;  /* 0x0000000904037c11 */ /* 0x000fe400088f1403 */
[----:B------:R1:W-:Y:S03]  /*8a80*/  SYNCS.ARRIVE.TRANS64.RED.A1T0 RZ, [R6+URZ], RZ ;  /* 0x000000ff06ff79a7 */ /* 0x0003e6000810043f */
[----:B------:R0:W2:Y:S04]  /*8a90*/  SHFL.IDX PT, R7, R3, RZ, 0x1c1f ;  /* 0x001c1fff03077589 */ /* 0x0000a800000e0000 */
[----:B-1----:R0:W1:Y:S01]  /*8aa0*/  SHFL.IDX PT, R6, R0, RZ, 0x1c1f ;  /* 0x001c1fff00067589 */ /* 0x00206200000e0000 */
[----:B------:R-:W-:Y:S05]  /*8ab0*/  @P2 BRA `(.L_x_216) ;  /* 0x0000000000802947 */ /* 0x000fea0003800000 */
[----:B------:R-:W-:Y:S02]  /*8ac0*/  ULDC UR4, c[0x0][0xac8] ;  /* 0x0002b20000047ab9 */ /* 0x000fe40000000800 */
[----:B-----5:R-:W-:Y:S02]  /*8ad0*/  ISETP.GE.AND P3, PT, R57, UR4, PT ;  /* 0x0000000439007c0c */ /* 0x020fe4000bf66270 */
[----:B------:R-:W-:Y:S02]  /*8ae0*/  ISETP.GE.AND P1, PT, R157, UR4, PT ;  /* 0x000000049d007c0c */ /* 0x000fe4000bf26270 */
[----:B------:R-:W-:Y:S02]  /*8af0*/  ISETP.GE.AND P5, PT, R156, UR4, PT ;  /* 0x000000049c007c0c */ /* 0x000fe4000bfa6270 */
[----:B------:R-:W-:-:S07]  /*8b00*/  ISETP.GE.AND P4, PT, R23, UR4, PT ;  /* 0x0000000417007c0c */ /* 0x000fce000bf86270 */
[----:B-12---:R-:W-:Y:S02]  /*8b10*/  @!P3 IMAD.WIDE R4, R57, 0x4, R6 ;  /* 0x000000043904b825 */ /* 0x006fe400078e0206 */
[CC--:B------:R-:W-:Y:S02]  /*8b20*/  @!P1 LEA R8, P6, R157.reuse, R6.reuse, 0x2 ;  /* 0x000000069d089211 */ /* 0x0c0fe400078c10ff */
[----:B------:R-:W-:Y:S01]  /*8b30*/  @!P5 LEA R10, P2, R156, R6, 0x2 ;  /* 0x000000069c0ad211 */ /* 0x000fe200078410ff */
[----:B------:R1:W-:Y:S01]  /*8b40*/  @!P3 ST.E.64 desc[UR50][R4.64], R52 ;  /* 0x000000340400b985 */ /* 0x0003e2000c101b32 */
[----:B------:R-:W-:Y:S02]  /*8b50*/  ISETP.GE.AND P3, PT, R22, UR4, PT ;  /* 0x0000000416007c0c */ /* 0x000fe4000bf66270 */
[-C--:B------:R-:W-:Y:S02]  /*8b60*/  @!P1 LEA.HI.X R9, R157, R7.reuse, R56, 0x2, P6 ;  /* 0x000000079d099211 */ /* 0x080fe400030f1438 */
[----:B------:R-:W-:-:S02]  /*8b70*/  @!P5 LEA.HI.X R11, R156, R7, R25, 0x2, P2 ;  /* 0x000000079c0bd211 */ /* 0x000fc400010f1419 */
[----:B------:R-:W-:Y:S01]  /*8b80*/  ISETP.GE.AND P2, PT, R19, UR4, PT ;  /* 0x0000000413007c0c */ /* 0x000fe2000bf46270 */
[----:B------:R2:W-:Y:S01]  /*8b90*/  @!P1 ST.E.64 desc[UR50][R8.64], R54 ;  /* 0x0000003608009985 */ /* 0x0005e2000c101b32 */
[-C--:B------:R-:W-:Y:S02]  /*8ba0*/  @!P4 LEA R12, P1, R23, R6.reuse, 0x2 ;  /* 0x00000006170cc211 */ /* 0x080fe400078210ff */
[----:B------:R-:W-:Y:S01]  /*8bb0*/  ISETP.GE.AND P6, PT, R18, UR4, PT ;  /* 0x0000000412007c0c */ /* 0x000fe2000bfc6270 */
[----:B------:R3:W-:Y:S01]  /*8bc0*/  @!P5 ST.E.64 desc[UR50][R10.64], R58 ;  /* 0x0000003a0a00d985 */ /* 0x0007e2000c101b32 */
[----:B------:R-:W-:Y:S02]  /*8bd0*/  ISETP.GE.AND P5, PT, R17, UR4, PT ;  /* 0x0000000411007c0c */ /* 0x000fe4000bfa6270 */
[----:B------:R-:W-:Y:S02]  /*8be0*/  @!P4 LEA.HI.X R13, R23, R7, R24, 0x2, P1 ;  /* 0x00000007170dc211 */ /* 0x000fe400008f1418 */
[----:B------:R-:W-:-:S03]  /*8bf0*/  @!P3 LEA R14, P1, R22, R6, 0x2 ;  /* 0x00000006160eb211 */ /* 0x000fc600078210ff */
[----:B------:R3:W-:Y:S01]  /*8c00*/  @!P4 ST.E.64 desc[UR50][R12.64], R60 ;  /* 0x0000003c0c00c985 */ /* 0x0007e2000c101b32 */
[----:B------:R-:W-:Y:S02]  /*8c10*/  @!P3 LEA.HI.X R15, R22, R7, R51, 0x2, P1 ;  /* 0x00000007160fb211 */ /* 0x000fe400008f1433 */
[----:B-1----:R-:W-:-:S03]  /*8c20*/  @!P2 LEA R4, P1, R19, R6, 0x2 ;  /* 0x000000061304a211 */ /* 0x002fc600078210ff */
[----:B------:R3:W-:Y:S01]  /*8c30*/  @!P3 ST.E.64 desc[UR50][R14.64], R62 ;  /* 0x0000003e0e00b985 */ /* 0x0007e2000c101b32 */
[CC--:B--2---:R-:W-:Y:S02]  /*8c40*/  @!P6 LEA R8, P3, R18.reuse, R6.reuse, 0x2 ;  /* 0x000000061208e211 */ /* 0x0c4fe400078610ff */
[----:B------:R-:W-:Y:S02]  /*8c50*/  @!P5 LEA R6, P4, R17, R6, 0x2 ;  /* 0x000000061106d211 */ /* 0x000fe400078810ff */
[-C--:B------:R-:W-:Y:S02]  /*8c60*/  @!P2 LEA.HI.X R5, R19, R7.reuse, R50, 0x2, P1 ;  /* 0x000000071305a211 */ /* 0x080fe400008f1432 */
[-C--:B------:R-:W-:Y:S02]  /*8c70*/  @!P6 LEA.HI.X R9, R18, R7.reuse, R27, 0x2, P3 ;  /* 0x000000071209e211 */ /* 0x080fe400018f141b */
[----:B------:R-:W-:Y:S01]  /*8c80*/  @!P5 LEA.HI.X R7, R17, R7, R26, 0x2, P4 ;  /* 0x000000071107d211 */ /* 0x000fe200020f141a */
[----:B------:R3:W-:Y:S04]  /*8c90*/  @!P2 ST.E.64 desc[UR50][R4.64], R44 ;  /* 0x0000002c0400a985 */ /* 0x0007e8000c101b32 */
[----:B------:R3:W-:Y:S04]  /*8ca0*/  @!P6 ST.E.64 desc[UR50][R8.64], R46 ;  /* 0x0000002e0800e985 */ /* 0x0007e8000c101b32 */
[----:B------:R3:W-:Y:S02]  /*8cb0*/  @!P5 ST.E.64 desc[UR50][R6.64], R48 ;  /* 0x000000300600d985 */ /* 0x0007e4000c101b32 */
.L_x_216:
[----:B------:R-:W-:Y:S05]  /*8cc0*/  BSYNC B1 ;  /* 0x0000000000017941 */ /* 0x000fea0003800000 */
.L_x_215:
[----:B--23--:R3:W4:Y:S04]  /*8cd0*/  SHFL.IDX PT, R7, R3, 0x1, 0x1c1f ;  /* 0x003c1f0003077f89 */ /* 0x00c72800000e0000 */
[----:B-1----:R3:W1:Y:S01]  /*8ce0*/  SHFL.IDX PT, R6, R0, 0x1, 0x1c1f ;  /* 0x003c1f0000067f89 */ /* 0x00266200000e0000 */
[----:B------:R-:W-:Y:S05]  /*8cf0*/  @P0 BRA `(.L_x_214) ;  /* 0x0000000c00340947 */ /* 0x000fea0003800000 */
[----:B------:R-:W-:Y:S02]  /*8d00*/  ULDC UR4, c[0x0][0xac8] ;  /* 0x0002b20000047ab9 */ /* 0x000fe40000000800 */
[----:B-----5:R-:W-:Y:S02]  /*8d10*/  ISETP.GE.AND P1, PT, R57, UR4, PT ;  /* 0x0000000439007c0c */ /* 0x020fe4000bf26270 */
[----:B------:R-:W-:Y:S02]  /*8d20*/  ISETP.GE.AND P4, PT, R157, UR4, PT ;  /* 0x000000049d007c0c */ /* 0x000fe4000bf86270 */
[----:B------:R-:W-:Y:S02]  /*8d30*/  ISETP.GE.AND P5, PT, R156, UR4, PT ;  /* 0x000000049c007c0c */ /* 0x000fe4000bfa6270 */
[----:B------:R-:W-:Y:S02]  /*8d40*/  ISETP.GE.AND P3, PT, R23, UR4, PT ;  /* 0x0000000417007c0c */ /* 0x000fe4000bf66270 */
[----:B------:R-:W-:-:S05]  /*8d50*/  ISETP.GE.AND P2, PT, R22, UR4, PT ;  /* 0x0000000416007c0c */ /* 0x000fca000bf46270 */
[----:B-1--4-:R-:W-:Y:S02]  /*8d60*/  @!P1 IMAD.WIDE R4, R57, 0x4, R6 ;  /* 0x0000000439049825 */ /* 0x012fe400078e0206 */
[CC--:B------:R-:W-:Y:S02]  /*8d70*/  @!P4 LEA R8, P0, R157.reuse, R6.reuse, 0x2 ;  /* 0x000000069d08c211 */ /* 0x0c0fe400078010ff */
[----:B------:R-:W-:Y:S01]  /*8d80*/  @!P5 LEA R10, P6, R156, R6, 0x2 ;  /* 0x000000069c0ad211 */ /* 0x000fe200078c10ff */
[----:B------:R1:W-:Y:S01]  /*8d90*/  @!P1 ST.E.64 desc[UR50][R4.64], R42 ;  /* 0x0000002a04009985 */ /* 0x0003e2000c101b32 */
[-C--:B------:R-:W-:Y:S02]  /*8da0*/  @!P4 LEA.HI.X R9, R157, R7.reuse, R56, 0x2, P0 ;  /* 0x000000079d09c211 */ /* 0x080fe400000f1438 */
[----:B------:R-:W-:Y:S02]  /*8db0*/  ISETP.GE.AND P1, PT, R19, UR4, PT ;  /* 0x0000000413007c0c */ /* 0x000fe4000bf26270 */
[----:B------:R-:W-:Y:S01]  /*8dc0*/  ISETP.GE.AND P0, PT, R18, UR4, PT ;  /* 0x0000000412007c0c */ /* 0x000fe2000bf06270 */
[----:B------:R2:W-:Y:S01]  /*8dd0*/  @!P4 ST.E.64 desc[UR50][R8.64], R40 ;  /* 0x000000280800c985 */ /* 0x0005e2000c101b32 */
[----:B------:R-:W-:-:S02]  /*8de0*/  @!P5 LEA.HI.X R11, R156, R7, R25, 0x2, P6 ;  /* 0x000000079c0bd211 */ /* 0x000fc400030f1419 */
[CC--:B------:R-:W-:Y:S02]  /*8df0*/  @!P3 LEA R12, P6, R23.reuse, R6.reuse, 0x2 ;  /* 0x00000006170cb211 */ /* 0x0c0fe400078c10ff */
[CC--:B------:R-:W-:Y:S01]  /*8e00*/  @!P2 LEA R14, P4, R22.reuse, R6.reuse, 0x2 ;  /* 0x00000006160ea211 */ /* 0x0c0fe200078810ff */
[----:B------:R2:W-:Y:S01]  /*8e10*/  @!P5 ST.E.64 desc[UR50][R10.64], R38 ;  /* 0x000000260a00d985 */ /* 0x0005e2000c101b32 */
[-C--:B------:R-:W-:Y:S02]  /*8e20*/  @!P3 LEA.HI.X R13, R23, R7.reuse, R24, 0x2, P6 ;  /* 0x00000007170db211 */ /* 0x080fe400030f1418 */
[----:B------:R-:W-:Y:S02]  /*8e30*/  @!P2 LEA.HI.X R15, R22, R7, R51, 0x2, P4 ;  /* 0x00000007160fa211 */ /* 0x000fe400020f1433 */
[-C--:B-1----:R-:W-:Y:S01]  /*8e40*/  @!P1 LEA R4, P5, R19, R6.reuse, 0x2 ;  /* 0x0000000613049211 */ /* 0x082fe200078a10ff */
[----:B------:R2:W-:Y:S01]  /*8e50*/  @!P3 ST.E.64 desc[UR50][R12.64], R32 ;  /* 0x000000200c00b985 */ /* 0x0005e2000c101b32 */
[----:B------:R-:W-:-:S02]  /*8e60*/  @!P0 LEA R24, P6, R18, R6, 0x2 ;  /* 0x0000000612188211 */ /* 0x000fc400078c10ff */
[-C--:B------:R-:W-:Y:S01]  /*8e70*/  @!P1 LEA.HI.X R5, R19, R7.reuse, R50, 0x2, P5 ;  /* 0x0000000713059211 */ /* 0x080fe200028f1432 */
[----:B------:R2:W-:Y:S01]  /*8e80*/  @!P2 ST.E.64 desc[UR50][R14.64], R36 ;  /* 0x000000240e00a985 */ /* 0x0005e2000c101b32 */
[----:B------:R-:W-:-:S03]  /*8e90*/  @!P0 LEA.HI.X R25, R18, R7, R27, 0x2, P6 ;  /* 0x0000000712198211 */ /* 0x000fc600030f141b */
[----:B------:R2:W-:Y:S04]  /*8ea0*/  @!P1 ST.E.64 desc[UR50][R4.64], R30 ;  /* 0x0000001e04009985 */ /* 0x0005e8000c101b32 */
[----:B------:R2:W-:Y:S01]  /*8eb0*/  @!P0 ST.E.64 desc[UR50][R24.64], R28 ;  /* 0x0000001c18008985 */ /* 0x0005e2000c101b32 */
[----:B------:R-:W-:-:S13]  /*8ec0*/  ISETP.GE.AND P0, PT, R17, UR4, PT ;  /* 0x0000000411007c0c */ /* 0x000fda000bf06270 */
[----:B--2---:R-:W-:Y:S05]  /*8ed0*/  @P0 BRA `(.L_x_214) ;  /* 0x0000000800bc0947 */ /* 0x004fea0003800000 */
[----:B------:R-:W-:-:S04]  /*8ee0*/  LEA R4, P0, R17, R6, 0x2 ;  /* 0x0000000611047211 */ /* 0x000fc800078010ff */
[----:B------:R-:W-:-:S05]  /*8ef0*/  LEA.HI.X R5, R17, R7, R26, 0x2, P0 ;  /* 0x0000000711057211 */ /* 0x000fca00000f141a */
[----:B------:R1:W-:Y:S01]  /*8f00*/  ST.E.64 desc[UR50][R4.64], R20 ;  /* 0x0000001404007985 */ /* 0x0003e2000c101b32 */
[----:B------:R-:W-:Y:S05]  /*8f10*/  BRA `(.L_x_214) ;  /* 0x0000000800ac7947 */ /* 0x000fea0003800000 */
.L_x_211:
[----:B------:R-:W-:Y:S02]  /*8f20*/  ULDC.64 UR8, c[0x0][0xc00] ;  /* 0x0003000000087ab9 */ /* 0x000fe40000000a00 */
[----:B------:R-:W-:-:S04]  /*8f30*/  UISETP.NE.U32.AND UP0, UPT, UR8, URZ, UPT ;  /* 0x0000003f0800728c */ /* 0x000fc8000bf05070 */
[----:B------:R-:W-:-:S03]  /*8f40*/  UISETP.NE.AND.EX UP0, UPT, UR9, URZ, UPT, UP0 ;  /* 0x0000003f0900728c */ /* 0x000fc6000bf05300 */
[----:B------:R-:W-:Y:S02]  /*8f50*/  ULDC.64 UR8, c[0x0][0xc00] ;  /* 0x0003000000087ab9 */ /* 0x000fe40000000a00 */
[----:B------:R-:W-:Y:S01]  /*8f60*/  UIMAD.WIDE UR8, UR38, 0x4, UR8 ;  /* 0x00000004260878a5 */ /* 0x000fe2000f8e0208 */
[----:B------:R-:W-:-:S05]  /*8f70*/  PLOP3.LUT P1, PT, PT, PT, UP0, 0x80, 0x0 ;  /* 0x000000000000781c */ /* 0x000fca0003f2f008 */
[----:B------:R-:W-:Y:S02]  /*8f80*/  IMAD.U32 R4, RZ, RZ, UR8 ;  /* 0x00000008ff047e24 */ /* 0x000fe4000f8e00ff */
[----:B------:R-:W-:Y:S01]  /*8f90*/  IMAD.U32 R5, RZ, RZ, UR9 ;  /* 0x00000009ff057e24 */ /* 0x000fe2000f8e00ff */
[----:B------:R-:W-:Y:S02]  /*8fa0*/  ULDC.64 UR8, c[0x0][0xc08] ;  /* 0x0003020000087ab9 */ /* 0x000fe40000000a00 */
[----:B------:R-:W-:-:S03]  /*8fb0*/  UISETP.NE.U32.AND UP1, UPT, UR8, URZ, UPT ;  /* 0x0000003f0800728c */ /* 0x000fc6000bf25070 */
[----:B------:R-:W2:Y:S01]  /*8fc0*/  @P1 LDG.E R3, desc[UR50][R4.64] ;  /* 0x0000003204031981 */ /* 0x000ea2000c1e1900 */
[----:B------:R-:W-:Y:S01]  /*8fd0*/  UISETP.NE.AND.EX UP1, UPT, UR9, URZ, UPT, UP1 ;  /* 0x0000003f0900728c */ /* 0x000fe2000bf25310 */
[----:B------:R-:W-:Y:S01]  /*8fe0*/  ULDC UR4, c[0x0][0xa88] ;  /* 0x0002a20000047ab9 */ /* 0x000fe20000000800 */
[----:B------:R-:W0:Y:S01]  /*8ff0*/  S2R R8, SR_TID.X ;  /* 0x0000000000087919 */ /* 0x000e220000002100 */
[----:B------:R-:W-:-:S03]  /*9000*/  IMAD.U32 R0, RZ, RZ, UR4 ;  /* 0x00000004ff007e24 */ /* 0x000fc6000f8e00ff */
[----:B------:R-:W-:-:S05]  /*9010*/  PLOP3.LUT P2, PT, PT, PT, UP1, 0x80, 0x0 ;  /* 0x000000000000781c */ /* 0x000fca0003f4f018 */
[----:B------:R-:W-:Y:S02]  /*9020*/  @UP1 ULDC.64 UR8, c[0x0][0xc08] ;  /* 0x0003020000081ab9 */ /* 0x000fe40000000a00 */
[----:B------:R-:W-:-:S06]  /*9030*/  @UP1 UIMAD.WIDE UR8, UR38, 0x4, UR8 ;  /* 0x00000004260818a5 */ /* 0x000fcc000f8e0208 */
[----:B------:R-:W-:Y:S02]  /*9040*/  IMAD.U32 R6, RZ, RZ, UR8 ;  /* 0x00000008ff067e24 */ /* 0x000fe4000f8e00ff */
[----:B------:R-:W-:-:S05]  /*9050*/  IMAD.U32 R7, RZ, RZ, UR9 ;  /* 0x00000009ff077e24 */ /* 0x000fca000f8e00ff */
[----:B------:R1:W5:Y:S01]  /*9060*/  @P2 LDG.E R0, desc[UR50][R6.64] ;  /* 0x0000003206002981 */ /* 0x000362000c1e1900 */
[----:B------:R-:W-:Y:S01]  /*9070*/  UMOV UR4, URZ ;  /* 0x0000003f00047c82 */ /* 0x000fe20008000000 */
[----:B0-----:R-:W-:-:S05]  /*9080*/  VIADD R10, R8, 0xffffff80 ;  /* 0xffffff80080a7836 */ /* 0x001fca0000000000 */
[----:B------:R-:W-:Y:S02]  /*9090*/  ISETP.GT.AND P0, PT, R10, 0xbf, PT ;  /* 0x000000bf0a00780c */ /* 0x000fe40003f04270 */
[----:B--2---:R-:W-:-:S13]  /*90a0*/  @P1 R2UR UR4, R3 ;  /* 0x00000000030412ca */ /* 0x004fda00000e0000 */
[----:B------:R-:W-:Y:S01]  /*90b0*/  USHF.R.S32.HI UR16, URZ, 0x1f, UR4 ;  /* 0x0000001f3f107899 */ /* 0x000fe20008011404 */
[----:B-1----:R-:W-:Y:S11]  /*90c0*/  @P2 BRA `(.L_x_217) ;  /* 0x0000000000102947 */ /* 0x002ff60003800000 */
[----:B------:R-:W-:Y:S05]  /*90d0*/  @!P1 BRA `(.L_x_217) ;  /* 0x00000000000c9947 */ /* 0x000fea0003800000 */
[----:B------:R-:W2:Y:S04]  /*90e0*/  LDG.E R3, desc[UR50][R4.64] ;  /* 0x0000003204037981 */ /* 0x000ea8000c1e1900 */
[----:B-----5:R-:W2:Y:S02]  /*90f0*/  LDG.E R0, desc[UR50][R4.64+0x4] ;  /* 0x0000043204007981 */ /* 0x020ea4000c1e1900 */
[----:B--2---:R-:W-:-:S07]  /*9100*/  IMAD.IADD R0, R0, 0x1, -R3 ;  /* 0x0000000100007824 */ /* 0x004fce00078e0a03 */
.L_x_217:
[----:B------:R-:W-:Y:S01]  /*9110*/  USEL UR38, UR38, URZ, !UP0 ;  /* 0x0000003f26267287 */ /* 0x000fe2000c000000 */
[----:B------:R-:W-:Y:S01]  /*9120*/  BSSY B1, `(.L_x_218) ;  /* 0x0000038000017945 */ /* 0x000fe20003800000 */
[----:B------:R-:W-:-:S03]  /*9130*/  USEL UR39, UR39, URZ, !UP0 ;  /* 0x0000003f27277287 */ /* 0x000fc6000c000000 */
[----:B------:R-:W-:Y:S09]  /*9140*/  @P0 BRA `(.L_x_219) ;  /* 0x0000000000d40947 */ /* 0x000ff20003800000 */
[----:B------:R-:W0:Y:S01]  /*9150*/  LDC R9, c[0x0][0xbe8] ;  /* 0x0002fa00ff097b82 */ /* 0x000e220000000800 */
[----:B------:R-:W-:-:S04]  /*9160*/  IMAD.U32 R3, RZ, RZ, UR41 ;  /* 0x00000029ff037e24 */ /* 0x000fc8000f8e00ff */
[----:B------:R-:W-:-:S04]  /*9170*/  IMAD R3, R3, 0xc0, R8 ;  /* 0x000000c003037824 */ /* 0x000fc800078e0208 */
[----:B------:R-:W-:Y:S02]  /*9180*/  VIADD R6, R3, 0xffffff80 ;  /* 0xffffff8003067836 */ /* 0x000fe40000000000 */
[----:B0----5:R-:W-:-:S05]  /*9190*/  IMAD R4, R0, R9, RZ ;  /* 0x0000000900047224 */ /* 0x021fca00078e02ff */
[----:B------:R-:W-:-:S13]  /*91a0*/  ISETP.GE.AND P0, PT, R6, R4, PT ;  /* 0x000000040600720c */ /* 0x000fda0003f06270 */
[----:B------:R-:W-:Y:S05]  /*91b0*/  @P0 BRA `(.L_x_219) ;  /* 0x0000000000b80947 */ /* 0x000fea0003800000 */
[----:B------:R-:W-:Y:S01]  /*91c0*/  ISETP.NE.AND P0, PT, R9, 0x1, PT ;  /* 0x000000010900780c */ /* 0x000fe20003f05270 */
[----:B------:R-:W-:Y:S01]  /*91d0*/  UISETP.GT.AND UP2, UPT, UR43, 0x1, UPT ;  /* 0x000000012b00788c */ /* 0x000fe2000bf44270 */
[----:B------:R-:W-:-:S03]  /*91e0*/  UMOV UR7, 0x9b8 ;  /* 0x000009b800077882 */ /* 0x000fc60000000000 */
[----:B------:R-:W-:Y:S02]  /*91f0*/  USEL UR17, UR7, 0x978, UP2 ;  /* 0x0000097807117887 */ /* 0x000fe40009000000 */
[----:B------:R-:W-:-:S06]  /*9200*/  USEL UR19, UR42, URZ, UP2 ;  /* 0x0000003f2a137287 */ /* 0x000fcc0009000000 */
[----:B------:R-:W0:Y:S04]  /*9210*/  @P0 LDC R3, c[0x0][0xbec] ;  /* 0x0002fb00ff030b82 */ /* 0x000e280000000800 */
[----:B------:R-:W-:Y:S01]  /*9220*/  ULDC.64 UR10, c[0x0][UR17+0x220] ;  /* 0x00008800110a7abb */ /* 0x000fe20008000a00 */
[----:B------:R-:W-:Y:S01]  /*9230*/  ULDC.64 UR8, c[0x0][UR17+0x218] ;  /* 0x0000860011087abb */ /* 0x000fe20008000a00 */
[----:B------:R-:W-:Y:S01]  /*9240*/  ULDC.64 UR12, c[0x0][UR17+0x228] ;  /* 0x00008a00110c7abb */ /* 0x000fe20008000a00 */
[----:B------:R-:W-:Y:S01]  /*9250*/  UIMAD UR7, UR11, UR38, URZ ;  /* 0x000000260b0772a4 */ /* 0x000fe2000f8e023f */
[----:B------:R-:W1:Y:S01]  /*9260*/  @P0 LDC R5, c[0x0][0xbf0] ;  /* 0x0002fc00ff050b82 */ /* 0x000e620000000800 */
[----:B------:R-:W-:Y:S02]  /*9270*/  UIMAD.WIDE.U32 UR14, UR8, UR40, URZ ;  /* 0x00000028080e72a5 */ /* 0x000fe4000f8e003f */
[----:B------:R-:W-:-:S02]  /*9280*/  UIMAD UR18, UR9, UR40, URZ ;  /* 0x00000028091272a4 */ /* 0x000fc4000f8e023f */
[----:B------:R-:W-:Y:S02]  /*9290*/  UIMAD.WIDE.U32 UR8, UR10, UR38, URZ ;  /* 0x000000260a0872a5 */ /* 0x000fe4000f8e003f */
[----:B------:R-:W-:Y:S02]  /*92a0*/  UIMAD.WIDE.U32 UR20, UR12, UR19, URZ ;  /* 0x000000130c1472a5 */ /* 0x000fe4000f8e003f */
[----:B------:R-:W-:Y:S02]  /*92b0*/  UIMAD UR12, UR13, UR19, URZ ;  /* 0x000000130d0c72a4 */ /* 0x000fe4000f8e023f */
[----:B------:R-:W-:Y:S02]  /*92c0*/  UIMAD UR7, UR10, UR39, UR7 ;  /* 0x000000270a0772a4 */ /* 0x000fe4000f8e0207 */
[----:B------:R-:W-:Y:S02]  /*92d0*/  UIADD3 UR14, UP0, UP1, UR8, UR14, UR4 ;  /* 0x0000000e080e7290 */ /* 0x000fe4000f91e004 */
[----:B------:R-:W-:Y:S01]  /*92e0*/  UIADD3 UR8, UR12, UR21, URZ ;  /* 0x000000150c087290 */ /* 0x000fe2000fffe03f */
[----:B0-----:R-:W-:Y:S01]  /*92f0*/  @P0 IMAD.HI.U32 R4, R6, R3, RZ ;  /* 0x0000000306040227 */ /* 0x001fe200078e00ff */
[----:B------:R-:W-:-:S02]  /*9300*/  UIADD3 UR11, UR18, UR15, URZ ;  /* 0x0000000f120b7290 */ /* 0x000fc4000fffe03f */
[----:B------:R-:W-:Y:S01]  /*9310*/  UIADD3 UR7, UR9, UR7, URZ ;  /* 0x0000000709077290 */ /* 0x000fe2000fffe03f */
[----:B------:R-:W-:Y:S02]  /*9320*/  IMAD.MOV.U32 R3, RZ, RZ, R6 ;  /* 0x000000ffff037224 */ /* 0x000fe400078e0006 */
[----:B------:R-:W-:Y:S01]  /*9330*/  IMAD.U32 R8, RZ, RZ, UR8 ;  /* 0x00000008ff087e24 */ /* 0x000fe2000f8e00ff */
[----:B------:R-:W-:Y:S01]  /*9340*/  UIADD3.X UR7, UR7, UR11, UR16, UP0, UP1 ;  /* 0x0000000b07077290 */ /* 0x000fe200087e2410 */
[----:B-1----:R-:W-:Y:S01]  /*9350*/  @P0 SHF.R.U32.HI R3, RZ, R5, R4 ;  /* 0x00000005ff030219 */ /* 0x002fe20000011604 */
[----:B------:R-:W-:Y:S01]  /*9360*/  IMAD.U32 R4, RZ, RZ, UR20 ;  /* 0x00000014ff047e24 */ /* 0x000fe2000f8e00ff */
[----:B------:R-:W-:Y:S01]  /*9370*/  ULDC.64 UR8, c[0x0][UR17+0x210] ;  /* 0x0000840011087abb */ /* 0x000fe20008000a00 */
[----:B------:R-:W-:Y:S01]  /*9380*/  IMAD.U32 R5, RZ, RZ, UR21 ;  /* 0x00000015ff057e24 */ /* 0x000fe2000f8e00ff */
[--C-:B------:R-:W-:Y:S01]  /*9390*/  SHF.R.S32.HI R5, RZ, 0x1f, R3.reuse ;  /* 0x0000001fff057819 */ /* 0x100fe20000011403 */
[----:B------:R-:W-:Y:S01]  /*93a0*/  IMAD.MOV R7, RZ, RZ, -R3 ;  /* 0x000000ffff077224 */ /* 0x000fe200078e0a03 */
[----:B------:R-:W-:Y:S01]  /*93b0*/  IADD3 R4, P0, P1, R3, UR14, R4 ;  /* 0x0000000e03047c10 */ /* 0x000fe2000f91e004 */
[----:B------:R-:W-:Y:S01]  /*93c0*/  ULDC.64 UR10, c[0x0][0xba8] ;  /* 0x0002ea00000a7ab9 */ /* 0x000fe20000000a00 */
[----:B------:R-:W-:Y:S01]  /*93d0*/  @!UP2 ULDC UR10, c[0x0][0xb50] ;  /* 0x0002d400000aaab9 */ /* 0x000fe20000000800 */
[----:B------:R-:W-:Y:S01]  /*93e0*/  IMAD R7, R9, R7, R6 ;  /* 0x0000000709077224 */ /* 0x000fe200078e0206 */
[----:B------:R-:W-:Y:S01]  /*93f0*/  IADD3.X R5, R5, UR7, R8, P0, P1 ;  /* 0x0000000705057c10 */ /* 0x000fe200087e2408 */
[----:B------:R-:W-:-:S02]  /*9400*/  @!UP2 ULDC UR11, c[0x0][0xb54] ;  /* 0x0002d500000baab9 */ /* 0x000fc40000000800 */
[C---:B------:R-:W-:Y:S01]  /*9410*/  IMAD R6, R7.reuse, UR9, RZ ;  /* 0x0000000907067c24 */ /* 0x040fe2000f8e02ff */
[----:B------:R-:W-:Y:S01]  /*9420*/  SHF.R.S32.HI R3, RZ, 0x1f, R7 ;  /* 0x0000001fff037819 */ /* 0x000fe20000011407 */
[----:B------:R-:W-:-:S04]  /*9430*/  IMAD.WIDE.U32 R4, R7, UR8, R4 ;  /* 0x0000000807047c25 */ /* 0x000fc8000f8e0004 */
[----:B------:R-:W-:Y:S01]  /*9440*/  IMAD R3, R3, UR8, R6 ;  /* 0x0000000803037c24 */ /* 0x000fe2000f8e0206 */
[----:B------:R-:W-:-:S03]  /*9450*/  LEA R6, P0, R4, UR10, 0x2 ;  /* 0x0000000a04067c11 */ /* 0x000fc6000f8010ff */
[----:B------:R-:W-:-:S05]  /*9460*/  IMAD.IADD R3, R5, 0x1, R3 ;  /* 0x0000000105037824 */ /* 0x000fca00078e0203 */
[----:B------:R-:W-:Y:S01]  /*9470*/  LEA.HI.X R7, R4, UR11, R3, 0x2, P0 ;  /* 0x0000000b04077c11 */ /* 0x000fe200080f1403 */
[----:B------:R-:W-:-:S05]  /*9480*/  IMAD.MOV.U32 R3, RZ, RZ, -0x800000 ;  /* 0xff800000ff037424 */ /* 0x000fca00078e00ff */
[----:B------:R0:W-:Y:S02]  /*9490*/  STG.E desc[UR50][R6.64], R3 ;  /* 0x0000000306007986 */ /* 0x0001e4000c101932 */
.L_x_219:
[----:B------:R-:W-:Y:S05]  /*94a0*/  BSYNC B1 ;  /* 0x0000000000017941 */ /* 0x000fea0003800000 */
.L_x_218:
[----:B------:R-:W-:-:S06]  /*94b0*/  UISETP.GT.AND UP0, UPT, UR43, 0x1, UPT ;  /* 0x000000012b00788c */ /* 0x000fcc000bf04270 */
[----:B------:R-:W-:-:S13]  /*94c0*/  PLOP3.LUT P0, PT, PT, PT, UP0, 0x80, 0x0 ;  /* 0x000000000000781c */ /* 0x000fda0003f0f008 */
[----:B------:R-:W-:Y:S05]  /*94d0*/  @P0 BRA `(.L_x_214) ;  /* 0x00000004003c0947 */ /* 0x000fea0003800000 */
[----:B------:R-:W1:Y:S01]  /*94e0*/  LDC R11, c[0x0][0xbe8] ;  /* 0x0002fa00ff0b7b82 */ /* 0x000e620000000800 */
[----:B------:R-:W-:Y:S01]  /*94f0*/  SHF.R.S32.HI R8, RZ, 0x1f, R10 ;  /* 0x0000001fff087819 */ /* 0x000fe2000001140a */
[----:B------:R-:W-:Y:S01]  /*9500*/  ULDC.64 UR10, c[0x0][0xaa0] ;  /* 0x0002a800000a7ab9 */ /* 0x000fe20000000a00 */
[----:B0-----:R-:W-:Y:S01]  /*9510*/  IMAD.U32 R6, RZ, RZ, UR41 ;  /* 0x00000029ff067e24 */ /* 0x001fe2000f8e00ff */
[----:B------:R-:W-:Y:S01]  /*9520*/  UIMAD UR7, UR16, UR10, URZ ;  /* 0x0000000a100772a4 */ /* 0x000fe2000f8e023f */
[----:B------:R-:W-:Y:S01]  /*9530*/  LEA.HI R8, R8, R10, RZ, 0x3 ;  /* 0x0000000a08087211 */ /* 0x000fe200078f18ff */
[----:B------:R-:W-:Y:S01]  /*9540*/  UIMAD.WIDE.U32 UR8, UR4, UR10, URZ ;  /* 0x0000000a040872a5 */ /* 0x000fe2000f8e003f */
[----:B------:R-:W-:Y:S01]  /*9550*/  SHF.R.S32.HI R12, RZ, 0x1f, R16 ;  /* 0x0000001fff0c7819 */ /* 0x000fe20000011410 */
[----:B------:R-:W-:Y:S01]  /*9560*/  UIMAD UR7, UR4, UR11, UR7 ;  /* 0x0000000b040772a4 */ /* 0x000fe2000f8e0207 */
[----:B------:R-:W-:Y:S02]  /*9570*/  SHF.R.S32.HI R8, RZ, 0x3, R8 ;  /* 0x00000003ff087819 */ /* 0x000fe40000011408 */
[----:B------:R-:W-:Y:S01]  /*9580*/  ULDC.64 UR10, c[0x0][0xae8] ;  /* 0x0002ba00000a7ab9 */ /* 0x000fe20000000a00 */
[----:B------:R-:W-:-:S02]  /*9590*/  UIADD3 UR9, UR9, UR7, URZ ;  /* 0x0000000709097290 */ /* 0x000fc4000fffe03f */
[----:B------:R-:W-:Y:S02]  /*95a0*/  IMAD R3, R2, 0x30, R8 ;  /* 0x0000003002037824 */ /* 0x000fe400078e0208 */
[----:B------:R-:W-:Y:S02]  /*95b0*/  UIMAD.WIDE.U32 UR8, UR40, UR10, UR8 ;  /* 0x0000000a280872a5 */ /* 0x000fe4000f8e0008 */
[----:B------:R-:W-:Y:S02]  /*95c0*/  IMAD R6, R6, 0xc0, R3 ;  /* 0x000000c006067824 */ /* 0x000fe400078e0203 */
[----:B------:R-:W-:Y:S02]  /*95d0*/  UIMAD UR9, UR40, UR11, UR9 ;  /* 0x0000000b280972a4 */ /* 0x000fe4000f8e0209 */
[----:B------:R-:W-:Y:S01]  /*95e0*/  IMAD.MOV.U32 R3, RZ, RZ, R6 ;  /* 0x000000ffff037224 */ /* 0x000fe200078e0006 */
[----:B------:R-:W-:Y:S01]  /*95f0*/  ULDC.64 UR10, c[0x0][0xaf0] ;  /* 0x0002bc00000a7ab9 */ /* 0x000fe20000000a00 */
[----:B-1----:R-:W-:Y:S01]  /*9600*/  ISETP.NE.AND P0, PT, R11, 0x1, PT ;  /* 0x000000010b00780c */ /* 0x002fe20003f05270 */
[----:B------:R-:W-:Y:S01]  /*9610*/  UIMAD UR39, UR39, UR10, URZ ;  /* 0x0000000a272772a4 */ /* 0x000fe2000f8e023f */
[----:B-----5:R-:W-:-:S03]  /*9620*/  IMAD R29, R0, R11, RZ ;  /* 0x0000000b001d7224 */ /* 0x020fc600078e02ff */
[----:B------:R-:W-:Y:S02]  /*9630*/  UIMAD UR4, UR38, UR11, UR39 ;  /* 0x0000000b260472a4 */ /* 0x000fe4000f8e0227 */
[----:B------:R-:W-:-:S03]  /*9640*/  UIMAD.WIDE.U32 UR38, UR38, UR10, UR8 ;  /* 0x0000000a262672a5 */ /* 0x000fc6000f8e0008 */
[----:B------:R-:W-:Y:S01]  /*9650*/  ULDC.64 UR8, c[0x0][0xae0] ;  /* 0x0002b80000087ab9 */ /* 0x000fe20000000a00 */
[----:B------:R-:W-:Y:S02]  /*9660*/  UIADD3 UR4, UR39, UR4, URZ ;  /* 0x0000000427047290 */ /* 0x000fe4000fffe03f */
[----:B------:R-:W0:Y:S08]  /*9670*/  @P0 LDC R5, c[0x0][0xbec] ;  /* 0x0002fb00ff050b82 */ /* 0x000e300000000800 */
[----:B------:R-:W1:Y:S01]  /*9680*/  @P0 LDC R7, c[0x0][0xbf0] ;  /* 0x0002fc00ff070b82 */ /* 0x000e620000000800 */
[----:B0-----:R-:W-:-:S04]  /*9690*/  @P0 IMAD.HI.U32 R4, R6, R5, RZ ;  /* 0x0000000506040227 */ /* 0x001fc800078e00ff */
[----:B------:R-:W-:Y:S02]  /*96a0*/  IMAD.U32 R5, RZ, RZ, UR39 ;  /* 0x00000027ff057e24 */ /* 0x000fe4000f8e00ff */
[----:B------:R-:W-:Y:S01]  /*96b0*/  IMAD.U32 R5, RZ, RZ, UR4 ;  /* 0x00000004ff057e24 */ /* 0x000fe2000f8e00ff */
[----:B------:R-:W-:Y:S01]  /*96c0*/  ULDC UR4, c[0x0][0xac8] ;  /* 0x0002b20000047ab9 */ /* 0x000fe20000000800 */
[----:B-1----:R-:W-:-:S04]  /*96d0*/  @P0 SHF.R.U32.HI R3, RZ, R7, R4 ;  /* 0x00000007ff030219 */ /* 0x002fc80000011604 */
[--C-:B------:R-:W-:Y:S01]  /*96e0*/  SHF.R.S32.HI R4, RZ, 0x1f, R3.reuse ;  /* 0x0000001fff047819 */ /* 0x100fe20000011403 */
[----:B------:R-:W-:-:S04]  /*96f0*/  IMAD.MOV R7, RZ, RZ, -R3 ;  /* 0x000000ffff077224 */ /* 0x000fc800078e0a03 */
[----:B------:R-:W-:Y:S02]  /*9700*/  IMAD R7, R11, R7, R6 ;  /* 0x000000070b077224 */ /* 0x000fe400078e0206 */
[----:B------:R-:W-:Y:S01]  /*9710*/  IMAD R6, R4, UR8, RZ ;  /* 0x0000000804067c24 */ /* 0x000fe2000f8e02ff */
[----:B------:R-:W-:-:S03]  /*9720*/  MOV R4, UR38 ;  /* 0x0000002600047c02 */ /* 0x000fc60008000f00 */
[C---:B------:R-:W-:Y:S01]  /*9730*/  IMAD R9, R3.reuse, UR9, R6 ;  /* 0x0000000903097c24 */ /* 0x040fe2000f8e0206 */
[----:B------:R-:W-:Y:S01]  /*9740*/  SHF.R.S32.HI R6, RZ, 0x1f, R7 ;  /* 0x0000001fff067819 */ /* 0x000fe20000011407 */
[----:B------:R-:W-:Y:S01]  /*9750*/  IMAD.WIDE.U32 R4, R3, UR8, R4 ;  /* 0x0000000803047c25 */ /* 0x000fe2000f8e0004 */
[----:B------:R-:W-:-:S03]  /*9760*/  ULDC.64 UR8, c[0x0][0xad8] ;  /* 0x0002b60000087ab9 */ /* 0x000fc60000000a00 */
[----:B------:R-:W-:Y:S02]  /*9770*/  IMAD R6, R6, UR8, RZ ;  /* 0x0000000806067c24 */ /* 0x000fe4000f8e02ff */
[----:B------:R-:W-:Y:S02]  /*9780*/  IMAD.IADD R5, R5, 0x1, R9 ;  /* 0x0000000105057824 */ /* 0x000fe400078e0209 */
[C---:B------:R-:W-:Y:S02]  /*9790*/  IMAD R3, R7.reuse, UR9, R6 ;  /* 0x0000000907037c24 */ /* 0x040fe4000f8e0206 */
[----:B------:R-:W-:Y:S01]  /*97a0*/  IMAD.WIDE.U32 R4, R7, UR8, R4 ;  /* 0x0000000807047c25 */ /* 0x000fe2000f8e0004 */
[----:B------:R-:W-:-:S03]  /*97b0*/  ULDC.64 UR8, c[0x0][0xa80] ;  /* 0x0002a00000087ab9 */ /* 0x000fc60000000a00 */
[----:B------:R-:W-:Y:S01]  /*97c0*/  IMAD.IADD R3, R5, 0x1, R3 ;  /* 0x0000000105037824 */ /* 0x000fe200078e0203 */
[----:B------:R-:W-:Y:S01]  /*97d0*/  LEA R5, P0, R4, UR8, 0x1 ;  /* 0x0000000804057c11 */ /* 0x000fe2000f8008ff */
[----:B------:R-:W-:-:S03]  /*97e0*/  IMAD.U32 R6, RZ, RZ, UR41 ;  /* 0x00000029ff067e24 */ /* 0x000fc6000f8e00ff */
[----:B------:R-:W-:Y:S01]  /*97f0*/  LEA.HI.X R10, R4, UR9, R3, 0x1, P0 ;  /* 0x00000009040a7c11 */ /* 0x000fe200080f0c03 */
[----:B------:R-:W0:Y:S01]  /*9800*/  SHFL.IDX PT, R9, R5, RZ, 0x181f ;  /* 0x00181fff05097589 */ /* 0x000e2200000e0000 */
[----:B------:R-:W-:Y:S01]  /*9810*/  IMAD R4, R6, 0xc0, R8 ;  /* 0x000000c006047824 */ /* 0x000fe200078e0208 */
[----:B------:R-:W-:Y:S02]  /*9820*/  ISETP.GE.AND P0, PT, R16, UR4, PT ;  /* 0x0000000410007c0c */ /* 0x000fe4000bf06270 */
[----:B------:R-:W1:Y:S01]  /*9830*/  SHFL.IDX PT, R13, R5, 0x1, 0x181f ;  /* 0x00381f00050d7f89 */ /* 0x000e6200000e0000 */
[C---:B------:R-:W-:Y:S01]  /*9840*/  VIADD R0, R4.reuse, 0x30 ;  /* 0x0000003004007836 */ /* 0x040fe20000000000 */
[CC--:B------:R-:W-:Y:S01]  /*9850*/  ISETP.GE.OR P3, PT, R4.reuse, R29.reuse, P0 ;  /* 0x0000001d0400720c */ /* 0x0c0fe20000766670 */
[C---:B------:R-:W-:Y:S01]  /*9860*/  VIADD R3, R4.reuse, 0x60 ;  /* 0x0000006004037836 */ /* 0x040fe20000000000 */
[----:B------:R-:W2:Y:S01]  /*9870*/  SHFL.IDX PT, R21, R5, 0x2, 0x181f ;  /* 0x00581f0005157f89 */ /* 0x000ea200000e0000 */
[----:B------:R-:W-:Y:S01]  /*9880*/  VIADD R4, R4, 0x90 ;  /* 0x0000009004047836 */ /* 0x000fe20000000000 */
[----:B------:R-:W-:-:S02]  /*9890*/  ISETP.GE.OR P2, PT, R0, R29, P0 ;  /* 0x0000001d0000720c */ /* 0x000fc40000746670 */
[----:B------:R-:W3:Y:S01]  /*98a0*/  SHFL.IDX PT, R7, R10, RZ, 0x181f ;  /* 0x00181fff0a077589 */ /* 0x000ee200000e0000 */
[-C--:B------:R-:W-:Y:S02]  /*98b0*/  ISETP.GE.OR P1, PT, R3, R29.reuse, P0 ;  /* 0x0000001d0300720c */ /* 0x080fe40000726670 */
[----:B------:R-:W-:Y:S01]  /*98c0*/  ISETP.GE.OR P0, PT, R4, R29, P0 ;  /* 0x0000001d0400720c */ /* 0x000fe20000706670 */
[----:B------:R3:W4:Y:S04]  /*98d0*/  SHFL.IDX PT, R27, R5, 0x3, 0x181f ;  /* 0x00781f00051b7f89 */ /* 0x00072800000e0000 */
[----:B------:R-:W4:Y:S04]  /*98e0*/  SHFL.IDX PT, R11, R10, 0x1, 0x181f ;  /* 0x00381f000a0b7f89 */ /* 0x000f2800000e0000 */
[----:B------:R-:W4:Y:S01]  /*98f0*/  SHFL.IDX PT, R15, R10, 0x2, 0x181f ;  /* 0x00581f000a0f7f89 */ /* 0x000f2200000e0000 */
[----:B0-----:R-:W-:-:S03]  /*9900*/  @!P3 LEA R4, P6, R16, R9, 0x1 ;  /* 0x000000091004b211 */ /* 0x001fc600078c08ff */
[----:B------:R4:W0:Y:S01]  /*9910*/  SHFL.IDX PT, R25, R10, 0x3, 0x181f ;  /* 0x00781f000a197f89 */ /* 0x00082200000e0000 */
[C---:B-1----:R-:W-:Y:S02]  /*9920*/  @!P2 LEA R6, P5, R16.reuse, R13, 0x1 ;  /* 0x0000000d1006a211 */ /* 0x042fe400078a08ff */
[C---:B--2---:R-:W-:Y:S02]  /*9930*/  @!P1 LEA R8, P4, R16.reuse, R21, 0x1 ;  /* 0x0000001510089211 */ /* 0x044fe400078808ff */
[C---:B---3--:R-:W-:Y:S02]  /*9940*/  @!P3 LEA.HI.X R5, R16.reuse, R7, R12, 0x1, P6 ;  /* 0x000000071005b211 */ /* 0x048fe400030f0c0c */
[----:B----4-:R-:W-:-:S03]  /*9950*/  @!P0 LEA R10, P6, R16, R27, 0x1 ;  /* 0x0000001b100a8211 */ /* 0x010fc600078c08ff */
[----:B------:R1:W-:Y:S01]  /*9960*/  @!P3 ST.E.128 desc[UR50][R4.64], RZ ;  /* 0x000000ff0400b985 */ /* 0x0003e2000c101d32 */
[C-C-:B------:R-:W-:Y:S02]  /*9970*/  @!P2 LEA.HI.X R7, R16.reuse, R11, R12.reuse, 0x1, P5 ;  /* 0x0000000b1007a211 */ /* 0x140fe400028f0c0c */
[----:B------:R-:W-:-:S03]  /*9980*/  @!P1 LEA.HI.X R9, R16, R15, R12, 0x1, P4 ;  /* 0x0000000f10099211 */ /* 0x000fc600020f0c0c */
[----:B------:R1:W-:Y:S01]  /*9990*/  @!P2 ST.E.128 desc[UR50][R6.64], RZ ;  /* 0x000000ff0600a985 */ /* 0x0003e2000c101d32 */
[----:B0-----:R-:W-:-:S03]  /*99a0*/  @!P0 LEA.HI.X R11, R16, R25, R12, 0x1, P6 ;  /* 0x00000019100b8211 */ /* 0x001fc600030f0c0c */
[----:B------:R1:W-:Y:S04]  /*99b0*/  @!P1 ST.E.128 desc[UR50][R8.64], RZ ;  /* 0x000000ff08009985 */ /* 0x0003e8000c101d32 */
[----:B------:R1:W-:Y:S02]  /*99c0*/  @!P0 ST.E.128 desc[UR50][R10.64], RZ ;  /* 0x000000ff0a008985 */ /* 0x0003e4000c101d32 */
.L_x_214:
[----:B------:R-:W-:Y:S05]  /*99d0*/  BSYNC B0 ;  /* 0x0000000000007941 */ /* 0x000fea0003800000 */
.L_x_210:
[----:B------:R-:W-:Y:S02]  /*99e0*/  ULDC UR4, c[0x0][0xc3c] ;  /* 0x00030f0000047ab9 */ /* 0x000fe40000000800 */
[----:B------:R-:W-:-:S13]  /*99f0*/  ISETP.GE.AND P0, PT, R35, UR4, PT ;  /* 0x0000000423007c0c */ /* 0x000fda000bf06270 */
[----:B------:R-:W-:Y:S05]  /*9a00*/  @!P0 BRA `(.L_x_220) ;  /* 0xffffff7400048947 */ /* 0x000fea000383ffff */
[----:B------:R-:W-:Y:S05]  /*9a10*/  EXIT ;  /* 0x000000000000794d */ /* 0x000fea0003800000 */
.L_x_181:
[----:B------:R-:W-:-:S08]  /*9a20*/  NOP ;  /* 0x0000000000007918 */ /* 0x000fd00000000000 */
[----:B------:R-:W0:-:S00]  /*9a30*/  USETMAXREG.DEALLOC.CTAPOOL 0x20 ;  /* 0x00000020000079c8 */ /* 0x000e0000080e0500 */
[----:B0-----:R-:W2:Y:S01]  /*9a40*/  LDL.LU R3, [R1+0x8] ;  /* 0x0000080001037983 */ /* 0x001ea20000300800 */
[----:B------:R-:W-:-:S06]  /*9a50*/  LOP3.LUT R0, R0, 0x3, RZ, 0xc0, !PT ;  /* 0x0000000300007812 */ /* 0x000fcc00078ec0ff */
[----:B------:R-:W0:Y:S02]  /*9a60*/  SHFL.IDX PT, R0, R0, RZ, 0x1f ;  /* 0x00001fff00007589 */ /* 0x000e2400000e0000 */
[----:B0-----:R-:W-:-:S13]  /*9a70*/  ISETP.NE.AND P0, PT, R0, RZ, PT ;  /* 0x000000ff0000720c */ /* 0x001fda0003f05270 */
[----:B------:R-:W-:Y:S01]  /*9a80*/  @P0 BAR.SYNC.DEFER_BLOCKING 0x5, 0x200 ;  /* 0x0148000000000b1d */ /* 0x000fe20000010000 */
[----:B--2---:R-:W-:-:S04]  /*9a90*/  LOP3.LUT R3, R3, 0xffffffdf, RZ, 0xc0, !PT ;  /* 0xffffffdf03037812 */ /* 0x004fc800078ec0ff */
[----:B------:R-:W-:-:S05]  /*9aa0*/  @P0 LOP3.LUT R3, R3, 0x20, RZ, 0xfc, !PT ;  /* 0x0000002003030812 */ /* 0x000fca00078efcff */
[----:B------:R0:W-:Y:S02]  /*9ab0*/  STL [R1+0x8], R3 ;  /* 0x0000080301007387 */ /* 0x0001e40000100800 */
[----:B0-----:R-:W-:-:S04]  /*9ac0*/  @P0 MOV R3, 0x400 ;  /* 0x0000040000030802 */ /* 0x001fc80000000f00 */
[----:B------:R-:W-:-:S05]  /*9ad0*/  @P0 LEA R2, R2, R3, 0x18 ;  /* 0x0000000302020211 */ /* 0x000fca00078ec0ff */
[----:B------:R-:W0:Y:S04]  /*9ae0*/  @P0 LDS.128 R4, [R2+0x132d0] ;  /* 0x0132d00002040984 */ /* 0x000e280000000c00 */
[----:B0-----:R0:W-:Y:S01]  /*9af0*/  @P0 STL.64 [R1+0x10], R4 ;  /* 0x0000100401000387 */ /* 0x0011e20000100a00 */
[----:B------:R-:W-:-:S03]  /*9b00*/  IMAD.MOV.U32 R0, RZ, RZ, R7 ;  /* 0x000000ffff007224 */ /* 0x000fc600078e0007 */
[----:B------:R0:W-:Y:S02]  /*9b10*/  @P0 STL [R1+0x18], R6 ;  /* 0x0000180601000387 */ /* 0x0001e40000100800 */
[----:B------:R-:W-:Y:S01]  /*9b20*/  @P0 R2UR UR40, R0 ;  /* 0x00000000002802ca */ /* 0x000fe200000e0000 */
[----:B------:R-:W-:Y:S06]  /*9b30*/  @P0 BAR.ARV 0x4, 0x200 ;  /* 0x0108000000000b1d */ /* 0x000fec0000002000 */
[----:B------:R-:W-:Y:S08]  /*9b40*/  @P0 BRA `(.L_x_221) ;  /* 0x0000000800c80947 */ /* 0x000ff00003800000 */
[----:B0-----:R-:W0:Y:S01]  /*9b50*/  S2R R4, SR_TID.X ;  /* 0x0000000000047919 */ /* 0x001e220000002100 */
[----:B------:R-:W-:Y:S01]  /*9b60*/  ULDC UR4, c[0x0][0xc3c] ;  /* 0x00030f0000047ab9 */ /* 0x000fe20000000800 */
[----:B------:R-:W-:Y:S02]  /*9b70*/  IMAD.MOV.U32 R0, RZ, RZ, RZ ;  /* 0x000000ffff007224 */ /* 0x000fe400078e00ff */
[----:B------:R-:W-:Y:S01]  /*9b80*/  IMAD.MOV.U32 R9, RZ, RZ, RZ ;  /* 0x000000ffff097224 */ /* 0x000fe200078e00ff */
[----:B0-----:R-:W-:-:S04]  /*9b90*/  LOP3.LUT R7, R4, 0x1f, RZ, 0xc0, !PT ;  /* 0x0000001f04077812 */ /* 0x001fc800078ec0ff */
[----:B------:R-:W-:-:S04]  /*9ba0*/  ISETP.NE.AND P0, PT, R7, 0x1f, PT ;  /* 0x0000001f0700780c */ /* 0x000fc80003f05270 */
[----:B------:R-:W-:-:S13]  /*9bb0*/  ISETP.GE.OR P1, PT, R7, UR4, !P0 ;  /* 0x0000000407007c0c */ /* 0x000fda000c726670 */
[----:B------:R-:W0:Y:S08]  /*9bc0*/  @!P1 LDC.64 R4, c[0x0][0xc80] ;  /* 0x00032000ff049b82 */ /* 0x000e300000000a00 */
[----:B------:R-:W1:Y:S01]  /*9bd0*/  @!P1 LDC.64 R2, c[0x0][0xc78] ;  /* 0x00031e00ff029b82 */ /* 0x000e620000000a00 */
[----:B0-----:R-:W-:-:S05]  /*9be0*/  @!P1 IMAD.WIDE.U32 R4, R7, 0x4, R4 ;  /* 0x0000000407049825 */ /* 0x001fca00078e0004 */
[----:B------:R-:W2:Y:S01]  /*9bf0*/  @!P1 LDG.E R0, desc[UR50][R4.64] ;  /* 0x0000003204009981 */ /* 0x000ea2000c1e1900 */
[----:B-1----:R-:W-:-:S05]  /*9c00*/  @!P1 IMAD.WIDE.U32 R2, R7, 0x4, R2 ;  /* 0x0000000407029825 */ /* 0x002fca00078e0002 */
[----:B------:R-:W2:Y:S01]  /*9c10*/  @!P1 LDG.E R9, desc[UR50][R2.64] ;  /* 0x0000003202099981 */ /* 0x000ea2000c1e1900 */
[C---:B------:R-:W-:Y:S02]  /*9c20*/  ISETP.NE.AND P1, PT, R7.reuse, RZ, PT ;  /* 0x000000ff0700720c */ /* 0x040fe40003f25270 */
[C---:B------:R-:W-:Y:S02]  /*9c30*/  ISETP.GE.U32.AND P2, PT, R7.reuse, 0x2, PT ;  /* 0x000000020700780c */ /* 0x040fe40003f46070 */
[C---:B------:R-:W-:Y:S02]  /*9c40*/  ISETP.GE.U32.AND P3, PT, R7.reuse, 0x4, PT ;  /* 0x000000040700780c */ /* 0x040fe40003f66070 */
[C---:B------:R-:W-:Y:S02]  /*9c50*/  ISETP.GE.U32.AND P4, PT, R7.reuse, 0x8, PT ;  /* 0x000000080700780c */ /* 0x040fe40003f86070 */
[----:B------:R-:W-:Y:S01]  /*9c60*/  ISETP.GE.U32.AND P5, PT, R7, 0x10, PT ;  /* 0x000000100700780c */ /* 0x000fe20003fa6070 */
[----:B------:R-:W-:Y:S01]  /*9c70*/  UMOV UR4, URZ ;  /* 0x0000003f00047c82 */ /* 0x000fe20008000000 */
[----:B--2---:R-:W-:-:S05]  /*9c80*/  IMAD R6, R0, R9, RZ ;  /* 0x0000000900067224 */ /* 0x004fca00078e02ff */
[----:B------:R-:W0:Y:S02]  /*9c90*/  SHFL.UP PT, R8, R6, 0x1, RZ ;  /* 0x0420000006087989 */ /* 0x000e2400000e00ff */
[----:B0-----:R-:W-:-:S05]  /*9ca0*/  SEL R11, R8, RZ, P1 ;  /* 0x000000ff080b7207 */ /* 0x001fca0000800000 */
[----:B------:R-:W-:-:S05]  /*9cb0*/  IMAD.IADD R11, R6, 0x1, R11 ;  /* 0x00000001060b7824 */ /* 0x000fca00078e020b */
        /* <DEDUP_REMOVED lines=9> */
[----:B------:R-:W0:Y:S01]  /*9d50*/  SHFL.UP PT, R2, R4, 0x10, RZ ;  /* 0x0600000004027989 */ /* 0x000e2200000e00ff */
[----:B------:R-:W1:Y:S01]  /*9d60*/  S2R R6, SR_CTAID.X ;  /* 0x0000000000067919 */ /* 0x000e620000002500 */
[----:B0-----:R-:W-:Y:S02]  /*9d70*/  SEL R5, R2, RZ, P5 ;  /* 0x000000ff02057207 */ /* 0x001fe40002800000 */
[----:B------:R-:W0:Y:S03]  /*9d80*/  LDC R2, c[0x0][0xc38] ;  /* 0x00030e00ff027b82 */ /* 0x000e260000000800 */
[----:B------:R-:W-:-:S05]  /*9d90*/  IMAD.IADD R5, R4, 0x1, R5 ;  /* 0x0000000104057824 */ /* 0x000fca00078e0205 */
[----:B------:R-:W0:Y:S02]  /*9da0*/  SHFL.IDX PT, R11, R5, 0x1f, 0x1f ;  /* 0x03e01f00050b7f89 */ /* 0x000e2400000e0000 */
[----:B0-----:R-:W-:-:S05]  /*9db0*/  IMAD R11, R11, R2, RZ ;  /* 0x000000020b0b7224 */ /* 0x001fca00078e02ff */
[----:B-1----:R-:W-:Y:S01]  /*9dc0*/  ISETP.GT.AND P6, PT, R11, R6, PT ;  /* 0x000000060b00720c */ /* 0x002fe20003fc4270 */
[----:B------:R-:W-:-:S12]  /*9dd0*/  IMAD.MOV.U32 R8, RZ, RZ, R11 ;  /* 0x000000ffff087224 */ /* 0x000fd800078e000b */
[----:B------:R-:W-:Y:S05]  /*9de0*/  @P6 BRA `(.L_x_222) ;  /* 0x00000000009c6947 */ /* 0x000fea0003800000 */
[----:B------:R-:W-:Y:S01]  /*9df0*/  IMAD.MOV.U32 R11, RZ, RZ, R8 ;  /* 0x000000ffff0b7224 */ /* 0x000fe200078e0008 */
[----:B------:R-:W-:Y:S01]  /*9e00*/  UMOV UR4, URZ ;  /* 0x0000003f00047c82 */ /* 0x000fe20008000000 */
[----:B------:R-:W-:-:S05]  /*9e10*/  ULDC UR5, c[0x0][0xc3c] ;  /* 0x00030f0000057ab9 */ /* 0x000fca0000000800 */
.L_x_224:
[----:B------:R-:W-:-:S04]  /*9e20*/  UIADD3 UR4, UR4, 0x1f, URZ ;  /* 0x0000001f04047890 */ /* 0x000fc8000fffe03f */
[----:B------:R-:W-:-:S06]  /*9e30*/  UISETP.GE.AND UP0, UPT, UR4, UR5, UPT ;  /* 0x000000050400728c */ /* 0x000fcc000bf06270 */
[----:B------:R-:W-:-:S13]  /*9e40*/  PLOP3.LUT P6, PT, PT, PT, UP0, 0x40, 0x0 ;  /* 0x000000000000781c */ /* 0x000fda0003fce808 */
[----:B------:R-:W-:Y:S05]  /*9e50*/  @!P6 BRA `(.L_x_223) ;  /* 0x0000000400c8e947 */ /* 0x000fea0003800000 */
[----:B------:R-:W-:Y:S02]  /*9e60*/  VIADD R9, R7, UR4 ;  /* 0x0000000407097c36 */ /* 0x000fe40008000000 */
[----:B------:R-:W-:-:S03]  /*9e70*/  IMAD.MOV.U32 R0, RZ, RZ, RZ ;  /* 0x000000ffff007224 */ /* 0x000fc600078e00ff */
[----:B------:R-:W-:-:S13]  /*9e80*/  ISETP.GE.OR P6, PT, R9, UR5, !P0 ;  /* 0x0000000509007c0c */ /* 0x000fda000c7c6670 */
[----:B------:R-:W0:Y:S08]  /*9e90*/  @!P6 LDC.64 R4, c[0x0][0xc80] ;  /* 0x00032000ff04eb82 */ /* 0x000e300000000a00 */
[----:B------:R-:W1:Y:S01]  /*9ea0*/  @!P6 LDC.64 R2, c[0x0][0xc78] ;  /* 0x00031e00ff02eb82 */ /* 0x000e620000000a00 */
[----:B0-----:R-:W-:-:S05]  /*9eb0*/  @!P6 IMAD.WIDE R4, R9, 0x4, R4 ;  /* 0x000000040904e825 */ /* 0x001fca00078e0204 */
[----:B------:R-:W2:Y:S01]  /*9ec0*/  @!P6 LDG.E R0, desc[UR50][R4.64] ;  /* 0x000000320400e981 */ /* 0x000ea2000c1e1900 */
[----:B-1----:R-:W-:-:S04]  /*9ed0*/  @!P6 IMAD.WIDE R2, R9, 0x4, R2 ;  /* 0x000000040902e825 */ /* 0x002fc800078e0202 */
[----:B------:R-:W-:-:S06]  /*9ee0*/  IMAD.MOV.U32 R9, RZ, RZ, RZ ;  /* 0x000000ffff097224 */ /* 0x000fcc00078e00ff */
[----:B------:R-:W2:Y:S02]  /*9ef0*/  @!P6 LDG.E R9, desc[UR50][R2.64] ;  /* 0x000000320209e981 */ /* 0x000ea4000c1e1900 */
        /* <DEDUP_REMOVED lines=15> */
[----:B------:R-:W-:Y:S02]  /*9ff0*/  IMAD.IADD R5, R3, 0x1, R2 ;  /* 0x0000000103057824 */ /* 0x000fe400078e0202 */
[----:B------:R-:W0:Y:S03]  /*a000*/  LDC R2, c[0x0][0xc38] ;  /* 0x00030e00ff027b82 */ /* 0x000e260000000800 */
[----:B------:R-:W0:Y:S02]  /*a010*/  SHFL.IDX PT, R15, R5, 0x1f, 0x1f ;  /* 0x03e01f00050f7f89 */ /* 0x000e2400000e0000 */
[----:B0-----:R-:W-:-:S04]  /*a020*/  IMAD R8, R15, R2, RZ ;  /* 0x000000020f087224 */ /* 0x001fc800078e02ff */
[----:B------:R-:W-:-:S05]  /*a030*/  IMAD.IADD R11, R8, 0x1, R11 ;  /* 0x00000001080b7824 */ /* 0x000fca00078e020b */
[----:B------:R-:W-:-:S13]  /*a040*/  ISETP.GT.AND P6, PT, R11, R6, PT ;  /* 0x000000060b00720c */ /* 0x000fda0003fc4270 */
[----:B------:R-:W-:Y:S05]  /*a050*/  @!P6 BRA `(.L_x_224) ;  /* 0xfffffffc0070e947 */ /* 0x000fea000383ffff */
.L_x_222:
[----:B------:R-:W-:-:S04]  /*a060*/  IMAD.IADD R10, R11, 0x1, -R8 ;  /* 0x000000010b0a7824 */ /* 0x000fc800078e0a08 */
[----:B------:R-:W-:-:S05]  /*a070*/  IMAD R3, R5, R2, R10 ;  /* 0x0000000205037224 */ /* 0x000fca00078e020a */
[----:B------:R-:W-:-:S13]  /*a080*/  ISETP.GT.AND P0, PT, R3, R6, PT ;  /* 0x000000060300720c */ /* 0x000fda0003f04270 */
[----:B------:R-:W-:Y:S02]  /*a090*/  VOTEU.ANY UR5, UPT, !P0 ;  /* 0x0000000000057886 */ /* 0x000fe400040e0100 */
[----:B------:R-:W-:Y:S02]  /*a0a0*/  UPOPC UR40, UR5 ;  /* 0x00000005002872bf */ /* 0x000fe40008000000 */
[----:B------:R-:W-:-:S04]  /*a0b0*/  ISETP.NE.AND P0, PT, RZ, UR5, PT ;  /* 0x00000005ff007c0c */ /* 0x000fc8000bf05270 */
[----:B------:R-:W-:Y:S02]  /*a0c0*/  IMAD.U32 R11, RZ, RZ, UR40 ;  /* 0x00000028ff0b7e24 */ /* 0x000fe4000f8e00ff */
[----:B------:R-:W-:-:S03]  /*a0d0*/  IMAD.U32 R12, RZ, RZ, UR40 ;  /* 0x00000028ff0c7e24 */ /* 0x000fc6000f8e00ff */
[----:B------:R0:W1:Y:S04]  /*a0e0*/  SHFL.IDX PT, R0, R0, R11, 0x1f ;  /* 0x00001f0b00007589 */ /* 0x00006800000e0000 */
[----:B------:R2:W3:Y:S01]  /*a0f0*/  SHFL.IDX PT, R9, R9, R12, 0x1f ;  /* 0x00001f0c09097589 */ /* 0x0004e200000e0000 */
[----:B0-----:R-:W-:Y:S01]  /*a100*/  IMAD.MOV.U32 R11, RZ, RZ, RZ ;  /* 0x000000ffff0b7224 */ /* 0x001fe200078e00ff */
[----:B-1----:R-:W-:-:S04]  /*a110*/  IABS R8, R0 ;  /* 0x0000000000087213 */ /* 0x002fc80000000000 */
[----:B------:R-:W0:Y:S08]  /*a120*/  I2F.RP R4, R8 ;  /* 0x0000000800047306 */ /* 0x000e300000209400 */
[----:B0-----:R-:W0:Y:S02]  /*a130*/  MUFU.RCP R4, R4 ;  /* 0x0000000400047308 */ /* 0x001e240000001000 */
[----:B0-----:R-:W-:-:S06]  /*a140*/  VIADD R3, R4, 0xffffffe ;  /* 0x0ffffffe04037836 */ /* 0x001fcc0000000000 */
[----:B------:R-:W0:Y:S02]  /*a150*/  F2I.FTZ.U32.TRUNC.NTZ R3, R3 ;  /* 0x0000000300037305 */ /* 0x000e24000021f000 */
[----:B0-----:R-:W-:Y:S01]  /*a160*/  IMAD.MOV R13, RZ, RZ, -R3 ;  /* 0x000000ffff0d7224 */ /* 0x001fe200078e0a03 */
[----:B--23--:R-:W-:Y:S06]  /*a170*/  @!P0 BRA `(.L_x_225) ;  /* 0x00000000000c8947 */ /* 0x00cfec0003800000 */
[----:B------:R-:W-:-:S06]  /*a180*/  UIADD3 UR5, UR40, -0x1, URZ ;  /* 0xffffffff28057890 */ /* 0x000fcc000fffe03f */
[----:B------:R-:W-:-:S05]  /*a190*/  IMAD.U32 R4, RZ, RZ, UR5 ;  /* 0x00000005ff047e24 */ /* 0x000fca000f8e00ff */
[----:B------:R0:W1:Y:S02]  /*a1a0*/  SHFL.IDX PT, R11, R5, R4, 0x1f ;  /* 0x00001f04050b7589 */ /* 0x00006400000e0000 */
.L_x_225:
[----:B01----:R-:W-:Y:S01]  /*a1b0*/  IMAD R5, R11, R2, R10 ;  /* 0x000000020b057224 */ /* 0x003fe200078e020a */
[----:B------:R-:W-:Y:S01]  /*a1c0*/  IABS R12, R0 ;  /* 0x00000000000c7213 */ /* 0x000fe20000000000 */
[----:B------:R-:W-:Y:S01]  /*a1d0*/  IMAD.MOV.U32 R11, RZ, RZ, R13 ;  /* 0x000000ffff0b7224 */ /* 0x000fe200078e000d */
[----:B------:R-:W-:Y:S01]  /*a1e0*/  IABS R4, R9 ;  /* 0x0000000900047213 */ /* 0x000fe20000000000 */
[----:B------:R-:W-:Y:S01]  /*a1f0*/  IMAD.MOV.U32 R2, RZ, RZ, RZ ;  /* 0x000000ffff027224 */ /* 0x000fe200078e00ff */
[----:B------:R0:W-:Y:S01]  /*a200*/  STL [R1+0x10], R5 ;  /* 0x0000100501007387 */ /* 0x0001e20000100800 */
[----:B------:R-:W-:Y:S01]  /*a210*/  IMAD R11, R11, R8, RZ ;  /* 0x000000080b0b7224 */ /* 0x000fe200078e02ff */
[----:B------:R-:W-:Y:S01]  /*a220*/  IADD3 R12, RZ, -R12, RZ ;  /* 0x8000000cff0c7210 */ /* 0x000fe20007ffe0ff */
[----:B------:R-:W1:Y:S01]  /*a230*/  I2F.RP R10, R4 ;  /* 0x00000004000a7306 */ /* 0x000e620000209400 */
[----:B------:R-:W-:Y:S01]  /*a240*/  UIADD3 UR40, UR40, UR4, URZ ;  /* 0x0000000428287290 */ /* 0x000fe2000fffe03f */
[----:B------:R-:W-:-:S04]  /*a250*/  IMAD.HI.U32 R2, R3, R11, R2 ;  /* 0x0000000b03027227 */ /* 0x000fc800078e0002 */
[----:B0-----:R-:W-:-:S05]  /*a260*/  IMAD.IADD R5, R6, 0x1, -R5 ;  /* 0x0000000106057824 */ /* 0x001fca00078e0a05 */
[----:B------:R-:W-:Y:S01]  /*a270*/  IABS R6, R5 ;  /* 0x0000000500067213 */ /* 0x000fe20000000000 */
[----:B-1----:R-:W0:Y:S04]  /*a280*/  MUFU.RCP R10, R10 ;  /* 0x0000000a000a7308 */ /* 0x002e280000001000 */
[----:B------:R-:W-:Y:S02]  /*a290*/  IMAD.MOV.U32 R3, RZ, RZ, R6 ;  /* 0x000000ffff037224 */ /* 0x000fe400078e0006 */
[----:B------:R-:W-:Y:S02]  /*a2a0*/  IMAD.MOV.U32 R6, RZ, RZ, R12 ;  /* 0x000000ffff067224 */ /* 0x000fe400078e000c */
[----:B------:R-:W-:-:S04]  /*a2b0*/  IMAD.HI.U32 R2, R2, R3, RZ ;  /* 0x0000000302027227 */ /* 0x000fc800078e00ff */
[----:B------:R-:W-:Y:S01]  /*a2c0*/  IMAD R3, R2, R6, R3 ;  /* 0x0000000602037224 */ /* 0x000fe200078e0203 */
[----:B------:R-:W-:-:S04]  /*a2d0*/  LOP3.LUT R6, R5, R0, RZ, 0x3c, !PT ;  /* 0x0000000005067212 */ /* 0x000fc800078e3cff */
[----:B------:R-:W-:Y:S01]  /*a2e0*/  ISETP.GT.U32.AND P1, PT, R8, R3, PT ;  /* 0x000000030800720c */ /* 0x000fe20003f24070 */
[----:B0-----:R-:W-:Y:S01]  /*a2f0*/  VIADD R11, R10, 0xffffffe ;  /* 0x0ffffffe0a0b7836 */ /* 0x001fe20000000000 */
[----:B------:R-:W-:-:S11]  /*a300*/  ISETP.GE.AND P2, PT, R6, RZ, PT ;  /* 0x000000ff0600720c */ /* 0x000fd60003f46270 */
[----:B------:R-:W-:Y:S02]  /*a310*/  @!P1 IMAD.IADD R3, R3, 0x1, -R8 ;  /* 0x0000000103039824 */ /* 0x000fe400078e0a08 */
[----:B------:R-:W-:Y:S01]  /*a320*/  @!P1 VIADD R2, R2, 0x1 ;  /* 0x0000000102029836 */ /* 0x000fe20000000000 */
[----:B------:R-:W-:Y:S02]  /*a330*/  ISETP.NE.AND P1, PT, R0, RZ, PT ;  /* 0x000000ff0000720c */ /* 0x000fe40003f25270 */
[----:B------:R-:W-:Y:S02]  /*a340*/  ISETP.GE.U32.AND P0, PT, R3, R8, PT ;  /* 0x000000080300720c */ /* 0x000fe40003f06070 */
[----:B------:R-:W0:Y:S11]  /*a350*/  F2I.FTZ.U32.TRUNC.NTZ R3, R11 ;  /* 0x0000000b00037305 */ /* 0x000e36000021f000 */
[----:B------:R-:W-:-:S04]  /*a360*/  @P0 VIADD R2, R2, 0x1 ;  /* 0x0000000102020836 */ /* 0x000fc80000000000 */
[----:B------:R-:W-:Y:S01]  /*a370*/  IMAD.MOV.U32 R8, RZ, RZ, R2 ;  /* 0x000000ffff087224 */ /* 0x000fe200078e0002 */
[----:B------:R-:W-:Y:S01]  /*a380*/  IABS R2, R9 ;  /* 0x0000000900027213 */ /* 0x000fe20000000000 */
[----:B0-----:R-:W-:Y:S02]  /*a390*/  IMAD.MOV R13, RZ, RZ, -R3 ;  /* 0x000000ffff0d7224 */ /* 0x001fe400078e0a03 */
[----:B------:R-:W-:Y:S01]  /*a3a0*/  @!P2 IMAD.MOV R8, RZ, RZ, -R8 ;  /* 0x000000ffff08a224 */ /* 0x000fe200078e0a08 */
[----:B------:R-:W-:Y:S01]  /*a3b0*/  @!P1 LOP3.LUT R8, RZ, R0, RZ, 0x33, !PT ;  /* 0x00000000ff089212 */ /* 0x000fe200078e33ff */
[----:B------:R-:W-:Y:S02]  /*a3c0*/  IMAD.MOV R10, RZ, RZ, -R2 ;  /* 0x000000ffff0a7224 */ /* 0x000fe400078e0a02 */
[----:B------:R-:W-:Y:S01]  /*a3d0*/  IMAD R11, R13, R4, RZ ;  /* 0x000000040d0b7224 */ /* 0x000fe200078e02ff */
[----:B------:R-:W-:Y:S01]  /*a3e0*/  IABS R6, R8 ;  /* 0x0000000800067213 */ /* 0x000fe20000000000 */
[----:B------:R-:W-:-:S04]  /*a3f0*/  IMAD.MOV.U32 R2, RZ, RZ, RZ ;  /* 0x000000ffff027224 */ /* 0x000fc800078e00ff */
[----:B------:R-:W-:-:S04]  /*a400*/  IMAD.HI.U32 R2, R3, R11, R2 ;  /* 0x0000000b03027227 */ /* 0x000fc800078e0002 */
[----:B------:R-:W-:Y:S02]  /*a410*/  IMAD.MOV.U32 R3, RZ, RZ, R6 ;  /* 0x000000ffff037224 */ /* 0x000fe400078e0006 */
[----:B------:R-:W-:Y:S02]  /*a420*/  IMAD.MOV.U32 R6, RZ, RZ, R10 ;  /* 0x000000ffff067224 */ /* 0x000fe400078e000a */
[----:B------:R-:W-:-:S04]  /*a430*/  IMAD.HI.U32 R2, R2, R3, RZ ;  /* 0x0000000302027227 */ /* 0x000fc800078e00ff */
[----:B------:R-:W-:Y:S02]  /*a440*/  IMAD R3, R2, R6, R3 ;  /* 0x0000000602037224 */ /* 0x000fe400078e0203 */
[----:B------:R-:W-:-:S03]  /*a450*/  IMAD R6, R0, R8, RZ ;  /* 0x0000000800067224 */ /* 0x000fc600078e02ff */
[----:B------:R-:W-:-:S13]  /*a460*/  ISETP.GT.U32.AND P1, PT, R4, R3, PT ;  /* 0x000000030400720c */ /* 0x000fda0003f24070 */
[----:B------:R-:W-:Y:S02]  /*a470*/  @!P1 IMAD.IADD R3, R3, 0x1, -R4 ;  /* 0x0000000103039824 */ /* 0x000fe400078e0a04 */
[----:B------:R-:W-:Y:S01]  /*a480*/  @!P1 VIADD R2, R2, 0x1 ;  /* 0x0000000102029836 */ /* 0x000fe20000000000 */
[----:B------:R-:W-:Y:S02]  /*a490*/  ISETP.NE.AND P1, PT, R9, RZ, PT ;  /* 0x000000ff0900720c */ /* 0x000fe40003f25270 */
[----:B------:R-:W-:Y:S02]  /*a4a0*/  ISETP.GE.U32.AND P0, PT, R3, R4, PT ;  /* 0x000000040300720c */ /* 0x000fe40003f06070 */
[----:B------:R-:W-:-:S04]  /*a4b0*/  LOP3.LUT R3, R8, R9, RZ, 0x3c, !PT ;  /* 0x0000000908037212 */ /* 0x000fc800078e3cff */
[----:B------:R-:W-:-:S07]  /*a4c0*/  ISETP.GE.AND P2, PT, R3, RZ, PT ;  /* 0x000000ff0300720c */ /* 0x000fce0003f46270 */
[----:B------:R-:W-:-:S06]  /*a4d0*/  @P0 VIADD R2, R2, 0x1 ;  /* 0x0000000102020836 */ /* 0x000fcc0000000000 */
[----:B------:R-:W-:Y:S01]  /*a4e0*/  @!P2 IMAD.MOV R2, RZ, RZ, -R2 ;  /* 0x000000ffff02a224 */ /* 0x000fe200078e0a02 */
[----:B------:R-:W-:-:S05]  /*a4f0*/  @!P1 LOP3.LUT R2, RZ, R9, RZ, 0x33, !PT ;  /* 0x00000009ff029212 */ /* 0x000fca00078e33ff */
[----:B------:R-:W-:-:S04]  /*a500*/  IMAD.MOV R4, RZ, RZ, -R2 ;  /* 0x000000ffff047224 */ /* 0x000fc800078e0a02 */
[C---:B------:R-:W-:Y:S02]  /*a510*/  IMAD R0, R9.reuse, R4, R8 ;  /* 0x0000000409007224 */ /* 0x040fe400078e0208 */
[----:B------:R-:W-:Y:S02]  /*a520*/  IMAD R9, R9, 0x1000000, R2 ;  /* 0x0100000009097824 */ /* 0x000fe400078e0202 */
[----:B------:R-:W-:Y:S02]  /*a530*/  IMAD.IADD R2, R5, 0x1, -R6 ;  /* 0x0000000105027824 */ /* 0x000fe400078e0a06 */
[----:B------:R-:W-:-:S05]  /*a540*/  IMAD R0, R0, 0x10000, R9 ;  /* 0x0001000000007824 */ /* 0x000fca00078e0209 */
[----:B------:R0:W-:Y:S04]  /*a550*/  STL [R1+0x18], R0 ;  /* 0x0000180001007387 */ /* 0x0001e80000100800 */
[----:B------:R0:W-:Y:S01]  /*a560*/  STL [R1+0x14], R2 ;  /* 0x0000140201007387 */ /* 0x0001e20000100800 */
[----:B------:R-:W-:Y:S05]  /*a570*/  BRA `(.L_x_226) ;  /* 0x0000000000107947 */ /* 0x000fea0003800000 */
.L_x_223:
[----:B------:R1:W-:Y:S01]  /*a580*/  STL [R1+0x10], R6 ;  /* 0x0000100601007387 */ /* 0x0003e20000100800 */
[----:B------:R-:W-:-:S03]  /*a590*/  ULDC UR40, c[0x0][0xc3c] ;  /* 0x00030f0000287ab9 */ /* 0x000fc60000000800 */
[----:B------:R1:W-:Y:S04]  /*a5a0*/  STL [R1+0x14], RZ ;  /* 0x000014ff01007387 */ /* 0x0003e80000100800 */
[----:B------:R1:W-:Y:S02]  /*a5b0*/  STL [R1+0x18], RZ ;  /* 0x000018ff01007387 */ /* 0x0003e40000100800 */
.L_x_226:
[----:B------:R-:W2:Y:S04]  /*a5c0*/  LDL R8, [R1+0x10] ;  /* 0x0000100001087983 */ /* 0x000ea80000100800 */
[----:B------:R-:W2:Y:S04]  /*a5d0*/  LDL R9, [R1+0x14] ;  /* 0x0000140001097983 */ /* 0x000ea80000100800 */
[----:B------:R-:W2:Y:S01]  /*a5e0*/  LDL R10, [R1+0x18] ;  /* 0x00001800010a7983 */ /* 0x000ea20000100800 */
[----:B------:R-:W-:Y:S01]  /*a5f0*/  ISETP.NE.AND P0, PT, R7, RZ, PT ;  /* 0x000000ff0700720c */ /* 0x000fe20003f05270 */
[----:B0-----:R-:W-:-:S12]  /*a600*/  IMAD.U32 R2, RZ, RZ, UR40 ;  /* 0x00000028ff027e24 */ /* 0x001fd8000f8e00ff */
[----:B------:R-:W0:Y:S01]  /*a610*/  @!P0 S2R R3, SR_CgaCtaId ;  /* 0x0000000000038919 */ /* 0x000e220000008800 */
[----:B------:R-:W-:Y:S01]  /*a620*/  @!P0 MOV R0, 0x400 ;  /* 0x0000040000008802 */ /* 0x000fe20000000f00 */
[----:B------:R-:W-:-:S03]  /*a630*/  @!P0 IMAD.MOV.U32 R11, RZ, RZ, R2 ;  /* 0x000000ffff0b8224 */ /* 0x000fc600078e0002 */
[----:B0-----:R-:W-:-:S05]  /*a640*/  @!P0 LEA R0, R3, R0, 0x18 ;  /* 0x0000000003008211 */ /* 0x001fca00078ec0ff */
[----:B--2---:R2:W-:Y:S01]  /*a650*/  @!P0 STS.128 [R0+0x132d0], R8 ;  /* 0x0132d00800008388 */ /* 0x0045e20000000c00 */
[----:B------:R-:W-:Y:S06]  /*a660*/  BAR.ARV 0x5, 0x200 ;  /* 0x0148000000007b1d */ /* 0x000fec0000002000 */
.L_x_221:
[----:B--2---:R-:W-:Y:S01]  /*a670*/  IMAD.MOV.U32 R0, RZ, RZ, 0x1 ;  /* 0x00000001ff007424 */ /* 0x004fe200078e00ff */
[----:B------:R-:W-:Y:S01]  /*a680*/  ULDC UR4, c[0x0][0xc3c] ;  /* 0x00030f0000047ab9 */ /* 0x000fe20000000800 */
[----:B------:R-:W-:Y:S01]  /*a690*/  IMAD.MOV.U32 R27, RZ, RZ, RZ ;  /* 0x000000ffff1b7224 */ /* 0x000fe200078e00ff */
[----:B------:R-:W-:Y:S02]  /*a6a0*/  UISETP.GE.AND UP0, UPT, UR40, UR4, UPT ;  /* 0x000000042800728c */ /* 0x000fe4000bf06270 */
[----:B------:R2:W-:Y:S04]  /*a6b0*/  STL [R1], R0 ;  /* 0x0000000001007387 */ /* 0x0005e80000100800 */
[----:B------:R2:W-:Y:S01]  /*a6c0*/  STL [R1+0x3c], RZ ;  /* 0x00003cff01007387 */ /* 0x0005e20000100800 */
[----:B------:R-:W-:-:S13]  /*a6d0*/  PLOP3.LUT P0, PT, PT, PT, UP0, 0x80, 0x0 ;  /* 0x000000000000781c */ /* 0x000fda0003f0f008 */
[----:B--2---:R-:W-:Y:S05]  /*a6e0*/  @P0 BRA `(.L_x_227) ;  /* 0x0000005800200947 */ /* 0x004fea0003800000 */
[----:B------:R-:W2:Y:S01]  /*a6f0*/  S2R R10, SR_TID.X ;  /* 0x00000000000a7919 */ /* 0x000ea20000002100 */
[----:B------:R-:W3:Y:S01]  /*a700*/  S2UR UR4, SR_CgaCtaId ;  /* 0x00000000000479c3 */ /* 0x000ee20000008800 */
[----:B------:R-:W-:Y:S01]  /*a710*/  MOV R16, 0x400 ;  /* 0x0000040000107802 */ /* 0x000fe20000000f00 */
[----:B------:R-:W-:Y:S01]  /*a720*/  IMAD.MOV.U32 R27, RZ, RZ, RZ ;  /* 0x000000ffff1b7224 */ /* 0x000fe200078e00ff */
[----:B------:R-:W-:Y:S02]  /*a730*/  ULOP3.LUT UR44, UR37, 0x2, URZ, 0xfc, !UPT ;  /* 0x00000002252c7892 */ /* 0x000fe4000f8efc3f */
[----:B------:R-:W-:Y:S01]  /*a740*/  ULOP3.LUT UR46, UR37, 0x1, URZ, 0xfc, !UPT ;  /* 0x00000001252e7892 */ /* 0x000fe2000f8efc3f */
[----:B------:R-:W-:Y:S01]  /*a750*/  ULDC UR47, c[0x0][0xc] ;  /* 0x00000300002f7ab9 */ /* 0x000fe20000000800 */
[C---:B--2---:R-:W-:Y:S01]  /*a760*/  IMAD.SHL.U32 R3, R10.reuse, 0x40, RZ ;  /* 0x000000400a037824 */ /* 0x044fe200078e00ff */
[----:B0-----:R-:W-:Y:S01]  /*a770*/  SHF.R.U32.HI R5, RZ, 0x1, R10 ;  /* 0x00000001ff057819 */ /* 0x001fe2000001160a */
[----:B------:R-:W-:-:S02]  /*a780*/  IMAD.SHL.U32 R2, R10, 0x20, RZ ;  /* 0x000000200a027824 */ /* 0x000fc400078e00ff */
[C---:B------:R-:W-:Y:S01]  /*a790*/  IMAD.SHL.U32 R4, R10.reuse, 0x8, RZ ;  /* 0x000000080a047824 */ /* 0x040fe200078e00ff */
[----:B------:R-:W-:Y:S01]  /*a7a0*/  LOP3.LUT R0, R3, 0x180, RZ, 0xc0, !PT ;  /* 0x0000018003007812 */ /* 0x000fe200078ec0ff */
[----:B------:R-:W-:Y:S01]  /*a7b0*/  IMAD.SHL.U32 R9, R10, 0x4, RZ ;  /* 0x000000040a097824 */ /* 0x000fe200078e00ff */
[----:B-1----:R-:W-:Y:S01]  /*a7c0*/  LOP3.LUT R6, R2, 0x80, RZ, 0xc0, !PT ;  /* 0x0000008002067812 */ /* 0x002fe200078ec0ff */
[----:B------:R-:W-:Y:S01]  /*a7d0*/  IMAD.SHL.U32 R8, R10, 0x2, RZ ;  /* 0x000000020a087824 */ /* 0x000fe200078e00ff */
[----:B------:R-:W-:Y:S01]  /*a7e0*/  LOP3.LUT R5, R0, 0x30, R5, 0xf8, !PT ;  /* 0x0000003000057812 */ /* 0x000fe200078ef805 */
[----:B------:R-:W-:Y:S01]  /*a7f0*/  IMAD.SHL.U32 R0, R10, 0x10, RZ ;  /* 0x000000100a007824 */ /* 0x000fe200078e00ff */
[----:B------:R-:W-:Y:S02]  /*a800*/  LOP3.LUT R6, R6, 0x10, R10, 0xf8, !PT ;  /* 0x0000001006067812 */ /* 0x000fe400078ef80a */
[----:B------:R-:W-:Y:S02]  /*a810*/  LOP3.LUT R4, R5, 0x30, R4, 0x78, !PT ;  /* 0x0000003005047812 */ /* 0x000fe400078e7804 */
[----:B------:R-:W-:-:S02]  /*a820*/  LOP3.LUT R7, R0, 0x600, RZ, 0xc0, !PT ;  /* 0x0000060000077812 */ /* 0x000fc400078ec0ff */
[----:B------:R-:W-:Y:S02]  /*a830*/  LOP3.LUT R6, R6, 0x10, R9, 0x78, !PT ;  /* 0x0000001006067812 */ /* 0x000fe400078e7809 */
[--C-:B------:R-:W-:Y:S02]  /*a840*/  LOP3.LUT R7, R7, 0x60, R2.reuse, 0xf8, !PT ;  /* 0x0000006007077812 */ /* 0x100fe400078ef802 */
[----:B------:R-:W-:Y:S02]  /*a850*/  LOP3.LUT R3, R4, 0x640, R3, 0xf8, !PT ;  /* 0x0000064004037812 */ /* 0x000fe400078ef803 */
[----:B------:R-:W-:Y:S02]  /*a860*/  LOP3.LUT R7, R7, 0x100, R2, 0xf8, !PT ;  /* 0x0000010007077812 */ /* 0x000fe400078ef802 */
[----:B------:R-:W-:Y:S01]  /*a870*/  LOP3.LUT R5, R0, 0x1b0, RZ, 0xc0, !PT ;  /* 0x000001b000057812 */ /* 0x000fe200078ec0ff */
[----:B------:R0:W-:Y:S01]  /*a880*/  STL [R1+0x30], R3 ;  /* 0x0000300301007387 */ /* 0x0001e20000100800 */
[----:B------:R-:W-:Y:S01]  /*a890*/  LOP3.LUT R4, R7, R6, RZ, 0xfc, !PT ;  /* 0x0000000607047212 */ /* 0x000fe200078efcff */
[----:B------:R-:W-:Y:S01]  /*a8a0*/  IMAD.MOV.U32 R6, RZ, RZ, 0x1 ;  /* 0x00000001ff067424 */ /* 0x000fe200078e00ff */
[----:B------:R-:W-:-:S03]  /*a8b0*/  LOP3.LUT R5, R5, 0x30, R8, 0x78, !PT ;  /* 0x0000003005057812 */ /* 0x000fc600078e7808 */
[----:B------:R3:W-:Y:S01]  /*a8c0*/  STL [R1+0x2c], R4 ;  /* 0x00002c0401007387 */ /* 0x0007e20000100800 */
[----:B0-----:R-:W-:-:S03]  /*a8d0*/  LOP3.LUT R3, R10, 0x7f, RZ, 0xc0, !PT ;  /* 0x0000007f0a037812 */ /* 0x001fc600078ec0ff */
[----:B------:R0:W-:Y:S01]  /*a8e0*/  STL [R1+0x3c], RZ ;  /* 0x00003cff01007387 */ /* 0x0001e20000100800 */
[----:B------:R-:W-:-:S03]  /*a8f0*/  SHF.R.U32.HI R3, RZ, 0x2, R3 ;  /* 0x00000002ff037819 */ /* 0x000fc60000011603 */
[----:B------:R0:W-:Y:S01]  /*a900*/  STL [R1], R6 ;  /* 0x0000000601007387 */ /* 0x0001e20000100800 */
[----:B---3--:R-:W-:Y:S01]  /*a910*/  IMAD.U32 R4, RZ, RZ, UR4 ;  /* 0x00000004ff047e24 */ /* 0x008fe2000f8e00ff */
[----:B------:R-:W-:Y:S02]  /*a920*/  LOP3.LUT R3, R3, 0x60, R2, 0xf8, !PT ;  /* 0x0000006003037812 */ /* 0x000fe400078ef802 */
[----:B------:R-:W-:Y:S02]  /*a930*/  LOP3.LUT R2, R5, 0x640, R0, 0xf8, !PT ;  /* 0x0000064005027812 */ /* 0x000fe400078ef800 */
[----:B------:R0:W-:Y:S01]  /*a940*/  STL [R1+0x24], R4 ;  /* 0x0000240401007387 */ /* 0x0001e20000100800 */
[----:B------:R-:W-:Y:S02]  /*a950*/  LEA R16, R4, R16, 0x18 ;  /* 0x0000001004107211 */ /* 0x000fe400078ec0ff */
[----:B------:R-:W-:Y:S01]  /*a960*/  LOP3.LUT R3, R3, 0x80, RZ, 0xfc, !PT ;  /* 0x0000008003037812 */ /* 0x000fe200078efcff */
[----:B------:R0:W-:Y:S02]  /*a970*/  STL [R1+0x28], R2 ;  /* 0x0000280201007387 */ /* 0x0001e40000100800 */
[----:B------:R-:W-:-:S05]  /*a980*/  IMAD.IADD R0, R16, 0x1, R2 ;  /* 0x0000000110007824 */ /* 0x000fca00078e0202 */
[----:B------:R0:W-:Y:S02]  /*a990*/  STL [R1+0x38], R0 ;  /* 0x0000380001007387 */ /* 0x0001e40000100800 */
.L_x_301:
[----:B------:R-:W-:Y:S01]  /*a9a0*/  ULDC.64 UR4, c[0x0][0xc88] ;  /* 0x0003220000047ab9 */ /* 0x000fe20000000a00 */
[----:B------:R-:W-:Y:S01]  /*a9b0*/  ULDC.64 UR8, c[0x0][0xa18] ;  /* 0x0002860000087ab9 */ /* 0x000fe20000000a00 */
[----:B------:R-:W-:Y:S01]  /*a9c0*/  UIMAD.WIDE UR4, UR40, 0x4, UR4 ;  /* 0x00000004280478a5 */ /* 0x000fe2000f8e0204 */
[----:B------:R-:W-:Y:S01]  /*a9d0*/  ULDC.64 UR10, c[0x0][0xa28] ;  /* 0x00028a00000a7ab9 */ /* 0x000fe20000000a00 */
[----:B------:R-:W-:Y:S01]  /*a9e0*/  ULDC.64 UR6, c[0x0][0xa00] ;  /* 0x0002800000067ab9 */ /* 0x000fe20000000a00 */
[----:B--2---:R-:W-:Y:S01]  /*a9f0*/  IMAD.MOV.U32 R22, RZ, RZ, RZ ;  /* 0x000000ffff167224 */ /* 0x004fe200078e00ff */
[----:B-1----:R-:W1:Y:S02]  /*aa00*/  LDC R8, c[0x0][0x424] ;  /* 0x00010900ff087b82 */ /* 0x002e640000000800 */
[----:B0--3--:R-:W-:Y:S02]  /*aa10*/  IMAD.U32 R2, RZ, RZ, UR4 ;  /* 0x00000004ff027e24 */ /* 0x009fe4000f8e00ff */
[----:B------:R-:W-:-:S05]  /*aa20*/  IMAD.U32 R3, RZ, RZ, UR5 ;  /* 0x00000005ff037e24 */ /* 0x000fca000f8e00ff */
[----:B------:R-:W2:Y:S01]  /*aa30*/  LDG.E R2, desc[UR50][R2.64] ;  /* 0x0000003202027981 */ /* 0x000ea2000c1e1900 */
[----:B------:R-:W-:Y:S01]  /*aa40*/  UISETP.NE.U32.AND UP1, UPT, UR8, URZ, UPT ;  /* 0x0000003f0800728c */ /* 0x000fe2000bf25070 */
[----:B------:R-:W0:Y:S01]  /*aa50*/  LDC R7, c[0x0][0x2f0] ;  /* 0x0000bc00ff077b82 */ /* 0x000e220000000800 */
[----:B------:R-:W-:Y:S02]  /*aa60*/  UISETP.NE.U32.AND UP0, UPT, UR10, URZ, UPT ;  /* 0x0000003f0a00728c */ /* 0x000fe4000bf05070 */
[----:B------:R-:W-:Y:S02]  /*aa70*/  UISETP.NE.AND.EX UP1, UPT, UR9, URZ, UPT, UP1 ;  /* 0x0000003f0900728c */ /* 0x000fe4000bf25310 */
[----:B------:R-:W-:Y:S02]  /*aa80*/  UISETP.NE.U32.AND UP2, UPT, UR6, URZ, UPT ;  /* 0x0000003f0600728c */ /* 0x000fe4000bf45070 */
[----:B------:R-:W-:Y:S02]  /*aa90*/  UISETP.NE.AND.EX UP0, UPT, UR11, URZ, UPT, UP0 ;  /* 0x0000003f0b00728c */ /* 0x000fe4000bf05300 */
[----:B------:R-:W-:Y:S01]  /*aaa0*/  UISETP.NE.AND.EX UP4, UPT, UR7, URZ, UPT, UP2 ;  /* 0x0000003f0700728c */ /* 0x000fe2000bf85320 */
[----:B------:R-:W-:-:S03]  /*aab0*/  PLOP3.LUT P1, PT, PT, PT, UP1, 0x80, 0x0 ;  /* 0x000000000000781c */ /* 0x000fc60003f2f018 */
[----:B------:R-:W-:Y:S01]  /*aac0*/  PLOP3.LUT P0, PT, PT, PT, UP0, 0x80, 0x0 ;  /* 0x000000000000781c */ /* 0x000fe20003f0f008 */
[----:B------:R-:W-:Y:S01]  /*aad0*/  UMOV UR36, URZ ;  /* 0x0000003f00247c82 */ /* 0x000fe20008000000 */
[----:B------:R-:W-:Y:S01]  /*aae0*/  PLOP3.LUT P2, PT, PT, PT, UP4, 0x80, 0x0 ;  /* 0x000000000000781c */ /* 0x000fe20003f4f048 */
[----:B------:R-:W-:Y:S01]  /*aaf0*/  UP2UR UR38, UPR, URZ, 0x10 ;  /* 0x000000103f267883 */ /* 0x000fe20008000000 */
[----:B--2---:R-:W-:-:S13]  /*ab00*/  R2UR UR43, R2 ;  /* 0x00000000022b72ca */ /* 0x004fda00000e0000 */
[----:B------:R-:W-:Y:S02]  /*ab10*/  USHF.R.S32.HI UR42, URZ, 0x1f, UR43 ;  /* 0x0000001f3f2a7899 */ /* 0x000fe4000801142b */
[----:B------:R-:W-:Y:S02]  /*ab20*/  USHF.L.U32 UR45, UR43, 0x2, URZ ;  /* 0x000000022b2d7899 */ /* 0x000fe4000800063f */
[----:B------:R-:W-:Y:S02]  /*ab30*/  USHF.L.U64.HI UR39, UR43, 0x2, UR42 ;  /* 0x000000022b277899 */ /* 0x000fe4000801022a */
[----:B------:R-:W-:Y:S02]  /*ab40*/  UIADD3 UR5, UP2, UR45, UR6, URZ ;  /* 0x000000062d057290 */ /* 0x000fe4000ff5e03f */
[----:B------:R-:W-:Y:S02]  /*ab50*/  @UP1 UIADD3 UR6, UP3, UR45, UR8, URZ ;  /* 0x000000082d061290 */ /* 0x000fe4000ff7e03f */
[----:B------:R-:W-:-:S02]  /*ab60*/  UIADD3.X UR8, UR39, UR7, URZ, UP2, !UPT ;  /* 0x0000000727087290 */ /* 0x000fc400097fe43f */
[----:B------:R-:W-:Y:S01]  /*ab70*/  @UP1 UIADD3.X UR7, UR39, UR9, URZ, UP3, !UPT ;  /* 0x0000000927071290 */ /* 0x000fe20009ffe43f */
[----:B------:R-:W-:Y:S01]  /*ab80*/  MOV R2, UR5 ;  /* 0x0000000500027c02 */ /* 0x000fe20008000f00 */
[----:B------:R-:W-:Y:S01]  /*ab90*/  @UP0 ULEA UR4, UP1, UR43, UR10, 0x2 ;  /* 0x0000000a2b040291 */ /* 0x000fe2000f82103f */
[----:B------:R-:W-:Y:S02]  /*aba0*/  IMAD.U32 R4, RZ, RZ, UR6 ;  /* 0x00000006ff047e24 */ /* 0x000fe4000f8e00ff */
[----:B------:R-:W-:Y:S01]  /*abb0*/  IMAD.U32 R3, RZ, RZ, UR8 ;  /* 0x00000008ff037e24 */ /* 0x000fe2000f8e00ff */
[----:B------:R-:W-:Y:S01]  /*abc0*/  @UP0 ULEA.HI.X UR5, UR43, UR11, UR42, 0x2, UP1 ;  /* 0x0000000b2b050291 */ /* 0x000fe200088f142a */
[----:B------:R-:W-:-:S03]  /*abd0*/  IMAD.U32 R5, RZ, RZ, UR7 ;  /* 0x00000007ff057e24 */ /* 0x000fc6000f8e00ff */
[----:B------:R-:W2:Y:S04]  /*abe0*/  @P2 LDG.E R0, desc[UR50][R2.64] ;  /* 0x0000003202002981 */ /* 0x000ea8000c1e1900 */
[----:B------:R3:W4:Y:S02]  /*abf0*/  @P1 LDG.E R6, desc[UR50][R4.64] ;  /* 0x0000003204061981 */ /* 0x000724000c1e1900 */
[----:B---3--:R-:W-:Y:S02]  /*ac00*/  IMAD.U32 R4, RZ, RZ, UR4 ;  /* 0x00000004ff047e24 */ /* 0x008fe4000f8e00ff */
[----:B------:R-:W-:-:S05]  /*ac10*/  IMAD.U32 R5, RZ, RZ, UR5 ;  /* 0x00000005ff057e24 */ /* 0x000fca000f8e00ff */
[----:B-----5:R3:W5:Y:S01]  /*ac20*/  @P0 LDG.E R22, desc[UR50][R4.64] ;  /* 0x0000003204160981 */ /* 0x020762000c1e1900 */
[----:B------:R-:W-:Y:S01]  /*ac30*/  PLOP3.LUT P2, PT, PT, PT, UP4, 0x80, 0x0 ;  /* 0x000000000000781c */ /* 0x000fe20003f4f048 */
[----:B---3--:R-:W3:Y:S02]  /*ac40*/  LDC.64 R4, c[0x0][0x418] ;  /* 0x00010600ff047b82 */ /* 0x008ee40000000a00 */
[----:B---3--:R-:W-:-:S04]  /*ac50*/  ISETP.NE.U32.AND P0, PT, R4, RZ, PT ;  /* 0x000000ff0400720c */ /* 0x008fc80003f05070 */
[----:B------:R-:W-:-:S06]  /*ac60*/  ISETP.NE.AND.EX P0, PT, R5, RZ, PT, P0 ;  /* 0x000000ff0500720c */ /* 0x000fcc0003f05300 */
[----:B--2---:R-:W-:Y:S02]  /*ac70*/  @P2 R2UR UR36, R0 ;  /* 0x00000000002422ca */ /* 0x004fe400000e0000 */
[----:B----4-:R-:W-:Y:S01]  /*ac80*/  @P1 R2UR UR41, R6 ;  /* 0x00000000062912ca */ /* 0x010fe200000e0000 */
[----:B-----5:R2:W-:Y:S01]  /*ac90*/  STL [R1+0xc], R22 ;  /* 0x00000c1601007387 */ /* 0x0205e20000100800 */
[----:B01----:R-:W-:-:S13]  /*aca0*/  @P1 BRA `(.L_x_228) ;  /* 0x0000000000241947 */ /* 0x003fda0003800000 */
[----:B------:R-:W-:Y:S01]  /*acb0*/  UISETP.NE.AND UP0, UPT, UR38, URZ, UPT ;  /* 0x0000003f2600728c */ /* 0x000fe2000bf05270 */
[----:B------:R-:W-:-:S05]  /*acc0*/  ULDC UR41, c[0x0][0x288] ;  /* 0x0000a20000297ab9 */ /* 0x000fca0000000800 */
[----:B------:R-:W-:-:S13]  /*acd0*/  PLOP3.LUT P1, PT, PT, PT, UP0, 0x40, 0x0 ;  /* 0x000000000000781c */ /* 0x000fda0003f2e808 */
[----:B------:R-:W-:Y:S05]  /*ace0*/  @P1 BRA `(.L_x_228) ;  /* 0x0000000000141947 */ /* 0x000fea0003800000 */
[----:B------:R-:W3:Y:S04]  /*acf0*/  LDG.E R4, desc[UR50][R2.64] ;  /* 0x0000003202047981 */ /* 0x000ee8000c1e1900 */
[----:B------:R-:W4:Y:S01]  /*ad00*/  LDG.E R0, desc[UR50][R2.64+0x4] ;  /* 0x0000043202007981 */ /* 0x000f22000c1e1900 */
[----:B---3--:R-:W-:Y:S02]  /*ad10*/  R2UR UR4, R4 ;  /* 0x00000000040472ca */ /* 0x008fe400000e0000 */
[----:B----4-:R-:W-:-:S13]  /*ad20*/  R2UR UR41, R0 ;  /* 0x00000000002972ca */ /* 0x010fda00000e0000 */
[----:B------:R-:W-:-:S12]  /*ad30*/  UIADD3 UR41, -UR4, UR41, URZ ;  /* 0x0000002904297290 */ /* 0x000fd8000fffe13f */
.L_x_228:
[----:B------:R-:W-:Y:S01]  /*ad40*/  ULDC.64 UR4, c[0x0][0xa20] ;  /* 0x0002880000047ab9 */ /* 0x000fe20000000a00 */
[----:B------:R-:W-:Y:S01]  /*ad50*/  SEL R8, R8, 0x1, P0 ;  /* 0x0000000108087807 */ /* 0x000fe20000000000 */
[----:B------:R-:W-:Y:S01]  /*ad60*/  IMAD.U32 R29, RZ, RZ, UR43 ;  /* 0x0000002bff1d7e24 */ /* 0x000fe2000f8e00ff */
[----:B------:R-:W-:-:S03]  /*ad70*/  ISETP.NE.U32.AND P1, PT, RZ, UR4, PT ;  /* 0x00000004ff007c0c */ /* 0x000fc6000bf25070 */
[----:B------:R-:W-:Y:S01]  /*ad80*/  IMAD R18, R8, R7, RZ ;  /* 0x0000000708127224 */ /* 0x000fe200078e02ff */
[----:B------:R-:W-:-:S13]  /*ad90*/  ISETP.NE.AND.EX P1, PT, RZ, UR5, PT, P1 ;  /* 0x00000005ff007c0c */ /* 0x000fda000bf25310 */
[----:B------:R-:W-:Y:S05]  /*ada0*/  @!P1 BRA `(.L_x_229) ;  /* 0x0000000000189947 */ /* 0x000fea0003800000 */
[----:B------:R-:W-:-:S04]  /*adb0*/  UIADD3 UR4, UP0, UR45, UR4, URZ ;  /* 0x000000042d047290 */ /* 0x000fc8000ff1e03f */
[----:B------:R-:W-:Y:S02]  /*adc0*/  UIADD3.X UR5, UR39, UR5, URZ, UP0, !UPT ;  /* 0x0000000527057290 */ /* 0x000fe400087fe43f */
[----:B------:R-:W-:-:S04]  /*add0*/  IMAD.U32 R2, RZ, RZ, UR4 ;  /* 0x00000004ff027e24 */ /* 0x000fc8000f8e00ff */
[----:B------:R-:W-:-:S05]  /*ade0*/  IMAD.U32 R3, RZ, RZ, UR5 ;  /* 0x00000005ff037e24 */ /* 0x000fca000f8e00ff */
[----:B------:R0:W5:Y:S01]  /*adf0*/  LDG.E R18, desc[UR50][R2.64] ;  /* 0x0000003202127981 */ /* 0x000162000c1e1900 */
[----:B------:R-:W-:Y:S05]  /*ae00*/  BRA `(.L_x_230) ;  /* 0x0000000000247947 */ /* 0x000fea0003800000 */
.L_x_229:
[----:B------:R-:W-:Y:S02]  /*ae10*/  ULDC.64 UR4, c[0x0][0xa08] ;  /* 0x0002820000047ab9 */ /* 0x000fe40000000a00 */
[----:B------:R-:W-:-:S04]  /*ae20*/  ISETP.NE.U32.AND P0, PT, RZ, UR4, PT ;  /* 0x00000004ff007c0c */ /* 0x000fc8000bf05070 */
[----:B------:R-:W-:-:S13]  /*ae30*/  ISETP.NE.AND.EX P0, PT, RZ, UR5, PT, P0 ;  /* 0x00000005ff007c0c */ /* 0x000fda000bf05300 */
[----:B------:R-:W-:Y:S05]  /*ae40*/  @!P0 BRA `(.L_x_230) ;  /* 0x0000000000148947 */ /* 0x000fea0003800000 */
[----:B------:R-:W0:Y:S02]  /*ae50*/  LDC.64 R2, c[0x0][0xa08] ;  /* 0x00028200ff027b82 */ /* 0x000e240000000a00 */
[----:B0-----:R-:W-:-:S05]  /*ae60*/  IMAD.WIDE R2, R29, 0x4, R2 ;  /* 0x000000041d027825 */ /* 0x001fca00078e0202 */
[----:B------:R-:W3:Y:S04]  /*ae70*/  LDG.E R18, desc[UR50][R2.64] ;  /* 0x0000003202127981 */ /* 0x000ee8000c1e1900 */
[----:B------:R-:W3:Y:S02]  /*ae80*/  LDG.E R5, desc[UR50][R2.64+0x4] ;  /* 0x0000043202057981 */ /* 0x000ee4000c1e1900 */
[----:B---3--:R-:W-:-:S07]  /*ae90*/  IMAD.IADD R18, R5, 0x1, -R18 ;  /* 0x0000000105127824 */ /* 0x008fce00078e0a12 */
.L_x_230:
[----:B------:R-:W3:Y:S01]  /*aea0*/  LDL R17, [R1+0x18] ;  /* 0x0000180001117983 */ /* 0x000ee20000100800 */
[----:B-----5:R-:W-:-:S04]  /*aeb0*/  IMAD.IADD R18, R18, 0x1, -R22 ;  /* 0x0000000112127824 */ /* 0x020fc800078e0a16 */
[C---:B0-----:R-:W-:Y:S01]  /*aec0*/  VIADD R2, R18.reuse, 0x9f ;  /* 0x0000009f12027836 */ /* 0x041fe20000000000 */
[----:B------:R-:W-:-:S03]  /*aed0*/  ISETP.GE.AND P0, PT, R18, 0x1, PT ;  /* 0x000000011200780c */ /* 0x000fc60003f06270 */
[----:B------:R-:W-:Y:S01]  /*aee0*/  IMAD.HI R2, R2, 0x66666667, RZ ;  /* 0x6666666702027827 */ /* 0x000fe200078e02ff */
[----:B---3--:R-:W-:-:S04]  /*aef0*/  LOP3.LUT R0, R17, 0xff000000, RZ, 0xc0, !PT ;  /* 0xff00000011007812 */ /* 0x008fc800078ec0ff */
[----:B------:R-:W-:Y:S02]  /*af00*/  SHF.R.U32.HI R3, RZ, 0x8, R0 ;  /* 0x00000008ff037819 */ /* 0x000fe40000011600 */
[----:B------:R-:W-:-:S04]  /*af10*/  LOP3.LUT R0, R17, 0xff0000, RZ, 0xc0, !PT ;  /* 0x00ff000011007812 */ /* 0x000fc800078ec0ff */
[----:B------:R-:W-:Y:S02]  /*af20*/  LEA.HI R5, R0, R3, RZ, 0x10 ;  /* 0x0000000300057211 */ /* 0x000fe400078f80ff */
[----:B------:R-:W-:Y:S02]  /*af30*/  SHF.R.U32.HI R3, RZ, 0x1f, R2 ;  /* 0x0000001fff037819 */ /* 0x000fe40000011602 */
[----:B------:R-:W-:Y:S02]  /*af40*/  LOP3.LUT R4, R5, 0xff, RZ, 0xc0, !PT ;  /* 0x000000ff05047812 */ /* 0x000fe400078ec0ff */
[----:B------:R-:W-:Y:S01]  /*af50*/  LEA.HI.SX32 R0, R2, R3, 0x1a ;  /* 0x0000000302007211 */ /* 0x000fe200078fd2ff */
[----:B------:R-:W-:Y:S01]  /*af60*/  IMAD.MOV.U32 R3, RZ, RZ, RZ ;  /* 0x000000ffff037224 */ /* 0x000fe200078e00ff */
[----:B------:R-:W-:Y:S06]  /*af70*/  @!P0 BRA `(.L_x_231) ;  /* 0x0000000000748947 */ /* 0x000fec0003800000 */
[----:B------:R-:W-:-:S04]  /*af80*/  SHF.R.U32.HI R5, RZ, 0x10, R5 ;  /* 0x00000010ff057819 */ /* 0x000fc80000011605 */
[----:B------:R-:W-:-:S13]  /*af90*/  ISETP.NE.AND P0, PT, R5, RZ, PT ;  /* 0x000000ff0500720c */ /* 0x000fda0003f05270 */
[----:B------:R-:W0:Y:S02]  /*afa0*/  @!P0 LDC R5, c[0x0][0x9f0] ;  /* 0x00027c00ff058b82 */ /* 0x000e240000000800 */
[-C--:B0-----:R-:W-:Y:S02]  /*afb0*/  IABS R7, R5.reuse ;  /* 0x0000000500077213 */ /* 0x081fe40000000000 */
[----:B------:R-:W-:Y:S02]  /*afc0*/  IADD3 R6, R5, -0x1, R0 ;  /* 0xffffffff05067810 */ /* 0x000fe40007ffe000 */
[----:B------:R-:W0:Y:S02]  /*afd0*/  I2F.RP R9, R7 ;  /* 0x0000000700097306 */ /* 0x000e240000209400 */
[----:B------:R-:W-:-:S04]  /*afe0*/  LOP3.LUT R2, R6, R5, RZ, 0x3c, !PT ;  /* 0x0000000506027212 */ /* 0x000fc800078e3cff */
[----:B------:R-:W-:Y:S02]  /*aff0*/  ISETP.GE.AND P2, PT, R2, RZ, PT ;  /* 0x000000ff0200720c */ /* 0x000fe40003f46270 */
[----:B0-----:R-:W0:Y:S02]  /*b000*/  MUFU.RCP R9, R9 ;  /* 0x0000000900097308 */ /* 0x001e240000001000 */
[----:B0-----:R-:W-:-:S06]  /*b010*/  VIADD R10, R9, 0xffffffe ;  /* 0x0ffffffe090a7836 */ /* 0x001fcc0000000000 */
[----:B------:R-:W0:Y:S02]  /*b020*/  F2I.FTZ.U32.TRUNC.NTZ R3, R10 ;  /* 0x0000000a00037305 */ /* 0x000e24000021f000 */
[----:B0-----:R-:W-:-:S04]  /*b030*/  IMAD.MOV R2, RZ, RZ, -R3 ;  /* 0x000000ffff027224 */ /* 0x001fc800078e0a03 */
[----:B------:R-:W-:Y:S02]  /*b040*/  IMAD R8, R2, R7, RZ ;  /* 0x0000000702087224 */ /* 0x000fe400078e02ff */
[----:B------:R-:W-:-:S04]  /*b050*/  IMAD.MOV.U32 R2, RZ, RZ, RZ ;  /* 0x000000ffff027224 */ /* 0x000fc800078e00ff */
[----:B------:R-:W-:Y:S01]  /*b060*/  IMAD.HI.U32 R8, R3, R8, R2 ;  /* 0x0000000803087227 */ /* 0x000fe200078e0002 */
[----:B------:R-:W-:Y:S02]  /*b070*/  IABS R2, R6 ;  /* 0x0000000600027213 */ /* 0x000fe40000000000 */
[----:B------:R-:W-:-:S03]  /*b080*/  IABS R3, R5 ;  /* 0x0000000500037213 */ /* 0x000fc60000000000 */
[----:B------:R-:W-:-:S04]  /*b090*/  IMAD.HI.U32 R8, R8, R2, RZ ;  /* 0x0000000208087227 */ /* 0x000fc800078e00ff */
[----:B------:R-:W-:-:S04]  /*b0a0*/  IMAD.MOV R3, RZ, RZ, -R3 ;  /* 0x000000ffff037224 */ /* 0x000fc800078e0a03 */
[----:B------:R-:W-:-:S05]  /*b0b0*/  IMAD R2, R8, R3, R2 ;  /* 0x0000000308027224 */ /* 0x000fca00078e0202 */
[----:B------:R-:W-:-:S13]  /*b0c0*/  ISETP.GT.U32.AND P1, PT, R7, R2, PT ;  /* 0x000000020700720c */ /* 0x000fda0003f24070 */
[----:B------:R-:W-:Y:S02]  /*b0d0*/  @!P1 IMAD.IADD R2, R2, 0x1, -R7 ;  /* 0x0000000102029824 */ /* 0x000fe400078e0a07 */
[----:B------:R-:W-:Y:S01]  /*b0e0*/  @!P1 VIADD R8, R8, 0x1 ;  /* 0x0000000108089836 */ /* 0x000fe20000000000 */
[----:B------:R-:W-:Y:S02]  /*b0f0*/  ISETP.NE.AND P1, PT, R5, RZ, PT ;  /* 0x000000ff0500720c */ /* 0x000fe40003f25270 */
[----:B------:R-:W-:-:S13]  /*b100*/  ISETP.GE.U32.AND P0, PT, R2, R7, PT ;  /* 0x000000070200720c */ /* 0x000fda0003f06070 */
[----:B------:R-:W-:-:S04]  /*b110*/  @P0 VIADD R8, R8, 0x1 ;  /* 0x0000000108080836 */ /* 0x000fc80000000000 */
[----:B------:R-:W-:-:S04]  /*b120*/  IMAD.MOV.U32 R3, RZ, RZ, R8 ;  /* 0x000000ffff037224 */ /* 0x000fc800078e0008 */
[----:B------:R-:W-:Y:S01]  /*b130*/  @!P2 IMAD.MOV R3, RZ, RZ, -R3 ;  /* 0x000000ffff03a224 */ /* 0x000fe200078e0a03 */
[----:B------:R-:W-:-:S07]  /*b140*/  @!P1 LOP3.LUT R3, RZ, R5, RZ, 0x33, !PT ;  /* 0x00000005ff039212 */ /* 0x000fce00078e33ff */
.L_x_231:
[-C--:B------:R-:W-:Y:S01]  /*b150*/  IMAD R2, R4, R3.reuse, RZ ;  /* 0x0000000304027224 */ /* 0x080fe200078e02ff */
[----:B------:R-:W-:Y:S04]  /*b160*/  BSSY B7, `(.L_x_232) ;  /* 0x0000413000077945 */ /* 0x000fe80003800000 */
[----:B------:R-:W-:Y:S01]  /*b170*/  VIADDMNMX R0, R2, R3, R0, PT ;  /* 0x0000000302007246 */ /* 0x000fe20003800100 */
[----:B------:R0:W-:Y:S03]  /*b180*/  STL [R1+0x20], R2 ;  /* 0x0000200201007387 */ /* 0x0001e60000100800 */
[----:B------:R-:W-:-:S13]  /*b190*/  R2UR UR48, R0 ;  /* 0x00000000003072ca */ /* 0x000fda00000e0000 */
[----:B------:R-:W-:-:S13]  /*b1a0*/  ISETP.LT.AND P0, PT, R2, UR48, PT ;  /* 0x0000003002007c0c */ /* 0x000fda000bf01270 */
[----:B0-----:R-:W-:Y:S05]  /*b1b0*/  @P0 BRA `(.L_x_233) ;  /* 0x0000000000480947 */ /* 0x001fea0003800000 */
[----:B------:R-:W0:Y:S02]  /*b1c0*/  S2R R2, SR_TID.X ;  /* 0x0000000000027919 */ /* 0x000e240000002100 */
[----:B0-----:R-:W-:-:S04]  /*b1d0*/  LOP3.LUT R2, R2, 0x7f, RZ, 0xc0, !PT ;  /* 0x0000007f02027812 */ /* 0x001fc800078ec0ff */
[----:B------:R-:W-:-:S13]  /*b1e0*/  ISETP.NE.AND P0, PT, R2, RZ, PT ;  /* 0x000000ff0200720c */ /* 0x000fda0003f05270 */
[----:B------:R-:W-:Y:S05]  /*b1f0*/  @P0 BRA `(.L_x_234) ;  /* 0x0000004000240947 */ /* 0x000fea0003800000 */
[----:B------:R-:W0:Y:S01]  /*b200*/  S2R R5, SR_LANEID ;  /* 0x0000000000057919 */ /* 0x000e220000000000 */
[----:B------:R-:W-:Y:S01]  /*b210*/  VOTEU.ANY UR4, UPT, PT ;  /* 0x0000000000047886 */ /* 0x000fe200038e0100 */
[----:B------:R-:W1:Y:S01]  /*b220*/  LDC.64 R2, c[0x0][0xc60] ;  /* 0x00031800ff027b82 */ /* 0x000e620000000a00 */
[----:B------:R-:W0:Y:S02]  /*b230*/  FLO.U32 R0, UR4 ;  /* 0x0000000400007d00 */ /* 0x000e2400080e0000 */
[----:B0-----:R-:W-:-:S06]  /*b240*/  ISETP.EQ.U32.AND P0, PT, R0, R5, PT ;  /* 0x000000050000720c */ /* 0x001fcc0003f02070 */
[----:B------:R-:W1:Y:S07]  /*b250*/  POPC R5, UR4 ;  /* 0x0000000400057d09 */ /* 0x000e6e0008000000 */
[----:B-1----:R-:W3:Y:S01]  /*b260*/  @P0 ATOMG.E.ADD.STRONG.GPU PT, R3, desc[UR50][R2.64], R5 ;  /* 0x00000005020309a8 */ /* 0x002ee200081ee1f2 */
[----:B------:R-:W0:Y:S02]  /*b270*/  S2R R4, SR_LTMASK ;  /* 0x0000000000047919 */ /* 0x000e240000003900 */
[----:B0-----:R-:W-:-:S04]  /*b280*/  LOP3.LUT R4, R4, UR4, RZ, 0xc0, !PT ;  /* 0x0000000404047c12 */ /* 0x001fc8000f8ec0ff */
[----:B------:R-:W0:Y:S01]  /*b290*/  POPC R7, R4 ;  /* 0x0000000400077309 */ /* 0x000e220000000000 */
[----:B---3--:R-:W0:Y:S02]  /*b2a0*/  SHFL.IDX PT, R0, R3, R0, 0x1f ;  /* 0x00001f0003007589 */ /* 0x008e2400000e0000 */
[----:B0-----:R-:W-:-:S05]  /*b2b0*/  IADD3 R0, R0, UR47, R7 ;  /* 0x0000002f00007c10 */ /* 0x001fca000fffe007 */
[----:B------:R1:W-:Y:S01]  /*b2c0*/  STL [R1+0x10], R0 ;  /* 0x0000100001007387 */ /* 0x0003e20000100800 */
[----:B------:R-:W-:Y:S05]  /*b2d0*/  BRA `(.L_x_234) ;  /* 0x0000003c00ec7947 */ /* 0x000fea0003800000 */
.L_x_233:
[----:B------:R-:W-:Y:S01]  /*b2e0*/  VIADD R0, R16, 0xe000 ;  /* 0x0000e00010007836 */ /* 0x000fe20000000000 */
[----:B------:R-:W-:Y:S04]  /*b2f0*/  BSSY B6, `(.L_x_235) ;  /* 0x0000013000067945 */ /* 0x000fe80003800000 */
[----:B------:R-:W-:-:S13]  /*b300*/  LOP3.LUT P0, RZ, R0, 0x1bf, RZ, 0xc0, !PT ;  /* 0x000001bf00ff7812 */ /* 0x000fda000780c0ff */
[----:B------:R-:W-:Y:S05]  /*b310*/  @!P0 BRA `(.L_x_236) ;  /* 0x0000000000408947 */ /* 0x000fea0003800000 */
[----:B------:R-:W-:Y:S01]  /*b320*/  MOV R2, 0x0 ;  /* 0x0000000000027802 */ /* 0x000fe20000000f00 */
[----:B------:R-:W-:Y:S01]  /*b330*/  ULDC.64 UR6, c[0x4][0x98] ;  /* 0x0100260000067ab9 */ /* 0x000fe20000000a00 */
[----:B------:R-:W-:Y:S01]  /*b340*/  ULDC.64 UR8, c[0x4][0xa0] ;  /* 0x0100280000087ab9 */ /* 0x000fe20000000a00 */
[----:B------:R-:W-:Y:S01]  /*b350*/  ULDC.64 UR4, c[0x4][0x8] ;  /* 0x0100020000047ab9 */ /* 0x000fe20000000a00 */
[----:B------:R-:W-:Y:S02]  /*b360*/  IMAD.U32 R4, RZ, RZ, UR6 ;  /* 0x00000006ff047e24 */ /* 0x000fe4000f8e00ff */
[----:B------:R-:W0:Y:S01]  /*b370*/  LDC.64 R2, c[0x4][R2] ;  /* 0x0100000002027b82 */ /* 0x000e220000000a00 */
[----:B------:R-:W-:Y:S02]  /*b380*/  IMAD.U32 R5, RZ, RZ, UR7 ;  /* 0x00000007ff057e24 */ /* 0x000fe4000f8e00ff */
[----:B------:R-:W-:Y:S02]  /*b390*/  IMAD.U32 R6, RZ, RZ, UR8 ;  /* 0x00000008ff067e24 */ /* 0x000fe4000f8e00ff */
[----:B------:R-:W-:-:S02]  /*b3a0*/  IMAD.U32 R7, RZ, RZ, UR9 ;  /* 0x00000009ff077e24 */ /* 0x000fc4000f8e00ff */
[----:B------:R-:W-:Y:S02]  /*b3b0*/  IMAD.U32 R10, RZ, RZ, UR4 ;  /* 0x00000004ff0a7e24 */ /* 0x000fe4000f8e00ff */
[----:B------:R-:W-:Y:S02]  /*b3c0*/  IMAD.U32 R11, RZ, RZ, UR5 ;  /* 0x00000005ff0b7e24 */ /* 0x000fe4000f8e00ff */
[----:B------:R-:W-:Y:S02]  /*b3d0*/  IMAD.MOV.U32 R8, RZ, RZ, 0x70 ;  /* 0x00000070ff087424 */ /* 0x000fe400078e00ff */
[----:B------:R-:W-:Y:S02]  /*b3e0*/  IMAD.MOV.U32 R12, RZ, RZ, 0x1 ;  /* 0x00000001ff0c7424 */ /* 0x000fe400078e00ff */
[----:B------:R-:W-:-:S07]  /*b3f0*/  IMAD.MOV.U32 R13, RZ, RZ, RZ ;  /* 0x000000ffff0d7224 */ /* 0x000fce00078e00ff */
[----:B------:R-:W-:-:S07]  /*b400*/  LEPC R20, `(.L_x_236) ;  /* 0x000000001014794e */ /* 0x000fce0000000000 */
[----:B0-2---:R-:W-:Y:S05]  /*b410*/  CALL.ABS.NOINC R2 ;  /* 0x0000000002007343 */ /* 0x005fea0003c00000 */
.L_x_236:
[----:B------:R-:W-:Y:S05]  /*b420*/  BSYNC B6 ;  /* 0x0000000000067941 */ /* 0x000fea0003800000 */
.L_x_235:
[----:B------:R-:W3:Y:S01]  /*b430*/  LDL.LU R19, [R1+0x8] ;  /* 0x0000080001137983 */ /* 0x000ee20000300800 */
[----:B------:R-:W-:Y:S01]  /*b440*/  VIADD R0, R16, 0x6000 ;  /* 0x0000600010007836 */ /* 0x000fe20000000000 */
[----:B------:R-:W-:Y:S04]  /*b450*/  BSSY B6, `(.L_x_237) ;  /* 0x0000016000067945 */ /* 0x000fe80003800000 */
[----:B------:R-:W-:Y:S02]  /*b460*/  LOP3.LUT P0, RZ, R0, 0x1bf, RZ, 0xc0, !PT ;  /* 0x000001bf00ff7812 */ /* 0x000fe4000780c0ff */
[----:B---3--:R-:W-:-:S11]  /*b470*/  LOP3.LUT R19, R19, 0xfffffffe, RZ, 0xc0, !PT ;  /* 0xfffffffe13137812 */ /* 0x008fd600078ec0ff */
[----:B------:R-:W-:-:S05]  /*b480*/  @P0 LOP3.LUT R19, R19, 0x1, RZ, 0xfc, !PT ;  /* 0x0000000113130812 */ /* 0x000fca00078efcff */
[----:B------:R0:W-:Y:S01]  /*b490*/  STL [R1+0x8], R19 ;  /* 0x0000081301007387 */ /* 0x0001e20000100800 */
[----:B------:R-:W-:Y:S05]  /*b4a0*/  @!P0 BRA `(.L_x_238) ;  /* 0x0000000000408947 */ /* 0x000fea0003800000 */
[----:B------:R-:W-:Y:S01]  /*b4b0*/  MOV R2, 0x0 ;  /* 0x0000000000027802 */ /* 0x000fe20000000f00 */
[----:B------:R-:W-:Y:S01]  /*b4c0*/  ULDC.64 UR6, c[0x4][0x98] ;  /* 0x0100260000067ab9 */ /* 0x000fe20000000a00 */
[----:B------:R-:W-:Y:S01]  /*b4d0*/  ULDC.64 UR8, c[0x4][0xa0] ;  /* 0x0100280000087ab9 */ /* 0x000fe20000000a00 */
[----:B------:R-:W-:Y:S01]  /*b4e0*/  ULDC.64 UR4, c[0x4][0x10] ;  /* 0x0100040000047ab9 */ /* 0x000fe20000000a00 */
[----:B------:R-:W-:Y:S01]  /*b4f0*/  IMAD.U32 R4, RZ, RZ, UR6 ;  /* 0x00000006ff047e24 */ /* 0x000fe2000f8e00ff */
[----:B------:R-:W-:Y:S01]  /*b500*/  MOV R7, UR9 ;  /* 0x0000000900077c02 */ /* 0x000fe20008000f00 */
[----:B------:R-:W1:Y:S01]  /*b510*/  LDC.64 R2, c[0x4][R2] ;  /* 0x0100000002027b82 */ /* 0x000e620000000a00 */
        /* <DEDUP_REMOVED lines=8> */
[----:B012---:R-:W-:Y:S05]  /*b5a0*/  CALL.ABS.NOINC R2 ;  /* 0x0000000002007343 */ /* 0x007fea0003c00000 */
.L_x_238:
[----:B------:R-:W-:Y:S05]  /*b5b0*/  BSYNC B6 ;  /* 0x0000000000067941 */ /* 0x000fea0003800000 */
.L_x_237:
        /* <DEDUP_REMOVED lines=9> */
[----:B------:R-:W1:Y:S01]  /*b650*/  LDC.64 R2, c[0x4][R2] ;  /* 0x0100000002027b82 */ /* 0x000e620000000a00 */
        /* <DEDUP_REMOVED lines=9> */
[----:B012---:R-:W-:Y:S05]  /*b6f0*/  CALL.ABS.NOINC R2 ;  /* 0x0000000002007343 */ /* 0x007fea0003c00000 */
.L_x_240:
[----:B------:R-:W-:Y:S05]  /*b700*/  BSYNC B6 ;  /* 0x0000000000067941 */ /* 0x000fea0003800000 */
.L_x_239:
[----:B------:R-:W-:Y:S01]  /*b710*/  IMAD.MOV.U32 R23, RZ, RZ, R19 ;  /* 0x000000ffff177224 */ /* 0x000fe200078e0013 */
        /* <DEDUP_REMOVED lines=19> */
.L_x_242:
[----:B------:R-:W-:Y:S05]  /*b850*/  BSYNC B6 ;  /* 0x0000000000067941 */ /* 0x000fea0003800000 */
.L_x_241:
[----:B------:R-:W-:Y:S01]  /*b860*/  ULDC.64 UR4, c[0x0][0x9f8] ;  /* 0x00027e0000047ab9 */ /* 0x000fe20000000a00 */
[----:B0-----:R-:W0:Y:S01]  /*b870*/  LDC R19, c[0x0][0x430] ;  /* 0x00010c00ff137b82 */ /* 0x001e220000000800 */
[----:B------:R-:W-:-:S04]  /*b880*/  UISETP.NE.U32.AND UP0, UPT, UR4, URZ, UPT ;  /* 0x0000003f0400728c */ /* 0x000fc8000bf05070 */
[----:B------:R-:W-:-:S06]  /*b890*/  UISETP.NE.AND.EX UP0, UPT, UR5, URZ, UPT, UP0 ;  /* 0x0000003f0500728c */ /* 0x000fcc000bf05300 */
[----:B------:R-:W-:-:S05]  /*b8a0*/  PLOP3.LUT P0, PT, PT, PT, UP0, 0x80, 0x0 ;  /* 0x000000000000781c */ /* 0x000fca0003f0f008 */
[----:B------:R-:W-:-:S04]  /*b8b0*/  @UP0 UIADD3 UR4, UP1, UR45, UR4, URZ ;  /* 0x000000042d040290 */ /* 0x000fc8000ff3e03f */
[----:B------:R-:W-:Y:S02]  /*b8c0*/  @UP0 UIADD3.X UR5, UR39, UR5, URZ, UP1, !UPT ;  /* 0x0000000527050290 */ /* 0x000fe40008ffe43f */
[----:B------:R-:W-:-:S04]  /*b8d0*/  IMAD.U32 R2, RZ, RZ, UR4 ;  /* 0x00000004ff027e24 */ /* 0x000fc8000f8e00ff */
[----:B------:R-:W-:-:S05]  /*b8e0*/  IMAD.U32 R3, RZ, RZ, UR5 ;  /* 0x00000005ff037e24 */ /* 0x000fca000f8e00ff */
[----:B------:R1:W5:Y:S01]  /*b8f0*/  @P0 LDG.E R29, desc[UR50][R2.64] ;  /* 0x00000032021d0981 */ /* 0x000362000c1e1900 */
[----:B0-----:R-:W-:Y:S01]  /*b900*/  ISETP.NE.AND P2, PT, R19, 0x1, PT ;  /* 0x000000011300780c */ /* 0x001fe20003f45270 */
[----:B------:R-:W-:Y:S01]  /*b910*/  UMOV UR4, 0xffffffff ;  /* 0xffffffff00047882 */ /* 0x000fe20000000000 */
[----:B------:R-:W-:-:S11]  /*b920*/  LOP3.LUT R23, R23, 0xfffffff7, RZ, 0xc0, !PT ;  /* 0xfffffff717177812 */ /* 0x000fd600078ec0ff */
[----:B------:R-:W-:-:S05]  /*b930*/  @P2 LOP3.LUT R23, R23, 0x8, RZ, 0xfc, !PT ;  /* 0x0000000817172812 */ /* 0x000fca00078efcff */
[----:B------:R1:W-:Y:S01]  /*b940*/  STL [R1+0x8], R23 ;  /* 0x0000081701007387 */ /* 0x0003e20000100800 */
[----:B------:R-:W-:Y:S05]  /*b950*/  BRA.DIV UR4, `(.L_x_243) ;  /* 0x0000004e04047947 */ /* 0x000fea000b800000 */
.L_x_321:
[----:B------:R-:W1:Y:S01]  /*b960*/  S2R R0, SR_TID.X ;  /* 0x0000000000007919 */ /* 0x000e620000002100 */
[----:B------:R-:W-:Y:S01]  /*b970*/  UMOV UR4, 0xa0 ;  /* 0x000000a000047882 */ /* 0x000fe20000000000 */
[----:B------:R-:W0:Y:S01]  /*b980*/  @P2 LDC R5, c[0x0][0x434] ;  /* 0x00010d00ff052b82 */ /* 0x000e220000000800 */
[----:B------:R-:W-:Y:S01]  /*b990*/  UIMAD UR4, UR48, UR4, -0xa0 ;  /* 0xffffff60300474a4 */ /* 0x000fe2000f8e0204 */
[----:B------:R-:W3:Y:S01]  /*b9a0*/  S2R R9, SR_TID.X ;  /* 0x0000000000097919 */ /* 0x000ee20000002100 */
[----:B-----5:R-:W-:Y:S01]  /*b9b0*/  SHF.R.S32.HI R14, RZ, 0x1f, R29 ;  /* 0x0000001fff0e7819 */ /* 0x020fe2000001141d */
[----:B------:R-:W-:Y:S01]  /*b9c0*/  IMAD.MOV.U32 R12, RZ, RZ, R23 ;  /* 0x000000ffff0c7224 */ /* 0x000fe200078e0017 */
[----:B------:R-:W4:Y:S03]  /*b9d0*/  S2R R11, SR_TID.X ;  /* 0x00000000000b7919 */ /* 0x000f260000002100 */
[----:B------:R-:W2:Y:S01]  /*b9e0*/  @P2 LDC R4, c[0x0][0x438] ;  /* 0x00010e00ff042b82 */ /* 0x000ea20000000800 */
[----:B------:R0:W-:Y:S01]  /*b9f0*/  STL [R1+0x1c], R14 ;  /* 0x00001c0e01007387 */ /* 0x0001e20000100800 */
[C---:B-1----:R-:W-:Y:S01]  /*ba00*/  LOP3.LUT R2, R0.reuse, 0x7f, RZ, 0xc0, !PT ;  /* 0x0000007f00027812 */ /* 0x042fe200078ec0ff */
[----:B------:R-:W-:-:S03]  /*ba10*/  IMAD.SHL.U32 R0, R0, 0x20, RZ ;  /* 0x0000002000007824 */ /* 0x000fc600078e00ff */
[----:B------:R-:W-:Y:S02]  /*ba20*/  SHF.R.U32.HI R2, RZ, 0x2, R2 ;  /* 0x00000002ff027819 */ /* 0x000fe40000011602 */
[----:B---3--:R-:W-:Y:S02]  /*ba30*/  LOP3.LUT R10, R9, 0x7f, RZ, 0xc0, !PT ;  /* 0x0000007f090a7812 */ /* 0x008fe400078ec0ff */
[----:B------:R-:W-:Y:S01]  /*ba40*/  LOP3.LUT R0, R2, 0x60, R0, 0xf8, !PT ;  /* 0x0000006002007812 */ /* 0x000fe200078ef800 */
[----:B----4-:R-:W-:Y:S01]  /*ba50*/  IMAD.SHL.U32 R13, R11, 0x20, RZ ;  /* 0x000000200b0d7824 */ /* 0x010fe200078e00ff */
[----:B------:R-:W-:-:S03]  /*ba60*/  SHF.R.U32.HI R10, RZ, 0x2, R10 ;  /* 0x00000002ff0a7819 */ /* 0x000fc6000001160a */
[----:B------:R-:W-:Y:S01]  /*ba70*/  VIADD R3, R0, UR4 ;  /* 0x0000000400037c36 */ /* 0x000fe20008000000 */
[----:B------:R-:W-:-:S03]  /*ba80*/  LOP3.LUT R13, R10, 0x60, R13, 0xf8, !PT ;  /* 0x000000600a0d7812 */ /* 0x000fc600078ef80d */
[C---:B------:R-:W-:Y:S01]  /*ba90*/  IMAD.IADD R0, R3.reuse, 0x1, R22 ;  /* 0x0000000103007824 */ /* 0x040fe200078e0216 */
[----:B------:R-:W-:Y:S02]  /*baa0*/  ISETP.GE.AND P0, PT, R3, R18, PT ;  /* 0x000000120300720c */ /* 0x000fe40003f06270 */
[----:B------:R-:W-:Y:S01]  /*bab0*/  LOP3.LUT R13, R13, 0x80, RZ, 0xfc, !PT ;  /* 0x000000800d0d7812 */ /* 0x000fe200078efcff */
[----:B0-----:R-:W-:-:S04]  /*bac0*/  @P2 IMAD.HI.U32 R5, R0, R5, RZ ;  /* 0x0000000500052227 */ /* 0x001fc800078e00ff */
[----:B------:R-:W-:Y:S01]  /*bad0*/  IMAD.MOV.U32 R6, RZ, RZ, R0 ;  /* 0x000000ffff067224 */ /* 0x000fe200078e0000 */
[----:B--2---:R-:W-:-:S05]  /*bae0*/  @P2 SHF.R.U32.HI R6, RZ, R4, R5 ;  /* 0x00000004ff062219 */ /* 0x004fca0000011605 */
[----:B------:R-:W0:Y:S01]  /*baf0*/  @!P0 LDC.64 R2, c[0x0][0x428] ;  /* 0x00010a00ff028b82 */ /* 0x000e220000000a00 */
[----:B------:R-:W-:-:S07]  /*bb00*/  @!P0 SHF.R.S32.HI R7, RZ, 0x1f, R6 ;  /* 0x0000001fff078819 */ /* 0x000fce0000011406 */
[----:B------:R-:W1:Y:S01]  /*bb10*/  @!P0 LDC.64 R4, c[0x0][0x418] ;  /* 0x00010600ff048b82 */ /* 0x000e620000000a00 */
[----:B0-----:R-:W-:-:S04]  /*bb20*/  @!P0 IMAD R8, R14, R2, RZ ;  /* 0x000000020e088224 */ /* 0x001fc800078e02ff */
[C---:B------:R-:W-:Y:S02]  /*bb30*/  @!P0 IMAD R8, R29.reuse, R3, R8 ;  /* 0x000000031d088224 */ /* 0x040fe400078e0208 */
[----:B------:R-:W-:-:S04]  /*bb40*/  @!P0 IMAD.WIDE.U32 R2, R29, R2, R6 ;  /* 0x000000021d028225 */ /* 0x000fc800078e0006 */
[----:B------:R-:W-:Y:S01]  /*bb50*/  @!P0 IMAD.IADD R3, R3, 0x1, R8 ;  /* 0x0000000103038824 */ /* 0x000fe200078e0208 */
[----:B-1----:R-:W-:-:S04]  /*bb60*/  @!P0 LEA R8, P1, R2, R4, 0x2 ;  /* 0x0000000402088211 */ /* 0x002fc800078210ff */
[----:B------:R-:W-:Y:S01]  /*bb70*/  @!P0 LEA.HI.X R9, R2, R5, R3, 0x2, P1 ;  /* 0x0000000502098211 */ /* 0x000fe200008f1403 */
[----:B------:R-:W-:Y:S01]  /*bb80*/  IMAD.MOV.U32 R5, RZ, RZ, RZ ;  /* 0x000000ffff057224 */ /* 0x000fe200078e00ff */
[----:B------:R-:W0:Y:S01]  /*bb90*/  @P2 LDC R3, c[0x0][0x434] ;  /* 0x00010d00ff032b82 */ /* 0x000e220000000800 */
[----:B------:R-:W-:-:S04]  /*bba0*/  VIADD R7, R13, UR4 ;  /* 0x000000040d077c36 */ /* 0x000fc80008000000 */
[----:B------:R1:W5:Y:S03]  /*bbb0*/  @!P0 LDG.E R5, desc[UR50][R8.64] ;  /* 0x0000003208058981 */ /* 0x000366000c1e1900 */
[----:B------:R-:W2:Y:S01]  /*bbc0*/  @P2 LDC R2, c[0x0][0x438] ;  /* 0x00010e00ff022b82 */ /* 0x000ea20000000800 */
[C---:B------:R-:W-:Y:S02]  /*bbd0*/  ISETP.GE.AND P0, PT, R7.reuse, R18, PT ;  /* 0x000000120700720c */ /* 0x040fe40003f06270 */
[----:B------:R-:W-:Y:S02]  /*bbe0*/  IADD3 R7, R7, R22, RZ ;  /* 0x0000001607077210 */ /* 0x000fe40007ffe0ff */
[----:B------:R-:W-:-:S03]  /*bbf0*/  ISETP.GT.U32.OR P0, PT, R13, 0x9f, P0 ;  /* 0x0000009f0d00780c */ /* 0x000fc60000704470 */
[----:B------:R-:W-:Y:S02]  /*bc00*/  IMAD.MOV.U32 R10, RZ, RZ, R7 ;  /* 0x000000ffff0a7224 */ /* 0x000fe400078e0007 */
[----:B0-----:R-:W-:-:S05]  /*bc10*/  @P2 IMAD.HI.U32 R3, R7, R3, RZ ;  /* 0x0000000307032227 */ /* 0x001fca00078e00ff */
[----:B--2---:R-:W-:-:S03]  /*bc20*/  @P2 SHF.R.U32.HI R10, RZ, R2, R3 ;  /* 0x00000002ff0a2219 */ /* 0x004fc60000011603 */
[----:B------:R-:W0:Y:S02]  /*bc30*/  @!P0 LDC.64 R2, c[0x0][0x428] ;  /* 0x00010a00ff028b82 */ /* 0x000e240000000a00 */
[----:B-1----:R-:W-:Y:S02]  /*bc40*/  IMAD.MOV R9, RZ, RZ, -R10 ;  /* 0x000000ffff097224 */ /* 0x002fe400078e0a0a */
[----:B------:R-:W-:Y:S02]  /*bc50*/  IMAD.MOV R4, RZ, RZ, -R6 ;  /* 0x000000ffff047224 */ /* 0x000fe400078e0a06 */
[C---:B------:R-:W-:Y:S02]  /*bc60*/  IMAD R9, R19.reuse, R9, R7 ;  /* 0x0000000913097224 */ /* 0x040fe400078e0207 */
[----:B------:R-:W1:Y:S01]  /*bc70*/  @!P0 LDC.64 R6, c[0x0][0x418] ;  /* 0x00010600ff068b82 */ /* 0x000e620000000a00 */
[----:B------:R-:W-:Y:S01]  /*bc80*/  @!P0 SHF.R.S32.HI R11, RZ, 0x1f, R10 ;  /* 0x0000001fff0b8819 */ /* 0x000fe2000001140a */
[----:B------:R-:W-:-:S02]  /*bc90*/  IMAD R4, R19, R4, R0 ;  /* 0x0000000413047224 */ /* 0x000fc400078e0200 */
[----:B0-----:R-:W-:-:S04]  /*bca0*/  @!P0 IMAD.WIDE.U32 R10, R29, R2, R10 ;  /* 0x000000021d0a8225 */ /* 0x001fc800078e000a */
[----:B------:R-:W-:-:S04]  /*bcb0*/  @!P0 IMAD R2, R14, R2, RZ ;  /* 0x000000020e028224 */ /* 0x000fc800078e02ff */
[----:B------:R-:W-:Y:S01]  /*bcc0*/  @!P0 IMAD R0, R29, R3, R2 ;  /* 0x000000031d008224 */ /* 0x000fe200078e0202 */
[----:B-1----:R-:W-:-:S03]  /*bcd0*/  @!P0 LEA R2, P1, R10, R6, 0x2 ;  /* 0x000000060a028211 */ /* 0x002fc600078210ff */
[----:B------:R-:W-:Y:S02]  /*bce0*/  @!P0 IMAD.IADD R0, R0, 0x1, R11 ;  /* 0x0000000100008824 */ /* 0x000fe400078e020b */
[----:B------:R-:W-:-:S03]  /*bcf0*/  IMAD.MOV.U32 R6, RZ, RZ, RZ ;  /* 0x000000ffff067224 */ /* 0x000fc600078e00ff */
[----:B------:R-:W-:Y:S01]  /*bd00*/  @!P0 LEA.HI.X R3, R10, R7, R0, 0x2, P1 ;  /* 0x000000070a038211 */ /* 0x000fe200008f1400 */
[----:B------:R-:W-:-:S04]  /*bd10*/  IMAD.U32 R8, RZ, RZ, UR44 ;  /* 0x0000002cff087e24 */ /* 0x000fc8000f8e00ff */
[----:B------:R0:W5:Y:S01]  /*bd20*/  @!P0 LDG.E R6, desc[UR50][R2.64] ;  /* 0x0000003202068981 */ /* 0x000162000c1e1900 */
[----:B------:R-:W-:Y:S02]  /*bd30*/  ISETP.GT.U32.AND P0, PT, R13, 0x9f, PT ;  /* 0x0000009f0d00780c */ /* 0x000fe40003f04070 */
[----:B------:R-:W-:Y:S02]  /*bd40*/  ISETP.NE.AND P2, PT, R8, 0x3, PT ;  /* 0x000000030800780c */ /* 0x000fe40003f45270 */
[----:B------:R-:W-:-:S09]  /*bd50*/  LOP3.LUT R12, R12, 0xfffffffd, RZ, 0xc0, !PT ;  /* 0xfffffffd0c0c7812 */ /* 0x000fd200078ec0ff */
[----:B------:R-:W-:-:S04]  /*bd60*/  @P0 LOP3.LUT R12, R12, 0x2, RZ, 0xfc, !PT ;  /* 0x000000020c0c0812 */ /* 0x000fc800078efcff */
[----:B------:R-:W-:-:S04]  /*bd70*/  LOP3.LUT R12, R12, 0xfffffffb, RZ, 0xc0, !PT ;  /* 0xfffffffb0c0c7812 */ /* 0x000fc800078ec0ff */
[----:B------:R-:W-:-:S05]  /*bd80*/  @P2 LOP3.LUT R12, R12, 0x4, RZ, 0xfc, !PT ;  /* 0x000000040c0c2812 */ /* 0x000fca00078efcff */
[----:B------:R0:W-:Y:S01]  /*bd90*/  STL [R1+0x8], R12 ;  /* 0x0000080c01007387 */ /* 0x0001e20000100800 */
[----:B------:R-:W-:Y:S01]  /*bda0*/  IMAD.U32 R0, RZ, RZ, UR48 ;  /* 0x00000030ff007e24 */ /* 0x000fe2000f8e00ff */
[----:B------:R-:W-:-:S03]  /*bdb0*/  LOP3.LUT R17, R17, 0xffff, RZ, 0xc0, !PT ;  /* 0x0000ffff11117812 */ /* 0x000fc600078ec0ff */
[----:B------:R-:W-:Y:S01]  /*bdc0*/  VIADD R0, R0, 0xffffffff ;  /* 0xffffffff00007836 */ /* 0x000fe20000000000 */
[----:B------:R-:W-:Y:S06]  /*bdd0*/  @!P2 BRA `(.L_x_244) ;  /* 0x000000000004a947 */ /* 0x000fec0003800000 */
[----:B------:R-:W-:Y:S01]  /*bde0*/  BPT.TRAP 0x1 ;  /* 0x000000040000795c */ /* 0x000fe20000300000 */
.L_x_244:
[----:B0-----:R-:W2:Y:S01]  /*bdf0*/  LDL R2, [R1] ;  /* 0x0000000001027983 */ /* 0x001ea20000100800 */
[----:B------:R-:W-:Y:S01]  /*be00*/  IMAD R7, R27, 0x8, R16 ;  /* 0x000000081b077824 */ /* 0x000fe200078e0210 */
[----:B------:R-:W-:Y:S01]  /*be10*/  BSSY B0, `(.L_x_245) ;  /* 0x0000005000007945 */ /* 0x000fe20003800000 */
[----:B------:R-:W-:Y:S02]  /*be20*/  SHF.R.S32.HI R23, RZ, 0x1f, R4 ;  /* 0x0000001fff177819 */ /* 0x000fe40000011404 */
[----:B--2---:R-:W-:-:S04]  /*be30*/  SHF.L.U32 R28, R2, 0x1f, RZ ;  /* 0x0000001f021c7819 */ /* 0x004fc800000006ff */
[----:B------:R-:W0:Y:S02]  /*be40*/  SYNCS.PHASECHK.TRANS64.TRYWAIT P0, [R7+URZ+0x13280], R28 ;  /* 0x0132801c070075a7 */ /* 0x000e24000800017f */
[----:B0-----:R-:W-:Y:S05]  /*be50*/  @!P0 BRA `(.L_x_246) ;  /* 0x0000004400f08947 */ /* 0x001fea0003800000 */
.L_x_322:
[----:B------:R-:W-:Y:S05]  /*be60*/  BSYNC B0 ;  /* 0x0000000000007941 */ /* 0x000fea0003800000 */
.L_x_245:
[----:B------:R-:W1:Y:S01]  /*be70*/  S2R R15, SR_TID.X ;  /* 0x00000000000f7919 */ /* 0x000e620000002100 */
[----:B------:R-:W2:Y:S01]  /*be80*/  LDC R14, c[0x0][0x2f4] ;  /* 0x0000bd00ff0e7b82 */ /* 0x000ea20000000800 */
[----:B------:R-:W-:Y:S01]  /*be90*/  ULDC.64 UR4, c[0x0][0x328] ;  /* 0x0000ca0000047ab9 */ /* 0x000fe20000000a00 */
[----:B------:R-:W3:Y:S01]  /*bea0*/  LDL.LU R11, [R1+0x8] ;  /* 0x00000800010b7983 */ /* 0x000ee20000300800 */
[----:B------:R-:W-:Y:S01]  /*beb0*/  IMAD R8, R23, UR4, RZ ;  /* 0x0000000417087c24 */ /* 0x000fe2000f8e02ff */
[----:B-----5:R-:W-:Y:S01]  /*bec0*/  SHF.R.S32.HI R25, RZ, 0x1f, R5 ;  /* 0x0000001fff197819 */ /* 0x020fe20000011405 */
[----:B------:R-:W-:Y:S01]  /*bed0*/  IMAD.WIDE.U32 R2, R4, UR4, RZ ;  /* 0x0000000404027c25 */ /* 0x000fe2000f8e00ff */
[----:B------:R-:W-:-:S03]  /*bee0*/  ULDC.64 UR6, c[0x0][0x338] ;  /* 0x0000ce0000067ab9 */ /* 0x000fc60000000a00 */
[----:B------:R-:W-:Y:S01]  /*bef0*/  IMAD R8, R4, UR5, R8 ;  /* 0x0000000504087c24 */ /* 0x000fe2000f8e0208 */
[----:B------:R-:W-:Y:S01]  /*bf00*/  SHF.R.S32.HI R24, RZ, 0x1f, R9 ;  /* 0x0000001fff187819 */ /* 0x000fe20000011409 */
[----:B------:R-:W-:Y:S02]  /*bf10*/  IMAD R12, R25, UR6, RZ ;  /* 0x00000006190c7c24 */ /* 0x000fe4000f8e02ff */
[----:B------:R-:W-:Y:S02]  /*bf20*/  IMAD.IADD R3, R3, 0x1, R8 ;  /* 0x0000000103037824 */ /* 0x000fe400078e0208 */
[C---:B------:R-:W-:Y:S02]  /*bf30*/  IMAD R12, R5.reuse, UR7, R12 ;  /* 0x00000007050c7c24 */ /* 0x040fe4000f8e020c */
[----:B------:R-:W-:-:S04]  /*bf40*/  IMAD.WIDE.U32 R2, R5, UR6, R2 ;  /* 0x0000000605027c25 */ /* 0x000fc8000f8e0002 */
[----:B------:R-:W-:Y:S02]  /*bf50*/  IMAD R18, R0, -0xa0, R18 ;  /* 0xffffff6000127824 */ /* 0x000fe400078e0212 */
[----:B-1----:R-:W-:Y:S02]  /*bf60*/  IMAD.SHL.U32 R19, R15, 0x10, RZ ;  /* 0x000000100f137824 */ /* 0x002fe400078e00ff */
[----:B------:R-:W-:Y:S02]  /*bf70*/  IMAD.IADD R13, R3, 0x1, R12 ;  /* 0x00000001030d7824 */ /* 0x000fe400078e020c */
[----:B------:R-:W-:Y:S01]  /*bf80*/  IMAD R0, R24, UR4, RZ ;  /* 0x0000000418007c24 */ /* 0x000fe2000f8e02ff */
[----:B------:R-:W-:Y:S01]  /*bf90*/  LOP3.LUT R19, R19, 0x30, RZ, 0xc0, !PT ;  /* 0x0000003013137812 */ /* 0x000fe200078ec0ff */
[----:B------:R-:W-:-:S03]  /*bfa0*/  IMAD.MOV.U32 R12, RZ, RZ, R2 ;  /* 0x000000ffff0c7224 */ /* 0x000fc600078e0002 */
[CC--:B--2---:R-:W-:Y:S02]  /*bfb0*/  ISETP.GE.AND P1, PT, R19.reuse, R14.reuse, PT ;  /* 0x0000000e1300720c */ /* 0x0c4fe40003f26270 */
[----:B------:R-:W-:Y:S02]  /*bfc0*/  ISETP.GE.AND P0, PT, R19, R14, PT ;  /* 0x0000000e1300720c */ /* 0x000fe40003f06270 */
[----:B------:R-:W2:Y:S01]  /*bfd0*/  LDL R14, [R1+0x28] ;  /* 0x00002800010e7983 */ /* 0x000ea20000100800 */
[C---:B------:R-:W-:Y:S01]  /*bfe0*/  IMAD R0, R9.reuse, UR5, R0 ;  /* 0x0000000509007c24 */ /* 0x040fe2000f8e0200 */
[----:B------:R-:W-:Y:S01]  /*bff0*/  SHF.R.S32.HI R26, RZ, 0x1f, R6 ;  /* 0x0000001fff1a7819 */ /* 0x000fe20000011406 */
[----:B------:R-:W-:Y:S01]  /*c000*/  IMAD.WIDE.U32 R2, R9, UR4, RZ ;  /* 0x0000000409027c25 */ /* 0x000fe2000f8e00ff */
[----:B------:R-:W-:Y:S01]  /*c010*/  ULDC.64 UR4, c[0x0][0x330] ;  /* 0x0000cc0000047ab9 */ /* 0x000fe20000000a00 */
[----:B------:R-:W-:Y:S02]  /*c020*/  LOP3.LUT R15, R15, 0x7f, RZ, 0xc0, !PT ;  /* 0x0000007f0f0f7812 */ /* 0x000fe400078ec0ff */
[----:B------:R-:W-:-:S02]  /*c030*/  IMAD.IADD R3, R3, 0x1, R0 ;  /* 0x0000000103037824 */ /* 0x000fc400078e0200 */
[----:B------:R-:W-:Y:S01]  /*c040*/  IMAD R0, R26, UR6, RZ ;  /* 0x000000061a007c24 */ /* 0x000fe2000f8e02ff */
[----:B------:R-:W-:Y:S01]  /*c050*/  SHF.R.U32.HI R15, RZ, 0x2, R15 ;  /* 0x00000002ff0f7819 */ /* 0x000fe2000001160f */
[----:B------:R-:W-:-:S04]  /*c060*/  IMAD.WIDE.U32 R2, R6, UR6, R2 ;  /* 0x0000000606027c25 */ /* 0x000fc8000f8e0002 */
[----:B------:R-:W-:Y:S01]  /*c070*/  IMAD R0, R6, UR7, R0 ;  /* 0x0000000706007c24 */ /* 0x000fe2000f8e0200 */
[----:B------:R-:W-:Y:S01]  /*c080*/  ULDC.64 UR6, c[0x0][0x318] ;  /* 0x0000c60000067ab9 */ /* 0x000fe20000000a00 */
[----:B------:R-:W-:Y:S02]  /*c090*/  IMAD.MOV.U32 R10, RZ, RZ, R2 ;  /* 0x000000ffff0a7224 */ /* 0x000fe400078e0002 */
[----:B------:R-:W-:Y:S01]  /*c0a0*/  IMAD R8, R17, UR5, RZ ;  /* 0x0000000511087c24 */ /* 0x000fe2000f8e02ff */
[----:B---3--:R-:W-:-:S04]  /*c0b0*/  LOP3.LUT R11, R11, 0xfffffffe, RZ, 0xc0, !PT ;  /* 0xfffffffe0b0b7812 */ /* 0x008fc800078ec0ff */
[----:B------:R-:W-:-:S05]  /*c0c0*/  @P1 LOP3.LUT R11, R11, 0x1, RZ, 0xfc, !PT ;  /* 0x000000010b0b1812 */ /* 0x000fca00078efcff */
[----:B------:R1:W-:Y:S02]  /*c0d0*/  STL [R1+0x8], R11 ;  /* 0x0000080b01007387 */ /* 0x0003e40000100800 */
[----:B-1----:R-:W-:Y:S02]  /*c0e0*/  IMAD.IADD R11, R3, 0x1, R0 ;  /* 0x00000001030b7824 */ /* 0x002fe400078e0200 */
[----:B------:R-:W-:-:S04]  /*c0f0*/  IMAD.WIDE.U32 R2, R17, UR4, R12 ;  /* 0x0000000411027c25 */ /* 0x000fc8000f8e000c */
[----:B------:R-:W-:Y:S01]  /*c100*/  IMAD.WIDE.U32 R10, R17, UR4, R10 ;  /* 0x00000004110a7c25 */ /* 0x000fe2000f8e000a */
[----:B------:R-:W-:Y:S01]  /*c110*/  IADD3 R0, P1, R2, UR6, RZ ;  /* 0x0000000602007c10 */ /* 0x000fe2000ff3e0ff */
[----:B------:R-:W-:-:S03]  /*c120*/  UMOV UR4, 0xffffffff ;  /* 0xffffffff00047882 */ /* 0x000fc60000000000 */
[----:B------:R-:W-:Y:S02]  /*c130*/  IADD3.X R2, R3, UR7, R8, P1, !PT ;  /* 0x0000000703027c10 */ /* 0x000fe40008ffe408 */
[----:B------:R-:W-:-:S04]  /*c140*/  IADD3 R22, P1, R10, UR6, RZ ;  /* 0x000000060a167c10 */ /* 0x000fc8000ff3e0ff */
[----:B------:R-:W-:Y:S01]  /*c150*/  IADD3.X R21, R8, UR7, R11, P1, !PT ;  /* 0x0000000708157c10 */ /* 0x000fe20008ffe40b */
[----:B------:R-:W-:Y:S02]  /*c160*/  IMAD.IADD R8, R18, 0x1, -R15 ;  /* 0x0000000112087824 */ /* 0x000fe400078e0a0f */
[----:B--2---:R-:W-:-:S03]  /*c170*/  IMAD R20, R27, 0x2800, R14 ;  /* 0x000028001b147824 */ /* 0x004fc600078e020e */
[----:B------:R-:W-:Y:S01]  /*c180*/  ISETP.GE.AND P5, PT, R8, 0x1, PT ;  /* 0x000000010800780c */ /* 0x000fe20003fa6270 */
[----:B------:R-:W-:-:S12]  /*c190*/  BRA.DIV UR4, `(.L_x_247) ;  /* 0x0000004604347947 */ /* 0x000fd8000b800000 */
[----:B------:R-:W2:Y:S01]  /*c1a0*/  LDL.LU R14, [R1+0x8] ;  /* 0x00000800010e7983 */ /* 0x000ea20000300800 */
[----:B------:R-:W1:Y:S03]  /*c1b0*/  S2R R11, SR_TID.X ;  /* 0x00000000000b7919 */ /* 0x000e660000002100 */
[----:B------:R-:W3:Y:S04]  /*c1c0*/  SHFL.IDX PT, R10, R0, RZ, 0x1c1f ;  /* 0x001c1fff000a7589 */ /* 0x000ee800000e0000 */
[----:B------:R-:W4:Y:S01]  /*c1d0*/  SHFL.IDX PT, R3, R2, RZ, 0x1c1f ;  /* 0x001c1fff02037589 */ /* 0x000f2200000e0000 */
[----:B-1----:R-:W-:-:S05]  /*c1e0*/  IMAD.SHL.U32 R15, R11, 0x10, RZ ;  /* 0x000000100b0f7824 */ /* 0x002fca00078e00ff */
[----:B------:R-:W-:-:S04]  /*c1f0*/  LOP3.LUT R15, R15, 0x30, RZ, 0xc0, !PT ;  /* 0x000000300f0f7812 */ /* 0x000fc800078ec0ff */
[----:B---3--:R-:W-:-:S05]  /*c200*/  IADD3 R10, P1, R15, R10, RZ ;  /* 0x0000000a0f0a7210 */ /* 0x008fca0007f3e0ff */
[----:B----4-:R-:W-:Y:S01]  /*c210*/  IMAD.X R11, RZ, RZ, R3, P1 ;  /* 0x000000ffff0b7224 */ /* 0x010fe200008e0603 */
[----:B------:R-:W-:Y:S01]  /*c220*/  ISETP.LT.OR P1, PT, R8, 0x1, P0 ;  /* 0x000000010800780c */ /* 0x000fe20000721670 */
[----:B------:R-:W-:Y:S01]  /*c230*/  IMAD.IADD R3, R16, 0x1, R20 ;  /* 0x0000000110037824 */ /* 0x000fe200078e0214 */
[----:B------:R-:W1:Y:S11]  /*c240*/  SHFL.IDX PT, R12, R0, 0x1, 0x1c1f ;  /* 0x003c1f00000c7f89 */ /* 0x000e7600000e0000 */
[----:B------:R3:W-:Y:S04]  /*c250*/  LDGSTS.E.BYPASS.LTC128B.128 [R3+0x6000], desc[UR50][R10.64], !P1 ;  /* 0x060000000a037fae */ /* 0x0007e8000c901d72 */
[----:B---3--:R-:W3:Y:S01]  /*c260*/  SHFL.IDX PT, R10, R2, 0x1, 0x1c1f ;  /* 0x003c1f00020a7f89 */ /* 0x008ee200000e0000 */
[----:B-1----:R-:W-:-:S05]  /*c270*/  IADD3 R12, P1, R15, R12, RZ ;  /* 0x0000000c0f0c7210 */ /* 0x002fca0007f3e0ff */
[----:B---3--:R-:W-:Y:S01]  /*c280*/  IMAD.X R13, RZ, RZ, R10, P1 ;  /* 0x000000ffff0d7224 */ /* 0x008fe200008e060a */
[----:B------:R-:W-:Y:S01]  /*c290*/  ISETP.LT.OR P1, PT, R8, 0x21, P0 ;  /* 0x000000210800780c */ /* 0x000fe20000721670 */
[----:B------:R-:W-:-:S12]  /*c2a0*/  SHFL.IDX PT, R10, R2, 0x2, 0x1c1f ;  /* 0x005c1f00020a7f89 */ /* 0x000fd800000e0000 */
[----:B------:R1:W-:Y:S04]  /*c2b0*/  LDGSTS.E.BYPASS.LTC128B.128 [R3+0x6800], desc[UR50][R12.64], !P1 ;  /* 0x068000000c037fae */ /* 0x0003e8000c901d72 */
[----:B-1----:R-:W1:Y:S04]  /*c2c0*/  SHFL.IDX PT, R12, R0, 0x2, 0x1c1f ;  /* 0x005c1f00000c7f89 */ /* 0x002e6800000e0000 */
[----:B------:R-:W3:Y:S04]  /*c2d0*/  SHFL.IDX PT, R0, R0, 0x3, 0x1c1f ;  /* 0x007c1f0000007f89 */ /* 0x000ee800000e0000 */
[----:B------:R-:W4:Y:S01]  /*c2e0*/  SHFL.IDX PT, R2, R2, 0x3, 0x1c1f ;  /* 0x007c1f0002027f89 */ /* 0x000f2200000e0000 */
[----:B-1----:R-:W-:-:S05]  /*c2f0*/  IADD3 R12, P1, R15, R12, RZ ;  /* 0x0000000c0f0c7210 */ /* 0x002fca0007f3e0ff */
[----:B------:R-:W-:Y:S01]  /*c300*/  IMAD.X R13, RZ, RZ, R10, P1 ;  /* 0x000000ffff0d7224 */ /* 0x000fe200008e060a */
[C---:B------:R-:W-:Y:S02]  /*c310*/  ISETP.LT.OR P1, PT, R8.reuse, 0x41, P0 ;  /* 0x000000410800780c */ /* 0x040fe40000721670 */
[----:B------:R-:W-:-:S11]  /*c320*/  ISETP.GE.AND P2, PT, R8, 0x81, PT ;  /* 0x000000810800780c */ /* 0x000fd60003f46270 */
[----:B------:R-:W-:Y:S01]  /*c330*/  LDGSTS.E.BYPASS.LTC128B.128 [R3+0x7000], desc[UR50][R12.64], !P1 ;  /* 0x070000000c037fae */ /* 0x000fe2000c901d72 */
[----:B---3--:R-:W-:-:S05]  /*c340*/  IADD3 R10, P1, R15, R0, RZ ;  /* 0x000000000f0a7210 */ /* 0x008fca0007f3e0ff */
[----:B----4-:R-:W-:Y:S01]  /*c350*/  IMAD.X R11, RZ, RZ, R2, P1 ;  /* 0x000000ffff0b7224 */ /* 0x010fe200008e0602 */
[----:B------:R-:W-:Y:S01]  /*c360*/  ISETP.LT.OR P1, PT, R8, 0x61, P0 ;  /* 0x000000610800780c */ /* 0x000fe20000721670 */
[----:B------:R1:W3:-:S12]  /*c370*/  SHFL.IDX PT, R0, R21, RZ, 0x1c1f ;  /* 0x001c1fff15007589 */ /* 0x0002d800000e0000 */
[----:B------:R4:W-:Y:S04]  /*c380*/  LDGSTS.E.BYPASS.LTC128B.128 [R3+0x7800], desc[UR50][R10.64], !P1 ;  /* 0x078000000a037fae */ /* 0x0009e8000c901d72 */
[----:B----4-:R1:W4:Y:S01]  /*c390*/  SHFL.IDX PT, R10, R22, RZ, 0x1c1f ;  /* 0x001c1fff160a7589 */ /* 0x01032200000e0000 */
[C---:B------:R-:W-:Y:S02]  /*c3a0*/  ISETP.GE.AND P4, PT, R8.reuse, 0x21, PT ;  /* 0x000000210800780c */ /* 0x040fe40003f86270 */
[C---:B------:R-:W-:Y:S02]  /*c3b0*/  ISETP.GE.AND P3, PT, R8.reuse, 0x41, PT ;  /* 0x000000410800780c */ /* 0x040fe40003f66270 */
[----:B------:R-:W-:Y:S02]  /*c3c0*/  ISETP.GE.AND P1, PT, R8, 0x61, PT ;  /* 0x000000610800780c */ /* 0x000fe40003f26270 */
[----:B--2---:R-:W-:-:S04]  /*c3d0*/  LOP3.LUT R14, R14, 0xffffffef, RZ, 0xc0, !PT ;  /* 0xffffffef0e0e7812 */ /* 0x004fc800078ec0ff */
[----:B------:R-:W-:-:S05]  /*c3e0*/  @P2 LOP3.LUT R14, R14, 0x10, RZ, 0xfc, !PT ;  /* 0x000000100e0e2812 */ /* 0x000fca00078efcff */
[----:B---34-:R1:W-:Y:S02]  /*c3f0*/  STL [R1+0x8], R14 ;  /* 0x0000080e01007387 */ /* 0x0183e40000100800 */
.L_x_334:
[----:B------:R-:W3:Y:S01]  /*c400*/  S2R R2, SR_TID.X ;  /* 0x0000000000027919 */ /* 0x000ee20000002100 */
[----:B------:R-:W-:Y:S01]  /*c410*/  ISETP.LT.OR P0, PT, R8, 0x81, P0 ;  /* 0x000000810800780c */ /* 0x000fe20000701670 */
[----:B---3--:R-:W-:-:S05]  /*c420*/  IMAD.SHL.U32 R2, R2, 0x10, RZ ;  /* 0x0000001002027824 */ /* 0x008fca00078e00ff */
[----:B------:R-:W-:-:S04]  /*c430*/  LOP3.LUT R2, R2, 0x30, RZ, 0xc0, !PT ;  /* 0x0000003002027812 */ /* 0x000fc800078ec0ff */
[----:B------:R-:W-:-:S05]  /*c440*/  IADD3 R10, P2, R2, R10, RZ ;  /* 0x0000000a020a7210 */ /* 0x000fca0007f5e0ff */
[----:B------:R-:W-:-:S05]  /*c450*/  IMAD.X R11, RZ, RZ, R0, P2 ;  /* 0x000000ffff0b7224 */ /* 0x000fca00010e0600 */
[----:B------:R-:W-:Y:S01]  /*c460*/  @!PT LDS RZ, [RZ] ;  /* 0x00000000fffff984 */ /* 0x000fe20000000800 */
[----:B------:R-:W-:Y:S01]  /*c470*/  @!PT LDS RZ, [RZ] ;  /* 0x00000000fffff984 */ /* 0x000fe20000000800 */
[----:B------:R-:W-:Y:S01]  /*c480*/  @!PT LDS RZ, [RZ] ;  /* 0x00000000fffff984 */ /* 0x000fe20000000800 */
[----:B------:R3:W-:Y:S01]  /*c490*/  LDGSTS.E.BYPASS.LTC128B.128 [R3+0x8000], desc[UR50][R10.64], !P0 ;  /* 0x080000000a037fae */ /* 0x0007e2000c101d72 */
[----:B------:R-:W-:Y:S01]  /*c4a0*/  PLOP3.LUT P0, PT, PT, PT, PT, 0x80, 0x0 ;  /* 0x000000000000781c */ /* 0x000fe20003f0f070 */
[----:B------:R-:W-:-:S12]  /*c4b0*/  NOP ;  /* 0x0000000000007918 */ /* 0x000fd80000000000 */
.L_x_248:
[----:B------:R-:W-:Y:S02]  /*c4c0*/  PLOP3.LUT P2, PT, P2, P0, PT, 0xa2, 0x0 ;  /* 0x000000000000781c */ /* 0x000fe40001741472 */
[----:B------:R-:W-:-:S08]  /*c4d0*/  @P0 R2UR P2, UR4, R7 ;  /* 0x00000000070402ca */ /* 0x000fd00000040000 */
[----:B------:R-:W-:-:S05]  /*c4e0*/  @P0 PLOP3.LUT P0, PT, P2, PT, PT, 0x80, 0x0 ;  /* 0x000000000000081c */ /* 0x000fca000170f070 */
[----:B------:R-:W-:Y:S01]  /*c4f0*/  @!P2 SYNCS.ARRIVE.TRANS64.RED.A0T1 RZ, [UR4+0x13270], RZ ;  /* 0x013270ffffffa9a7 */ /* 0x000fe20008200404 */
[----:B------:R-:W-:Y:S07]  /*c500*/  @!P2 ARRIVES.LDGSTSBAR.64.TRANSCNT [UR4+0x13270] ;  /* 0x01327000ff00a9b0 */ /* 0x000fee0008000a84 */
[----:B------:R-:W-:Y:S05]  /*c510*/  @P0 BRA.U.ANY `(.L_x_248) ;  /* 0xfffffffd00e80947 */ /* 0x000fea000393ffff */
[----:B------:R-:W-:Y:S01]  /*c520*/  NOP ;  /* 0x0000000000007918 */ /* 0x000fe20000000000 */
[----:B------:R-:W-:-:S05]  /*c530*/  IMAD.U32 R0, RZ, RZ, UR44 ;  /* 0x0000002cff007e24 */ /* 0x000fca000f8e00ff */
[----:B------:R-:W-:-:S13]  /*c540*/  ISETP.NE.AND P6, PT, R0, 0x3, PT ;  /* 0x000000030000780c */ /* 0x000fda0003fc5270 */
[----:B------:R-:W-:Y:S05]  /*c550*/  @!P6 BRA `(.L_x_249) ;  /* 0x000000000004e947 */ /* 0x000fea0003800000 */
[----:B------:R-:W-:Y:S01]  /*c560*/  BPT.TRAP 0x1 ;  /* 0x000000040000795c */ /* 0x000fe20000300000 */
.L_x_249:
[----:B------:R4:W-:Y:S01]  /*c570*/  SYNCS.ARRIVE.TRANS64.A1T0 RZ, [R7+URZ+0x13270], RZ ;  /* 0x013270ff07ff79a7 */ /* 0x0009e2000810003f */
[----:B------:R-:W-:Y:S05]  /*c580*/  @!P6 BRA `(.L_x_250) ;  /* 0x000000000004e947 */ /* 0x000fea0003800000 */
[----:B------:R-:W-:Y:S01]  /*c590*/  BPT.TRAP 0x1 ;  /* 0x000000040000795c */ /* 0x000fe20000300000 */
.L_x_250:
[----:B------:R-:W5:Y:S01]  /*c5a0*/  SYNCS.PHASECHK.TRANS64.TRYWAIT P0, [R7+URZ+0x13240], R28 ;  /* 0x0132401c070075a7 */ /* 0x000f62000800017f */
[----:B------:R-:W-:Y:S04]  /*c5b0*/  BSSY B0, `(.L_x_251) ;  /* 0x0000002000007945 */ /* 0x000fe80003800000 */
[----:B-----5:R-:W-:Y:S05]  /*c5c0*/  @!P0 BRA `(.L_x_252) ;  /* 0x0000004400dc8947 */ /* 0x020fea0003800000 */
.L_x_335:
[----:B------:R-:W-:Y:S05]  /*c5d0*/  BSYNC B0 ;  /* 0x0000000000007941 */ /* 0x000fea0003800000 */
.L_x_251:
[----:B------:R-:W-:Y:S01]  /*c5e0*/  ULDC.64 UR4, c[0x0][0x300] ;  /* 0x0000c00000047ab9 */ /* 0x000fe20000000a00 */
[----:B------:R-:W-:Y:S01]  /*c5f0*/  ULDC.64 UR6, c[0x0][0x310] ;  /* 0x0000c40000067ab9 */ /* 0x000fe20000000a00 */
[----:B------:R-:W-:Y:S02]  /*c600*/  IMAD R0, R23, UR4, RZ ;  /* 0x0000000417007c24 */ /* 0x000fe4000f8e02ff */
[----:B---3--:R-:W-:-:S04]  /*c610*/  IMAD.WIDE.U32 R10, R4, UR4, RZ ;  /* 0x00000004040a7c25 */ /* 0x008fc8000f8e00ff */
[----:B------:R-:W-:Y:S02]  /*c620*/  IMAD R0, R4, UR5, R0 ;  /* 0x0000000504007c24 */ /* 0x000fe4000f8e0200 */
[----:B------:R-:W-:Y:S02]  /*c630*/  IMAD R25, R25, UR6, RZ ;  /* 0x0000000619197c24 */ /* 0x000fe4000f8e02ff */
[----:B------:R-:W-:Y:S02]  /*c640*/  IMAD.IADD R11, R11, 0x1, R0 ;  /* 0x000000010b0b7824 */ /* 0x000fe400078e0200 */
[----:B------:R-:W-:Y:S02]  /*c650*/  IMAD R0, R24, UR4, RZ ;  /* 0x0000000418007c24 */ /* 0x000fe4000f8e02ff */
[----:B------:R-:W-:-:S04]  /*c660*/  IMAD.WIDE.U32 R10, R5, UR6, R10 ;  /* 0x00000006050a7c25 */ /* 0x000fc8000f8e000a */
[----:B------:R-:W-:Y:S02]  /*c670*/  IMAD R25, R5, UR7, R25 ;  /* 0x0000000705197c24 */ /* 0x000fe4000f8e0219 */
[C---:B------:R-:W-:Y:S02]  /*c680*/  IMAD R0, R9.reuse, UR5, R0 ;  /* 0x0000000509007c24 */ /* 0x040fe4000f8e0200 */
[----:B------:R-:W-:Y:S01]  /*c690*/  IMAD.WIDE.U32 R4, R9, UR4, RZ ;  /* 0x0000000409047c25 */ /* 0x000fe2000f8e00ff */
[----:B------:R-:W-:-:S03]  /*c6a0*/  ULDC.64 UR4, c[0x0][0x308] ;  /* 0x0000c20000047ab9 */ /* 0x000fc60000000a00 */
[----:B------:R-:W-:Y:S02]  /*c6b0*/  IMAD.IADD R5, R5, 0x1, R0 ;  /* 0x0000000105057824 */ /* 0x000fe400078e0200 */
[----:B------:R-:W-:Y:S02]  /*c6c0*/  IMAD R8, R26, UR6, RZ ;  /* 0x000000061a087c24 */ /* 0x000fe4000f8e02ff */
[----:B------:R-:W-:Y:S02]  /*c6d0*/  IMAD.IADD R11, R11, 0x1, R25 ;  /* 0x000000010b0b7824 */ /* 0x000fe400078e0219 */
[C---:B------:R-:W-:Y:S02]  /*c6e0*/  IMAD R8, R6.reuse, UR7, R8 ;  /* 0x0000000706087c24 */ /* 0x040fe4000f8e0208 */
[----:B------:R-:W-:Y:S01]  /*c6f0*/  IMAD.WIDE.U32 R4, R6, UR6, R4 ;  /* 0x0000000606047c25 */ /* 0x000fe2000f8e0004 */
[----:B------:R-:W-:-:S03]  /*c700*/  ULDC.64 UR6, c[0x0][0x2e8] ;  /* 0x0000ba0000067ab9 */ /* 0x000fc60000000a00 */
[----:B------:R-:W-:-:S04]  /*c710*/  IMAD.WIDE.U32 R10, R17, UR4, R10 ;  /* 0x00000004110a7c25 */ /* 0x000fc8000f8e000a */
[----:B------:R-:W-:Y:S01]  /*c720*/  IMAD.IADD R5, R5, 0x1, R8 ;  /* 0x0000000105057824 */ /* 0x000fe200078e0208 */
[----:B------:R-:W-:Y:S01]  /*c730*/  IADD3 R2, P0, R10, UR6, RZ ;  /* 0x000000060a027c10 */ /* 0x000fe2000ff1e0ff */
[C---:B------:R-:W-:Y:S02]  /*c740*/  IMAD R6, R17.reuse, UR5, RZ ;  /* 0x0000000511067c24 */ /* 0x040fe4000f8e02ff */
[----:B------:R-:W-:Y:S01]  /*c750*/  IMAD.WIDE.U32 R4, R17, UR4, R4 ;  /* 0x0000000411047c25 */ /* 0x000fe2000f8e0004 */
[----:B------:R-:W-:Y:S02]  /*c760*/  UMOV UR4, 0xffffffff ;  /* 0xffffffff00047882 */ /* 0x000fe40000000000 */
[----:B------:R-:W-:Y:S02]  /*c770*/  IADD3.X R0, R11, UR7, R6, P0, !PT ;  /* 0x000000070b007c10 */ /* 0x000fe400087fe406 */
[----:B------:R-:W-:-:S04]  /*c780*/  IADD3 R8, P0, R4, UR6, RZ ;  /* 0x0000000604087c10 */ /* 0x000fc8000ff1e0ff */
[----:B------:R-:W-:Y:S01]  /*c790*/  IADD3.X R6, R6, UR7, R5, P0, !PT ;  /* 0x0000000706067c10 */ /* 0x000fe200087fe405 */
[----:B------:R-:W-:Y:S08]  /*c7a0*/  BRA.DIV UR4, `(.L_x_253) ;  /* 0x0000004604787947 */ /* 0x000ff0000b800000 */
[----:B------:R-:W3:Y:S01]  /*c7b0*/  S2R R5, SR_TID.X ;  /* 0x0000000000057919 */ /* 0x000ee20000002100 */
[----:B------:R-:W5:Y:S01]  /*c7c0*/  LDC R10, c[0x0][0x2f4] ;  /* 0x0000bd00ff0a7b82 */ /* 0x000f620000000800 */
[----:B------:R-:W-:Y:S04]  /*c7d0*/  SHFL.IDX PT, R4, R0, RZ, 0x1c1f ;  /* 0x001c1fff00047589 */ /* 0x000fe800000e0000 */
[----:B------:R-:W-:Y:S01]  /*c7e0*/  SHFL.IDX PT, R6, R6, RZ, 0x1c1f ;  /* 0x001c1fff06067589 */ /* 0x000fe200000e0000 */
[----:B---3--:R-:W-:-:S03]  /*c7f0*/  IMAD.SHL.U32 R9, R5, 0x10, RZ ;  /* 0x0000001005097824 */ /* 0x008fc600078e00ff */
[----:B------:R-:W3:Y:S02]  /*c800*/  SHFL.IDX PT, R5, R2, RZ, 0x1c1f ;  /* 0x001c1fff02057589 */ /* 0x000ee400000e0000 */
[----:B------:R-:W-:-:S04]  /*c810*/  LOP3.LUT R9, R9, 0x30, RZ, 0xc0, !PT ;  /* 0x0000003009097812 */ /* 0x000fc800078ec0ff */
[C---:B-----5:R-:W-:Y:S02]  /*c820*/  ISETP.GE.AND P2, PT, R9.reuse, R10, PT ;  /* 0x0000000a0900720c */ /* 0x060fe40003f46270 */
[----:B---3--:R-:W-:-:S05]  /*c830*/  @P5 IADD3 R5, P0, R9, R5, RZ ;  /* 0x0000000509055210 */ /* 0x008fca0007f1e0ff */
[----:B------:R-:W-:-:S05]  /*c840*/  @P5 IMAD.X R4, RZ, RZ, R4, P0 ;  /* 0x000000ffff045224 */ /* 0x000fca00000e0604 */
[----:B------:R-:W-:-:S04]  /*c850*/  @P5 LOP3.LUT R5, R5, R4, RZ, 0x3c, !PT ;  /* 0x0000000405055212 */ /* 0x000fc800078e3cff */
[----:B------:R-:W-:-:S04]  /*c860*/  @P5 LOP3.LUT R4, R5, R4, RZ, 0x3c, !PT ;  /* 0x0000000405045212 */ /* 0x000fc800078e3cff */
[----:B------:R-:W-:-:S05]  /*c870*/  @P5 LOP3.LUT R5, R5, R4, RZ, 0x3c, !PT ;  /* 0x0000000405055212 */ /* 0x000fca00078e3cff */
[----:B------:R3:W-:Y:S04]  /*c880*/  @P5 LDGSTS.E.BYPASS.LTC128B.128 [R3+0xe000], desc[UR50][R4.64], !P2 ;  /* 0x0e00000004035fae */ /* 0x0007e8000d101d72 */
[----:B---3--:R-:W3:Y:S04]  /*c890*/  SHFL.IDX PT, R5, R2, 0x1, 0x1c1f ;  /* 0x003c1f0002057f89 */ /* 0x008ee800000e0000 */
[----:B------:R-:W5:Y:S01]  /*c8a0*/  SHFL.IDX PT, R4, R0, 0x1, 0x1c1f ;  /* 0x003c1f0000047f89 */ /* 0x000f6200000e0000 */
[----:B---3--:R-:W-:-:S05]  /*c8b0*/  @P4 IADD3 R5, P0, R9, R5, RZ ;  /* 0x0000000509054210 */ /* 0x008fca0007f1e0ff */
[----:B-----5:R-:W-:-:S05]  /*c8c0*/  @P4 IMAD.X R4, RZ, RZ, R4, P0 ;  /* 0x000000ffff044224 */ /* 0x020fca00000e0604 */
[----:B------:R-:W-:-:S04]  /*c8d0*/  @P4 LOP3.LUT R5, R5, R4, RZ, 0x3c, !PT ;  /* 0x0000000405054212 */ /* 0x000fc800078e3cff */
[----:B------:R-:W-:-:S04]  /*c8e0*/  @P4 LOP3.LUT R4, R5, R4, RZ, 0x3c, !PT ;  /* 0x0000000405044212 */ /* 0x000fc800078e3cff */
[----:B------:R-:W-:-:S05]  /*c8f0*/  @P4 LOP3.LUT R5, R5, R4, RZ, 0x3c, !PT ;  /* 0x0000000405054212 */ /* 0x000fca00078e3cff */
[----:B------:R3:W-:Y:S04]  /*c900*/  @P4 LDGSTS.E.BYPASS.LTC128B.128 [R3+0xe800], desc[UR50][R4.64], !P2 ;  /* 0x0e80000004034fae */ /* 0x0007e8000d101d72 */
[----:B---3--:R-:W3:Y:S04]  /*c910*/  SHFL.IDX PT, R5, R2, 0x2, 0x1c1f ;  /* 0x005c1f0002057f89 */ /* 0x008ee800000e0000 */
[----:B------:R-:W5:Y:S04]  /*c920*/  SHFL.IDX PT, R4, R0, 0x2, 0x1c1f ;  /* 0x005c1f0000047f89 */ /* 0x000f6800000e0000 */
[----:B------:R-:W0:Y:S04]  /*c930*/  SHFL.IDX PT, R2, R2, 0x3, 0x1c1f ;  /* 0x007c1f0002027f89 */ /* 0x000e2800000e0000 */
[----:B------:R-:W1:Y:S01]  /*c940*/  SHFL.IDX PT, R0, R0, 0x3, 0x1c1f ;  /* 0x007c1f0000007f89 */ /* 0x000e6200000e0000 */
[----:B---3--:R-:W-:-:S05]  /*c950*/  @P3 IADD3 R5, P0, R9, R5, RZ ;  /* 0x0000000509053210 */ /* 0x008fca0007f1e0ff */
[----:B-----5:R-:W-:Y:S01]  /*c960*/  @P3 IMAD.X R4, RZ, RZ, R4, P0 ;  /* 0x000000ffff043224 */ /* 0x020fe200000e0604 */
[----:B0-----:R-:W-:-:S04]  /*c970*/  @P1 IADD3 R2, P0, R9, R2, RZ ;  /* 0x0000000209021210 */ /* 0x001fc80007f1e0ff */
[----:B------:R-:W-:Y:S01]  /*c980*/  @P3 LOP3.LUT R5, R5, R4, RZ, 0x3c, !PT ;  /* 0x0000000405053212 */ /* 0x000fe200078e3cff */
[----:B-1----:R-:W-:-:S03]  /*c990*/  @P1 IMAD.X R0, RZ, RZ, R0, P0 ;  /* 0x000000ffff001224 */ /* 0x002fc600000e0600 */
[----:B------:R-:W-:-:S04]  /*c9a0*/  @P3 LOP3.LUT R4, R5, R4, RZ, 0x3c, !PT ;  /* 0x0000000405043212 */ /* 0x000fc800078e3cff */
[----:B------:R-:W-:-:S05]  /*c9b0*/  @P3 LOP3.LUT R5, R5, R4, RZ, 0x3c, !PT ;  /* 0x0000000405053212 */ /* 0x000fca00078e3cff */
[----:B------:R0:W-:Y:S02]  /*c9c0*/  @P3 LDGSTS.E.BYPASS.LTC128B.128 [R3+0xf000], desc[UR50][R4.64], !P2 ;  /* 0x0f00000004033fae */ /* 0x0001e4000d101d72 */
[----:B0-----:R-:W-:Y:S01]  /*c9d0*/  @P1 IMAD.MOV.U32 R4, RZ, RZ, R2 ;  /* 0x000000ffff041224 */ /* 0x001fe200078e0002 */
[----:B------:R-:W-:-:S05]  /*c9e0*/  @P1 MOV R5, R0 ;  /* 0x0000000000051202 */ /* 0x000fca0000000f00 */
[----:B------:R0:W-:Y:S04]  /*c9f0*/  @P1 LDGSTS.E.BYPASS.LTC128B.128 [R3+0xf800], desc[UR50][R4.64], !P2 ;  /* 0x0f80000004031fae */ /* 0x0001e8000d101d72 */
[----:B0-----:R0:W1:Y:S02]  /*ca00*/  SHFL.IDX PT, R4, R8, RZ, 0x1c1f ;  /* 0x001c1fff08047589 */ /* 0x00106400000e0000 */
.L_x_347:
[----:B------:R-:W3:Y:S01]  /*ca10*/  LDL R0, [R1+0x8] ;  /* 0x0000080001007983 */ /* 0x000ee20000100800 */
[----:B------:R-:W-:Y:S01]  /*ca20*/  BSSY B0, `(.L_x_254) ;  /* 0x000000e000007945 */ /* 0x000fe20003800000 */
[----:B---3--:R-:W-:-:S13]  /*ca30*/  LOP3.LUT P0, RZ, R0, 0x10, RZ, 0xc0, !PT ;  /* 0x0000001000ff7812 */ /* 0x008fda000780c0ff */
[----:B------:R-:W-:Y:S05]  /*ca40*/  @!P0 BRA `(.L_x_255) ;  /* 0x00000000002c8947 */ /* 0x000fea0003800000 */
[----:B------:R-:W3:Y:S01]  /*ca50*/  S2R R0, SR_TID.X ;  /* 0x0000000000007919 */ /* 0x000ee20000002100 */
[----:B------:R-:W5:Y:S01]  /*ca60*/  LDC R2, c[0x0][0x2f4] ;  /* 0x0000bd00ff027b82 */ /* 0x000f620000000800 */
[----:B---3--:R-:W-:-:S05]  /*ca70*/  IMAD.SHL.U32 R0, R0, 0x10, RZ ;  /* 0x0000001000007824 */ /* 0x008fca00078e00ff */
[----:B------:R-:W-:-:S04]  /*ca80*/  LOP3.LUT R0, R0, 0x30, RZ, 0xc0, !PT ;  /* 0x0000003000007812 */ /* 0x000fc800078ec0ff */
[C---:B-----5:R-:W-:Y:S02]  /*ca90*/  ISETP.GE.AND P1, PT, R0.reuse, R2, PT ;  /* 0x000000020000720c */ /* 0x060fe40003f26270 */
[----:B-1----:R-:W-:-:S05]  /*caa0*/  IADD3 R4, P0, R0, R4, RZ ;  /* 0x0000000400047210 */ /* 0x002fca0007f1e0ff */
[----:B------:R-:W-:-:S06]  /*cab0*/  IMAD.X R5, RZ, RZ, R6, P0 ;  /* 0x000000ffff057224 */ /* 0x000fcc00000e0606 */
[----:B------:R-:W-:Y:S01]  /*cac0*/  @!PT LDS RZ, [RZ] ;  /* 0x00000000fffff984 */ /* 0x000fe20000000800 */
[----:B------:R-:W-:Y:S01]  /*cad0*/  @!PT LDS RZ, [RZ] ;  /* 0x00000000fffff984 */ /* 0x000fe20000000800 */
[----:B------:R-:W-:Y:S01]  /*cae0*/  @!PT LDS RZ, [RZ] ;  /* 0x00000000fffff984 */ /* 0x000fe20000000800 */
[----:B------:R3:W-:Y:S02]  /*caf0*/  LDGSTS.E.BYPASS.LTC128B.128 [R3+0x10000], desc[UR50][R4.64], !P1 ;  /* 0x1000000004037fae */ /* 0x0007e4000c901d72 */
.L_x_255:
[----:B------:R-:W-:Y:S05]  /*cb00*/  BSYNC B0 ;  /* 0x0000000000007941 */ /* 0x000fea0003800000 */
.L_x_254:
[----:B------:R-:W-:Y:S01]  /*cb10*/  NOP ;  /* 0x0000000000007918 */ /* 0x000fe20000000000 */
[----:B------:R-:W-:-:S13]  /*cb20*/  PLOP3.LUT P0, PT, PT, PT, PT, 0x80, 0x0 ;  /* 0x000000000000781c */ /* 0x000fda0003f0f070 */
.L_x_256:
        /* <DEDUP_REMOVED lines=11> */
.L_x_257:
[----:B------:R0:W-:Y:S02]  /*cbe0*/  SYNCS.ARRIVE.TRANS64.A1T0 RZ, [R7+URZ+0x13230], RZ ;  /* 0x013230ff07ff79a7 */ /* 0x0001e4000810003f */
[----:B------:R-:W-:Y:S05]  /*cbf0*/  WARPSYNC.ALL ;  /* 0x0000000000007948 */ /* 0x000fea0003800000 */
[----:B------:R-:W-:Y:S01]  /*cc00*/  VIADD R0, R16, 0xb000 ;  /* 0x0000b00010007836 */ /* 0x000fe20000000000 */
[----:B------:R-:W-:Y:S01]  /*cc10*/  USHF.R.S32.HI UR4, URZ, 0x1f, UR36 ;  /* 0x0000001f3f047899 */ /* 0x000fe20008011424 */
[----:B------:R-:W-:Y:S01]  /*cc20*/  BAR.SYNC.DEFER_BLOCKING 0x8, 0x200 ;  /* 0x0208000000007b1d */ /* 0x000fe20000010000 */
[----:B------:R-:W-:Y:S02]  /*cc30*/  UISETP.NE.AND UP0, UPT, UR38, URZ, UPT ;  /* 0x0000003f2600728c */ /* 0x000fe4000bf05270 */
[----:B------:R-:W-:-:S02]  /*cc40*/  LOP3.LUT P0, RZ, R0, 0x1bf, RZ, 0xc0, !PT ;  /* 0x000001bf00ff7812 */ /* 0x000fc4000780c0ff */
[----:B------:R-:W-:Y:S01]  /*cc50*/  USEL UR43, UR43, URZ, !UP0 ;  /* 0x0000003f2b2b7287 */ /* 0x000fe2000c000000 */
[----:B------:R-:W-:Y:S01]  /*cc60*/  BSSY B6, `(.L_x_258) ;  /* 0x0000018000067945 */ /* 0x000fe20003800000 */
[----:B------:R-:W-:Y:S01]  /*cc70*/  ULDC.64 UR6, c[0x0][0x298] ;  /* 0x0000a60000067ab9 */ /* 0x000fe20000000a00 */
[----:B------:R-:W-:Y:S02]  /*cc80*/  USEL UR42, UR42, URZ, !UP0 ;  /* 0x0000003f2a2a7287 */ /* 0x000fe4000c000000 */
[----:B------:R-:W-:Y:S02]  /*cc90*/  UIMAD UR4, UR4, UR6, URZ ;  /* 0x00000006040472a4 */ /* 0x000fe4000f8e023f */
[----:B------:R-:W-:Y:S02]  /*cca0*/  UIMAD.WIDE.U32 UR38, UR36, UR6, URZ ;  /* 0x00000006242672a5 */ /* 0x000fe4000f8e003f */
[----:B------:R-:W-:-:S04]  /*ccb0*/  UIMAD UR4, UR36, UR7, UR4 ;  /* 0x00000007240472a4 */ /* 0x000fc8000f8e0204 */
[----:B------:R-:W-:Y:S01]  /*ccc0*/  UIADD3 UR45, UR39, UR4, URZ ;  /* 0x00000004272d7290 */ /* 0x000fe2000fffe03f */
[----:B------:R-:W-:Y:S11]  /*ccd0*/  @!P0 BRA `(.L_x_259) ;  /* 0x0000000000408947 */ /* 0x000ff60003800000 */
[----:B------:R-:W-:Y:S01]  /*cce0*/  MOV R2, 0x0 ;  /* 0x0000000000027802 */ /* 0x000fe20000000f00 */
[----:B------:R-:W-:Y:S01]  /*ccf0*/  ULDC.64 UR6, c[0x4][0x98] ;  /* 0x0100260000067ab9 */ /* 0x000fe20000000a00 */
[----:B------:R-:W-:Y:S01]  /*cd00*/  ULDC.64 UR8, c[0x4][0xa0] ;  /* 0x0100280000087ab9 */ /* 0x000fe20000000a00 */
[----:B------:R-:W-:Y:S01]  /*cd10*/  ULDC.64 UR4, c[0x4][0x28] ;  /* 0x01000a0000047ab9 */ /* 0x000fe20000000a00 */
[----:B-1-3--:R-:W-:Y:S02]  /*cd20*/  IMAD.U32 R4, RZ, RZ, UR6 ;  /* 0x00000006ff047e24 */ /* 0x00afe4000f8e00ff */
[----:B------:R-:W1:Y:S01]  /*cd30*/  LDC.64 R2, c[0x4][R2] ;  /* 0x0100000002027b82 */ /* 0x000e620000000a00 */
[----:B------:R-:W-:Y:S02]  /*cd40*/  IMAD.U32 R5, RZ, RZ, UR7 ;  /* 0x00000007ff057e24 */ /* 0x000fe4000f8e00ff */
[----:B------:R-:W-:Y:S02]  /*cd50*/  IMAD.U32 R6, RZ, RZ, UR8 ;  /* 0x00000008ff067e24 */ /* 0x000fe4000f8e00ff */
[----:B0---4-:R-:W-:-:S02]  /*cd60*/  IMAD.U32 R7, RZ, RZ, UR9 ;  /* 0x00000009ff077e24 */ /* 0x011fc4000f8e00ff */
[----:B------:R-:W-:Y:S02]  /*cd70*/  IMAD.U32 R10, RZ, RZ, UR4 ;  /* 0x00000004ff0a7e24 */ /* 0x000fe4000f8e00ff */
[----:B------:R-:W-:Y:S02]  /*cd80*/  IMAD.U32 R11, RZ, RZ, UR5 ;  /* 0x00000005ff0b7e24 */ /* 0x000fe4000f8e00ff */
[----:B------:R-:W-:Y:S02]  /*cd90*/  IMAD.MOV.U32 R8, RZ, RZ, 0x70 ;  /* 0x00000070ff087424 */ /* 0x000fe400078e00ff */
[----:B------:R-:W-:Y:S02]  /*cda0*/  IMAD.MOV.U32 R12, RZ, RZ, 0x1 ;  /* 0x00000001ff0c7424 */ /* 0x000fe400078e00ff */
[----:B------:R-:W-:-:S07]  /*cdb0*/  IMAD.MOV.U32 R13, RZ, RZ, RZ ;  /* 0x000000ffff0d7224 */ /* 0x000fce00078e00ff */
[----:B--2---:R-:W-:-:S07]  /*cdc0*/  LEPC R20, `(.L_x_259) ;  /* 0x000000001014794e */ /* 0x004fce0000000000 */
[----:B-1----:R-:W-:Y:S05]  /*cdd0*/  CALL.ABS.NOINC R2 ;  /* 0x0000000002007343 */ /* 0x002fea0003c00000 */
.L_x_259:
[----:B------:R-:W-:Y:S05]  /*cde0*/  BSYNC B6 ;  /* 0x0000000000067941 */ /* 0x000fea0003800000 */
.L_x_258:
[----:B--2---:R-:W2:Y:S01]  /*cdf0*/  LDL R20, [R1+0x14] ;  /* 0x0000140001147983 */ /* 0x004ea20000100800 */
[----:B------:R-:W0:Y:S01]  /*ce00*/  LDC R9, c[0x0][0x448] ;  /* 0x00011200ff097b82 */ /* 0x000e220000000800 */
[----:B------:R-:W1:Y:S01]  /*ce10*/  S2R R2, SR_TID.X ;  /* 0x0000000000027919 */ /* 0x000e620000002100 */
[----:B------:R-:W-:Y:S01]  /*ce20*/  R2UR UR8, R17 ;  /* 0x00000000110872ca */ /* 0x000fe200000e0000 */
[----:B------:R-:W-:Y:S01]  /*ce30*/  ULDC.64 UR6, c[0x0][0x2d8] ;  /* 0x0000b60000067ab9 */ /* 0x000fe20000000a00 */
[C---:B-1----:R-:W-:Y:S01]  /*ce40*/  LOP3.LUT R18, R2.reuse, 0x7f, RZ, 0xc0, !PT ;  /* 0x0000007f02127812 */ /* 0x042fe200078ec0ff */
[----:B------:R-:W-:-:S03]  /*ce50*/  IMAD.SHL.U32 R2, R2, 0x20, RZ ;  /* 0x0000002002027824 */ /* 0x000fc600078e00ff */
[----:B------:R-:W-:-:S04]  /*ce60*/  SHF.R.U32.HI R18, RZ, 0x2, R18 ;  /* 0x00000002ff127819 */ /* 0x000fc80000011612 */
[----:B------:R-:W-:Y:S02]  /*ce70*/  LOP3.LUT R2, R18, 0x60, R2, 0xf8, !PT ;  /* 0x0000006012027812 */ /* 0x000fe400078ef802 */
[----:B------:R1:W5:Y:S01]  /*ce80*/  LDL R18, [R1+0x38] ;  /* 0x0000380001127983 */ /* 0x0003620000100800 */
[----:B0-----:R-:W-:-:S13]  /*ce90*/  ISETP.NE.AND P0, PT, R9, 0x1, PT ;  /* 0x000000010900780c */ /* 0x001fda0003f05270 */
[----:B---3--:R-:W0:Y:S08]  /*cea0*/  @P0 LDC R3, c[0x0][0x44c] ;  /* 0x00011300ff030b82 */ /* 0x008e300000000800 */
[----:B------:R-:W3:Y:S01]  /*ceb0*/  @P0 LDC R0, c[0x0][0x450] ;  /* 0x00011400ff000b82 */ /* 0x000ee20000000800 */
[----:B------:R-:W-:Y:S01]  /*cec0*/  R2UR UR10, R17 ;  /* 0x00000000110a72ca */ /* 0x000fe200000e0000 */
[----:B------:R-:W-:Y:S01]  /*ced0*/  UMOV UR4, UR38 ;  /* 0x0000002600047c82 */ /* 0x000fe20008000000 */
[----:B------:R-:W-:-:S02]  /*cee0*/  UMOV UR5, UR45 ;  /* 0x0000002d00057c82 */ /* 0x000fc40008000000 */
[----:B------:R-:W-:-:S03]  /*cef0*/  UIMAD.WIDE.U32 UR4, UR8, UR6, UR4 ;  /* 0x00000006080472a5 */ /* 0x000fc6000f8e0004 */
[----:B------:R-:W-:Y:S02]  /*cf00*/  ULDC.64 UR8, c[0x0][0x2e0] ;  /* 0x0000b80000087ab9 */ /* 0x000fe40000000a00 */
[----:B------:R-:W-:-:S04]  /*cf10*/  UIMAD UR6, UR42, UR8, URZ ;  /* 0x000000082a0672a4 */ /* 0x000fc8000f8e023f */
[----:B------:R-:W-:Y:S02]  /*cf20*/  UIMAD UR5, UR10, UR7, UR5 ;  /* 0x000000070a0572a4 */ /* 0x000fe4000f8e0205 */
[----:B------:R-:W-:Y:S02]  /*cf30*/  UIMAD UR6, UR43, UR9, UR6 ;  /* 0x000000092b0672a4 */ /* 0x000fe4000f8e0206 */
[----:B------:R-:W-:Y:S01]  /*cf40*/  UIMAD.WIDE.U32 UR4, UR43, UR8, UR4 ;  /* 0x000000082b0472a5 */ /* 0x000fe2000f8e0004 */
[----:B------:R-:W-:Y:S02]  /*cf50*/  ULDC.64 UR10, c[0x0][0x280] ;  /* 0x0000a000000a7ab9 */ /* 0x000fe40000000a00 */
[----:B------:R-:W-:Y:S01]  /*cf60*/  ULDC.64 UR8, c[0x0][0x2c8] ;  /* 0x0000b20000087ab9 */ /* 0x000fe20000000a00 */
[----:B------:R-:W-:-:S03]  /*cf70*/  UIADD3 UR5, UR5, UR6, URZ ;  /* 0x0000000605057290 */ /* 0x000fc6000fffe03f */
[----:B------:R-:W-:Y:S02]  /*cf80*/  ULDC.64 UR6, c[0x0][0x2d0] ;  /* 0x0000b40000067ab9 */ /* 0x000fe40000000a00 */
[----:B------:R-:W-:Y:S01]  /*cf90*/  IMAD.U32 R5, RZ, RZ, UR6 ;  /* 0x00000006ff057e24 */ /* 0x000fe2000f8e00ff */
[----:B------:R-:W4:Y:S02]  /*cfa0*/  S2R R21, SR_TID.X ;  /* 0x0000000000157919 */ /* 0x000f240000002100 */
[----:B----4-:R-:W-:-:S05]  /*cfb0*/  IMAD.SHL.U32 R19, R21, 0x10, RZ ;  /* 0x0000001015137824 */ /* 0x010fca00078e00ff */
[----:B------:R-:W-:Y:S02]  /*cfc0*/  LOP3.LUT R19, R19, 0x30, RZ, 0xc0, !PT ;  /* 0x0000003013137812 */ /* 0x000fe400078ec0ff */
[----:B------:R-:W-:-:S04]  /*cfd0*/  LOP3.LUT R21, R21, 0x7f, RZ, 0xc0, !PT ;  /* 0x0000007f15157812 */ /* 0x000fc800078ec0ff */
[----:B------:R-:W-:Y:S01]  /*cfe0*/  SHF.R.U32.HI R21, RZ, 0x2, R21 ;  /* 0x00000002ff157819 */ /* 0x000fe20000011615 */
[----:B--2---:R-:W-:-:S04]  /*cff0*/  IMAD R6, R20, 0xc0, R2 ;  /* 0x000000c014067824 */ /* 0x004fc800078e0202 */
[----:B0-----:R-:W-:-:S04]  /*d000*/  @P0 IMAD.HI.U32 R3, R6, R3, RZ ;  /* 0x0000000306030227 */ /* 0x001fc800078e00ff */
[----:B------:R-:W-:Y:S01]  /*d010*/  IMAD.MOV.U32 R2, RZ, RZ, R6 ;  /* 0x000000ffff027224 */ /* 0x000fe200078e0006 */
[----:B---3--:R-:W-:-:S04]  /*d020*/  @P0 SHF.R.U32.HI R2, RZ, R0, R3 ;  /* 0x00000000ff020219 */ /* 0x008fc80000011603 */
[--C-:B------:R-:W-:Y:S01]  /*d030*/  SHF.R.S32.HI R4, RZ, 0x1f, R2.reuse ;  /* 0x0000001fff047819 */ /* 0x100fe20000011402 */
[----:B------:R-:W-:-:S04]  /*d040*/  IMAD.MOV R0, RZ, RZ, -R2 ;  /* 0x000000ffff007224 */ /* 0x000fc800078e0a02 */
[----:B------:R-:W-:Y:S02]  /*d050*/  IMAD R4, R4, UR6, RZ ;  /* 0x0000000604047c24 */ /* 0x000fe4000f8e02ff */
[----:B------:R-:W-:Y:S02]  /*d060*/  IMAD R0, R9, R0, R6 ;  /* 0x0000000009007224 */ /* 0x000fe400078e0206 */
[C---:B------:R-:W-:Y:S02]  /*d070*/  IMAD R4, R2.reuse, UR7, R4 ;  /* 0x0000000702047c24 */ /* 0x040fe4000f8e0204 */
[----:B------:R-:W-:-:S04]  /*d080*/  IMAD.WIDE.U32 R2, R2, R5, UR4 ;  /* 0x0000000402027e25 */ /* 0x000fc8000f8e0005 */
[----:B------:R-:W-:Y:S01]  /*d090*/  IMAD.IADD R3, R3, 0x1, R4 ;  /* 0x0000000103037824 */ /* 0x000fe200078e0204 */
[----:B------:R-:W-:Y:S01]  /*d0a0*/  SHF.R.S32.HI R4, RZ, 0x1f, R0 ;  /* 0x0000001fff047819 */ /* 0x000fe20000011400 */
[----:B------:R-:W-:-:S04]  /*d0b0*/  IMAD.WIDE.U32 R2, R0, UR8, R2 ;  /* 0x0000000800027c25 */ /* 0x000fc8000f8e0002 */
[----:B------:R-:W-:-:S04]  /*d0c0*/  IMAD R4, R4, UR8, RZ ;  /* 0x0000000804047c24 */ /* 0x000fc8000f8e02ff */
[----:B------:R-:W-:Y:S01]  /*d0d0*/  IMAD R4, R0, UR9, R4 ;  /* 0x0000000900047c24 */ /* 0x000fe2000f8e0204 */
[----:B------:R-:W-:Y:S02]  /*d0e0*/  IADD3 R0, P1, R2, UR10, RZ ;  /* 0x0000000a02007c10 */ /* 0x000fe4000ff3e0ff */
[----:B------:R-:W0:Y:S02]  /*d0f0*/  @P0 LDC R2, c[0x0][0x44c] ;  /* 0x00011300ff020b82 */ /* 0x000e240000000800 */
[----:B------:R-:W-:-:S06]  /*d100*/  IADD3.X R4, R3, UR11, R4, P1, !PT ;  /* 0x0000000b03047c10 */ /* 0x000fcc0008ffe404 */
[----:B------:R-:W2:Y:S01]  /*d110*/  @P0 LDC R3, c[0x0][0x450] ;  /* 0x00011400ff030b82 */ /* 0x000ea20000000800 */
[----:B------:R-:W-:-:S04]  /*d120*/  VIADD R6, R6, 0x80 ;  /* 0x0000008006067836 */ /* 0x000fc80000000000 */
[----:B0-----:R-:W-:-:S04]  /*d130*/  @P0 IMAD.HI.U32 R7, R6, R2, RZ ;  /* 0x0000000206070227 */ /* 0x001fc800078e00ff */
[----:B------:R-:W-:Y:S01]  /*d140*/  IMAD.MOV.U32 R2, RZ, RZ, R6 ;  /* 0x000000ffff027224 */ /* 0x000fe200078e0006 */
[----:B--2---:R-:W-:-:S05]  /*d150*/  @P0 SHF.R.U32.HI R2, RZ, R3, R7 ;  /* 0x00000003ff020219 */ /* 0x004fca0000011607 */
[----:B------:R-:W-:-:S04]  /*d160*/  IMAD.MOV R3, RZ, RZ, -R2 ;  /* 0x000000ffff037224 */ /* 0x000fc800078e0a02 */
[----:B------:R-:W-:Y:S01]  /*d170*/  IMAD R6, R9, R3, R6 ;  /* 0x0000000309067224 */ /* 0x000fe200078e0206 */
[----:B------:R-:W-:-:S05]  /*d180*/  SHF.R.S32.HI R3, RZ, 0x1f, R2 ;  /* 0x0000001fff037819 */ /* 0x000fca0000011402 */
[----:B------:R-:W-:-:S04]  /*d190*/  IMAD R3, R3, UR6, RZ ;  /* 0x0000000603037c24 */ /* 0x000fc8000f8e02ff */
[C---:B------:R-:W-:Y:S02]  /*d1a0*/  IMAD R7, R2.reuse, UR7, R3 ;  /* 0x0000000702077c24 */ /* 0x040fe4000f8e0203 */
[----:B------:R-:W-:Y:S01]  /*d1b0*/  IMAD.WIDE.U32 R2, R2, R5, UR4 ;  /* 0x0000000402027e25 */ /* 0x000fe2000f8e0005 */
[----:B------:R-:W-:Y:S01]  /*d1c0*/  SHF.R.S32.HI R5, RZ, 0x1f, R6 ;  /* 0x0000001fff057819 */ /* 0x000fe20000011406 */
[----:B------:R-:W-:Y:S02]  /*d1d0*/  ULDC UR4, c[0x0][0x2b8] ;  /* 0x0000ae0000047ab9 */ /* 0x000fe40000000800 */
[----:B------:R-:W-:Y:S02]  /*d1e0*/  IMAD.IADD R3, R3, 0x1, R7 ;  /* 0x0000000103037824 */ /* 0x000fe400078e0207 */
[----:B------:R-:W-:Y:S02]  /*d1f0*/  IMAD R5, R5, UR8, RZ ;  /* 0x0000000805057c24 */ /* 0x000fe4000f8e02ff */
[----:B------:R-:W-:-:S04]  /*d200*/  IMAD.WIDE.U32 R2, R6, UR8, R2 ;  /* 0x0000000806027c25 */ /* 0x000fc8000f8e0002 */
[----:B------:R-:W-:Y:S01]  /*d210*/  IMAD R6, R6, UR9, R5 ;  /* 0x0000000906067c24 */ /* 0x000fe2000f8e0205 */
[----:B------:R-:W-:-:S04]  /*d220*/  IADD3 R5, P0, R2, UR10, RZ ;  /* 0x0000000a02057c10 */ /* 0x000fc8000ff1e0ff */
[----:B------:R-:W-:Y:S02]  /*d230*/  IADD3.X R6, R3, UR11, R6, P0, !PT ;  /* 0x0000000b03067c10 */ /* 0x000fe400087fe406 */
[----:B------:R-:W-:Y:S01]  /*d240*/  ISETP.GE.AND P0, PT, R19, UR4, PT ;  /* 0x0000000413007c0c */ /* 0x000fe2000bf06270 */
[----:B------:R-:W-:-:S03]  /*d250*/  UMOV UR4, 0xffffffff ;  /* 0xffffffff00047882 */ /* 0x000fc60000000000 */
[----:B-1----:R-:W-:Y:S09]  /*d260*/  BRA.DIV UR4, `(.L_x_260) ;  /* 0x0000004204647947 */ /* 0x002ff2000b800000 */
[----:B------:R-:W0:Y:S01]  /*d270*/  SHFL.IDX PT, R3, R0, RZ, 0x1c1f ;  /* 0x001c1fff00037589 */ /* 0x000e2200000e0000 */
[----:B------:R-:W-:Y:S02]  /*d280*/  IMAD R8, R20, 0xc0, R21 ;  /* 0x000000c014087824 */ /* 0x000fe400078e0215 */
[----:B------:R-:W-:Y:S01]  /*d290*/  IMAD R7, R9, UR41, RZ ;  /* 0x0000002909077c24 */ /* 0x000fe2000f8e02ff */
[----:B------:R-:W1:Y:S04]  /*d2a0*/  SHFL.IDX PT, R2, R4, RZ, 0x1c1f ;  /* 0x001c1fff04027589 */ /* 0x000e6800000e0000 */
[----:B------:R-:W-:-:S13]  /*d2b0*/  ISETP.GE.AND P2, PT, R8, R7, PT ;  /* 0x000000070800720c */ /* 0x000fda0003f46270 */
[----:B0-----:R-:W-:-:S05]  /*d2c0*/  @!P2 IADD3 R3, P1, R19, R3, RZ ;  /* 0x000000031303a210 */ /* 0x001fca0007f3e0ff */
[----:B-1----:R-:W-:-:S05]  /*d2d0*/  @!P2 IMAD.X R2, RZ, RZ, R2, P1 ;  /* 0x000000ffff02a224 */ /* 0x002fca00008e0602 */
[----:B------:R-:W-:-:S04]  /*d2e0*/  @!P2 LOP3.LUT R3, R3, R2, RZ, 0x3c, !PT ;  /* 0x000000020303a212 */ /* 0x000fc800078e3cff */
[----:B------:R-:W-:-:S04]  /*d2f0*/  @!P2 LOP3.LUT R2, R3, R2, RZ, 0x3c, !PT ;  /* 0x000000020302a212 */ /* 0x000fc800078e3cff */
[----:B------:R-:W-:-:S05]  /*d300*/  @!P2 LOP3.LUT R3, R3, R2, RZ, 0x3c, !PT ;  /* 0x000000020303a212 */ /* 0x000fca00078e3cff */
[----:B------:R-:W-:Y:S01]  /*d310*/  @!PT LDS RZ, [RZ] ;  /* 0x00000000fffff984 */ /* 0x000fe20000000800 */
[----:B-----5:R0:W-:Y:S02]  /*d320*/  @!P2 LDGSTS.E.BYPASS.LTC128B.128 [R18+0xb000], desc[UR50][R2.64], !P0 ;  /* 0x0b0000000212afae */ /* 0x0201e4000c101d72 */
[----:B0-----:R-:W-:Y:S02]  /*d330*/  VIADD R2, R8, 0x20 ;  /* 0x0000002008027836 */ /* 0x001fe40000000000 */
[----:B------:R-:W0:Y:S03]  /*d340*/  SHFL.IDX PT, R3, R0, 0x1, 0x1c1f ;  /* 0x003c1f0000037f89 */ /* 0x000e2600000e0000 */
[----:B------:R-:W-:Y:S02]  /*d350*/  ISETP.GE.AND P2, PT, R2, R7, PT ;  /* 0x000000070200720c */ /* 0x000fe40003f46270 */
[----:B------:R-:W1:Y:S11]  /*d360*/  SHFL.IDX PT, R2, R4, 0x1, 0x1c1f ;  /* 0x003c1f0004027f89 */ /* 0x000e7600000e0000 */
[----:B0-----:R-:W-:-:S05]  /*d370*/  @!P2 IADD3 R3, P1, R19, R3, RZ ;  /* 0x000000031303a210 */ /* 0x001fca0007f3e0ff */
[----:B-1----:R-:W-:-:S05]  /*d380*/  @!P2 IMAD.X R2, RZ, RZ, R2, P1 ;  /* 0x000000ffff02a224 */ /* 0x002fca00008e0602 */
[----:B------:R-:W-:-:S04]  /*d390*/  @!P2 LOP3.LUT R3, R3, R2, RZ, 0x3c, !PT ;  /* 0x000000020303a212 */ /* 0x000fc800078e3cff */
[----:B------:R-:W-:-:S04]  /*d3a0*/  @!P2 LOP3.LUT R2, R3, R2, RZ, 0x3c, !PT ;  /* 0x000000020302a212 */ /* 0x000fc800078e3cff */
[----:B------:R-:W-:-:S05]  /*d3b0*/  @!P2 LOP3.LUT R3, R3, R2, RZ, 0x3c, !PT ;  /* 0x000000020303a212 */ /* 0x000fca00078e3cff */
[----:B------:R0:W-:Y:S02]  /*d3c0*/  @!P2 LDGSTS.E.BYPASS.LTC128B.128 [R18+0xb800], desc[UR50][R2.64], !P0 ;  /* 0x0b8000000212afae */ /* 0x0001e4000c101d72 */
[----:B0-----:R-:W-:Y:S02]  /*d3d0*/  VIADD R2, R8, 0x40 ;  /* 0x0000004008027836 */ /* 0x001fe40000000000 */
[----:B------:R-:W0:Y:S03]  /*d3e0*/  SHFL.IDX PT, R3, R0, 0x2, 0x1c1f ;  /* 0x005c1f0000037f89 */ /* 0x000e2600000e0000 */
[----:B------:R-:W-:Y:S01]  /*d3f0*/  ISETP.GE.AND P2, PT, R2, R7, PT ;  /* 0x000000070200720c */ /* 0x000fe20003f46270 */
[----:B------:R-:W-:Y:S04]  /*d400*/  SHFL.IDX PT, R0, R0, 0x3, 0x1c1f ;  /* 0x007c1f0000007f89 */ /* 0x000fe800000e0000 */
[----:B------:R-:W1:Y:S04]  /*d410*/  SHFL.IDX PT, R2, R4, 0x2, 0x1c1f ;  /* 0x005c1f0004027f89 */ /* 0x000e6800000e0000 */
[----:B------:R-:W2:Y:S04]  /*d420*/  SHFL.IDX PT, R4, R4, 0x3, 0x1c1f ;  /* 0x007c1f0004047f89 */ /* 0x000ea800000e0000 */
[----:B0-----:R-:W-:-:S05]  /*d430*/  @!P2 IADD3 R3, P1, R19, R3, RZ ;  /* 0x000000031303a210 */ /* 0x001fca0007f3e0ff */
[----:B-1----:R-:W-:-:S05]  /*d440*/  @!P2 IMAD.X R2, RZ, RZ, R2, P1 ;  /* 0x000000ffff02a224 */ /* 0x002fca00008e0602 */
[----:B------:R-:W-:-:S04]  /*d450*/  @!P2 LOP3.LUT R3, R3, R2, RZ, 0x3c, !PT ;  /* 0x000000020303a212 */ /* 0x000fc800078e3cff */
[----:B------:R-:W-:-:S04]  /*d460*/  @!P2 LOP3.LUT R2, R3, R2, RZ, 0x3c, !PT ;  /* 0x000000020302a212 */ /* 0x000fc800078e3cff */
[----:B------:R-:W-:-:S05]  /*d470*/  @!P2 LOP3.LUT R3, R3, R2, RZ, 0x3c, !PT ;  /* 0x000000020303a212 */ /* 0x000fca00078e3cff */
[----:B------:R0:W-:Y:S02]  /*d480*/  @!P2 LDGSTS.E.BYPASS.LTC128B.128 [R18+0xc000], desc[UR50][R2.64], !P0 ;  /* 0x0c0000000212afae */ /* 0x0001e4000c101d72 */
[----:B0-----:R-:W-:-:S05]  /*d490*/  VIADD R2, R8, 0x60 ;  /* 0x0000006008027836 */ /* 0x001fca0000000000 */
[----:B------:R-:W-:-:S13]  /*d4a0*/  ISETP.GE.AND P2, PT, R2, R7, PT ;  /* 0x000000070200720c */ /* 0x000fda0003f46270 */
[----:B------:R-:W-:-:S05]  /*d4b0*/  @!P2 IADD3 R0, P1, R19, R0, RZ ;  /* 0x000000001300a210 */ /* 0x000fca0007f3e0ff */
[----:B--2---:R-:W-:-:S04]  /*d4c0*/  @!P2 IMAD.X R2, RZ, RZ, R4, P1 ;  /* 0x000000ffff02a224 */ /* 0x004fc800008e0604 */
[----:B------:R-:W-:Y:S02]  /*d4d0*/  @!P2 IMAD.MOV.U32 R3, RZ, RZ, R2 ;  /* 0x000000ffff03a224 */ /* 0x000fe400078e0002 */
[----:B------:R-:W-:Y:S02]  /*d4e0*/  @!P2 IMAD.MOV.U32 R2, RZ, RZ, R0 ;  /* 0x000000ffff02a224 */ /* 0x000fe400078e0000 */
[----:B------:R-:W-:-:S03]  /*d4f0*/  VIADD R0, R8, 0x80 ;  /* 0x0000008008007836 */ /* 0x000fc60000000000 */
[----:B------:R0:W-:Y:S02]  /*d500*/  @!P2 LDGSTS.E.BYPASS.LTC128B.128 [R18+0xc800], desc[UR50][R2.64], !P0 ;  /* 0x0c8000000212afae */ /* 0x0001e4000c101d72 */
[----:B------:R-:W-:Y:S02]  /*d510*/  ISETP.GE.AND P2, PT, R0, R7, PT ;  /* 0x000000070000720c */ /* 0x000fe40003f46270 */
[----:B------:R-:W-:Y:S04]  /*d520*/  SHFL.IDX PT, R0, R6, RZ, 0x1c1f ;  /* 0x001c1fff06007589 */ /* 0x000fe800000e0000 */
[----:B------:R-:W-:Y:S04]  /*d530*/  SHFL.IDX PT, R6, R6, 0x1, 0x1c1f ;  /* 0x003c1f0006067f89 */ /* 0x000fe800000e0000 */
[----:B0-----:R-:W0:Y:S03]  /*d540*/  SHFL.IDX PT, R2, R5, RZ, 0x1c1f ;  /* 0x001c1fff05027589 */ /* 0x001e2600000e0000 */
[----:B0-----:R-:W-:-:S05]  /*d550*/  @!P2 IADD3 R2, P1, R19, R2, RZ ;  /* 0x000000021302a210 */ /* 0x001fca0007f3e0ff */
[----:B------:R-:W-:-:S04]  /*d560*/  @!P2 IMAD.X R0, RZ, RZ, R0, P1 ;  /* 0x000000ffff00a224 */ /* 0x000fc800008e0600 */
[----:B------:R-:W-:-:S05]  /*d570*/  @!P2 IMAD.MOV.U32 R3, RZ, RZ, R0 ;  /* 0x000000ffff03a224 */ /* 0x000fca00078e0000 */
[----:B------:R0:W-:Y:S04]  /*d580*/  @!P2 LDGSTS.E.BYPASS.LTC128B.128 [R18+0xd000], desc[UR50][R2.64], !P0 ;  /* 0x0d0000000212afae */ /* 0x0001e8000c101d72 */
[----:B0-----:R0:W1:Y:S02]  /*d590*/  SHFL.IDX PT, R2, R5, 0x1, 0x1c1f ;  /* 0x003c1f0005027f89 */ /* 0x00106400000e0000 */
.L_x_360:
[----:B------:R-:W-:-:S05]  /*d5a0*/  VIADD R8, R8, 0xa0 ;  /* 0x000000a008087836 */ /* 0x000fca0000000000 */
[----:B------:R-:W-:-:S13]  /*d5b0*/  ISETP.GE.AND P1, PT, R8, R7, PT ;  /* 0x000000070800720c */ /* 0x000fda0003f26270 */
[----:B-1----:R-:W-:-:S04]  /*d5c0*/  @!P1 IADD3 R2, P2, R19, R2, RZ ;  /* 0x0000000213029210 */ /* 0x002fc80007f5e0ff */
[----:B------:R-:W-:-:S05]  /*d5d0*/  @!P1 IADD3.X R3, RZ, R6, RZ, P2, !PT ;  /* 0x00000006ff039210 */ /* 0x000fca00017fe4ff */
[----:B------:R-:W-:Y:S01]  /*d5e0*/  @!PT LDS RZ, [RZ] ;  /* 0x00000000fffff984 */ /* 0x000fe20000000800 */
[----:B------:R-:W-:Y:S01]  /*d5f0*/  @!PT LDS RZ, [RZ] ;  /* 0x00000000fffff984 */ /* 0x000fe20000000800 */
[----:B------:R-:W-:Y:S01]  /*d600*/  @!PT LDS RZ, [RZ] ;  /* 0x00000000fffff984 */ /* 0x000fe20000000800 */
[----:B------:R1:W-:Y:S01]  /*d610*/  @!P1 LDGSTS.E.BYPASS.LTC128B.128 [R18+0xd800], desc[UR50][R2.64], !P0 ;  /* 0x0d80000002129fae */ /* 0x0003e2000c101d72 */
[----:B------:R-:W-:Y:S01]  /*d620*/  PLOP3.LUT P0, PT, PT, PT, PT, 0x80, 0x0 ;  /* 0x000000000000781c */ /* 0x000fe20003f0f070 */
[----:B------:R-:W-:-:S12]  /*d630*/  NOP ;  /* 0x0000000000007918 */ /* 0x000fd80000000000 */
.L_x_261:
[----:B------:R-:W-:Y:S02]  /*d640*/  PLOP3.LUT P1, PT, P1, P0, PT, 0xa2, 0x0 ;  /* 0x000000000000781c */ /* 0x000fe40000f21472 */
[----:B------:R-:W-:-:S08]  /*d650*/  @P0 R2UR P1, UR4, R16 ;  /* 0x00000000100402ca */ /* 0x000fd00000020000 */
[----:B------:R-:W-:-:S05]  /*d660*/  @P0 PLOP3.LUT P0, PT, P1, PT, PT, 0x80, 0x0 ;  /* 0x000000000000081c */ /* 0x000fca0000f0f070 */
[----:B------:R-:W-:Y:S01]  /*d670*/  @!P1 SYNCS.ARRIVE.TRANS64.RED.A0T1 RZ, [UR4+0x13200], RZ ;  /* 0x013200ffffff99a7 */ /* 0x000fe20008200404 */
[----:B------:R-:W-:Y:S07]  /*d680*/  @!P1 ARRIVES.LDGSTSBAR.64.TRANSCNT [UR4+0x13200] ;  /* 0x01320000ff0099b0 */ /* 0x000fee0008000a84 */
[----:B------:R-:W-:Y:S05]  /*d690*/  @P0 BRA.U.ANY `(.L_x_261) ;  /* 0xfffffffd00e80947 */ /* 0x000fea000393ffff */
[----:B-1----:R-:W2:Y:S02]  /*d6a0*/  LDL.LU R2, [R1+0x3c] ;  /* 0x00003c0001027983 */ /* 0x002ea40000300800 */
[----:B--2---:R-:W-:-:S05]  /*d6b0*/  VIADD R2, R2, 0x1 ;  /* 0x0000000102027836 */ /* 0x004fca0000000000 */
[----:B------:R1:W-:Y:S01]  /*d6c0*/  STL [R1+0x3c], R2 ;  /* 0x00003c0201007387 */ /* 0x0003e20000100800 */
[----:B------:R-:W-:-:S04]  /*d6d0*/  LEA.HI R0, R2, R2, RZ, 0x1 ;  /* 0x0000000202007211 */ /* 0x000fc800078f08ff */
[----:B------:R-:W-:-:S05]  /*d6e0*/  LOP3.LUT R0, R0, 0xfffffffe, RZ, 0xc0, !PT ;  /* 0xfffffffe00007812 */ /* 0x000fca00078ec0ff */
[----:B------:R-:W-:-:S05]  /*d6f0*/  IMAD.IADD R0, R2, 0x1, -R0 ;  /* 0x0000000102007824 */ /* 0x000fca00078e0a00 */
[----:B------:R-:W-:Y:S01]  /*d700*/  SHF.L.U32 R3, R0, 0x1f, RZ ;  /* 0x0000001f00037819 */ /* 0x000fe200000006ff */
[----:B------:R-:W-:Y:S01]  /*d710*/  NOP ;  /* 0x0000000000007918 */ /* 0x000fe20000000000 */
[----:B------:R1:W-:Y:S01]  /*d720*/  SYNCS.ARRIVE.TRANS64.A1T0 RZ, [R16+URZ+0x13200], RZ ;  /* 0x013200ff10ff79a7 */ /* 0x0003e2000810003f */
[----:B------:R-:W-:Y:S01]  /*d730*/  BSSY B0, `(.L_x_262) ;  /* 0x0000003000007945 */ /* 0x000fe20003800000 */
[----:B------:R-:W2:Y:S03]  /*d740*/  SYNCS.PHASECHK.TRANS64.TRYWAIT P0, [R16+URZ+0x13220], R3 ;  /* 0x01322003100075a7 */ /* 0x000ea6000800017f */
[----:B-12---:R-:W-:Y:S05]  /*d750*/  @!P0 BRA `(.L_x_263) ;  /* 0x0000004400108947 */ /* 0x006fea0003800000 */
.L_x_361:
[----:B------:R-:W-:Y:S05]  /*d760*/  BSYNC B0 ;  /* 0x0000000000007941 */ /* 0x000fea0003800000 */
.L_x_262:
[----:B------:R-:W2:Y:S01]  /*d770*/  LDL R0, [R1+0x20] ;  /* 0x0000200001007983 */ /* 0x000ea20000100800 */
[----:B------:R-:W-:-:S06]  /*d780*/  UIADD3 UR4, UR48, -0x2, URZ ;  /* 0xfffffffe30047890 */ /* 0x000fcc000fffe03f */
[----:B--2---:R-:W-:-:S13]  /*d790*/  ISETP.LE.AND P0, PT, R0, UR4, PT ;  /* 0x0000000400007c0c */ /* 0x004fda000bf03270 */
[----:B------:R-:W-:Y:S05]  /*d7a0*/  @!P0 BRA `(.L_x_264) ;  /* 0x0000001400208947 */ /* 0x000fea0003800000 */
[----:B------:R2:W5:Y:S01]  /*d7b0*/  LDL.LU R21, [R1] ;  /* 0x0000000001157983 */ /* 0x0005620000300800 */
[----:B------:R-:W-:Y:S02]  /*d7c0*/  IMAD.MOV.U32 R20, RZ, RZ, R27 ;  /* 0x000000ffff147224 */ /* 0x000fe400078e001b */
[----:B------:R-:W-:-:S07]  /*d7d0*/  IMAD.U32 R28, RZ, RZ, UR4 ;  /* 0x00000004ff1c7e24 */ /* 0x000fce000f8e00ff */
.L_x_284:
[----:B---3--:R-:W3:Y:S01]  /*d7e0*/  LDL R6, [R1+0xc] ;  /* 0x00000c0001067983 */ /* 0x008ee20000100800 */
[----:B------:R-:W4:Y:S03]  /*d7f0*/  LDC R2, c[0x0][0x430] ;  /* 0x00010c00ff027b82 */ /* 0x000f260000000800 */
[----:B0-----:R-:W2:Y:S01]  /*d800*/  LDL R9, [R1+0x1c] ;  /* 0x00001c0001097983 */ /* 0x001ea20000100800 */
[----:B------:R-:W1:Y:S03]  /*d810*/  S2R R0, SR_TID.X ;  /* 0x0000000000007919 */ /* 0x000e660000002100 */
[----:B------:R-:W2:Y:S01]  /*d820*/  LDL R12, [R1+0x20] ;  /* 0x00002000010c7983 */ /* 0x000ea20000100800 */
[----:B----4-:R-:W-:Y:S02]  /*d830*/  ISETP.NE.AND P0, PT, R2, 0x1, PT ;  /* 0x000000010200780c */ /* 0x010fe40003f05270 */
[----:B------:R-:W4:Y:S11]  /*d840*/  S2R R2, SR_TID.X ;  /* 0x0000000000027919 */ /* 0x000f360000002100 */
[----:B0-----:R-:W0:Y:S01]  /*d850*/  @P0 LDC R5, c[0x0][0x434] ;  /* 0x00010d00ff050b82 */ /* 0x001e220000000800 */
[----:B-1----:R-:W-:-:S04]  /*d860*/  LOP3.LUT R0, R0, 0x7f, RZ, 0xc0, !PT ;  /* 0x0000007f00007812 */ /* 0x002fc800078ec0ff */
[----:B------:R-:W-:-:S03]  /*d870*/  SHF.R.U32.HI R0, RZ, 0x2, R0 ;  /* 0x00000002ff007819 */ /* 0x000fc60000011600 */
[----:B------:R-:W1:Y:S08]  /*d880*/  @P0 LDC R3, c[0x0][0x434] ;  /* 0x00010d00ff030b82 */ /* 0x000e700000000800 */
[----:B------:R-:W1:Y:S01]  /*d890*/  @P0 LDC R4, c[0x0][0x438] ;  /* 0x00010e00ff040b82 */ /* 0x000e620000000800 */
[C---:B----4-:R-:W-:Y:S01]  /*d8a0*/  IMAD.SHL.U32 R7, R2.reuse, 0x20, RZ ;  /* 0x0000002002077824 */ /* 0x050fe200078e00ff */
[----:B------:R-:W-:-:S04]  /*d8b0*/  LOP3.LUT R2, R2, 0x7f, RZ, 0xc0, !PT ;  /* 0x0000007f02027812 */ /* 0x000fc800078ec0ff */
[----:B------:R-:W-:Y:S02]  /*d8c0*/  LOP3.LUT R7, R0, 0x60, R7, 0xf8, !PT ;  /* 0x0000006000077812 */ /* 0x000fe400078ef807 */
[----:B------:R-:W4:Y:S01]  /*d8d0*/  @P0 LDC R0, c[0x0][0x438] ;  /* 0x00010e00ff000b82 */ /* 0x000f220000000800 */
[----:B------:R-:W-:Y:S01]  /*d8e0*/  SHF.R.U32.HI R2, RZ, 0x2, R2 ;  /* 0x00000002ff027819 */ /* 0x000fe20000011602 */
[----:B------:R-:W-:Y:S05]  /*d8f0*/  YIELD ;  /* 0x0000000000007946 */ /* 0x000fea0003800000 */
[----:B------:R-:W-:Y:S01]  /*d900*/  ULDC.64 UR6, c[0x0][0x428] ;  /* 0x00010a0000067ab9 */ /* 0x000fe20000000a00 */
[----:B------:R-:W-:Y:S01]  /*d910*/  ULDC UR4, c[0x0][0x430] ;  /* 0x00010c0000047ab9 */ /* 0x000fe20000000800 */
[----:B------:R-:W-:Y:S01]  /*d920*/  ULDC.64 UR8, c[0x0][0x418] ;  /* 0x0001060000087ab9 */ /* 0x000fe20000000a00 */
[----:B---3--:R-:W-:-:S02]  /*d930*/  IMAD R8, R28, 0xa0, R6 ;  /* 0x000000a01c087824 */ /* 0x008fc400078e0206 */
[----:B------:R-:W3:Y:S02]  /*d940*/  S2R R6, SR_TID.X ;  /* 0x0000000000067919 */ /* 0x000ee40000002100 */
[----:B------:R-:W-:-:S04]  /*d950*/  IMAD.IADD R10, R7, 0x1, R8 ;  /* 0x00000001070a7824 */ /* 0x000fc800078e0208 */
[----:B0-----:R-:W-:-:S04]  /*d960*/  @P0 IMAD.HI.U32 R5, R10, R5, RZ ;  /* 0x000000050a050227 */ /* 0x001fc800078e00ff */
[----:B---3--:R-:W-:-:S05]  /*d970*/  IMAD.SHL.U32 R7, R6, 0x20, RZ ;  /* 0x0000002006077824 */ /* 0x008fca00078e00ff */
[----:B------:R-:W-:-:S04]  /*d980*/  LOP3.LUT R7, R2, 0x60, R7, 0xf8, !PT ;  /* 0x0000006002077812 */ /* 0x000fc800078ef807 */
[----:B------:R-:W-:-:S05]  /*d990*/  LOP3.LUT R7, R7, 0x80, RZ, 0xfc, !PT ;  /* 0x0000008007077812 */ /* 0x000fca00078efcff */
[----:B------:R-:W-:Y:S02]  /*d9a0*/  IMAD.IADD R8, R7, 0x1, R8 ;  /* 0x0000000107087824 */ /* 0x000fe400078e0208 */
[----:B------:R-:W-:Y:S02]  /*d9b0*/  IMAD.MOV.U32 R2, RZ, RZ, R10 ;  /* 0x000000ffff027224 */ /* 0x000fe400078e000a */
[----:B-1----:R-:W-:Y:S01]  /*d9c0*/  @P0 IMAD.HI.U32 R3, R8, R3, RZ ;  /* 0x0000000308030227 */ /* 0x002fe200078e00ff */
[----:B------:R-:W-:-:S03]  /*d9d0*/  @P0 SHF.R.U32.HI R2, RZ, R4, R5 ;  /* 0x00000004ff020219 */ /* 0x000fc60000011605 */
[----:B------:R-:W-:Y:S01]  /*d9e0*/  IMAD.MOV.U32 R6, RZ, RZ, R8 ;  /* 0x000000ffff067224 */ /* 0x000fe200078e0008 */
[----:B----4-:R-:W-:Y:S01]  /*d9f0*/  @P0 SHF.R.U32.HI R6, RZ, R0, R3 ;  /* 0x00000000ff060219 */ /* 0x010fe20000011603 */
[----:B--2---:R-:W-:Y:S01]  /*da00*/  IMAD R0, R9, UR6, RZ ;  /* 0x0000000609007c24 */ /* 0x004fe2000f8e02ff */
[--C-:B------:R-:W-:Y:S01]  /*da10*/  SHF.R.S32.HI R3, RZ, 0x1f, R2.reuse ;  /* 0x0000001fff037819 */ /* 0x100fe20000011402 */
[----:B------:R-:W-:Y:S02]  /*da20*/  IMAD.MOV R4, RZ, RZ, -R2 ;  /* 0x000000ffff047224 */ /* 0x000fe400078e0a02 */
[C---:B------:R-:W-:Y:S02]  /*da30*/  IMAD R0, R29.reuse, UR7, R0 ;  /* 0x000000071d007c24 */ /* 0x040fe4000f8e0200 */
[----:B------:R-:W-:-:S04]  /*da40*/  IMAD.WIDE.U32 R2, R29, UR6, R2 ;  /* 0x000000061d027c25 */ /* 0x000fc8000f8e0002 */
[----:B------:R-:W-:Y:S01]  /*da50*/  IMAD R10, R4, UR4, R10 ;  /* 0x00000004040a7c24 */ /* 0x000fe2000f8e020a */
[----:B------:R-:W-:Y:S01]  /*da60*/  LEA R4, P0, R2, UR8, 0x2 ;  /* 0x0000000802047c11 */ /* 0x000fe2000f8010ff */
[----:B------:R-:W-:-:S05]  /*da70*/  IMAD.IADD R3, R0, 0x1, R3 ;  /* 0x0000000100037824 */ /* 0x000fca00078e0203 */
[----:B------:R-:W-:-:S05]  /*da80*/  LEA.HI.X R5, R2, UR9, R3, 0x2, P0 ;  /* 0x0000000902057c11 */ /* 0x000fca00080f1403 */
[----:B------:R0:W2:Y:S01]  /*da90*/  LDG.E R9, desc[UR50][R4.64] ;  /* 0x0000003204097981 */ /* 0x0000a2000c1e1900 */
[----:B------:R-:W-:Y:S01]  /*daa0*/  ISETP.GT.U32.AND P1, PT, R7, 0x9f, PT ;  /* 0x0000009f0700780c */ /* 0x000fe20003f24070 */
[----:B------:R-:W-:-:S12]  /*dab0*/  VIADD R27, R20, 0x1 ;  /* 0x00000001141b7836 */ /* 0x000fd80000000000 */
[--C-:B------:R-:W-:Y:S01]  /*dac0*/  @!P1 SHF.R.S32.HI R3, RZ, 0x1f, R6.reuse ;  /* 0x0000001fff039819 */ /* 0x100fe20000011406 */
[--C-:B------:R-:W-:Y:S02]  /*dad0*/  @!P1 IMAD.MOV.U32 R2, RZ, RZ, R6.reuse ;  /* 0x000000ffff029224 */ /* 0x100fe400078e0006 */
[----:B0-----:R-:W-:Y:S02]  /*dae0*/  IMAD.MOV R4, RZ, RZ, -R6 ;  /* 0x000000ffff047224 */ /* 0x001fe400078e0a06 */
[----:B------:R-:W-:-:S04]  /*daf0*/  @!P1 IMAD.WIDE.U32 R2, R29, UR6, R2 ;  /* 0x000000061d029c25 */ /* 0x000fc8000f8e0002 */
[----:B------:R-:W-:Y:S01]  /*db00*/  IMAD R8, R4, UR4, R8 ;  /* 0x0000000404087c24 */ /* 0x000fe2000f8e0208 */
[----:B------:R-:W-:Y:S01]  /*db10*/  @!P1 LEA R4, P0, R2, UR8, 0x2 ;  /* 0x0000000802049c11 */ /* 0x000fe2000f8010ff */
[----:B------:R-:W-:Y:S02]  /*db20*/  @!P1 IMAD.IADD R0, R0, 0x1, R3 ;  /* 0x0000000100009824 */ /* 0x000fe400078e0203 */
[----:B------:R-:W-:-:S03]  /*db30*/  IMAD.MOV.U32 R7, RZ, RZ, RZ ;  /* 0x000000ffff077224 */ /* 0x000fc600078e00ff */
[----:B------:R-:W-:Y:S01]  /*db40*/  @!P1 LEA.HI.X R5, R2, UR9, R0, 0x2, P0 ;  /* 0x0000000902059c11 */ /* 0x000fe200080f1400 */
[----:B------:R-:W-:Y:S01]  /*db50*/  IMAD.MOV.U32 R0, RZ, RZ, R28 ;  /* 0x000000ffff007224 */ /* 0x000fe200078e001c */
[----:B------:R-:W-:-:S03]  /*db60*/  ISETP.NE.AND P0, PT, R27, 0x2, PT ;  /* 0x000000021b00780c */ /* 0x000fc60003f05270 */
[----:B-----5:R0:W5:Y:S01]  /*db70*/  @!P1 LDG.E R7, desc[UR50][R4.64] ;  /* 0x0000003204079981 */ /* 0x020162000c1e1900 */
[----:B------:R-:W-:Y:S02]  /*db80*/  ISETP.GT.AND P1, PT, R0, R12, PT ;  /* 0x0000000c0000720c */ /* 0x000fe40003f24270 */
[----:B------:R-:W-:-:S04]  /*db90*/  SEL R0, RZ, 0x1, P0 ;  /* 0x00000001ff007807 */ /* 0x000fc80000000000 */
[----:B------:R-:W-:Y:S01]  /*dba0*/  LOP3.LUT R2, R21, R0, RZ, 0x3c, !PT ;  /* 0x0000000015027212 */ /* 0x000fe200078e3cff */
[----:B------:R-:W-:-:S04]  /*dbb0*/  IMAD.U32 R11, RZ, RZ, UR44 ;  /* 0x0000002cff0b7e24 */ /* 0x000fc8000f8e00ff */
[----:B------:R0:W-:Y:S01]  /*dbc0*/  STL [R1], R2 ;  /* 0x0000000201007387 */ /* 0x0001e20000100800 */
[----:B------:R-:W-:Y:S01]  /*dbd0*/  ISETP.NE.AND P2, PT, R11, 0x3, PT ;  /* 0x000000030b00780c */ /* 0x000fe20003f45270 */
[----:B------:R-:W-:Y:S01]  /*dbe0*/  VIADD R28, R28, 0xffffffff ;  /* 0xffffffff1c1c7836 */ /* 0x000fe20000000000 */
[----:B------:R-:W-:Y:S02]  /*dbf0*/  SEL R27, R27, RZ, P0 ;  /* 0x000000ff1b1b7207 */ /* 0x000fe40000000000 */
[----:B--2---:R-:W-:-:S09]  /*dc00*/  SHF.R.S32.HI R25, RZ, 0x1f, R9 ;  /* 0x0000001fff197819 */ /* 0x004fd20000011409 */
[----:B0-----:R-:W-:Y:S05]  /*dc10*/  @!P2 BRA `(.L_x_265) ;  /* 0x000000000004a947 */ /* 0x001fea0003800000 */
[----:B------:R-:W-:Y:S01]  /*dc20*/  BPT.TRAP 0x1 ;  /* 0x000000040000795c */ /* 0x000fe20000300000 */
.L_x_265:
[----:B------:R-:W-:Y:S01]  /*dc30*/  IMAD R0, R27, 0x8, R16 ;  /* 0x000000081b007824 */ /* 0x000fe200078e0210 */
[----:B------:R-:W-:Y:S01]  /*dc40*/  SHF.L.U32 R26, R2, 0x1f, RZ ;  /* 0x0000001f021a7819 */ /* 0x000fe200000006ff */
[----:B------:R-:W-:Y:S01]  /*dc50*/  BSSY B0, `(.L_x_266) ;  /* 0x0000004000007945 */ /* 0x000fe20003800000 */
[----:B------:R-:W-:Y:S02]  /*dc60*/  SHF.R.S32.HI R22, RZ, 0x1f, R10 ;  /* 0x0000001fff167819 */ /* 0x000fe4000001140a */
[----:B------:R-:W0:Y:S02]  /*dc70*/  SYNCS.PHASECHK.TRANS64.TRYWAIT P0, [R0+URZ+0x13280], R26 ;  /* 0x0132801a000075a7 */ /* 0x000e24000800017f */
[----:B0-----:R-:W-:Y:S05]  /*dc80*/  @!P0 BRA `(.L_x_267) ;  /* 0x0000003c00d88947 */ /* 0x001fea0003800000 */
.L_x_362:
[----:B------:R-:W-:Y:S05]  /*dc90*/  BSYNC B0 ;  /* 0x0000000000007941 */ /* 0x000fea0003800000 */
.L_x_266:
[----:B------:R-:W2:Y:S01]  /*dca0*/  LDL R13, [R1+0x28] ;  /* 0x00002800010d7983 */ /* 0x000ea20000100800 */
[----:B------:R-:W-:Y:S01]  /*dcb0*/  ULDC.64 UR4, c[0x0][0x328] ;  /* 0x0000ca0000047ab9 */ /* 0x000fe20000000a00 */
[----:B------:R-:W-:Y:S01]  /*dcc0*/  ULDC.64 UR6, c[0x0][0x338] ;  /* 0x0000ce0000067ab9 */ /* 0x000fe20000000a00 */
[----:B------:R-:W-:Y:S01]  /*dcd0*/  IMAD R4, R22, UR4, RZ ;  /* 0x0000000416047c24 */ /* 0x000fe2000f8e02ff */
[----:B------:R-:W1:Y:S01]  /*dce0*/  S2R R11, SR_TID.X ;  /* 0x00000000000b7919 */ /* 0x000e620000002100 */
[C---:B------:R-:W-:Y:S01]  /*dcf0*/  IMAD.WIDE.U32 R2, R10.reuse, UR4, RZ ;  /* 0x000000040a027c25 */ /* 0x040fe2000f8e00ff */
[----:B------:R-:W-:Y:S01]  /*dd00*/  SHF.R.S32.HI R23, RZ, 0x1f, R8 ;  /* 0x0000001fff177819 */ /* 0x000fe20000011408 */
[----:B------:R-:W3:Y:S01]  /*dd10*/  LDC R12, c[0x0][0x2f4] ;  /* 0x0000bd00ff0c7b82 */ /* 0x000ee20000000800 */
[----:B-----5:R-:W-:Y:S01]  /*dd20*/  SHF.R.S32.HI R24, RZ, 0x1f, R7 ;  /* 0x0000001fff187819 */ /* 0x020fe20000011407 */
[----:B------:R-:W-:Y:S02]  /*dd30*/  IMAD R4, R10, UR5, R4 ;  /* 0x000000050a047c24 */ /* 0x000fe4000f8e0204 */
[----:B------:R-:W-:-:S02]  /*dd40*/  IMAD R6, R23, UR4, RZ ;  /* 0x0000000417067c24 */ /* 0x000fc4000f8e02ff */
[----:B------:R-:W-:Y:S02]  /*dd50*/  IMAD.IADD R3, R3, 0x1, R4 ;  /* 0x0000000103037824 */ /* 0x000fe400078e0204 */
[----:B------:R-:W-:Y:S02]  /*dd60*/  IMAD R4, R25, UR6, RZ ;  /* 0x0000000619047c24 */ /* 0x000fe4000f8e02ff */
[----:B------:R-:W-:-:S04]  /*dd70*/  IMAD.WIDE.U32 R2, R9, UR6, R2 ;  /* 0x0000000609027c25 */ /* 0x000fc8000f8e0002 */
[----:B------:R-:W-:Y:S02]  /*dd80*/  IMAD R4, R9, UR7, R4 ;  /* 0x0000000709047c24 */ /* 0x000fe4000f8e0204 */
[C---:B------:R-:W-:Y:S02]  /*dd90*/  IMAD R6, R8.reuse, UR5, R6 ;  /* 0x0000000508067c24 */ /* 0x040fe4000f8e0206 */
[----:B------:R-:W-:Y:S02]  /*dda0*/  IMAD.IADD R5, R3, 0x1, R4 ;  /* 0x0000000103057824 */ /* 0x000fe400078e0204 */
[----:B------:R-:W-:Y:S02]  /*ddb0*/  IMAD.MOV.U32 R4, RZ, RZ, R2 ;  /* 0x000000ffff047224 */ /* 0x000fe400078e0002 */
[----:B------:R-:W-:Y:S01]  /*ddc0*/  IMAD.WIDE.U32 R2, R8, UR4, RZ ;  /* 0x0000000408027c25 */ /* 0x000fe2000f8e00ff */
[----:B------:R-:W-:-:S03]  /*ddd0*/  ULDC.64 UR4, c[0x0][0x330] ;  /* 0x0000cc0000047ab9 */ /* 0x000fc60000000a00 */
[----:B------:R-:W-:Y:S02]  /*dde0*/  IMAD.IADD R3, R3, 0x1, R6 ;  /* 0x0000000103037824 */ /* 0x000fe400078e0206 */
[----:B------:R-:W-:Y:S02]  /*ddf0*/  IMAD R6, R24, UR6, RZ ;  /* 0x0000000618067c24 */ /* 0x000fe4000f8e02ff */
[----:B------:R-:W-:-:S04]  /*de00*/  IMAD.WIDE.U32 R2, R7, UR6, R2 ;  /* 0x0000000607027c25 */ /* 0x000fc8000f8e0002 */
[----:B------:R-:W-:Y:S01]  /*de10*/  IMAD R6, R7, UR7, R6 ;  /* 0x0000000707067c24 */ /* 0x000fe2000f8e0206 */
[----:B------:R-:W-:Y:S01]  /*de20*/  ULDC.64 UR6, c[0x0][0x318] ;  /* 0x0000c60000067ab9 */ /* 0x000fe20000000a00 */
[----:B------:R-:W-:-:S04]  /*de30*/  IMAD.WIDE.U32 R4, R17, UR4, R4 ;  /* 0x0000000411047c25 */ /* 0x000fc8000f8e0004 */
[----:B------:R-:W-:Y:S01]  /*de40*/  IMAD.IADD R3, R3, 0x1, R6 ;  /* 0x0000000103037824 */ /* 0x000fe200078e0206 */
[----:B------:R-:W-:Y:S01]  /*de50*/  IADD3 R4, P0, R4, UR6, RZ ;  /* 0x0000000604047c10 */ /* 0x000fe2000ff1e0ff */
[C---:B------:R-:W-:Y:S02]  /*de60*/  IMAD R6, R17.reuse, UR5, RZ ;  /* 0x0000000511067c24 */ /* 0x040fe4000f8e02ff */
[----:B------:R-:W-:Y:S01]  /*de70*/  IMAD.WIDE.U32 R2, R17, UR4, R2 ;  /* 0x0000000411027c25 */ /* 0x000fe2000f8e0002 */
[----:B------:R-:W-:Y:S02]  /*de80*/  UMOV UR4, 0xffffffff ;  /* 0xffffffff00047882 */ /* 0x000fe40000000000 */
[----:B------:R-:W-:Y:S01]  /*de90*/  IADD3.X R5, R6, UR7, R5, P0, !PT ;  /* 0x0000000706057c10 */ /* 0x000fe200087fe405 */
[----:B-1----:R-:W-:Y:S01]  /*dea0*/  IMAD.SHL.U32 R11, R11, 0x10, RZ ;  /* 0x000000100b0b7824 */ /* 0x002fe200078e00ff */
[----:B------:R-:W-:-:S04]  /*deb0*/  IADD3 R19, P0, R2, UR6, RZ ;  /* 0x0000000602137c10 */ /* 0x000fc8000ff1e0ff */
[----:B------:R-:W-:Y:S02]  /*dec0*/  LOP3.LUT R11, R11, 0x30, RZ, 0xc0, !PT ;  /* 0x000000300b0b7812 */ /* 0x000fe400078ec0ff */
[----:B------:R-:W-:Y:S02]  /*ded0*/  IADD3.X R18, R6, UR7, R3, P0, !PT ;  /* 0x0000000706127c10 */ /* 0x000fe400087fe403 */
[----:B---3--:R-:W-:Y:S01]  /*dee0*/  ISETP.GE.AND P2, PT, R11, R12, PT ;  /* 0x0000000c0b00720c */ /* 0x008fe20003f46270 */
[----:B--2---:R-:W-:Y:S01]  /*def0*/  IMAD R6, R27, 0x2800, R13 ;  /* 0x000028001b067824 */ /* 0x004fe200078e020d */
[----:B------:R-:W-:Y:S11]  /*df00*/  BRA.DIV UR4, `(.L_x_268) ;  /* 0x0000003e044c7947 */ /* 0x000ff6000b800000 */
[----:B------:R-:W1:Y:S01]  /*df10*/  S2R R11, SR_TID.X ;  /* 0x00000000000b7919 */ /* 0x000e620000002100 */
[----:B------:R-:W-:Y:S01]  /*df20*/  IMAD.IADD R6, R16, 0x1, R6 ;  /* 0x0000000110067824 */ /* 0x000fe200078e0206 */
[----:B------:R-:W2:Y:S04]  /*df30*/  SHFL.IDX PT, R2, R4, RZ, 0x1c1f ;  /* 0x001c1fff04027589 */ /* 0x000ea800000e0000 */
[----:B------:R-:W3:Y:S01]  /*df40*/  SHFL.IDX PT, R3, R5, RZ, 0x1c1f ;  /* 0x001c1fff05037589 */ /* 0x000ee200000e0000 */
[----:B-1----:R-:W-:-:S05]  /*df50*/  IMAD.SHL.U32 R11, R11, 0x10, RZ ;  /* 0x000000100b0b7824 */ /* 0x002fca00078e00ff */
[----:B------:R-:W-:-:S04]  /*df60*/  LOP3.LUT R11, R11, 0x30, RZ, 0xc0, !PT ;  /* 0x000000300b0b7812 */ /* 0x000fc800078ec0ff */
[----:B--2---:R-:W-:-:S05]  /*df70*/  IADD3 R2, P0, R11, R2, RZ ;  /* 0x000000020b027210 */ /* 0x004fca0007f1e0ff */
[----:B---3--:R-:W-:-:S05]  /*df80*/  IMAD.X R3, RZ, RZ, R3, P0 ;  /* 0x000000ffff037224 */ /* 0x008fca00000e0603 */
[----:B------:R-:W-:Y:S01]  /*df90*/  @!PT LDS RZ, [RZ] ;  /* 0x00000000fffff984 */ /* 0x000fe20000000800 */
[----:B------:R1:W-:Y:S04]  /*dfa0*/  LDGSTS.E.BYPASS.LTC128B.128 [R6+0x6000], desc[UR50][R2.64], !P2 ;  /* 0x0600000002067fae */ /* 0x0003e8000d101d72 */
[----:B-1----:R-:W1:Y:S04]  /*dfb0*/  SHFL.IDX PT, R2, R4, 0x1, 0x1c1f ;  /* 0x003c1f0004027f89 */ /* 0x002e6800000e0000 */
[----:B------:R-:W2:Y:S01]  /*dfc0*/  SHFL.IDX PT, R3, R5, 0x1, 0x1c1f ;  /* 0x003c1f0005037f89 */ /* 0x000ea200000e0000 */
[----:B-1----:R-:W-:-:S05]  /*dfd0*/  IADD3 R2, P0, R11, R2, RZ ;  /* 0x000000020b027210 */ /* 0x002fca0007f1e0ff */
[----:B--2---:R-:W-:-:S05]  /*dfe0*/  IMAD.X R3, RZ, RZ, R3, P0 ;  /* 0x000000ffff037224 */ /* 0x004fca00000e0603 */
        /* <DEDUP_REMOVED lines=11> */
[----:B-1----:R1:W2:Y:S04]  /*e0a0*/  SHFL.IDX PT, R3, R18, RZ, 0x1c1f ;  /* 0x001c1fff12037589 */ /* 0x0022a800000e0000 */
[----:B------:R1:W3:Y:S02]  /*e0b0*/  SHFL.IDX PT, R2, R19, RZ, 0x1c1f ;  /* 0x001c1fff13027589 */ /* 0x0002e400000e0000 */
.L_x_374:
[----:B------:R-:W4:Y:S02]  /*e0c0*/  S2R R4, SR_TID.X ;  /* 0x0000000000047919 */ /* 0x000f240000002100 */
[----:B----4-:R-:W-:-:S05]  /*e0d0*/  IMAD.SHL.U32 R4, R4, 0x10, RZ ;  /* 0x0000001004047824 */ /* 0x010fca00078e00ff */
[----:B------:R-:W-:-:S04]  /*e0e0*/  LOP3.LUT R4, R4, 0x30, RZ, 0xc0, !PT ;  /* 0x0000003004047812 */ /* 0x000fc800078ec0ff */
[----:B---3--:R-:W-:-:S05]  /*e0f0*/  IADD3 R2, P0, R4, R2, RZ ;  /* 0x0000000204027210 */ /* 0x008fca0007f1e0ff */
[----:B--2---:R-:W-:Y:S01]  /*e100*/  IMAD.X R3, RZ, RZ, R3, P0 ;  /* 0x000000ffff037224 */ /* 0x004fe200000e0603 */
[----:B------:R-:W-:-:S04]  /*e110*/  PLOP3.LUT P0, PT, PT, PT, PT, 0x80, 0x0 ;  /* 0x000000000000781c */ /* 0x000fc80003f0f070 */
[----:B------:R-:W-:Y:S01]  /*e120*/  @!PT LDS RZ, [RZ] ;  /* 0x00000000fffff984 */ /* 0x000fe20000000800 */
[----:B------:R-:W-:Y:S01]  /*e130*/  @!PT LDS RZ, [RZ] ;  /* 0x00000000fffff984 */ /* 0x000fe20000000800 */
[----:B------:R-:W-:Y:S01]  /*e140*/  @!PT LDS RZ, [RZ] ;  /* 0x00000000fffff984 */ /* 0x000fe20000000800 */
[----:B------:R2:W-:Y:S01]  /*e150*/  LDGSTS.E.BYPASS.LTC128B.128 [R6+0x8000], desc[UR50][R2.64], !P2 ;  /* 0x0800000002067fae */ /* 0x0005e2000d101d72 */
[----:B------:R-:W-:-:S08]  /*e160*/  NOP ;  /* 0x0000000000007918 */ /* 0x000fd00000000000 */
.L_x_269:
[----:B------:R-:W-:Y:S02]  /*e170*/  PLOP3.LUT P2, PT, P2, P0, PT, 0xa2, 0x0 ;  /* 0x000000000000781c */ /* 0x000fe40001741472 */
[----:B------:R-:W-:-:S08]  /*e180*/  @P0 R2UR P2, UR4, R0 ;  /* 0x00000000000402ca */ /* 0x000fd00000040000 */
[----:B------:R-:W-:-:S05]  /*e190*/  @P0 PLOP3.LUT P0, PT, P2, PT, PT, 0x80, 0x0 ;  /* 0x000000000000081c */ /* 0x000fca000170f070 */
[----:B------:R-:W-:Y:S01]  /*e1a0*/  @!P2 SYNCS.ARRIVE.TRANS64.RED.A0T1 RZ, [UR4+0x13270], RZ ;  /* 0x013270ffffffa9a7 */ /* 0x000fe20008200404 */
[----:B------:R-:W-:Y:S07]  /*e1b0*/  @!P2 ARRIVES.LDGSTSBAR.64.TRANSCNT [UR4+0x13270] ;  /* 0x01327000ff00a9b0 */ /* 0x000fee0008000a84 */
[----:B------:R-:W-:Y:S05]  /*e1c0*/  @P0 BRA.U.ANY `(.L_x_269) ;  /* 0xfffffffd00e80947 */ /* 0x000fea000393ffff */
[----:B------:R-:W-:Y:S01]  /*e1d0*/  NOP ;  /* 0x0000000000007918 */ /* 0x000fe20000000000 */
[----:B--2---:R-:W-:-:S05]  /*e1e0*/  IMAD.U32 R2, RZ, RZ, UR44 ;  /* 0x0000002cff027e24 */ /* 0x004fca000f8e00ff */
[----:B------:R-:W-:-:S13]  /*e1f0*/  ISETP.NE.AND P3, PT, R2, 0x3, PT ;  /* 0x000000030200780c */ /* 0x000fda0003f65270 */
[----:B------:R-:W-:Y:S05]  /*e200*/  @!P3 BRA `(.L_x_270) ;  /* 0x000000000004b947 */ /* 0x000fea0003800000 */
[----:B------:R-:W-:Y:S01]  /*e210*/  BPT.TRAP 0x1 ;  /* 0x000000040000795c */ /* 0x000fe20000300000 */
.L_x_270:
[----:B------:R2:W-:Y:S01]  /*e220*/  SYNCS.ARRIVE.TRANS64.A1T0 RZ, [R0+URZ+0x13270], RZ ;  /* 0x013270ff00ff79a7 */ /* 0x0005e2000810003f */
[----:B------:R-:W-:Y:S05]  /*e230*/  @!P3 BRA `(.L_x_271) ;  /* 0x000000000004b947 */ /* 0x000fea0003800000 */
[----:B------:R-:W-:Y:S01]  /*e240*/  BPT.TRAP 0x1 ;  /* 0x000000040000795c */ /* 0x000fe20000300000 */
.L_x_271:
[----:B------:R-:W3:Y:S01]  /*e250*/  SYNCS.PHASECHK.TRANS64.TRYWAIT P0, [R0+URZ+0x13240], R26 ;  /* 0x0132401a000075a7 */ /* 0x000ee2000800017f */
[----:B------:R-:W-:Y:S04]  /*e260*/  BSSY B0, `(.L_x_272) ;  /* 0x0000002000007945 */ /* 0x000fe80003800000 */
[----:B---3--:R-:W-:Y:S05]  /*e270*/  @!P0 BRA `(.L_x_273) ;  /* 0x00000040000c8947 */ /* 0x008fea0003800000 */
.L_x_375:
[----:B------:R-:W-:Y:S05]  /*e280*/  BSYNC B0 ;  /* 0x0000000000007941 */ /* 0x000fea0003800000 */
.L_x_272:
[----:B------:R-:W1:Y:S01]  /*e290*/  S2R R11, SR_TID.X ;  /* 0x00000000000b7919 */ /* 0x000e620000002100 */
[----:B------:R-:W-:Y:S01]  /*e2a0*/  ULDC.64 UR4, c[0x0][0x300] ;  /* 0x0000c00000047ab9 */ /* 0x000fe20000000a00 */
[----:B------:R-:W-:Y:S01]  /*e2b0*/  ULDC.64 UR6, c[0x0][0x310] ;  /* 0x0000c40000067ab9 */ /* 0x000fe20000000a00 */
[----:B------:R-:W-:Y:S02]  /*e2c0*/  IMAD R4, R22, UR4, RZ ;  /* 0x0000000416047c24 */ /* 0x000fe4000f8e02ff */
[----:B------:R-:W-:-:S04]  /*e2d0*/  IMAD.WIDE.U32 R2, R10, UR4, RZ ;  /* 0x000000040a027c25 */ /* 0x000fc8000f8e00ff */
[----:B------:R-:W-:Y:S02]  /*e2e0*/  IMAD R4, R10, UR5, R4 ;  /* 0x000000050a047c24 */ /* 0x000fe4000f8e0204 */
[----:B------:R-:W-:-:S03]  /*e2f0*/  IMAD R25, R25, UR6, RZ ;  /* 0x0000000619197c24 */ /* 0x000fc6000f8e02ff */
[----:B------:R-:W-:Y:S01]  /*e300*/  IADD3 R3, R3, R4, RZ ;  /* 0x0000000403037210 */ /* 0x000fe20007ffe0ff */
[C---:B------:R-:W-:Y:S02]  /*e310*/  IMAD R25, R9.reuse, UR7, R25 ;  /* 0x0000000709197c24 */ /* 0x040fe4000f8e0219 */
[----:B------:R-:W-:-:S04]  /*e320*/  IMAD.WIDE.U32 R2, R9, UR6, R2 ;  /* 0x0000000609027c25 */ /* 0x000fc8000f8e0002 */
[----:B------:R-:W-:Y:S02]  /*e330*/  IMAD R9, R23, UR4, RZ ;  /* 0x0000000417097c24 */ /* 0x000fe4000f8e02ff */
[----:B------:R-:W-:Y:S02]  /*e340*/  IMAD.IADD R5, R3, 0x1, R25 ;  /* 0x0000000103057824 */ /* 0x000fe400078e0219 */
[----:B------:R-:W-:Y:S02]  /*e350*/  IMAD.MOV.U32 R4, RZ, RZ, R2 ;  /* 0x000000ffff047224 */ /* 0x000fe400078e0002 */
[C---:B------:R-:W-:Y:S02]  /*e360*/  IMAD R9, R8.reuse, UR5, R9 ;  /* 0x0000000508097c24 */ /* 0x040fe4000f8e0209 */
[----:B------:R-:W-:Y:S01]  /*e370*/  IMAD.WIDE.U32 R2, R8, UR4, RZ ;  /* 0x0000000408027c25 */ /* 0x000fe2000f8e00ff */
[----:B------:R-:W-:-:S03]  /*e380*/  ULDC.64 UR4, c[0x0][0x308] ;  /* 0x0000c20000047ab9 */ /* 0x000fc60000000a00 */
[----:B-1----:R-:W-:Y:S02]  /*e390*/  IMAD.SHL.U32 R18, R11, 0x10, RZ ;  /* 0x000000100b127824 */ /* 0x002fe400078e00ff */
[----:B------:R-:W-:Y:S01]  /*e3a0*/  IMAD.IADD R3, R3, 0x1, R9 ;  /* 0x0000000103037824 */ /* 0x000fe200078e0209 */
[----:B------:R-:W1:Y:S01]  /*e3b0*/  LDC R11, c[0x0][0x2f4] ;  /* 0x0000bd00ff0b7b82 */ /* 0x000e620000000800 */
[----:B------:R-:W-:Y:S01]  /*e3c0*/  IMAD R8, R24, UR6, RZ ;  /* 0x0000000618087c24 */ /* 0x000fe2000f8e02ff */
[----:B------:R-:W-:Y:S01]  /*e3d0*/  LOP3.LUT R18, R18, 0x30, RZ, 0xc0, !PT ;  /* 0x0000003012127812 */ /* 0x000fe200078ec0ff */
        /* <DEDUP_REMOVED lines=9> */
[----:B------:R-:W-:Y:S02]  /*e470*/  IADD3.X R8, R9, UR7, R5, P0, !PT ;  /* 0x0000000709087c10 */ /* 0x000fe400087fe405 */
[----:B------:R-:W-:Y:S02]  /*e480*/  IADD3 R4, P0, R2, UR6, RZ ;  /* 0x0000000602047c10 */ /* 0x000fe4000ff1e0ff */
[----:B-1----:R-:W-:-:S02]  /*e490*/  ISETP.GE.AND P2, PT, R18, R11, PT ;  /* 0x0000000b1200720c */ /* 0x002fc40003f46270 */
[----:B------:R-:W-:Y:S01]  /*e4a0*/  IADD3.X R5, R9, UR7, R3, P0, !PT ;  /* 0x0000000709057c10 */ /* 0x000fe200087fe403 */
[----:B------:R-:W-:Y:S10]  /*e4b0*/  BRA.DIV UR4, `(.L_x_274) ;  /* 0x0000003e04907947 */ /* 0x000ff4000b800000 */
[----:B------:R-:W1:Y:S04]  /*e4c0*/  SHFL.IDX PT, R2, R7, RZ, 0x1c1f ;  /* 0x001c1fff07027589 */ /* 0x000e6800000e0000 */
[----:B------:R-:W4:Y:S04]  /*e4d0*/  SHFL.IDX PT, R3, R8, RZ, 0x1c1f ;  /* 0x001c1fff08037589 */ /* 0x000f2800000e0000 */
[----:B------:R-:W-:Y:S01]  /*e4e0*/  SHFL.IDX PT, R5, R5, RZ, 0x1c1f ;  /* 0x001c1fff05057589 */ /* 0x000fe200000e0000 */
[----:B-1----:R-:W-:-:S05]  /*e4f0*/  IADD3 R2, P0, R18, R2, RZ ;  /* 0x0000000212027210 */ /* 0x002fca0007f1e0ff */
[----:B----4-:R-:W-:-:S05]  /*e500*/  IMAD.X R3, RZ, RZ, R3, P0 ;  /* 0x000000ffff037224 */ /* 0x010fca00000e0603 */
[----:B------:R1:W-:Y:S04]  /*e510*/  LDGSTS.E.BYPASS.LTC128B.128 [R6+0xe000], desc[UR50][R2.64], !P2 ;  /* 0x0e00000002067fae */ /* 0x0003e8000d101d72 */
[----:B-1----:R-:W1:Y:S04]  /*e520*/  SHFL.IDX PT, R2, R7, 0x1, 0x1c1f ;  /* 0x003c1f0007027f89 */ /* 0x002e6800000e0000 */
[----:B------:R-:W4:Y:S01]  /*e530*/  SHFL.IDX PT, R3, R8, 0x1, 0x1c1f ;  /* 0x003c1f0008037f89 */ /* 0x000f2200000e0000 */
[----:B-1----:R-:W-:-:S05]  /*e540*/  IADD3 R2, P0, R18, R2, RZ ;  /* 0x0000000212027210 */ /* 0x002fca0007f1e0ff */
[----:B----4-:R-:W-:-:S05]  /*e550*/  IMAD.X R3, RZ, RZ, R3, P0 ;  /* 0x000000ffff037224 */ /* 0x010fca00000e0603 */
[----:B------:R1:W-:Y:S04]  /*e560*/  LDGSTS.E.BYPASS.LTC128B.128 [R6+0xe800], desc[UR50][R2.64], !P2 ;  /* 0x0e80000002067fae */ /* 0x0003e8000d101d72 */
[----:B-1----:R-:W1:Y:S04]  /*e570*/  SHFL.IDX PT, R2, R7, 0x2, 0x1c1f ;  /* 0x005c1f0007027f89 */ /* 0x002e6800000e0000 */
[----:B------:R-:W4:Y:S04]  /*e580*/  SHFL.IDX PT, R3, R8, 0x2, 0x1c1f ;  /* 0x005c1f0008037f89 */ /* 0x000f2800000e0000 */
[----:B------:R-:W-:Y:S01]  /*e590*/  SHFL.IDX PT, R8, R8, 0x3, 0x1c1f ;  /* 0x007c1f0008087f89 */ /* 0x000fe200000e0000 */
[----:B-1----:R-:W-:-:S05]  /*e5a0*/  IADD3 R2, P0, R18, R2, RZ ;  /* 0x0000000212027210 */ /* 0x002fca0007f1e0ff */
[----:B----4-:R-:W-:-:S05]  /*e5b0*/  IMAD.X R3, RZ, RZ, R3, P0 ;  /* 0x000000ffff037224 */ /* 0x010fca00000e0603 */
[----:B------:R1:W-:Y:S04]  /*e5c0*/  LDGSTS.E.BYPASS.LTC128B.128 [R6+0xf000], desc[UR50][R2.64], !P2 ;  /* 0x0f00000002067fae */ /* 0x0003e8000d101d72 */
[----:B-1----:R-:W1:Y:S02]  /*e5d0*/  SHFL.IDX PT, R2, R7, 0x3, 0x1c1f ;  /* 0x007c1f0007027f89 */ /* 0x002e6400000e0000 */
[----:B-1----:R-:W-:-:S05]  /*e5e0*/  IADD3 R2, P0, R18, R2, RZ ;  /* 0x0000000212027210 */ /* 0x002fca0007f1e0ff */
[----:B------:R-:W-:-:S05]  /*e5f0*/  IMAD.X R3, RZ, RZ, R8, P0 ;  /* 0x000000ffff037224 */ /* 0x000fca00000e0608 */
[----:B------:R1:W-:Y:S04]  /*e600*/  LDGSTS.E.BYPASS.LTC128B.128 [R6+0xf800], desc[UR50][R2.64], !P2 ;  /* 0x0f80000002067fae */ /* 0x0003e8000d101d72 */
[----:B-1----:R1:W4:Y:S02]  /*e610*/  SHFL.IDX PT, R2, R4, RZ, 0x1c1f ;  /* 0x001c1fff04027589 */ /* 0x00232400000e0000 */
.L_x_387:
[----:B----4-:R-:W-:-:S05]  /*e620*/  IADD3 R2, P0, R18, R2, RZ ;  /* 0x0000000212027210 */ /* 0x010fca0007f1e0ff */
[----:B------:R-:W-:Y:S01]  /*e630*/  IMAD.X R3, RZ, RZ, R5, P0 ;  /* 0x000000ffff037224 */ /* 0x000fe200000e0605 */
[----:B------:R-:W-:-:S04]  /*e640*/  PLOP3.LUT P0, PT, PT, PT, PT, 0x80, 0x0 ;  /* 0x000000000000781c */ /* 0x000fc80003f0f070 */
[----:B------:R-:W-:Y:S01]  /*e650*/  @!PT LDS RZ, [RZ] ;  /* 0x00000000fffff984 */ /* 0x000fe20000000800 */
[----:B------:R-:W-:Y:S01]  /*e660*/  @!PT LDS RZ, [RZ] ;  /* 0x00000000fffff984 */ /* 0x000fe20000000800 */
[----:B------:R-:W-:Y:S01]  /*e670*/  @!PT LDS RZ, [RZ] ;  /* 0x00000000fffff984 */ /* 0x000fe20000000800 */
[----:B------:R4:W-:Y:S01]  /*e680*/  LDGSTS.E.BYPASS.LTC128B.128 [R6+0x10000], desc[UR50][R2.64], !P2 ;  /* 0x1000000002067fae */ /* 0x0009e2000d101d72 */
[----:B------:R-:W-:-:S08]  /*e690*/  NOP ;  /* 0x0000000000007918 */ /* 0x000fd00000000000 */
.L_x_275:
[----:B------:R-:W-:Y:S02]  /*e6a0*/  PLOP3.LUT P2, PT, P2, P0, PT, 0xa2, 0x0 ;  /* 0x000000000000781c */ /* 0x000fe40001741472 */
[----:B------:R-:W-:-:S08]  /*e6b0*/  @P0 R2UR P2, UR4, R0 ;  /* 0x00000000000402ca */ /* 0x000fd00000040000 */
[----:B------:R-:W-:-:S05]  /*e6c0*/  @P0 PLOP3.LUT P0, PT, P2, PT, PT, 0x80, 0x0 ;  /* 0x000000000000081c */ /* 0x000fca000170f070 */
[----:B------:R-:W-:Y:S01]  /*e6d0*/  @!P2 SYNCS.ARRIVE.TRANS64.RED.A0T1 RZ, [UR4+0x13230], RZ ;  /* 0x013230ffffffa9a7 */ /* 0x000fe20008200404 */
[----:B------:R-:W-:Y:S07]  /*e6e0*/  @!P2 ARRIVES.LDGSTSBAR.64.TRANSCNT [UR4+0x13230] ;  /* 0x01323000ff00a9b0 */ /* 0x000fee0008000a84 */
[----:B------:R-:W-:Y:S05]  /*e6f0*/  @P0 BRA.U.ANY `(.L_x_275) ;  /* 0xfffffffd00e80947 */ /* 0x000fea000393ffff */
[----:B------:R-:W-:Y:S01]  /*e700*/  NOP ;  /* 0x0000000000007918 */ /* 0x000fe20000000000 */
[----:B----4-:R-:W-:-:S05]  /*e710*/  IMAD.U32 R2, RZ, RZ, UR44 ;  /* 0x0000002cff027e24 */ /* 0x010fca000f8e00ff */
[----:B------:R-:W-:-:S13]  /*e720*/  ISETP.NE.AND P3, PT, R2, 0x3, PT ;  /* 0x000000030200780c */ /* 0x000fda0003f65270 */
[----:B------:R-:W-:Y:S05]  /*e730*/  @!P3 BRA `(.L_x_276) ;  /* 0x000000000004b947 */ /* 0x000fea0003800000 */
[----:B------:R-:W-:Y:S01]  /*e740*/  BPT.TRAP 0x1 ;  /* 0x000000040000795c */ /* 0x000fe20000300000 */
.L_x_276:
[----:B------:R0:W-:Y:S02]  /*e750*/  SYNCS.ARRIVE.TRANS64.A1T0 RZ, [R0+URZ+0x13230], RZ ;  /* 0x013230ff00ff79a7 */ /* 0x0001e4000810003f */
[----:B0-23--:R-:W-:-:S05]  /*e760*/  IMAD.U32 R0, RZ, RZ, UR46 ;  /* 0x0000002eff007e24 */ /* 0x00dfca000f8e00ff */
[----:B------:R-:W-:-:S13]  /*e770*/  ISETP.NE.AND P0, PT, R0, 0x3, PT ;  /* 0x000000030000780c */ /* 0x000fda0003f05270 */
[----:B------:R-:W-:Y:S05]  /*e780*/  @!P0 BRA `(.L_x_277) ;  /* 0x0000000000048947 */ /* 0x000fea0003800000 */
[----:B------:R-:W-:Y:S01]  /*e790*/  BPT.TRAP 0x1 ;  /* 0x000000040000795c */ /* 0x000fe20000300000 */
.L_x_277:
[----:B------:R-:W-:Y:S01]  /*e7a0*/  LOP3.LUT R0, R21, 0x1, RZ, 0x3c, !PT ;  /* 0x0000000115007812 */ /* 0x000fe200078e3cff */
[----:B------:R-:W-:Y:S01]  /*e7b0*/  IMAD R2, R20, 0x8, R16 ;  /* 0x0000000814027824 */ /* 0x000fe200078e0210 */
[----:B------:R-:W-:Y:S02]  /*e7c0*/  BSSY B0, `(.L_x_278) ;  /* 0x0000004000007945 */ /* 0x000fe40003800000 */
[----:B------:R-:W-:-:S04]  /*e7d0*/  SHF.L.U32 R0, R0, 0x1f, RZ ;  /* 0x0000001f00007819 */ /* 0x000fc800000006ff */
[----:B------:R-:W0:Y:S02]  /*e7e0*/  SYNCS.PHASECHK.TRANS64.TRYWAIT P2, [R2+URZ+0x13270], R0 ;  /* 0x01327000020075a7 */ /* 0x000e24000804017f */
[----:B0-----:R-:W-:Y:S05]  /*e7f0*/  @!P2 BRA `(.L_x_279) ;  /* 0x00000040001ca947 */ /* 0x001fea0003800000 */
.L_x_388:
[----:B------:R-:W-:Y:S05]  /*e800*/  BSYNC B0 ;  /* 0x0000000000007941 */ /* 0x000fea0003800000 */
.L_x_278:
[----:B------:R-:W-:-:S05]  /*e810*/  IMAD.U32 R3, RZ, RZ, UR44 ;  /* 0x0000002cff037e24 */ /* 0x000fca000f8e00ff */
[----:B------:R-:W-:-:S13]  /*e820*/  ISETP.NE.AND P2, PT, R3, 0x3, PT ;  /* 0x000000030300780c */ /* 0x000fda0003f45270 */
[----:B------:R-:W-:Y:S05]  /*e830*/  @!P2 BRA `(.L_x_280) ;  /* 0x000000000004a947 */ /* 0x000fea0003800000 */
[----:B------:R-:W-:Y:S01]  /*e840*/  BPT.TRAP 0x1 ;  /* 0x000000040000795c */ /* 0x000fe20000300000 */
.L_x_280:
[----:B0-----:R-:W-:Y:S01]  /*e850*/  SHF.L.U32 R0, R21, 0x1f, RZ ;  /* 0x0000001f15007819 */ /* 0x001fe200000006ff */
[----:B------:R-:W-:-:S03]  /*e860*/  IMAD R3, R20, 0x2800, RZ ;  /* 0x0000280014037824 */ /* 0x000fc600078e02ff */
[----:B------:R-:W0:Y:S02]  /*e870*/  SYNCS.PHASECHK.TRANS64.TRYWAIT P2, [R2+URZ+0x13260], R0 ;  /* 0x01326000020075a7 */ /* 0x000e24000804017f */
[----:B0-----:R-:W-:Y:S05]  /*e880*/  @!P2 BRA `(.L_x_281) ;  /* 0x00000040000ca947 */ /* 0x001fea0003800000 */
.L_x_389:
[----:B-1----:R-:W0:Y:S04]  /*e890*/  LDL R4, [R1+0x30] ;  /* 0x0000300001047983 */ /* 0x002e280000100800 */
[----:B------:R-:W2:Y:S01]  /*e8a0*/  LDL R10, [R1+0x2c] ;  /* 0x00002c00010a7983 */ /* 0x000ea20000100800 */
[----:B------:R-:W-:Y:S05]  /*e8b0*/  WARPSYNC.ALL ;  /* 0x0000000000007948 */ /* 0x000fea0003800000 */
[----:B------:R-:W-:-:S05]  /*e8c0*/  IMAD.U32 R12, RZ, RZ, UR44 ;  /* 0x0000002cff0c7e24 */ /* 0x000fca000f8e00ff */
[----:B------:R-:W-:Y:S02]  /*e8d0*/  ISETP.NE.AND P2, PT, R12, 0x3, PT ;  /* 0x000000030c00780c */ /* 0x000fe40003f45270 */
[C---:B0-----:R-:W-:Y:S02]  /*e8e0*/  LOP3.LUT R0, R3.reuse, R4, RZ, 0xfc, !PT ;  /* 0x0000000403007212 */ /* 0x041fe400078efcff */
[----:B--2---:R-:W-:-:S03]  /*e8f0*/  LOP3.LUT R3, R3, R10, RZ, 0xfc, !PT ;  /* 0x0000000a03037212 */ /* 0x004fc600078efcff */
[C---:B------:R-:W-:Y:S02]  /*e900*/  IMAD.IADD R0, R16.reuse, 0x1, R0 ;  /* 0x0000000110007824 */ /* 0x040fe400078e0200 */
[----:B------:R-:W-:-:S03]  /*e910*/  IMAD.IADD R3, R16, 0x1, R3 ;  /* 0x0000000110037824 */ /* 0x000fc600078e0203 */
[----:B------:R-:W0:Y:S02]  /*e920*/  LDSM.16.MT88.4 R4, [R0+0x6000] ;  /* 0x006000000004783b */ /* 0x000e240000004200 */
[C-C-:B0-----:R-:W-:Y:S02]  /*e930*/  PRMT R8, R4.reuse, 0x6420, R5.reuse ;  /* 0x0000642004087816 */ /* 0x141fe40000000005 */
[----:B------:R-:W-:Y:S02]  /*e940*/  PRMT R9, R4, 0x7531, R5 ;  /* 0x0000753104097816 */ /* 0x000fe40000000005 */
[C-C-:B------:R-:W-:Y:S02]  /*e950*/  PRMT R10, R6.reuse, 0x6420, R7.reuse ;  /* 0x00006420060a7816 */ /* 0x140fe40000000007 */
[----:B------:R-:W-:-:S05]  /*e960*/  PRMT R11, R6, 0x7531, R7 ;  /* 0x00007531060b7816 */ /* 0x000fca0000000007 */
[----:B------:R-:W-:Y:S04]  /*e970*/  STSM.16.M88.4 [R3+0x1000], R8 ;  /* 0x0010000803007844 */ /* 0x000fe80000000200 */
[----:B------:R-:W0:Y:S02]  /*e980*/  LDSM.16.MT88.4 R4, [R0+0x6800] ;  /* 0x006800000004783b */ /* 0x000e240000004200 */
[C-C-:B0-----:R-:W-:Y:S02]  /*e990*/  PRMT R8, R4.reuse, 0x6420, R5.reuse ;  /* 0x0000642004087816 */ /* 0x141fe40000000005 */
[----:B------:R-:W-:Y:S02]  /*e9a0*/  PRMT R9, R4, 0x7531, R5 ;  /* 0x0000753104097816 */ /* 0x000fe40000000005 */
[----:B------:R-:W-:-:S02]  /*e9b0*/  PRMT R10, R6, 0x6420, R7 ;  /* 0x00006420060a7816 */ /* 0x000fc40000000007 */
        /* <DEDUP_REMOVED lines=28> */
.L_x_282:
[----:B-1----:R1:W-:Y:S01]  /*eb80*/  SYNCS.ARRIVE.TRANS64.A1T0 RZ, [R2+URZ+0x13250], RZ ;  /* 0x013250ff02ff79a7 */ /* 0x0023e2000810003f */
[----:B------:R-:W-:Y:S06]  /*eb90*/  BAR.SYNC.DEFER_BLOCKING 0x2, 0x80 ;  /* 0x0082000000007b1d */ /* 0x000fec0000010000 */
[----:B------:R-:W-:Y:S05]  /*eba0*/  @!P0 BRA `(.L_x_283) ;  /* 0x0000000000048947 */ /* 0x000fea0003800000 */
[----:B------:R-:W-:Y:S01]  /*ebb0*/  BPT.TRAP 0x1 ;  /* 0x000000040000795c */ /* 0x000fe20000300000 */
.L_x_283:
[----:B------:R-:W2:Y:S01]  /*ebc0*/  LDL R0, [R1+0x24] ;  /* 0x0000240001007983 */ /* 0x000ea20000100800 */
[----:B-1----:R-:W-:Y:S02]  /*ebd0*/  VIADD R2, R2, 0x13280 ;  /* 0x0001328002027836 */ /* 0x002fe40000000000 */
[----:B------:R-:W-:Y:S01]  /*ebe0*/  IMAD.MOV.U32 R20, RZ, RZ, R27 ;  /* 0x000000ffff147224 */ /* 0x000fe200078e001b */
[----:B------:R3:W5:Y:S02]  /*ebf0*/  LDL R21, [R1] ;  /* 0x0000000001157983 */ /* 0x0007640000100800 */
[----:B--2---:R-:W-:-:S04]  /*ec00*/  PRMT R2, R0, 0x654, R2 ;  /* 0x0000065400027816 */ /* 0x004fc80000000002 */
[----:B------:R3:W-:Y:S01]  /*ec10*/  SYNCS.ARRIVE.TRANS64.RED.A1T0 RZ, [R2+URZ], RZ ;  /* 0x000000ff02ff79a7 */ /* 0x0007e2000810043f */
[----:B------:R-:W-:Y:S05]  /*ec20*/  @P1 BRA `(.L_x_284) ;  /* 0xffffffe800ec1947 */ /* 0x000fea000383ffff */
.L_x_264:
[----:B------:R-:W3:Y:S01]  /*ec30*/  S2R R0, SR_TID.X ;  /* 0x0000000000007919 */ /* 0x000ee20000002100 */
[----:B------:R-:W-:Y:S01]  /*ec40*/  BSSY B0, `(.L_x_285) ;  /* 0x0000013000007945 */ /* 0x000fe20003800000 */
[----:B---3--:R-:W-:Y:S01]  /*ec50*/  LOP3.LUT R2, R0, 0x7f, RZ, 0xc0, !PT ;  /* 0x0000007f00027812 */ /* 0x008fe200078ec0ff */
[----:B------:R-:W-:-:S03]  /*ec60*/  IMAD.U32 R0, RZ, RZ, UR46 ;  /* 0x0000002eff007e24 */ /* 0x000fc6000f8e00ff */
[----:B------:R-:W-:Y:S02]  /*ec70*/  ISETP.NE.AND P1, PT, R2, RZ, PT ;  /* 0x000000ff0200720c */ /* 0x000fe40003f25270 */
[----:B------:R-:W-:-:S11]  /*ec80*/  ISETP.NE.AND P0, PT, R0, 0x3, PT ;  /* 0x000000030000780c */ /* 0x000fd60003f05270 */
[----:B------:R-:W-:Y:S05]  /*ec90*/  @P1 BRA `(.L_x_286) ;  /* 0x0000000000341947 */ /* 0x000fea0003800000 */
[----:B0-----:R-:W0:Y:S01]  /*eca0*/  S2R R5, SR_LANEID ;  /* 0x0000000000057919 */ /* 0x001e220000000000 */
[----:B------:R-:W-:Y:S01]  /*ecb0*/  VOTEU.ANY UR4, UPT, PT ;  /* 0x0000000000047886 */ /* 0x000fe200038e0100 */
[----:B-1----:R-:W1:Y:S01]  /*ecc0*/  LDC.64 R2, c[0x0][0xc60] ;  /* 0x00031800ff027b82 */ /* 0x002e620000000a00 */
[----:B------:R-:W0:Y:S02]  /*ecd0*/  FLO.U32 R0, UR4 ;  /* 0x0000000400007d00 */ /* 0x000e2400080e0000 */
[----:B0-----:R-:W-:-:S06]  /*ece0*/  ISETP.EQ.U32.AND P1, PT, R0, R5, PT ;  /* 0x000000050000720c */ /* 0x001fcc0003f22070 */
[----:B------:R-:W1:Y:S07]  /*ecf0*/  POPC R5, UR4 ;  /* 0x0000000400057d09 */ /* 0x000e6e0008000000 */
[----:B-1----:R-:W2:Y:S01]  /*ed00*/  @P1 ATOMG.E.ADD.STRONG.GPU PT, R3, desc[UR50][R2.64], R5 ;  /* 0x00000005020319a8 */ /* 0x002ea200081ee1f2 */
[----:B------:R-:W0:Y:S02]  /*ed10*/  S2R R4, SR_LTMASK ;  /* 0x0000000000047919 */ /* 0x000e240000003900 */
[----:B0-----:R-:W-:-:S04]  /*ed20*/  LOP3.LUT R4, R4, UR4, RZ, 0xc0, !PT ;  /* 0x0000000404047c12 */ /* 0x001fc8000f8ec0ff */
[----:B------:R-:W0:Y:S01]  /*ed30*/  POPC R7, R4 ;  /* 0x0000000400077309 */ /* 0x000e220000000000 */
[----:B--2---:R-:W0:Y:S02]  /*ed40*/  SHFL.IDX PT, R0, R3, R0, 0x1f ;  /* 0x00001f0003007589 */ /* 0x004e2400000e0000 */
[----:B0-----:R-:W-:-:S05]  /*ed50*/  IADD3 R0, R0, UR47, R7 ;  /* 0x0000002f00007c10 */ /* 0x001fca000fffe007 */
[----:B------:R2:W-:Y:S02]  /*ed60*/  STL [R1+0x10], R0 ;  /* 0x0000100001007387 */ /* 0x0005e40000100800 */
.L_x_286:
[----:B------:R-:W-:Y:S05]  /*ed70*/  BSYNC B0 ;  /* 0x0000000000007941 */ /* 0x000fea0003800000 */
.L_x_285:
[----:B------:R-:W-:Y:S05]  /*ed80*/  @!P0 BRA `(.L_x_287) ;  /* 0x0000000000048947 */ /* 0x000fea0003800000 */
[----:B------:R-:W-:Y:S01]  /*ed90*/  BPT.TRAP 0x1 ;  /* 0x000000040000795c */ /* 0x000fe20000300000 */
.L_x_287:
[----:B--2---:R-:W2:Y:S01]  /*eda0*/  LDL R0, [R1] ;  /* 0x0000000001007983 */ /* 0x004ea20000100800 */
[----:B01----:R-:W-:Y:S01]  /*edb0*/  IMAD R3, R27, 0x8, R16 ;  /* 0x000000081b037824 */ /* 0x003fe200078e0210 */
[----:B------:R-:W-:Y:S01]  /*edc0*/  BSSY B0, `(.L_x_288) ;  /* 0x0000005000007945 */ /* 0x000fe20003800000 */
[----:B--2---:R-:W-:-:S04]  /*edd0*/  LOP3.LUT R0, R0, 0x1, RZ, 0x3c, !PT ;  /* 0x0000000100007812 */ /* 0x004fc800078e3cff */
[----:B------:R-:W-:-:S04]  /*ede0*/  SHF.L.U32 R0, R0, 0x1f, RZ ;  /* 0x0000001f00007819 */ /* 0x000fc800000006ff */
[----:B------:R-:W0:Y:S02]  /*edf0*/  SYNCS.PHASECHK.TRANS64.TRYWAIT P1, [R3+URZ+0x13270], R0 ;  /* 0x01327000030075a7 */ /* 0x000e24000802017f */
[----:B0-----:R-:W-:Y:S05]  /*ee00*/  @!P1 BRA `(.L_x_289) ;  /* 0x0000003800c09947 */ /* 0x001fea0003800000 */
.L_x_390:
[----:B------:R-:W-:Y:S05]  /*ee10*/  BSYNC B0 ;  /* 0x0000000000007941 */ /* 0x000fea0003800000 */
.L_x_288:
[----:B------:R-:W-:-:S05]  /*ee20*/  IMAD.U32 R2, RZ, RZ, UR44 ;  /* 0x0000002cff027e24 */ /* 0x000fca000f8e00ff */
[----:B------:R-:W-:-:S13]  /*ee30*/  ISETP.NE.AND P1, PT, R2, 0x3, PT ;  /* 0x000000030200780c */ /* 0x000fda0003f25270 */
[----:B------:R-:W-:Y:S05]  /*ee40*/  @!P1 BRA `(.L_x_290) ;  /* 0x0000000000049947 */ /* 0x000fea0003800000 */
[----:B------:R-:W-:Y:S01]  /*ee50*/  BPT.TRAP 0x1 ;  /* 0x000000040000795c */ /* 0x000fe20000300000 */
.L_x_290:
[----:B0-----:R-:W2:Y:S02]  /*ee60*/  LDL R0, [R1] ;  /* 0x0000000001007983 */ /* 0x001ea40000100800 */
[----:B--2---:R-:W-:-:S04]  /*ee70*/  SHF.L.U32 R0, R0, 0x1f, RZ ;  /* 0x0000001f00007819 */ /* 0x004fc800000006ff */
[----:B------:R-:W0:Y:S02]  /*ee80*/  SYNCS.PHASECHK.TRANS64.TRYWAIT P1, [R3+URZ+0x13260], R0 ;  /* 0x01326000030075a7 */ /* 0x000e24000802017f */
[----:B0-----:R-:W-:Y:S05]  /*ee90*/  @!P1 BRA `(.L_x_291) ;  /* 0x0000003800b09947 */ /* 0x001fea0003800000 */
.L_x_391:
[----:B------:R-:W2:Y:S04]  /*eea0*/  LDL R4, [R1+0x30] ;  /* 0x0000300001047983 */ /* 0x000ea80000100800 */
[----:B------:R-:W3:Y:S01]  /*eeb0*/  LDL R10, [R1+0x2c] ;  /* 0x00002c00010a7983 */ /* 0x000ee20000100800 */
[----:B------:R-:W-:Y:S01]  /*eec0*/  IMAD R2, R27, 0x2800, RZ ;  /* 0x000028001b027824 */ /* 0x000fe200078e02ff */
[----:B------:R-:W-:Y:S05]  /*eed0*/  WARPSYNC.ALL ;  /* 0x0000000000007948 */ /* 0x000fea0003800000 */
[----:B------:R-:W-:-:S05]  /*eee0*/  IMAD.U32 R12, RZ, RZ, UR44 ;  /* 0x0000002cff0c7e24 */ /* 0x000fca000f8e00ff */
[----:B------:R-:W-:Y:S02]  /*eef0*/  ISETP.NE.AND P1, PT, R12, 0x3, PT ;  /* 0x000000030c00780c */ /* 0x000fe40003f25270 */
[----:B--2---:R-:W-:-:S05]  /*ef00*/  LOP3.LUT R5, R2, R4, RZ, 0xfc, !PT ;  /* 0x0000000402057212 */ /* 0x004fca00078efcff */
[----:B0-----:R-:W-:-:S05]  /*ef10*/  IMAD.IADD R0, R16, 0x1, R5 ;  /* 0x0000000110007824 */ /* 0x001fca00078e0205 */
[----:B------:R-:W0:Y:S02]  /*ef20*/  LDSM.16.MT88.4 R4, [R0+0x6000] ;  /* 0x006000000004783b */ /* 0x000e240000004200 */
[C-C-:B0-----:R-:W-:Y:S02]  /*ef30*/  PRMT R8, R4.reuse, 0x6420, R5.reuse ;  /* 0x0000642004087816 */ /* 0x141fe40000000005 */
[----:B------:R-:W-:Y:S02]  /*ef40*/  PRMT R9, R4, 0x7531, R5 ;  /* 0x0000753104097816 */ /* 0x000fe40000000005 */
[----:B---3--:R-:W-:Y:S02]  /*ef50*/  LOP3.LUT R5, R2, R10, RZ, 0xfc, !PT ;  /* 0x0000000a02057212 */ /* 0x008fe400078efcff */
[C-C-:B------:R-:W-:Y:S02]  /*ef60*/  PRMT R10, R6.reuse, 0x6420, R7.reuse ;  /* 0x00006420060a7816 */ /* 0x140fe40000000007 */
[----:B------:R-:W-:Y:S01]  /*ef70*/  PRMT R11, R6, 0x7531, R7 ;  /* 0x00007531060b7816 */ /* 0x000fe20000000007 */
[----:B------:R-:W-:-:S05]  /*ef80*/  IMAD.IADD R2, R16, 0x1, R5 ;  /* 0x0000000110027824 */ /* 0x000fca00078e0205 */
        /* <DEDUP_REMOVED lines=33> */
.L_x_292:
[----:B-1----:R1:W-:Y:S01]  /*f1a0*/  SYNCS.ARRIVE.TRANS64.A1T0 RZ, [R3+URZ+0x13250], RZ ;  /* 0x013250ff03ff79a7 */ /* 0x0023e2000810003f */
[----:B------:R-:W-:Y:S06]  /*f1b0*/  BAR.SYNC.DEFER_BLOCKING 0x2, 0x80 ;  /* 0x0082000000007b1d */ /* 0x000fec0000010000 */
[----:B------:R-:W-:Y:S05]  /*f1c0*/  @!P0 BRA `(.L_x_293) ;  /* 0x0000000000048947 */ /* 0x000fea0003800000 */
[----:B------:R-:W-:Y:S01]  /*f1d0*/  BPT.TRAP 0x1 ;  /* 0x000000040000795c */ /* 0x000fe20000300000 */
.L_x_293:
[----:B------:R-:W2:Y:S04]  /*f1e0*/  LDL R0, [R1+0x24] ;  /* 0x0000240001007983 */ /* 0x000ea80000100800 */
[----:B0-----:R-:W3:Y:S01]  /*f1f0*/  LDL.LU R2, [R1] ;  /* 0x0000000001027983 */ /* 0x001ee20000300800 */
[----:B------:R-:W-:Y:S02]  /*f200*/  VIADD R27, R27, 0x1 ;  /* 0x000000011b1b7836 */ /* 0x000fe40000000000 */
[----:B-1----:R-:W-:-:S03]  /*f210*/  VIADD R3, R3, 0x13280 ;  /* 0x0001328003037836 */ /* 0x002fc60000000000 */
[----:B------:R-:W-:-:S04]  /*f220*/  ISETP.NE.AND P0, PT, R27, 0x2, PT ;  /* 0x000000021b00780c */ /* 0x000fc80003f05270 */
[----:B------:R-:W-:Y:S02]  /*f230*/  SEL R27, R27, RZ, P0 ;  /* 0x000000ff1b1b7207 */ /* 0x000fe40000000000 */
[----:B--2---:R-:W-:Y:S02]  /*f240*/  PRMT R3, R0, 0x654, R3 ;  /* 0x0000065400037816 */ /* 0x004fe40000000003 */
[----:B------:R-:W-:Y:S02]  /*f250*/  SEL R0, RZ, 0x1, P0 ;  /* 0x00000001ff007807 */ /* 0x000fe40000000000 */
[----:B------:R0:W-:Y:S02]  /*f260*/  SYNCS.ARRIVE.TRANS64.RED.A1T0 RZ, [R3+URZ], RZ ;  /* 0x000000ff03ff79a7 */ /* 0x0001e4000810043f */
[----:B---3--:R-:W-:-:S05]  /*f270*/  LOP3.LUT R2, R2, R0, RZ, 0x3c, !PT ;  /* 0x0000000002027212 */ /* 0x008fca00078e3cff */
[----:B------:R0:W-:Y:S02]  /*f280*/  STL [R1], R2 ;  /* 0x0000000201007387 */ /* 0x0001e40000100800 */
.L_x_234:
[----:B------:R-:W-:Y:S05]  /*f290*/  BSYNC B7 ;  /* 0x0000000000077941 */ /* 0x000fea0003800000 */
.L_x_232:
[----:B-1----:R-:W3:Y:S02]  /*f2a0*/  LDL R0, [R1+0x8] ;  /* 0x0000080001007983 */ /* 0x002ee40000100800 */
[----:B---3--:R-:W-:-:S13]  /*f2b0*/  LOP3.LUT P0, RZ, R0, 0x20, RZ, 0xc0, !PT ;  /* 0x0000002000ff7812 */ /* 0x008fda000780c0ff */
[----:B------:R-:W-:Y:S05]  /*f2c0*/  @!P0 BRA `(.L_x_294) ;  /* 0x0000000000348947 */ /* 0x000fea0003800000 */
[----:B------:R-:W1:Y:S08]  /*f2d0*/  S2UR UR4, SR_CgaCtaId ;  /* 0x00000000000479c3 */ /* 0x000e700000008800 */
[----:B------:R-:W-:Y:S01]  /*f2e0*/  BAR.SYNC.DEFER_BLOCKING 0x5, 0x200 ;  /* 0x0148000000007b1d */ /* 0x000fe20000010000 */
[----:B------:R-:W-:Y:S01]  /*f2f0*/  MOV R16, 0x400 ;  /* 0x0000040000107802 */ /* 0x000fe20000000f00 */
[----:B-1----:R-:W-:-:S05]  /*f300*/  IMAD.U32 R0, RZ, RZ, UR4 ;  /* 0x00000004ff007e24 */ /* 0x002fca000f8e00ff */
[----:B------:R-:W-:Y:S01]  /*f310*/  LEA R16, R0, R16, 0x18 ;  /* 0x0000001000107211 */ /* 0x000fe200078ec0ff */
[----:B------:R-:W-:Y:S04]  /*f320*/  STL [R1+0x24], R0 ;  /* 0x0000240001007387 */ /* 0x000fe80000100800 */
[----:B------:R-:W1:Y:S04]  /*f330*/  LDS.128 R4, [R16+0x132d0] ;  /* 0x0132d00010047984 */ /* 0x000e680000000c00 */
[----:B-1----:R1:W-:Y:S01]  /*f340*/  STL.64 [R1+0x10], R4 ;  /* 0x0000100401007387 */ /* 0x0023e20000100a00 */
[----:B------:R-:W-:-:S03]  /*f350*/  IMAD.MOV.U32 R0, RZ, RZ, R7 ;  /* 0x000000ffff007224 */ /* 0x000fc600078e0007 */
[----:B------:R1:W-:Y:S02]  /*f360*/  STL [R1+0x18], R6 ;  /* 0x0000180601007387 */ /* 0x0003e40000100800 */
[----:B------:R-:W-:Y:S01]  /*f370*/  R2UR UR40, R0 ;  /* 0x00000000002872ca */ /* 0x000fe200000e0000 */
[----:B------:R-:W-:Y:S06]  /*f380*/  BAR.ARV 0x4, 0x200 ;  /* 0x0108000000007b1d */ /* 0x000fec0000002000 */
[----:B------:R-:W-:Y:S08]  /*f390*/  BRA `(.L_x_295) ;  /* 0x0000000800e47947 */ /* 0x000ff00003800000 */
.L_x_294:
[----:B------:R-:W3:Y:S01]  /*f3a0*/  LDL.LU R0, [R1+0x10] ;  /* 0x0000100001007983 */ /* 0x000ee20000300800 */
[----:B------:R-:W-:Y:S01]  /*f3b0*/  ULDC UR4, c[0x0][0xc3c] ;  /* 0x00030f0000047ab9 */ /* 0x000fe20000000800 */
[----:B0-----:R-:W0:Y:S02]  /*f3c0*/  S2R R2, SR_TID.X ;  /* 0x0000000000027919 */ /* 0x001e240000002100 */
[----:B0-----:R-:W-:-:S04]  /*f3d0*/  LOP3.LUT R10, R2, 0x1f, RZ, 0xc0, !PT ;  /* 0x0000001f020a7812 */ /* 0x001fc800078ec0ff */
[C---:B------:R-:W-:Y:S01]  /*f3e0*/  ISETP.NE.AND P0, PT, R10.reuse, 0x1f, PT ;  /* 0x0000001f0a00780c */ /* 0x040fe20003f05270 */
[----:B------:R-:W-:-:S05]  /*f3f0*/  VIADD R7, R10, UR40 ;  /* 0x000000280a077c36 */ /* 0x000fca0008000000 */
[----:B------:R-:W-:Y:S01]  /*f400*/  ISETP.GE.OR P1, PT, R7, UR4, !P0 ;  /* 0x0000000407007c0c */ /* 0x000fe2000c726670 */
[----:B------:R-:W-:-:S12]  /*f410*/  ULDC UR4, c[0x0][0xc3c] ;  /* 0x00030f0000047ab9 */ /* 0x000fd80000000800 */
[----:B------:R-:W0:Y:S08]  /*f420*/  @!P1 LDC.64 R2, c[0x0][0xc80] ;  /* 0x00032000ff029b82 */ /* 0x000e300000000a00 */
[----:B------:R-:W1:Y:S01]  /*f430*/  @!P1 LDC.64 R4, c[0x0][0xc78] ;  /* 0x00031e00ff049b82 */ /* 0x000e620000000a00 */
[----:B0-----:R-:W-:-:S04]  /*f440*/  @!P1 IMAD.WIDE R2, R7, 0x4, R2 ;  /* 0x0000000407029825 */ /* 0x001fc800078e0202 */
[----:B---3--:R-:W-:Y:S02]  /*f450*/  IMAD.MOV.U32 R9, RZ, RZ, R0 ;  /* 0x000000ffff097224 */ /* 0x008fe400078e0000 */
[----:B------:R-:W-:-:S06]  /*f460*/  IMAD.MOV.U32 R0, RZ, RZ, RZ ;  /* 0x000000ffff007224 */ /* 0x000fcc00078e00ff */
[----:B------:R1:W3:Y:S02]  /*f470*/  @!P1 LDG.E R0, desc[UR50][R2.64] ;  /* 0x0000003202009981 */ /* 0x0002e4000c1e1900 */
[----:B-1----:R-:W-:-:S04]  /*f480*/  @!P1 IMAD.WIDE R2, R7, 0x4, R4 ;  /* 0x0000000407029825 */ /* 0x002fc800078e0204 */
[----:B------:R-:W-:-:S06]  /*f490*/  IMAD.MOV.U32 R5, RZ, RZ, RZ ;  /* 0x000000ffff057224 */ /* 0x000fcc00078e00ff */
[----:B------:R-:W3:Y:S01]  /*f4a0*/  @!P1 LDG.E R5, desc[UR50][R2.64] ;  /* 0x0000003202059981 */ /* 0x000ee2000c1e1900 */
[C---:B------:R-:W-:Y:S02]  /*f4b0*/  ISETP.NE.AND P1, PT, R10.reuse, RZ, PT ;  /* 0x000000ff0a00720c */ /* 0x040fe40003f25270 */
[C---:B------:R-:W-:Y:S02]  /*f4c0*/  ISETP.GE.U32.AND P2, PT, R10.reuse, 0x2, PT ;  /* 0x000000020a00780c */ /* 0x040fe40003f46070 */
[C---:B------:R-:W-:Y:S02]  /*f4d0*/  ISETP.GE.U32.AND P3, PT, R10.reuse, 0x4, PT ;  /* 0x000000040a00780c */ /* 0x040fe40003f66070 */
[C---:B------:R-:W-:Y:S02]  /*f4e0*/  ISETP.GE.U32.AND P4, PT, R10.reuse, 0x8, PT ;  /* 0x000000080a00780c */ /* 0x040fe40003f86070 */
[----:B------:R-:W-:Y:S01]  /*f4f0*/  ISETP.GE.U32.AND P5, PT, R10, 0x10, PT ;  /* 0x000000100a00780c */ /* 0x000fe20003fa6070 */
[----:B---3--:R-:W-:-:S05]  /*f500*/  IMAD R4, R5, R0, RZ ;  /* 0x0000000005047224 */ /* 0x008fca00078e02ff */
[----:B------:R-:W0:Y:S02]  /*f510*/  SHFL.UP PT, R6, R4, 0x1, RZ ;  /* 0x0420000004067989 */ /* 0x000e2400000e00ff */
[----:B0-----:R-:W-:-:S05]  /*f520*/  SEL R7, R6, RZ, P1 ;  /* 0x000000ff06077207 */ /* 0x001fca0000800000 */
[----:B------:R-:W-:-:S05]  /*f530*/  IMAD.IADD R7, R4, 0x1, R7 ;  /* 0x0000000104077824 */ /* 0x000fca00078e0207 */
[----:B------:R-:W0:Y:S02]  /*f540*/  SHFL.UP PT, R6, R7, 0x2, RZ ;  /* 0x0440000007067989 */ /* 0x000e2400000e00ff */
[----:B0-----:R-:W-:-:S05]  /*f550*/  SEL R6, R6, RZ, P2 ;  /* 0x000000ff06067207 */ /* 0x001fca0001000000 */
[----:B------:R-:W-:Y:S02]  /*f560*/  IMAD.IADD R6, R7, 0x1, R6 ;  /* 0x0000000107067824 */ /* 0x000fe400078e0206 */
[----:B------:R-:W-:Y:S04]  /*f570*/  SHFL.IDX PT, R7, R9, 0x1, 0x1f ;  /* 0x00201f0009077f89 */ /* 0x000fe800000e0000 */
[----:B------:R-:W0:Y:S02]  /*f580*/  SHFL.UP PT, R8, R6, 0x4, RZ ;  /* 0x0480000006087989 */ /* 0x000e2400000e00ff */
[----:B0-----:R-:W-:-:S05]  /*f590*/  SEL R3, R8, RZ, P3 ;  /* 0x000000ff08037207 */ /* 0x001fca0001800000 */
[----:B------:R-:W-:Y:S02]  /*f5a0*/  IMAD.IADD R4, R6, 0x1, R3 ;  /* 0x0000000106047824 */ /* 0x000fe400078e0203 */
[----:B------:R-:W-:Y:S04]  /*f5b0*/  SHFL.IDX PT, R6, R9, RZ, 0x1f ;  /* 0x00001fff09067589 */ /* 0x000fe800000e0000 */
[----:B------:R-:W0:Y:S02]  /*f5c0*/  SHFL.UP PT, R2, R4, 0x8, RZ ;  /* 0x0500000004027989 */ /* 0x000e2400000e00ff */
[----:B0-----:R-:W-:-:S04]  /*f5d0*/  SEL R3, R2, RZ, P4 ;  /* 0x000000ff02037207 */ /* 0x001fc80002000000 */
[----:B------:R-:W-:-:S05]  /*f5e0*/  IADD3 R8, R4, R3, RZ ;  /* 0x0000000304087210 */ /* 0x000fca0007ffe0ff */
[----:B------:R-:W0:Y:S02]  /*f5f0*/  SHFL.UP PT, R2, R8, 0x10, RZ ;  /* 0x0600000008027989 */ /* 0x000e2400000e00ff */
[----:B0-----:R-:W-:-:S05]  /*f600*/  SEL R3, R2, RZ, P5 ;  /* 0x000000ff02037207 */ /* 0x001fca0002800000 */
[----:B------:R-:W-:Y:S02]  /*f610*/  IMAD.IADD R2, R8, 0x1, R3 ;  /* 0x0000000108027824 */ /* 0x000fe400078e0203 */
[----:B------:R-:W0:Y:S01]  /*f620*/  LDC R3, c[0x0][0xc38] ;  /* 0x00030e00ff037b82 */ /* 0x000e220000000800 */
[----:B------:R-:W-:Y:S02]  /*f630*/  IMAD.MOV.U32 R8, RZ, RZ, RZ ;  /* 0x000000ffff087224 */ /* 0x000fe400078e00ff */
[----:B------:R-:W0:Y:S02]  /*f640*/  SHFL.IDX PT, R10, R2, 0x1f, 0x1f ;  /* 0x03e01f00020a7f89 */ /* 0x000e2400000e0000 */
[----:B0-----:R-:W-:-:S04]  /*f650*/  IMAD R10, R10, R3, RZ ;  /* 0x000000030a0a7224 */ /* 0x001fc800078e02ff */
[----:B------:R-:W-:-:S05]  /*f660*/  IMAD.IADD R7, R7, 0x1, R10 ;  /* 0x0000000107077824 */ /* 0x000fca00078e020a */
[----:B------:R-:W-:-:S13]  /*f670*/  ISETP.GT.AND P6, PT, R7, R6, PT ;  /* 0x000000060700720c */ /* 0x000fda0003fc4270 */
[----:B------:R-:W-:Y:S05]  /*f680*/  @P6 BRA `(.L_x_296) ;  /* 0x00000000009c6947 */ /* 0x000fea0003800000 */
.L_x_298:
[----:B------:R-:W-:-:S04]  /*f690*/  UIADD3 UR40, UR40, 0x1f, URZ ;  /* 0x0000001f28287890 */ /* 0x000fc8000fffe03f */
[----:B------:R-:W-:-:S06]  /*f6a0*/  UISETP.GE.AND UP0, UPT, UR40, UR4, UPT ;  /* 0x000000042800728c */ /* 0x000fcc000bf06270 */
[----:B------:R-:W-:-:S13]  /*f6b0*/  PLOP3.LUT P6, PT, PT, PT, UP0, 0x40, 0x0 ;  /* 0x000000000000781c */ /* 0x000fda0003fce808 */
[----:B------:R-:W-:Y:S05]  /*f6c0*/  @!P6 BRA `(.L_x_297) ;  /* 0x0000000400bce947 */ /* 0x000fea0003800000 */
[----:B------:R-:W0:Y:S02]  /*f6d0*/  S2R R0, SR_TID.X ;  /* 0x0000000000007919 */ /* 0x000e240000002100 */
[----:B0-----:R-:W-:-:S05]  /*f6e0*/  LOP3.LUT R0, R0, 0x1f, RZ, 0xc0, !PT ;  /* 0x0000001f00007812 */ /* 0x001fca00078ec0ff */
[----:B------:R-:W-:Y:S02]  /*f6f0*/  VIADD R9, R0, UR40 ;  /* 0x0000002800097c36 */ /* 0x000fe40008000000 */
[----:B------:R-:W-:-:S03]  /*f700*/  IMAD.MOV.U32 R0, RZ, RZ, RZ ;  /* 0x000000ffff007224 */ /* 0x000fc600078e00ff */
[----:B------:R-:W-:-:S13]  /*f710*/  ISETP.GE.OR P6, PT, R9, UR4, !P0 ;  /* 0x0000000409007c0c */ /* 0x000fda000c7c6670 */
[----:B------:R-:W0:Y:S08]  /*f720*/  @!P6 LDC.64 R2, c[0x0][0xc80] ;  /* 0x00032000ff02eb82 */ /* 0x000e300000000a00 */
[----:B------:R-:W1:Y:S01]  /*f730*/  @!P6 LDC.64 R4, c[0x0][0xc78] ;  /* 0x00031e00ff04eb82 */ /* 0x000e620000000a00 */
[----:B0-----:R-:W-:-:S05]  /*f740*/  @!P6 IMAD.WIDE R2, R9, 0x4, R2 ;  /* 0x000000040902e825 */ /* 0x001fca00078e0202 */
[----:B------:R1:W3:Y:S02]  /*f750*/  @!P6 LDG.E R0, desc[UR50][R2.64] ;  /* 0x000000320200e981 */ /* 0x0002e4000c1e1900 */
[----:B-1----:R-:W-:-:S04]  /*f760*/  @!P6 IMAD.WIDE R2, R9, 0x4, R4 ;  /* 0x000000040902e825 */ /* 0x002fc800078e0204 */
[----:B------:R-:W-:-:S06]  /*f770*/  IMAD.MOV.U32 R5, RZ, RZ, RZ ;  /* 0x000000ffff057224 */ /* 0x000fcc00078e00ff */
[----:B------:R-:W3:Y:S02]  /*f780*/  @!P6 LDG.E R5, desc[UR50][R2.64] ;  /* 0x000000320205e981 */ /* 0x000ee4000c1e1900 */
[----:B---3--:R-:W-:-:S05]  /*f790*/  IMAD R11, R5, R0, RZ ;  /* 0x00000000050b7224 */ /* 0x008fca00078e02ff */
        /* <DEDUP_REMOVED lines=21> */
[----:B------:R-:W-:-:S07]  /*f8f0*/  IMAD.MOV.U32 R10, RZ, RZ, R4 ;  /* 0x000000ffff0a7224 */ /* 0x000fce00078e0004 */
.L_x_296:
        /* <DEDUP_REMOVED lines=8> */
[----:B------:R-:W0:Y:S04]  /*f980*/  SHFL.IDX PT, R0, R0, R11, 0x1f ;  /* 0x00001f0b00007589 */ /* 0x000e2800000e0000 */
[----:B------:R1:W3:Y:S01]  /*f990*/  SHFL.IDX PT, R5, R5, R12, 0x1f ;  /* 0x00001f0c05057589 */ /* 0x0002e200000e0000 */
[----:B0-----:R-:W-:-:S04]  /*f9a0*/  IABS R4, R0 ;  /* 0x0000000000047213 */ /* 0x001fc80000000000 */
[----:B------:R-:W0:Y:S08]  /*f9b0*/  I2F.RP R10, R4 ;  /* 0x00000004000a7306 */ /* 0x000e300000209400 */
[----:B0-----:R-:W0:Y:S02]  /*f9c0*/  MUFU.RCP R10, R10 ;  /* 0x0000000a000a7308 */ /* 0x001e240000001000 */
[----:B0-----:R-:W-:-:S06]  /*f9d0*/  VIADD R7, R10, 0xffffffe ;  /* 0x0ffffffe0a077836 */ /* 0x001fcc0000000000 */
[----:B------:R-:W0:Y:S01]  /*f9e0*/  F2I.FTZ.U32.TRUNC.NTZ R7, R7 ;  /* 0x0000000700077305 */ /* 0x000e22000021f000 */
[----:B-1-3--:R-:W-:Y:S05]  /*f9f0*/  @!P0 BRA `(.L_x_299) ;  /* 0x00000000000c8947 */ /* 0x00afea0003800000 */
[----:B------:R-:W-:-:S06]  /*fa00*/  UIADD3 UR5, UR4, -0x1, URZ ;  /* 0xffffffff04057890 */ /* 0x000fcc000fffe03f */
[----:B------:R-:W-:-:S05]  /*fa10*/  IMAD.U32 R11, RZ, RZ, UR5 ;  /* 0x00000005ff0b7e24 */ /* 0x000fca000f8e00ff */
[----:B------:R1:W3:Y:S02]  /*fa20*/  SHFL.IDX PT, R8, R2, R11, 0x1f ;  /* 0x00001f0b02087589 */ /* 0x0002e400000e0000 */
.L_x_299:
[----:B---3--:R-:W-:Y:S01]  /*fa30*/  IMAD R9, R8, R3, R9 ;  /* 0x0000000308097224 */ /* 0x008fe200078e0209 */
[----:B------:R-:W-:Y:S01]  /*fa40*/  UIADD3 UR40, UR4, UR40, URZ ;  /* 0x0000002804287290 */ /* 0x000fe2000fffe03f */
[--C-:B0-----:R-:W-:Y:S02]  /*fa50*/  IMAD.MOV R3, RZ, RZ, -R7.reuse ;  /* 0x000000ffff037224 */ /* 0x101fe400078e0a07 */
[----:B-1----:R-:W-:Y:S01]  /*fa60*/  IMAD.MOV.U32 R2, RZ, RZ, RZ ;  /* 0x000000ffff027224 */ /* 0x002fe200078e00ff */
[----:B------:R0:W-:Y:S01]  /*fa70*/  STL [R1+0x10], R9 ;  /* 0x0000100901007387 */ /* 0x0001e20000100800 */
[----:B------:R-:W-:Y:S02]  /*fa80*/  IMAD R8, R3, R4, RZ ;  /* 0x0000000403087224 */ /* 0x000fe400078e02ff */
[----:B------:R-:W-:Y:S02]  /*fa90*/  IMAD.MOV.U32 R3, RZ, RZ, R7 ;  /* 0x000000ffff037224 */ /* 0x000fe400078e0007 */
[----:B------:R-:W-:Y:S01]  /*faa0*/  IMAD.HI.U32 R3, R7, R8, R2 ;  /* 0x0000000807037227 */ /* 0x000fe200078e0002 */
[----:B------:R-:W-:-:S03]  /*fab0*/  IABS R7, R5 ;  /* 0x0000000500077213 */ /* 0x000fc60000000000 */
[----:B0-----:R-:W-:Y:S01]  /*fac0*/  IMAD.IADD R9, R6, 0x1, -R9 ;  /* 0x0000000106097824 */ /* 0x001fe200078e0a09 */
[----:B------:R-:W0:Y:S01]  /*fad0*/  I2F.RP R8, R7 ;  /* 0x0000000700087306 */ /* 0x000e220000209400 */
[----:B------:R-:W-:-:S03]  /*fae0*/  IABS R6, R0 ;  /* 0x0000000000067213 */ /* 0x000fc60000000000 */
[----:B------:R-:W-:Y:S02]  /*faf0*/  IABS R11, R9 ;  /* 0x00000009000b7213 */ /* 0x000fe40000000000 */
[----:B------:R-:W-:-:S03]  /*fb00*/  IMAD.MOV R10, RZ, RZ, -R6 ;  /* 0x000000ffff0a7224 */ /* 0x000fc600078e0a06 */
[----:B------:R-:W-:-:S04]  /*fb10*/  IMAD.HI.U32 R6, R3, R11, RZ ;  /* 0x0000000b03067227 */ /* 0x000fc800078e00ff */
[----:B------:R-:W-:Y:S01]  /*fb20*/  IMAD R11, R6, R10, R11 ;  /* 0x0000000a060b7224 */ /* 0x000fe200078e020b */
[----:B0-----:R-:W0:Y:S04]  /*fb30*/  MUFU.RCP R2, R8 ;  /* 0x0000000800027308 */ /* 0x001e280000001000 */
[----:B------:R-:W-:-:S13]  /*fb40*/  ISETP.GT.U32.AND P1, PT, R4, R11, PT ;  /* 0x0000000b0400720c */ /* 0x000fda0003f24070 */
[----:B------:R-:W-:Y:S02]  /*fb50*/  @!P1 IMAD.IADD R11, R11, 0x1, -R4 ;  /* 0x000000010b0b9824 */ /* 0x000fe400078e0a04 */
[----:B0-----:R-:W-:Y:S02]  /*fb60*/  VIADD R10, R2, 0xffffffe ;  /* 0x0ffffffe020a7836 */ /* 0x001fe40000000000 */
[----:B------:R-:W-:Y:S01]  /*fb70*/  @!P1 VIADD R6, R6, 0x1 ;  /* 0x0000000106069836 */ /* 0x000fe20000000000 */
[----:B------:R-:W-:Y:S01]  /*fb80*/  ISETP.GE.U32.AND P0, PT, R11, R4, PT ;  /* 0x000000040b00720c */ /* 0x000fe20003f06070 */
[----:B------:R-:W0:Y:S01]  /*fb90*/  F2I.FTZ.U32.TRUNC.NTZ R3, R10 ;  /* 0x0000000a00037305 */ /* 0x000e22000021f000 */
[----:B------:R-:W-:Y:S02]  /*fba0*/  ISETP.NE.AND P1, PT, R0, RZ, PT ;  /* 0x000000ff0000720c */ /* 0x000fe40003f25270 */
[----:B------:R-:W-:-:S05]  /*fbb0*/  IABS R4, R5 ;  /* 0x0000000500047213 */ /* 0x000fca0000000000 */
[----:B------:R-:W-:-:S04]  /*fbc0*/  IMAD.MOV R4, RZ, RZ, -R4 ;  /* 0x000000ffff047224 */ /* 0x000fc800078e0a04 */
[----:B------:R-:W-:Y:S02]  /*fbd0*/  @P0 VIADD R6, R6, 0x1 ;  /* 0x0000000106060836 */ /* 0x000fe40000000000 */
[----:B0-----:R-:W-:-:S04]  /*fbe0*/  IMAD.MOV R2, RZ, RZ, -R3 ;  /* 0x000000ffff027224 */ /* 0x001fc800078e0a03 */
[----:B------:R-:W-:Y:S02]  /*fbf0*/  IMAD R11, R2, R7, RZ ;  /* 0x00000007020b7224 */ /* 0x000fe400078e02ff */
[----:B------:R-:W-:-:S04]  /*fc00*/  IMAD.MOV.U32 R2, RZ, RZ, RZ ;  /* 0x000000ffff027224 */ /* 0x000fc800078e00ff */
[----:B------:R-:W-:Y:S01]  /*fc10*/  IMAD.HI.U32 R2, R3, R11, R2 ;  /* 0x0000000b03027227 */ /* 0x000fe200078e0002 */
[----:B------:R-:W-:-:S04]  /*fc20*/  LOP3.LUT R3, R9, R0, RZ, 0x3c, !PT ;  /* 0x0000000009037212 */ /* 0x000fc800078e3cff */
[----:B------:R-:W-:-:S13]  /*fc30*/  ISETP.GE.AND P2, PT, R3, RZ, PT ;  /* 0x000000ff0300720c */ /* 0x000fda0003f46270 */
[----:B------:R-:W-:Y:S01]  /*fc40*/  @!P2 IMAD.MOV R6, RZ, RZ, -R6 ;  /* 0x000000ffff06a224 */ /* 0x000fe200078e0a06 */
[----:B------:R-:W-:-:S04]  /*fc50*/  @!P1 LOP3.LUT R6, RZ, R0, RZ, 0x33, !PT ;  /* 0x00000000ff069212 */ /* 0x000fc800078e33ff */
[-C--:B------:R-:W-:Y:S01]  /*fc60*/  IABS R3, R6.reuse ;  /* 0x0000000600037213 */ /* 0x080fe20000000000 */
[----:B------:R-:W-:-:S04]  /*fc70*/  IMAD R0, R0, R6, RZ ;  /* 0x0000000600007224 */ /* 0x000fc800078e02ff */
[----:B------:R-:W-:-:S04]  /*fc80*/  IMAD.HI.U32 R2, R2, R3, RZ ;  /* 0x0000000302027227 */ /* 0x000fc800078e00ff */
[----:B------:R-:W-:Y:S01]  /*fc90*/  IMAD R4, R2, R4, R3 ;  /* 0x0000000402047224 */ /* 0x000fe200078e0203 */
[----:B------:R-:W-:-:S04]  /*fca0*/  LOP3.LUT R3, R6, R5, RZ, 0x3c, !PT ;  /* 0x0000000506037212 */ /* 0x000fc800078e3cff */
[----:B------:R-:W-:Y:S02]  /*fcb0*/  ISETP.GT.U32.AND P1, PT, R7, R4, PT ;  /* 0x000000040700720c */ /* 0x000fe40003f24070 */
[----:B------:R-:W-:-:S11]  /*fcc0*/  ISETP.GE.AND P2, PT, R3, RZ, PT ;  /* 0x000000ff0300720c */ /* 0x000fd60003f46270 */
[----:B------:R-:W-:Y:S02]  /*fcd0*/  @!P1 IMAD.IADD R4, R4, 0x1, -R7 ;  /* 0x0000000104049824 */ /* 0x000fe400078e0a07 */
[----:B------:R-:W-:Y:S01]  /*fce0*/  @!P1 VIADD R2, R2, 0x1 ;  /* 0x0000000102029836 */ /* 0x000fe20000000000 */
[----:B------:R-:W-:Y:S02]  /*fcf0*/  ISETP.NE.AND P1, PT, R5, RZ, PT ;  /* 0x000000ff0500720c */ /* 0x000fe40003f25270 */
[----:B------:R-:W-:-:S13]  /*fd00*/  ISETP.GE.U32.AND P0, PT, R4, R7, PT ;  /* 0x000000070400720c */ /* 0x000fda0003f06070 */
[----:B------:R-:W-:-:S04]  /*fd10*/  @P0 VIADD R2, R2, 0x1 ;  /* 0x0000000102020836 */ /* 0x000fc80000000000 */
[----:B------:R-:W-:Y:S01]  /*fd20*/  @!P2 IMAD.MOV R2, RZ, RZ, -R2 ;  /* 0x000000ffff02a224 */ /* 0x000fe200078e0a02 */
[----:B------:R-:W-:-:S05]  /*fd30*/  @!P1 LOP3.LUT R2, RZ, R5, RZ, 0x33, !PT ;  /* 0x00000005ff029212 */ /* 0x000fca00078e33ff */
[----:B------:R-:W-:-:S04]  /*fd40*/  IMAD.MOV R3, RZ, RZ, -R2 ;  /* 0x000000ffff037224 */ /* 0x000fc800078e0a02 */
[C---:B------:R-:W-:Y:S01]  /*fd50*/  IMAD R6, R5.reuse, R3, R6 ;  /* 0x0000000305067224 */ /* 0x040fe200078e0206 */
[----:B------:R-:W-:Y:S01]  /*fd60*/  LEA R5, R5, R2, 0x18 ;  /* 0x0000000205057211 */ /* 0x000fe200078ec0ff */
[----:B------:R-:W-:-:S04]  /*fd70*/  IMAD.IADD R2, R9, 0x1, -R0 ;  /* 0x0000000109027824 */ /* 0x000fc800078e0a00 */
[----:B------:R-:W-:-:S05]  /*fd80*/  IMAD R0, R6, 0x10000, R5 ;  /* 0x0001000006007824 */ /* 0x000fca00078e0205 */
[----:B------:R1:W-:Y:S04]  /*fd90*/  STL [R1+0x18], R0 ;  /* 0x0000180001007387 */ /* 0x0003e80000100800 */
[----:B------:R1:W-:Y:S01]  /*fda0*/  STL [R1+0x14], R2 ;  /* 0x0000140201007387 */ /* 0x0003e20000100800 */
[----:B------:R-:W-:Y:S05]  /*fdb0*/  BRA `(.L_x_300) ;  /* 0x0000000000107947 */ /* 0x000fea0003800000 */
.L_x_297:
[----:B------:R0:W-:Y:S01]  /*fdc0*/  STL [R1+0x10], R6 ;  /* 0x0000100601007387 */ /* 0x0001e20000100800 */
[----:B------:R-:W-:-:S03]  /*fdd0*/  ULDC UR40, c[0x0][0xc3c] ;  /* 0x00030f0000287ab9 */ /* 0x000fc60000000800 */
[----:B------:R0:W-:Y:S04]  /*fde0*/  STL [R1+0x14], RZ ;  /* 0x000014ff01007387 */ /* 0x0001e80000100800 */
[----:B------:R0:W-:Y:S02]  /*fdf0*/  STL [R1+0x18], RZ ;  /* 0x000018ff01007387 */ /* 0x0001e40000100800 */
.L_x_300:
[----:B------:R-:W3:Y:S04]  /*fe00*/  LDL R3, [R1+0x14] ;  /* 0x0000140001037983 */ /* 0x000ee80000100800 */
[----:B-1----:R-:W4:Y:S04]  /*fe10*/  LDL R2, [R1+0x18] ;  /* 0x0000180001027983 */ /* 0x002f280000100800 */
[----:B------:R-:W2:Y:S01]  /*fe20*/  LDL R4, [R1+0x10] ;  /* 0x0000100001047983 */ /* 0x000ea20000100800 */
[----:B------:R-:W1:Y:S01]  /*fe30*/  S2R R0, SR_TID.X ;  /* 0x0000000000007919 */ /* 0x000e620000002100 */
[----:B------:R-:W-:Y:S01]  /*fe40*/  BAR.SYNC.DEFER_BLOCKING 0x4, 0x200 ;  /* 0x0108000000007b1d */ /* 0x000fe20000010000 */
[----:B---3--:R-:W-:-:S02]  /*fe50*/  IMAD.MOV.U32 R5, RZ, RZ, R3 ;  /* 0x000000ffff057224 */ /* 0x008fc400078e0003 */
[----:B----4-:R-:W-:-:S03]  /*fe60*/  IMAD.MOV.U32 R3, RZ, RZ, R2 ;  /* 0x000000ffff037224 */ /* 0x010fc600078e0002 */
[----:B------:R3:W4:Y:S01]  /*fe70*/  LDL R2, [R1+0x24] ;  /* 0x0000240001027983 */ /* 0x0007220000100800 */
[----:B-1----:R-:W-:Y:S01]  /*fe80*/  LOP3.LUT R0, R0, 0x1f, RZ, 0xc0, !PT ;  /* 0x0000001f00007812 */ /* 0x002fe200078ec0ff */
[----:B0-----:R-:W-:-:S03]  /*fe90*/  IMAD.MOV.U32 R6, RZ, RZ, R3 ;  /* 0x000000ffff067224 */ /* 0x001fc600078e0003 */
[----:B------:R-:W-:-:S13]  /*fea0*/  ISETP.NE.AND P0, PT, R0, RZ, PT ;  /* 0x000000ff0000720c */ /* 0x000fda0003f05270 */
[----:B------:R-:W-:Y:S01]  /*feb0*/  @!P0 MOV R0, 0x400 ;  /* 0x0000040000008802 */ /* 0x000fe20000000f00 */
[----:B----4-:R-:W0:Y:S03]  /*fec0*/  @!P0 S2R R2, SR_CgaCtaId ;  /* 0x0000000000028919 */ /* 0x010e260000008800 */
[----:B0-----:R-:W-:Y:S01]  /*fed0*/  @!P0 LEA R16, R2, R0, 0x18 ;  /* 0x0000000002108211 */ /* 0x001fe200078ec0ff */
[----:B------:R-:W-:Y:S01]  /*fee0*/  IMAD.U32 R0, RZ, RZ, UR40 ;  /* 0x00000028ff007e24 */ /* 0x000fe2000f8e00ff */
[----:B------:R3:W-:Y:S03]  /*fef0*/  @!P0 STL [R1+0x24], R2 ;  /* 0x0000240201008387 */ /* 0x0007e60000100800 */
[----:B------:R-:W-:-:S05]  /*ff00*/  @!P0 IMAD.MOV.U32 R7, RZ, RZ, R0 ;  /* 0x000000ffff078224 */ /* 0x000fca00078e0000 */
[----:B--2---:R3:W-:Y:S01]  /*ff10*/  @!P0 STS.128 [R16+0x132d0], R4 ;  /* 0x0132d00410008388 */ /* 0x0047e20000000c00 */
[----:B------:R-:W-:Y:S06]  /*ff20*/  BAR.ARV 0x5, 0x200 ;  /* 0x0148000000007b1d */ /* 0x000fec0000002000 */
.L_x_295:
[----:B------:R-:W-:Y:S02]  /*ff30*/  ULDC UR4, c[0x0][0xc3c] ;  /* 0x00030f0000047ab9 */ /* 0x000fe40000000800 */
[----:B------:R-:W-:-:S06]  /*ff40*/  UISETP.GE.AND UP0, UPT, UR40, UR4, UPT ;  /* 0x000000042800728c */ /* 0x000fcc000bf06270 */
[----:B------:R-:W-:-:S13]  /*ff50*/  PLOP3.LUT P0, PT, PT, PT, UP0, 0x80, 0x0 ;  /* 0x000000000000781c */ /* 0x000fda0003f0f008 */
[----:B------:R-:W-:Y:S05]  /*ff60*/  @!P0 BRA `(.L_x_301) ;  /* 0xffffffa8008c8947 */ /* 0x000fea000383ffff */
.L_x_227:
[----:B------:R-:W4:Y:S01]  /*ff70*/  LDL.LU R0, [R1+0x3c] ;  /* 0x00003c0001007983 */ /* 0x000f220000300800 */
[----:B------:R-:W-:Y:S01]  /*ff80*/  BSSY B0, `(.L_x_302) ;  /* 0x000000b000007945 */ /* 0x000fe20003800000 */
[----:B01-3--:R-:W0:Y:S01]  /*ff90*/  S2R R5, SR_CgaCtaId ;  /* 0x0000000000057919 */ /* 0x00be220000008800 */
[----:B----4-:R-:W-:-:S05]  /*ffa0*/  VIADD R0, R0, 0x1 ;  /* 0x0000000100007836 */ /* 0x010fca0000000000 */
[----:B------:R-:W-:-:S04]  /*ffb0*/  LEA.HI R2, R0, R0, RZ, 0x1 ;  /* 0x0000000000027211 */ /* 0x000fc800078f08ff */
[----:B------:R-:W-:Y:S02]  /*ffc0*/  LOP3.LUT R3, R2, 0xfffffffe, RZ, 0xc0, !PT ;  /* 0xfffffffe02037812 */ /* 0x000fe400078ec0ff */
[----:B------:R-:W-:-:S03]  /*ffd0*/  MOV R2, 0x400 ;  /* 0x0000040000027802 */ /* 0x000fc60000000f00 */
[----:B------:R-:W-:Y:S01]  /*ffe0*/  IMAD.IADD R0, R0, 0x1, -R3 ;  /* 0x0000000100007824 */ /* 0x000fe200078e0a03 */
[----:B0-----:R-:W-:-:S04]  /*fff0*/  LEA R5, R5, R2, 0x18 ;  /* 0x0000000205057211 */ /* 0x001fc800078ec0ff */
[----:B------:R-:W-:-:S04]  /*10000*/  SHF.L.U32 R0, R0, 0x1f, RZ ;  /* 0x0000001f00007819 */ /* 0x000fc800000006ff */
[----:B------:R-:W0:Y:S02]  /*10010*/  SYNCS.PHASECHK.TRANS64.TRYWAIT P0, [R5+URZ+0x13220], R0 ;  /* 0x01322000050075a7 */ /* 0x000e24000800017f */
[----:B0-----:R-:W-:Y:S05]  /*10020*/  @!P0 BRA `(.L_x_303) ;  /* 0x0000002800608947 */ /* 0x001fea0003800000 */
.L_x_392:
[----:B------:R-:W-:Y:S05]  /*10030*/  BSYNC B0 ;  /* 0x0000000000007941 */ /* 0x000fea0003800000 */
.L_x_302:
[----:B------:R-:W-:-:S03]  /*10040*/  UMOV UR4, 0xffffffff ;  /* 0xffffffff00047882 */ /* 0x000fc60000000000 */
[----:B------:R-:W-:Y:S05]  /*10050*/  BRA.DIV UR4, `(.L_x_304) ;  /* 0x0000002a04687947 */ /* 0x000fea000b800000 */
[----:B0-----:R-:W0:Y:S02]  /*10060*/  S2R R0, SR_TID.X ;  /* 0x0000000000007919 */ /* 0x001e240000002100 */
[----:B0-----:R-:W-:-:S04]  /*10070*/  SHF.R.U32.HI R0, RZ, 0x5, R0 ;  /* 0x00000005ff007819 */ /* 0x001fc80000011600 */
[----:B------:R-:W-:-:S05]  /*10080*/  LOP3.LUT R0, R0, 0x3, RZ, 0xc0, !PT ;  /* 0x0000000300007812 */ /* 0x000fca00078ec0ff */
[----:B------:R0:W1:Y:S02]  /*10090*/  SHFL.IDX PT, R14, R0, RZ, 0x1f ;  /* 0x00001fff000e7589 */ /* 0x00006400000e0000 */
.L_x_395:
[----:B-1----:R-:W-:Y:S01]  /*100a0*/  ISETP.NE.AND P0, PT, R14, RZ, PT ;  /* 0x000000ff0e00720c */ /* 0x002fe20003f05270 */
[----:B------:R-:W-:-:S12]  /*100b0*/  BSSY B0, `(.L_x_305) ;  /* 0x000002e000007945 */ /* 0x000fd80003800000 */
[----:B------:R-:W-:Y:S05]  /*100c0*/  @P0 BRA `(.L_x_306) ;  /* 0x0000000000b00947 */ /* 0x000fea0003800000 */
[----:B------:R-:W-:-:S03]  /*100d0*/  UMOV UR4, 0xffffffff ;  /* 0xffffffff00047882 */ /* 0x000fc60000000000 */
[----:B------:R-:W-:Y:S05]  /*100e0*/  BRA.DIV UR4, `(.L_x_307) ;  /* 0x0000002a04787947 */ /* 0x000fea000b800000 */
[----:B------:R-:W-:-:S13]  /*100f0*/  ELECT P6, URZ, PT ;  /* 0x00000000003f782f */ /* 0x000fda00038c0000 */
.L_x_398:
[----:B------:R-:W-:Y:S05]  /*10100*/  @!P6 BRA `(.L_x_306) ;  /* 0x0000000000a0e947 */ /* 0x000fea0003800000 */
[----:B------:R-:W-:-:S06]  /*10110*/  ULOP3.LUT UR4, UR37, 0x2, URZ, 0xfc, !UPT ;  /* 0x0000000225047892 */ /* 0x000fcc000f8efc3f */
[----:B0-----:R-:W-:-:S05]  /*10120*/  IMAD.U32 R0, RZ, RZ, UR4 ;  /* 0x00000004ff007e24 */ /* 0x001fca000f8e00ff */
[----:B------:R-:W-:-:S13]  /*10130*/  ISETP.NE.AND P0, PT, R0, 0x3, PT ;  /* 0x000000030000780c */ /* 0x000fda0003f05270 */
[----:B------:R-:W-:Y:S05]  /*10140*/  @!P0 BRA `(.L_x_308) ;  /* 0x0000000000048947 */ /* 0x000fea0003800000 */
[----:B------:R-:W-:Y:S01]  /*10150*/  BPT.TRAP 0x1 ;  /* 0x000000040000795c */ /* 0x000fe20000300000 */
.L_x_308:
[----:B------:R-:W3:Y:S01]  /*10160*/  LDL R0, [R1] ;  /* 0x0000000001007983 */ /* 0x000ee20000100800 */
[C---:B------:R-:W-:Y:S02]  /*10170*/  IMAD R3, R27.reuse, 0x8, R5 ;  /* 0x000000081b037824 */ /* 0x040fe400078e0205 */
[----:B------:R-:W-:-:S05]  /*10180*/  VIADD R27, R27, 0x1 ;  /* 0x000000011b1b7836 */ /* 0x000fca0000000000 */
[----:B------:R-:W-:Y:S02]  /*10190*/  ISETP.NE.AND P2, PT, R27, 0x2, PT ;  /* 0x000000021b00780c */ /* 0x000fe40003f45270 */
[----:B---3--:R-:W-:Y:S02]  /*101a0*/  SHF.L.U32 R2, R0, 0x1f, RZ ;  /* 0x0000001f00027819 */ /* 0x008fe400000006ff */
[----:B------:R-:W-:Y:S02]  /*101b0*/  SEL R0, RZ, 0x1, P2 ;  /* 0x00000001ff007807 */ /* 0x000fe40001000000 */
[----:B------:R-:W0:Y:S02]  /*101c0*/  SYNCS.PHASECHK.TRANS64.TRYWAIT P1, [R3+URZ+0x13240], R2 ;  /* 0x01324002030075a7 */ /* 0x000e24000802017f */
[----:B0-----:R-:W-:Y:S05]  /*101d0*/  @!P1 BRA `(.L_x_309) ;  /* 0x00000028005c9947 */ /* 0x001fea0003800000 */
.L_x_399:
[----:B------:R-:W3:Y:S01]  /*101e0*/  LDL.LU R4, [R1] ;  /* 0x0000000001047983 */ /* 0x000ee20000300800 */
[----:B------:R-:W-:Y:S02]  /*101f0*/  SEL R27, R27, RZ, P2 ;  /* 0x000000ff1b1b7207 */ /* 0x000fe40001000000 */
[----:B---3--:R-:W-:Y:S01]  /*10200*/  LOP3.LUT R0, R4, R0, RZ, 0x3c, !PT ;  /* 0x0000000004007212 */ /* 0x008fe200078e3cff */
[----:B------:R-:W-:Y:S06]  /*10210*/  @!P0 BRA `(.L_x_310) ;  /* 0x0000000000048947 */ /* 0x000fec0003800000 */
[----:B------:R-:W-:Y:S01]  /*10220*/  BPT.TRAP 0x1 ;  /* 0x000000040000795c */ /* 0x000fe20000300000 */
.L_x_310:
[----:B------:R-:W-:Y:S01]  /*10230*/  IMAD R27, R27, 0x8, R5 ;  /* 0x000000081b1b7824 */ /* 0x000fe200078e0205 */
[----:B------:R-:W-:-:S04]  /*10240*/  SHF.L.U32 R0, R0, 0x1f, RZ ;  /* 0x0000001f00007819 */ /* 0x000fc800000006ff */
[----:B------:R-:W1:Y:S02]  /*10250*/  SYNCS.PHASECHK.TRANS64.TRYWAIT P1, [R27+URZ+0x13240], R0 ;  /* 0x013240001b0075a7 */ /* 0x000e64000802017f */
[----:B-1----:R-:W-:Y:S05]  /*10260*/  @!P1 BRA `(.L_x_311) ;  /* 0x00000028004c9947 */ /* 0x002fea0003800000 */
.L_x_400:
[----:B------:R-:W-:Y:S05]  /*10270*/  @!P0 BRA `(.L_x_312) ;  /* 0x0000000000048947 */ /* 0x000fea0003800000 */
[----:B------:R-:W-:Y:S01]  /*10280*/  BPT.TRAP 0x1 ;  /* 0x000000040000795c */ /* 0x000fe20000300000 */
.L_x_312:
[----:B------:R-:W3:Y:S02]  /*10290*/  SYNCS.PHASECHK.TRANS64.TRYWAIT P1, [R3+URZ+0x13260], R2 ;  /* 0x01326002030075a7 */ /* 0x000ee4000802017f */
[----:B---3--:R-:W-:Y:S05]  /*102a0*/  @!P1 BRA `(.L_x_313) ;  /* 0x0000002800509947 */ /* 0x008fea0003800000 */
.L_x_401:
[----:B------:R-:W-:Y:S05]  /*102b0*/  @!P0 BRA `(.L_x_314) ;  /* 0x0000000000048947 */ /* 0x000fea0003800000 */
[----:B------:R-:W-:Y:S01]  /*102c0*/  BPT.TRAP 0x1 ;  /* 0x000000040000795c */ /* 0x000fe20000300000 */
.L_x_314:
[----:B------:R-:W4:Y:S02]  /*102d0*/  SYNCS.PHASECHK.TRANS64.TRYWAIT P1, [R27+URZ+0x13260], R0 ;  /* 0x013260001b0075a7 */ /* 0x000f24000802017f */
[----:B----4-:R-:W-:Y:S05]  /*102e0*/  @!P1 BRA `(.L_x_315) ;  /* 0x0000002800549947 */ /* 0x010fea0003800000 */
.L_x_402:
[----:B------:R-:W-:Y:S05]  /*102f0*/  @!P0 BRA `(.L_x_316) ;  /* 0x0000000000048947 */ /* 0x000fea0003800000 */
[----:B------:R-:W-:Y:S01]  /*10300*/  BPT.TRAP 0x1 ;  /* 0x000000040000795c */ /* 0x000fe20000300000 */
.L_x_316:
[----:B------:R-:W0:Y:S02]  /*10310*/  SYNCS.PHASECHK.TRANS64.TRYWAIT P1, [R3+URZ+0x13280], R2 ;  /* 0x01328002030075a7 */ /* 0x000e24000802017f */
[----:B0-----:R-:W-:Y:S05]  /*10320*/  @!P1 BRA `(.L_x_317) ;  /* 0x0000002800589947 */ /* 0x001fea0003800000 */
.L_x_403:
[----:B------:R-:W-:Y:S05]  /*10330*/  @!P0 BRA `(.L_x_318) ;  /* 0x0000000000048947 */ /* 0x000fea0003800000 */
[----:B------:R-:W-:Y:S01]  /*10340*/  BPT.TRAP 0x1 ;  /* 0x000000040000795c */ /* 0x000fe20000300000 */
.L_x_318:
[----:B------:R0:W0:Y:S02]  /*10350*/  SYNCS.PHASECHK.TRANS64.TRYWAIT P0, [R27+URZ+0x13280], R0 ;  /* 0x013280001b0075a7 */ /* 0x000024000800017f */
[----:B0-----:R-:W-:Y:S05]  /*10360*/  @!P0 NANOSLEEP.SYNCS 0x989680 ;  /* 0x009896800000895d */ /* 0x001fea0003900000 */
[----:B------:R-:W0:Y:S02]  /*10370*/  @!P0 SYNCS.PHASECHK.TRANS64 P0, [R27+URZ+0x13280], R0 ;  /* 0x013280001b0085a7 */ /* 0x000e24000800007f */
[----:B0-----:R-:W-:Y:S05]  /*10380*/  @!P0 BRA `(.L_x_318) ;  /* 0xfffffffc00f08947 */ /* 0x001fea000383ffff */
.L_x_306:
[----:B------:R-:W-:Y:S05]  /*10390*/  BSYNC B0 ;  /* 0x0000000000007941 */ /* 0x000fea0003800000 */
.L_x_305:
[----:B------:R-:W-:Y:S05]  /*103a0*/  EXIT ;  /* 0x000000000000794d */ /* 0x000fea0003800000 */
.L_x_187:
[----:B0-----:R0:W1:Y:S02]  /*103b0*/  SYNCS.PHASECHK.TRANS64.TRYWAIT P1, [R25+URZ+0x13200], R0 ;  /* 0x01320000190075a7 */ /* 0x001064000802017f */
[----:B-1----:R-:W-:Y:S05]  /*103c0*/  @!P1 NANOSLEEP.SYNCS 0x989680 ;  /* 0x009896800000995d */ /* 0x002fea0003900000 */
[----:B------:R-:W1:Y:S02]  /*103d0*/  @!P1 SYNCS.PHASECHK.TRANS64 P1, [R25+URZ+0x13200], R0 ;  /* 0x01320000190095a7 */ /* 0x000e64000802007f */
[----:B-1----:R-:W-:Y:S05]  /*103e0*/  @!P1 BRA `(.L_x_187) ;  /* 0xfffffffc00f09947 */ /* 0x002fea000383ffff */
[----:B------:R-:W-:Y:S05]  /*103f0*/  BRA `(.L_x_319) ;  /* 0xffffff1400c47947 */ /* 0x000fea000383ffff */
.L_x_191:
[----:B-1----:R1:W2:Y:S02]  /*10400*/  SYNCS.PHASECHK.TRANS64.TRYWAIT P1, [R5+URZ+0x13230], R4 ;  /* 0x01323004050075a7 */ /* 0x0022a4000802017f */
[----:B--2---:R-:W-:Y:S05]  /*10410*/  @!P1 NANOSLEEP.SYNCS 0x989680 ;  /* 0x009896800000995d */ /* 0x004fea0003900000 */
[----:B------:R-:W2:Y:S02]  /*10420*/  @!P1 SYNCS.PHASECHK.TRANS64 P1, [R5+URZ+0x13230], R4 ;  /* 0x01323004050095a7 */ /* 0x000ea4000802007f */
[----:B--2---:R-:W-:Y:S05]  /*10430*/  @!P1 BRA `(.L_x_191) ;  /* 0xfffffffc00f09947 */ /* 0x004fea000383ffff */
[----:B------:R-:W-:Y:S05]  /*10440*/  BRA `(.L_x_190) ;  /* 0xffffff1400f07947 */ /* 0x000fea000383ffff */
.L_x_197:
[----:B-1----:R-:W-:-:S04]  /*10450*/  IMAD.U32 R4, RZ, RZ, UR21 ;  /* 0x00000015ff047e24 */ /* 0x002fc8000f8e00ff */
[----:B------:R1:W2:Y:S03]  /*10460*/  SYNCS.PHASECHK.TRANS64.TRYWAIT P1, [R4+URZ+0x13230], R3 ;  /* 0x01323003040075a7 */ /* 0x0002a6000802017f */
[----:B--2---:R-:W-:Y:S05]  /*10470*/  @!P1 NANOSLEEP.SYNCS 0x989680 ;  /* 0x009896800000995d */ /* 0x004fea0003900000 */
[----:B------:R-:W2:Y:S02]  /*10480*/  @!P1 SYNCS.PHASECHK.TRANS64 P1, [R4+URZ+0x13230], R3 ;  /* 0x01323003040095a7 */ /* 0x000ea4000802007f */
[----:B--2---:R-:W-:Y:S05]  /*10490*/  @!P1 BRA `(.L_x_197) ;  /* 0xfffffffc00ec9947 */ /* 0x004fea000383ffff */
[----:B------:R-:W-:Y:S05]  /*104a0*/  BRA `(.L_x_196) ;  /* 0xffffff4000207947 */ /* 0x000fea000383ffff */
.L_x_201:
[----:B-1----:R-:W-:-:S04]  /*104b0*/  IMAD.U32 R4, RZ, RZ, UR11 ;  /* 0x0000000bff047e24 */ /* 0x002fc8000f8e00ff */
[----:B------:R1:W2:Y:S03]  /*104c0*/  SYNCS.PHASECHK.TRANS64.TRYWAIT P1, [R4+URZ+0x13250], R3 ;  /* 0x01325003040075a7 */ /* 0x0002a6000802017f */
[----:B--2---:R-:W-:Y:S05]  /*104d0*/  @!P1 NANOSLEEP.SYNCS 0x989680 ;  /* 0x009896800000995d */ /* 0x004fea0003900000 */
[----:B------:R-:W2:Y:S02]  /*104e0*/  @!P1 SYNCS.PHASECHK.TRANS64 P1, [R4+URZ+0x13250], R3 ;  /* 0x01325003040095a7 */ /* 0x000ea4000802007f */
[----:B--2---:R-:W-:Y:S05]  /*104f0*/  @!P1 BRA `(.L_x_201) ;  /* 0xfffffffc00ec9947 */ /* 0x004fea000383ffff */
[----:B------:R-:W-:Y:S05]  /*10500*/  BRA `(.L_x_200) ;  /* 0xffffff44002c7947 */ /* 0x000fea000383ffff */
.L_x_208:
[----:B-1----:R-:W-:-:S04]  /*10510*/  IMAD.U32 R7, RZ, RZ, UR5 ;  /* 0x00000005ff077e24 */ /* 0x002fc8000f8e00ff */
[----:B------:R1:W2:Y:S03]  /*10520*/  SYNCS.PHASECHK.TRANS64.TRYWAIT P1, [R7+URZ+0x13250], R0 ;  /* 0x01325000070075a7 */ /* 0x0002a6000802017f */
[----:B--2---:R-:W-:Y:S05]  /*10530*/  @!P1 NANOSLEEP.SYNCS 0x989680 ;  /* 0x009896800000995d */ /* 0x004fea0003900000 */
[----:B------:R-:W2:Y:S02]  /*10540*/  @!P1 SYNCS.PHASECHK.TRANS64 P1, [R7+URZ+0x13250], R0 ;  /* 0x01325000070095a7 */ /* 0x000ea4000802007f */
[----:B--2---:R-:W-:Y:S05]  /*10550*/  @!P1 BRA `(.L_x_208) ;  /* 0xfffffffc00ec9947 */ /* 0x004fea000383ffff */
[----:B------:R-:W-:Y:S05]  /*10560*/  BRA `(.L_x_207) ;  /* 0xffffff6000787947 */ /* 0x000fea000383ffff */
.L_x_243:
[----:B------:R-:W0:Y:S01]  /*10570*/  S2R R20, SR_TID.X ;  /* 0x0000000000147919 */ /* 0x000e220000002100 */
[----:B------:R-:W-:Y:S02]  /*10580*/  IMAD.MOV.U32 R12, RZ, RZ, RZ ;  /* 0x000000ffff0c7224 */ /* 0x000fe400078e00ff */
[----:B------:R-:W-:Y:S02]  /*10590*/  IMAD.MOV.U32 R11, RZ, RZ, 0x1f ;  /* 0x0000001fff0b7424 */ /* 0x000fe400078e00ff */
[----:B------:R-:W-:Y:S01]  /*105a0*/  IMAD.MOV.U32 R15, RZ, RZ, -0x1 ;  /* 0xffffffffff0f7424 */ /* 0x000fe200078e00ff */
[----:B0-----:R-:W-:-:S04]  /*105b0*/  SHF.R.U32.HI R20, RZ, 0x5, R20 ;  /* 0x00000005ff147819 */ /* 0x001fc80000011614 */
[----:B------:R-:W-:-:S05]  /*105c0*/  LOP3.LUT R20, R20, 0x3, RZ, 0xc0, !PT ;  /* 0x0000000314147812 */ /* 0x000fca00078ec0ff */
[----:B------:R-:W-:-:S07]  /*105d0*/  IMAD.MOV.U32 R13, RZ, RZ, R20 ;  /* 0x000000ffff0d7224 */ /* 0x000fce00078e0014 */
[----:B-12--5:R-:W-:Y:S05]  /*105e0*/  WARPSYNC.COLLECTIVE R15, `(.L_x_320) ;  /* 0x000000000f087348 */ /* 0x026fea0003c00000 */
[----:B------:R0:W3:Y:S02]  /*105f0*/  SHFL.IDX P6, R14, R13, R12, R11 ;  /* 0x0000000c0d0e7389 */ /* 0x0000e400000c000b */
[----:B0123-5:R-:W-:Y:S01]  /*10600*/  ENDCOLLECTIVE ;  /* 0x000000000000791b */ /* 0x02ffe20003800000 */
.L_x_320:
[----:B------:R-:W-:Y:S05]  /*10610*/  BRA `(.L_x_321) ;  /* 0xffffffb000d07947 */ /* 0x000fea000383ffff */
.L_x_246:
[----:B0-----:R0:W1:Y:S02]  /*10620*/  SYNCS.PHASECHK.TRANS64.TRYWAIT P0, [R7+URZ+0x13280], R28 ;  /* 0x0132801c070075a7 */ /* 0x001064000800017f */
[----:B-1----:R-:W-:Y:S05]  /*10630*/  @!P0 NANOSLEEP.SYNCS 0x989680 ;  /* 0x009896800000895d */ /* 0x002fea0003900000 */
[----:B------:R-:W1:Y:S02]  /*10640*/  @!P0 SYNCS.PHASECHK.TRANS64 P0, [R7+URZ+0x13280], R28 ;  /* 0x0132801c070085a7 */ /* 0x000e64000800007f */
[----:B-1----:R-:W-:Y:S05]  /*10650*/  @!P0 BRA `(.L_x_246) ;  /* 0xfffffffc00f08947 */ /* 0x002fea000383ffff */
[----:B------:R-:W-:Y:S05]  /*10660*/  BRA `(.L_x_322) ;  /* 0xffffffb400fc7947 */ /* 0x000fea000383ffff */
.L_x_247:
[----:B------:R-:W-:Y:S01]  /*10670*/  BSSY B0, `(.L_x_323) ;  /* 0x0000008000007945 */ /* 0x000fe20003800000 */
[----:B------:R-:W-:Y:S02]  /*10680*/  IMAD.MOV.U32 R13, RZ, RZ, R2 ;  /* 0x000000ffff0d7224 */ /* 0x000fe400078e0002 */
[----:B------:R-:W-:Y:S02]  /*10690*/  IMAD.MOV.U32 R12, RZ, RZ, RZ ;  /* 0x000000ffff0c7224 */ /* 0x000fe400078e00ff */
[----:B------:R-:W-:Y:S02]  /*106a0*/  IMAD.MOV.U32 R11, RZ, RZ, 0x1c1f ;  /* 0x00001c1fff0b7424 */ /* 0x000fe400078e00ff */
[----:B------:R-:W-:-:S07]  /*106b0*/  IMAD.MOV.U32 R15, RZ, RZ, -0x1 ;  /* 0xffffffffff0f7424 */ /* 0x000fce00078e00ff */
[----:B0-----:R-:W-:Y:S05]  /*106c0*/  WARPSYNC.COLLECTIVE R15, `(.L_x_324) ;  /* 0x000000000f087348 */ /* 0x001fea0003c00000 */
[----:B------:R1:W2:Y:S02]  /*106d0*/  SHFL.IDX P6, R14, R13, R12, R11 ;  /* 0x0000000c0d0e7389 */ /* 0x0002a400000c000b */
[----:B012---:R-:W-:Y:S01]  /*106e0*/  ENDCOLLECTIVE ;  /* 0x000000000000791b */ /* 0x007fe20003800000 */
.L_x_324:
[----:B------:R-:W-:Y:S05]  /*106f0*/  BSYNC B0 ;  /* 0x0000000000007941 */ /* 0x000fea0003800000 */
.L_x_323:
        /* <DEDUP_REMOVED lines=8> */
.L_x_325:
[----:B------:R-:W-:-:S05]  /*10780*/  IMAD.MOV.U32 R10, RZ, RZ, R14 ;  /* 0x000000ffff0a7224 */ /* 0x000fca00078e000e */
[----:B------:R-:W-:-:S05]  /*10790*/  IADD3 R18, P1, R19, R10, RZ ;  /* 0x0000000a13127210 */ /* 0x000fca0007f3e0ff */
[----:B------:R-:W-:Y:S02]  /*107a0*/  IMAD.X R19, RZ, RZ, R3, P1 ;  /* 0x000000ffff137224 */ /* 0x000fe400008e0603 */
[----:B------:R-:W-:Y:S02]  /*107b0*/  IMAD.IADD R3, R16, 0x1, R20 ;  /* 0x0000000110037824 */ /* 0x000fe400078e0214 */
[----:B------:R0:W5:Y:S01]  /*107c0*/  LDL.LU R20, [R1+0x8] ;  /* 0x0000080001147983 */ /* 0x0001620000300800 */
[----:B------:R-:W-:Y:S01]  /*107d0*/  IMAD.MOV.U32 R13, RZ, RZ, R2 ;  /* 0x000000ffff0d7224 */ /* 0x000fe200078e0002 */
[C---:B------:R-:W-:Y:S01]  /*107e0*/  ISETP.LT.OR P1, PT, R8.reuse, 0x1, P0 ;  /* 0x000000010800780c */ /* 0x040fe20000721670 */
[----:B------:R-:W-:Y:S01]  /*107f0*/  IMAD.MOV.U32 R12, RZ, RZ, 0x1 ;  /* 0x00000001ff0c7424 */ /* 0x000fe200078e00ff */
[C---:B------:R-:W-:Y:S02]  /*10800*/  ISETP.GE.AND P2, PT, R8.reuse, 0x81, PT ;  /* 0x000000810800780c */ /* 0x040fe40003f46270 */
[----:B------:R-:W-:-:S13]  /*10810*/  ISETP.GE.AND P4, PT, R8, 0x21, PT ;  /* 0x000000210800780c */ /* 0x000fda0003f86270 */
[----:B0----5:R-:W-:Y:S05]  /*10820*/  WARPSYNC.COLLECTIVE R15, `(.L_x_326) ;  /* 0x000000000f087348 */ /* 0x021fea0003c00000 */
[----:B------:R1:W2:Y:S02]  /*10830*/  SHFL.IDX P6, R14, R13, R12, R11 ;  /* 0x0000000c0d0e7389 */ /* 0x0002a400000c000b */
[----:B012--5:R-:W-:Y:S01]  /*10840*/  ENDCOLLECTIVE ;  /* 0x000000000000791b */ /* 0x027fe20003800000 */
.L_x_326:
[----:B------:R-:W-:Y:S01]  /*10850*/  ISETP.GE.AND P3, PT, R8, 0x41, PT ;  /* 0x000000410800780c */ /* 0x000fe20003f66270 */
[----:B------:R-:W-:Y:S01]  /*10860*/  @!PT LDS RZ, [RZ] ;  /* 0x00000000fffff984 */ /* 0x000fe20000000800 */
[----:B------:R-:W-:Y:S01]  /*10870*/  @!PT LDS RZ, [RZ] ;  /* 0x00000000fffff984 */ /* 0x000fe20000000800 */
[----:B------:R-:W-:Y:S01]  /*10880*/  @!PT LDS RZ, [RZ] ;  /* 0x00000000fffff984 */ /* 0x000fe20000000800 */
[----:B------:R0:W-:Y:S01]  /*10890*/  LDGSTS.E.BYPASS.LTC128B.128 [R3+0x6000], desc[UR50][R18.64], !P1 ;  /* 0x0600000012037fae */ /* 0x0001e2000c901d72 */
[----:B------:R-:W-:Y:S01]  /*108a0*/  IMAD.MOV.U32 R13, RZ, RZ, R0 ;  /* 0x000000ffff0d7224 */ /* 0x000fe200078e0000 */
[----:B0-----:R-:W0:Y:S01]  /*108b0*/  S2R R19, SR_TID.X ;  /* 0x0000000000137919 */ /* 0x001e220000002100 */
[----:B------:R-:W-:-:S09]  /*108c0*/  IMAD.MOV.U32 R10, RZ, RZ, R14 ;  /* 0x000000ffff0a7224 */ /* 0x000fd200078e000e */
[----:B0-----:R-:W-:Y:S05]  /*108d0*/  WARPSYNC.COLLECTIVE R15, `(.L_x_327) ;  /* 0x000000000f087348 */ /* 0x001fea0003c00000 */
[----:B------:R1:W2:Y:S02]  /*108e0*/  SHFL.IDX P6, R14, R13, R12, R11 ;  /* 0x0000000c0d0e7389 */ /* 0x0002a400000c000b */
[----:B012---:R-:W-:Y:S01]  /*108f0*/  ENDCOLLECTIVE ;  /* 0x000000000000791b */ /* 0x007fe20003800000 */
.L_x_327:
[----:B------:R-:W-:Y:S02]  /*10900*/  IMAD.MOV.U32 R13, RZ, RZ, R2 ;  /* 0x000000ffff0d7224 */ /* 0x000fe400078e0002 */
[----:B------:R-:W-:Y:S01]  /*10910*/  IMAD.MOV.U32 R12, RZ, RZ, R14 ;  /* 0x000000ffff0c7224 */ /* 0x000fe200078e000e */
[----:B------:R-:W-:-:S04]  /*10920*/  SHF.L.U32 R19, R19, 0x4, RZ ;  /* 0x0000000413137819 */ /* 0x000fc800000006ff */
[----:B------:R-:W-:-:S04]  /*10930*/  LOP3.LUT R19, R19, 0x30, RZ, 0xc0, !PT ;  /* 0x0000003013137812 */ /* 0x000fc800078ec0ff */
[----:B------:R-:W-:Y:S01]  /*10940*/  IADD3 R18, P1, R19, R12, RZ ;  /* 0x0000000c13127210 */ /* 0x000fe20007f3e0ff */
[----:B------:R-:W-:-:S04]  /*10950*/  IMAD.MOV.U32 R12, RZ, RZ, 0x2 ;  /* 0x00000002ff0c7424 */ /* 0x000fc800078e00ff */
[----:B------:R-:W-:Y:S01]  /*10960*/  IMAD.X R19, RZ, RZ, R10, P1 ;  /* 0x000000ffff137224 */ /* 0x000fe200008e060a */
[----:B------:R-:W-:-:S13]  /*10970*/  ISETP.LT.OR P1, PT, R8, 0x21, P0 ;  /* 0x000000210800780c */ /* 0x000fda0000721670 */
[----:B------:R-:W-:Y:S05]  /*10980*/  WARPSYNC.COLLECTIVE R15, `(.L_x_328) ;  /* 0x000000000f087348 */ /* 0x000fea0003c00000 */
[----:B------:R0:W1:Y:S02]  /*10990*/  SHFL.IDX P6, R14, R13, R12, R11 ;  /* 0x0000000c0d0e7389 */ /* 0x00006400000c000b */
[----:B01----:R-:W-:Y:S01]  /*109a0*/  ENDCOLLECTIVE ;  /* 0x000000000000791b */ /* 0x003fe20003800000 */
.L_x_328:
[----:B------:R-:W-:Y:S01]  /*109b0*/  @!PT LDS RZ, [RZ] ;  /* 0x00000000fffff984 */ /* 0x000fe20000000800 */
[----:B------:R-:W-:Y:S01]  /*109c0*/  @!PT LDS RZ, [RZ] ;  /* 0x00000000fffff984 */ /* 0x000fe20000000800 */
[----:B------:R-:W-:Y:S01]  /*109d0*/  @!PT LDS RZ, [RZ] ;  /* 0x00000000fffff984 */ /* 0x000fe20000000800 */
[----:B------:R0:W-:Y:S01]  /*109e0*/  LDGSTS.E.BYPASS.LTC128B.128 [R3+0x6800], desc[UR50][R18.64], !P1 ;  /* 0x0680000012037fae */ /* 0x0001e2000c901d72 */
[----:B------:R-:W-:Y:S01]  /*109f0*/  IMAD.MOV.U32 R13, RZ, RZ, R0 ;  /* 0x000000ffff0d7224 */ /* 0x000fe200078e0000 */
[----:B0-----:R-:W0:Y:S01]  /*10a00*/  S2R R19, SR_TID.X ;  /* 0x0000000000137919 */ /* 0x001e220000002100 */
[----:B------:R-:W-:-:S07]  /*10a10*/  IMAD.MOV.U32 R10, RZ, RZ, R14 ;  /* 0x000000ffff0a7224 */ /* 0x000fce00078e000e */
[----:B0-----:R-:W-:Y:S05]  /*10a20*/  WARPSYNC.COLLECTIVE R15, `(.L_x_329) ;  /* 0x000000000f087348 */ /* 0x001fea0003c00000 */
[----:B------:R1:W2:Y:S02]  /*10a30*/  SHFL.IDX P6, R14, R13, R12, R11 ;  /* 0x0000000c0d0e7389 */ /* 0x0002a400000c000b */
[----:B012---:R-:W-:Y:S01]  /*10a40*/  ENDCOLLECTIVE ;  /* 0x000000000000791b */ /* 0x007fe20003800000 */
.L_x_329:
[----:B------:R-:W-:Y:S02]  /*10a50*/  IMAD.MOV.U32 R13, RZ, RZ, R2 ;  /* 0x000000ffff0d7224 */ /* 0x000fe400078e0002 */
[----:B------:R-:W-:Y:S02]  /*10a60*/  IMAD.MOV.U32 R12, RZ, RZ, R14 ;  /* 0x000000ffff0c7224 */ /* 0x000fe400078e000e */
[----:B------:R-:W-:-:S05]  /*10a70*/  IMAD.SHL.U32 R19, R19, 0x10, RZ ;  /* 0x0000001013137824 */ /* 0x000fca00078e00ff */
[----:B------:R-:W-:-:S04]  /*10a80*/  LOP3.LUT R19, R19, 0x30, RZ, 0xc0, !PT ;  /* 0x0000003013137812 */ /* 0x000fc800078ec0ff */
[----:B------:R-:W-:Y:S01]  /*10a90*/  IADD3 R18, P1, R19, R12, RZ ;  /* 0x0000000c13127210 */ /* 0x000fe20007f3e0ff */
[----:B------:R-:W-:-:S04]  /*10aa0*/  IMAD.MOV.U32 R12, RZ, RZ, 0x3 ;  /* 0x00000003ff0c7424 */ /* 0x000fc800078e00ff */
[----:B------:R-:W-:-:S08]  /*10ab0*/  IMAD.X R19, RZ, RZ, R10, P1 ;  /* 0x000000ffff137224 */ /* 0x000fd000008e060a */
[----:B------:R-:W-:Y:S05]  /*10ac0*/  WARPSYNC.COLLECTIVE R15, `(.L_x_330) ;  /* 0x000000000f087348 */ /* 0x000fea0003c00000 */
[----:B------:R0:W1:Y:S02]  /*10ad0*/  SHFL.IDX P6, R14, R13, R12, R11 ;  /* 0x0000000c0d0e7389 */ /* 0x00006400000c000b */
[----:B01----:R-:W-:Y:S01]  /*10ae0*/  ENDCOLLECTIVE ;  /* 0x000000000000791b */ /* 0x003fe20003800000 */
.L_x_330:
[----:B------:R-:W-:Y:S01]  /*10af0*/  ISETP.LT.OR P1, PT, R8, 0x41, P0 ;  /* 0x000000410800780c */ /* 0x000fe20000721670 */
[----:B------:R-:W0:Y:S01]  /*10b00*/  S2R R10, SR_TID.X ;  /* 0x00000000000a7919 */ /* 0x000e220000002100 */
[----:B------:R-:W-:-:S11]  /*10b10*/  IMAD.MOV.U32 R13, RZ, RZ, R0 ;  /* 0x000000ffff0d7224 */ /* 0x000fd600078e0000 */
[----:B------:R-:W-:Y:S01]  /*10b20*/  @!PT LDS RZ, [RZ] ;  /* 0x00000000fffff984 */ /* 0x000fe20000000800 */
[----:B------:R-:W-:Y:S01]  /*10b30*/  @!PT LDS RZ, [RZ] ;  /* 0x00000000fffff984 */ /* 0x000fe20000000800 */
[----:B------:R-:W-:Y:S01]  /*10b40*/  @!PT LDS RZ, [RZ] ;  /* 0x00000000fffff984 */ /* 0x000fe20000000800 */
[----:B------:R1:W-:Y:S01]  /*10b50*/  LDGSTS.E.BYPASS.LTC128B.128 [R3+0x7000], desc[UR50][R18.64], !P1 ;  /* 0x0700000012037fae */ /* 0x0003e2000c901d72 */
[----:B------:R-:W-:-:S07]  /*10b60*/  IMAD.MOV.U32 R2, RZ, RZ, R14 ;  /* 0x000000ffff027224 */ /* 0x000fce00078e000e */
[----:B01----:R-:W-:Y:S05]  /*10b70*/  WARPSYNC.COLLECTIVE R15, `(.L_x_331) ;  /* 0x000000000f087348 */ /* 0x003fea0003c00000 */
[----:B------:R2:W3:Y:S02]  /*10b80*/  SHFL.IDX P6, R14, R13, R12, R11 ;  /* 0x0000000c0d0e7389 */ /* 0x0004e400000c000b */
[----:B0123--:R-:W-:Y:S01]  /*10b90*/  ENDCOLLECTIVE ;  /* 0x000000000000791b */ /* 0x00ffe20003800000 */
.L_x_331:
[----:B------:R-:W-:Y:S02]  /*10ba0*/  IMAD.SHL.U32 R10, R10, 0x10, RZ ;  /* 0x000000100a0a7824 */ /* 0x000fe400078e00ff */
[----:B------:R-:W-:-:S03]  /*10bb0*/  IMAD.MOV.U32 R13, RZ, RZ, R21 ;  /* 0x000000ffff0d7224 */ /* 0x000fc600078e0015 */
[----:B------:R-:W-:Y:S01]  /*10bc0*/  LOP3.LUT R10, R10, 0x30, RZ, 0xc0, !PT ;  /* 0x000000300a0a7812 */ /* 0x000fe200078ec0ff */
[----:B------:R-:W-:Y:S02]  /*10bd0*/  IMAD.MOV.U32 R12, RZ, RZ, RZ ;  /* 0x000000ffff0c7224 */ /* 0x000fe400078e00ff */
[----:B------:R-:W-:-:S07]  /*10be0*/  IMAD.MOV.U32 R0, RZ, RZ, R14 ;  /* 0x000000ffff007224 */ /* 0x000fce00078e000e */
[----:B------:R-:W-:Y:S05]  /*10bf0*/  WARPSYNC.COLLECTIVE R15, `(.L_x_332) ;  /* 0x000000000f087348 */ /* 0x000fea0003c00000 */
[----:B------:R0:W1:Y:S02]  /*10c00*/  SHFL.IDX P6, R14, R13, R12, R11 ;  /* 0x0000000c0d0e7389 */ /* 0x00006400000c000b */
[----:B01----:R-:W-:Y:S01]  /*10c10*/  ENDCOLLECTIVE ;  /* 0x000000000000791b */ /* 0x003fe20003800000 */
.L_x_332:
[----:B------:R-:W-:-:S05]  /*10c20*/  IADD3 R18, P1, R10, R0, RZ ;  /* 0x000000000a127210 */ /* 0x000fca0007f3e0ff */
[----:B------:R-:W-:Y:S01]  /*10c30*/  IMAD.X R19, RZ, RZ, R2, P1 ;  /* 0x000000ffff137224 */ /* 0x000fe200008e0602 */
[----:B------:R-:W-:Y:S01]  /*10c40*/  ISETP.LT.OR P1, PT, R8, 0x61, P0 ;  /* 0x000000610800780c */ /* 0x000fe20000721670 */
[----:B------:R-:W-:-:S12]  /*10c50*/  IMAD.MOV.U32 R13, RZ, RZ, R22 ;  /* 0x000000ffff0d7224 */ /* 0x000fd800078e0016 */
[----:B------:R-:W-:Y:S01]  /*10c60*/  @!PT LDS RZ, [RZ] ;  /* 0x00000000fffff984 */ /* 0x000fe20000000800 */
[----:B------:R-:W-:Y:S01]  /*10c70*/  @!PT LDS RZ, [RZ] ;  /* 0x00000000fffff984 */ /* 0x000fe20000000800 */
[----:B------:R-:W-:Y:S01]  /*10c80*/  @!PT LDS RZ, [RZ] ;  /* 0x00000000fffff984 */ /* 0x000fe20000000800 */
[----:B------:R0:W-:Y:S01]  /*10c90*/  LDGSTS.E.BYPASS.LTC128B.128 [R3+0x7800], desc[UR50][R18.64], !P1 ;  /* 0x0780000012037fae */ /* 0x0001e2000c901d72 */
[----:B------:R-:W-:Y:S01]  /*10ca0*/  ISETP.GE.AND P1, PT, R8, 0x61, PT ;  /* 0x000000610800780c */ /* 0x000fe20003f26270 */
[----:B------:R-:W-:-:S12]  /*10cb0*/  IMAD.MOV.U32 R0, RZ, RZ, R14 ;  /* 0x000000ffff007224 */ /* 0x000fd800078e000e */
[----:B0-----:R-:W-:Y:S05]  /*10cc0*/  WARPSYNC.COLLECTIVE R15, `(.L_x_333) ;  /* 0x000000000f087348 */ /* 0x001fea0003c00000 */
[----:B------:R1:W2:Y:S02]  /*10cd0*/  SHFL.IDX P6, R14, R13, R12, R11 ;  /* 0x0000000c0d0e7389 */ /* 0x0002a400000c000b */
[----:B012---:R-:W-:Y:S01]  /*10ce0*/  ENDCOLLECTIVE ;  /* 0x000000000000791b */ /* 0x007fe20003800000 */
.L_x_333:
[----:B------:R-:W-:Y:S01]  /*10cf0*/  IMAD.MOV.U32 R10, RZ, RZ, R14 ;  /* 0x000000ffff0a7224 */ /* 0x000fe200078e000e */
[----:B------:R-:W-:-:S04]  /*10d00*/  LOP3.LUT R20, R20, 0xffffffef, RZ, 0xc0, !PT ;  /* 0xffffffef14147812 */ /* 0x000fc800078ec0ff */
[----:B------:R-:W-:-:S05]  /*10d10*/  @P2 LOP3.LUT R20, R20, 0x10, RZ, 0xfc, !PT ;  /* 0x0000001014142812 */ /* 0x000fca00078efcff */
[----:B------:R2:W-:Y:S01]  /*10d20*/  STL [R1+0x8], R20 ;  /* 0x0000081401007387 */ /* 0x0005e20000100800 */
[----:B------:R-:W-:Y:S05]  /*10d30*/  BRA `(.L_x_334) ;  /* 0xffffffb400b07947 */ /* 0x000fea000383ffff */
.L_x_252:
[----:B------:R0:W0:Y:S02]  /*10d40*/  SYNCS.PHASECHK.TRANS64.TRYWAIT P0, [R7+URZ+0x13240], R28 ;  /* 0x0132401c070075a7 */ /* 0x000024000800017f */
[----:B0-----:R-:W-:Y:S05]  /*10d50*/  @!P0 NANOSLEEP.SYNCS 0x989680 ;  /* 0x009896800000895d */ /* 0x001fea0003900000 */
[----:B------:R-:W0:Y:S02]  /*10d60*/  @!P0 SYNCS.PHASECHK.TRANS64 P0, [R7+URZ+0x13240], R28 ;  /* 0x0132401c070085a7 */ /* 0x000e24000800007f */
[----:B0-----:R-:W-:Y:S05]  /*10d70*/  @!P0 BRA `(.L_x_252) ;  /* 0xfffffffc00f08947 */ /* 0x001fea000383ffff */
[----:B------:R-:W-:Y:S05]  /*10d80*/  BRA `(.L_x_335) ;  /* 0xffffffb800107947 */ /* 0x000fea000383ffff */
.L_x_253:
[----:B------:R-:W-:Y:S01]  /*10d90*/  BSSY B0, `(.L_x_336) ;  /* 0x0000008000007945 */ /* 0x000fe20003800000 */
[----:B------:R-:W-:Y:S02]  /*10da0*/  IMAD.MOV.U32 R13, RZ, RZ, R0 ;  /* 0x000000ffff0d7224 */ /* 0x000fe400078e0000 */
[----:B------:R-:W-:Y:S02]  /*10db0*/  IMAD.MOV.U32 R12, RZ, RZ, RZ ;  /* 0x000000ffff0c7224 */ /* 0x000fe400078e00ff */
[----:B------:R-:W-:Y:S02]  /*10dc0*/  IMAD.MOV.U32 R11, RZ, RZ, 0x1c1f ;  /* 0x00001c1fff0b7424 */ /* 0x000fe400078e00ff */
[----:B------:R-:W-:-:S07]  /*10dd0*/  IMAD.MOV.U32 R15, RZ, RZ, -0x1 ;  /* 0xffffffffff0f7424 */ /* 0x000fce00078e00ff */
[----:B012-4-:R-:W-:Y:S05]  /*10de0*/  WARPSYNC.COLLECTIVE R15, `(.L_x_337) ;  /* 0x000000000f087348 */ /* 0x017fea0003c00000 */
[----:B-1----:R1:W3:Y:S02]  /*10df0*/  SHFL.IDX P6, R14, R13, R12, R11 ;  /* 0x0000000c0d0e7389 */ /* 0x0022e400000c000b */
[----:B01234-:R-:W-:Y:S01]  /*10e00*/  ENDCOLLECTIVE ;  /* 0x000000000000791b */ /* 0x01ffe20003800000 */
.L_x_337:
[----:B------:R-:W-:Y:S05]  /*10e10*/  BSYNC B0 ;  /* 0x0000000000007941 */ /* 0x000fea0003800000 */
.L_x_336:
[----:B------:R-:W0:Y:S01]  /*10e20*/  S2R R18, SR_TID.X ;  /* 0x0000000000127919 */ /* 0x000e220000002100 */
[----:B------:R-:W-:Y:S01]  /*10e30*/  IMAD.MOV.U32 R13, RZ, RZ, R2 ;  /* 0x000000ffff0d7224 */ /* 0x000fe200078e0002 */
[----:B------:R-:W1:Y:S01]  /*10e40*/  LDC R19, c[0x0][0x2f4] ;  /* 0x0000bd00ff137b82 */ /* 0x000e620000000800 */
[----:B------:R-:W-:Y:S02]  /*10e50*/  IMAD.MOV.U32 R12, RZ, RZ, RZ ;  /* 0x000000ffff0c7224 */ /* 0x000fe400078e00ff */
[----:B------:R-:W-:Y:S02]  /*10e60*/  IMAD.MOV.U32 R11, RZ, RZ, 0x1c1f ;  /* 0x00001c1fff0b7424 */ /* 0x000fe400078e00ff */
[----:B------:R-:W-:Y:S02]  /*10e70*/  IMAD.MOV.U32 R15, RZ, RZ, -0x1 ;  /* 0xffffffffff0f7424 */ /* 0x000fe400078e00ff */
[----:B------:R-:W-:-:S07]  /*10e80*/  IMAD.MOV.U32 R4, RZ, RZ, R14 ;  /* 0x000000ffff047224 */ /* 0x000fce00078e000e */
[----:B01----:R-:W-:Y:S05]  /*10e90*/  WARPSYNC.COLLECTIVE R15, `(.L_x_338) ;  /* 0x000000000f087348 */ /* 0x003fea0003c00000 */
[----:B------:R2:W3:Y:S02]  /*10ea0*/  SHFL.IDX P6, R14, R13, R12, R11 ;  /* 0x0000000c0d0e7389 */ /* 0x0004e400000c000b */
[----:B0123--:R-:W-:Y:S01]  /*10eb0*/  ENDCOLLECTIVE ;  /* 0x000000000000791b */ /* 0x00ffe20003800000 */
.L_x_338:
[----:B------:R-:W-:Y:S02]  /*10ec0*/  IMAD.MOV.U32 R13, RZ, RZ, R0 ;  /* 0x000000ffff0d7224 */ /* 0x000fe400078e0000 */
[----:B------:R-:W-:Y:S02]  /*10ed0*/  IMAD.MOV.U32 R12, RZ, RZ, 0x1 ;  /* 0x00000001ff0c7424 */ /* 0x000fe400078e00ff */
[----:B------:R-:W-:Y:S02]  /*10ee0*/  IMAD.SHL.U32 R18, R18, 0x10, RZ ;  /* 0x0000001012127824 */ /* 0x000fe400078e00ff */
[----:B------:R-:W-:-:S03]  /*10ef0*/  IMAD.MOV.U32 R5, RZ, RZ, R14 ;  /* 0x000000ffff057224 */ /* 0x000fc600078e000e */
[----:B------:R-:W-:-:S07]  /*10f00*/  LOP3.LUT R18, R18, 0x30, RZ, 0xc0, !PT ;  /* 0x0000003012127812 */ /* 0x000fce00078ec0ff */
[----:B------:R-:W-:Y:S05]  /*10f10*/  WARPSYNC.COLLECTIVE R15, `(.L_x_339) ;  /* 0x000000000f087348 */ /* 0x000fea0003c00000 */
[----:B------:R0:W1:Y:S02]  /*10f20*/  SHFL.IDX P6, R14, R13, R12, R11 ;  /* 0x0000000c0d0e7389 */ /* 0x00006400000c000b */
[----:B01----:R-:W-:Y:S01]  /*10f30*/  ENDCOLLECTIVE ;  /* 0x000000000000791b */ /* 0x003fe20003800000 */
.L_x_339:
[C---:B------:R-:W-:Y:S02]  /*10f40*/  @P5 IADD3 R5, P0, R18.reuse, R5, RZ ;  /* 0x0000000512055210 */ /* 0x040fe40007f1e0ff */
[----:B------:R-:W-:-:S03]  /*10f50*/  ISETP.GE.AND P2, PT, R18, R19, PT ;  /* 0x000000131200720c */ /* 0x000fc60003f46270 */
[----:B------:R-:W-:-:S05]  /*10f60*/  @P5 IMAD.X R4, RZ, RZ, R4, P0 ;  /* 0x000000ffff045224 */ /* 0x000fca00000e0604 */
[----:B------:R-:W-:Y:S02]  /*10f70*/  @P5 LOP3.LUT R5, R5, R4, RZ, 0x3c, !PT ;  /* 0x0000000405055212 */ /* 0x000fe400078e3cff */
[----:B------:R-:W-:Y:S02]  /*10f80*/  MOV R13, R2 ;  /* 0x00000002000d7202 */ /* 0x000fe40000000f00 */
[----:B------:R-:W-:-:S04]  /*10f90*/  @P5 LOP3.LUT R4, R5, R4, RZ, 0x3c, !PT ;  /* 0x0000000405045212 */ /* 0x000fc800078e3cff */
[----:B------:R-:W-:-:S05]  /*10fa0*/  @P5 LOP3.LUT R5, R5, R4, RZ, 0x3c, !PT ;  /* 0x0000000405055212 */ /* 0x000fca00078e3cff */
[----:B------:R-:W-:Y:S01]  /*10fb0*/  @!PT LDS RZ, [RZ] ;  /* 0x00000000fffff984 */ /* 0x000fe20000000800 */
[----:B------:R-:W-:Y:S01]  /*10fc0*/  @!PT LDS RZ, [RZ] ;  /* 0x00000000fffff984 */ /* 0x000fe20000000800 */
[----:B------:R-:W-:Y:S01]  /*10fd0*/  @!PT LDS RZ, [RZ] ;  /* 0x00000000fffff984 */ /* 0x000fe20000000800 */
[----:B------:R0:W-:Y:S02]  /*10fe0*/  @P5 LDGSTS.E.BYPASS.LTC128B.128 [R3+0xe000], desc[UR50][R4.64], !P2 ;  /* 0x0e00000004035fae */ /* 0x0001e4000d101d72 */
[----:B0-----:R-:W-:-:S07]  /*10ff0*/  IMAD.MOV.U32 R4, RZ, RZ, R14 ;  /* 0x000000ffff047224 */ /* 0x001fce00078e000e */
[----:B------:R-:W-:Y:S05]  /*11000*/  WARPSYNC.COLLECTIVE R15, `(.L_x_340) ;  /* 0x000000000f087348 */ /* 0x000fea0003c00000 */
[----:B------:R0:W1:Y:S02]  /*11010*/  SHFL.IDX P6, R14, R13, R12, R11 ;  /* 0x0000000c0d0e7389 */ /* 0x00006400000c000b */
[----:B01----:R-:W-:Y:S01]  /*11020*/  ENDCOLLECTIVE ;  /* 0x000000000000791b */ /* 0x003fe20003800000 */
.L_x_340:
[----:B------:R-:W-:Y:S02]  /*11030*/  IMAD.MOV.U32 R13, RZ, RZ, R0 ;  /* 0x000000ffff0d7224 */ /* 0x000fe400078e0000 */
[----:B------:R-:W-:Y:S02]  /*11040*/  IMAD.MOV.U32 R12, RZ, RZ, 0x2 ;  /* 0x00000002ff0c7424 */ /* 0x000fe400078e00ff */
[----:B------:R-:W-:-:S07]  /*11050*/  IMAD.MOV.U32 R5, RZ, RZ, R14 ;  /* 0x000000ffff057224 */ /* 0x000fce00078e000e */
[----:B------:R-:W-:Y:S05]  /*11060*/  WARPSYNC.COLLECTIVE R15, `(.L_x_341) ;  /* 0x000000000f087348 */ /* 0x000fea0003c00000 */
[----:B------:R0:W1:Y:S02]  /*11070*/  SHFL.IDX P6, R14, R13, R12, R11 ;  /* 0x0000000c0d0e7389 */ /* 0x00006400000c000b */
[----:B01----:R-:W-:Y:S01]  /*11080*/  ENDCOLLECTIVE ;  /* 0x000000000000791b */ /* 0x003fe20003800000 */
.L_x_341:
[----:B------:R-:W-:-:S05]  /*11090*/  @P4 IADD3 R5, P0, R18, R5, RZ ;  /* 0x0000000512054210 */ /* 0x000fca0007f1e0ff */
[----:B------:R-:W-:-:S05]  /*110a0*/  @P4 IMAD.X R4, RZ, RZ, R4, P0 ;  /* 0x000000ffff044224 */ /* 0x000fca00000e0604 */
[----:B------:R-:W-:Y:S01]  /*110b0*/  @P4 LOP3.LUT R5, R5, R4, RZ, 0x3c, !PT ;  /* 0x0000000405054212 */ /* 0x000fe200078e3cff */
[----:B------:R-:W-:-:S03]  /*110c0*/  IMAD.MOV.U32 R13, RZ, RZ, R2 ;  /* 0x000000ffff0d7224 */ /* 0x000fc600078e0002 */
        /* <DEDUP_REMOVED lines=10> */
.L_x_342:
[----:B------:R-:W-:Y:S02]  /*11170*/  IMAD.MOV.U32 R13, RZ, RZ, R0 ;  /* 0x000000ffff0d7224 */ /* 0x000fe400078e0000 */
[----:B------:R-:W-:Y:S02]  /*11180*/  IMAD.MOV.U32 R12, RZ, RZ, 0x3 ;  /* 0x00000003ff0c7424 */ /* 0x000fe400078e00ff */
[----:B------:R-:W-:-:S07]  /*11190*/  IMAD.MOV.U32 R5, RZ, RZ, R14 ;  /* 0x000000ffff057224 */ /* 0x000fce00078e000e */
[----:B------:R-:W-:Y:S05]  /*111a0*/  WARPSYNC.COLLECTIVE R15, `(.L_x_343) ;  /* 0x000000000f087348 */ /* 0x000fea0003c00000 */
[----:B------:R0:W1:Y:S02]  /*111b0*/  SHFL.IDX P6, R14, R13, R12, R11 ;  /* 0x0000000c0d0e7389 */ /* 0x00006400000c000b */
[----:B01----:R-:W-:Y:S01]  /*111c0*/  ENDCOLLECTIVE ;  /* 0x000000000000791b */ /* 0x003fe20003800000 */
.L_x_343:
[----:B------:R-:W-:-:S05]  /*111d0*/  @P3 IADD3 R5, P0, R18, R5, RZ ;  /* 0x0000000512053210 */ /* 0x000fca0007f1e0ff */
[----:B------:R-:W-:-:S05]  /*111e0*/  @P3 IMAD.X R4, RZ, RZ, R4, P0 ;  /* 0x000000ffff043224 */ /* 0x000fca00000e0604 */
[----:B------:R-:W-:Y:S01]  /*111f0*/  @P3 LOP3.LUT R5, R5, R4, RZ, 0x3c, !PT ;  /* 0x0000000405053212 */ /* 0x000fe200078e3cff */
[----:B------:R-:W-:-:S03]  /*11200*/  IMAD.MOV.U32 R13, RZ, RZ, R2 ;  /* 0x000000ffff0d7224 */ /* 0x000fc600078e0002 */
[----:B------:R-:W-:-:S04]  /*11210*/  @P3 LOP3.LUT R4, R5, R4, RZ, 0x3c, !PT ;  /* 0x0000000405043212 */ /* 0x000fc800078e3cff */
[----:B------:R-:W-:Y:S01]  /*11220*/  @P3 LOP3.LUT R5, R5, R4, RZ, 0x3c, !PT ;  /* 0x0000000405053212 */ /* 0x000fe200078e3cff */
[----:B------:R-:W-:-:S07]  /*11230*/  IMAD.MOV.U32 R0, RZ, RZ, R14 ;  /* 0x000000ffff007224 */ /* 0x000fce00078e000e */
[----:B------:R-:W-:Y:S05]  /*11240*/  WARPSYNC.COLLECTIVE R15, `(.L_x_344) ;  /* 0x000000000f087348 */ /* 0x000fea0003c00000 */
[----:B------:R0:W1:Y:S02]  /*11250*/  SHFL.IDX P6, R14, R13, R12, R11 ;  /* 0x0000000c0d0e7389 */ /* 0x00006400000c000b */
[----:B01----:R-:W-:Y:S01]  /*11260*/  ENDCOLLECTIVE ;  /* 0x000000000000791b */ /* 0x003fe20003800000 */
.L_x_344:
[----:B------:R-:W-:Y:S01]  /*11270*/  @!PT LDS RZ, [RZ] ;  /* 0x00000000fffff984 */ /* 0x000fe20000000800 */
[----:B------:R-:W-:Y:S01]  /*11280*/  @!PT LDS RZ, [RZ] ;  /* 0x00000000fffff984 */ /* 0x000fe20000000800 */
[----:B------:R-:W-:Y:S01]  /*11290*/  @!PT LDS RZ, [RZ] ;  /* 0x00000000fffff984 */ /* 0x000fe20000000800 */
[----:B------:R0:W-:Y:S01]  /*112a0*/  @P3 LDGSTS.E.BYPASS.LTC128B.128 [R3+0xf000], desc[UR50][R4.64], !P2 ;  /* 0x0f00000004033fae */ /* 0x0001e2000d101d72 */
[----:B------:R-:W-:Y:S02]  /*112b0*/  IMAD.MOV.U32 R13, RZ, RZ, R6 ;  /* 0x000000ffff0d7224 */ /* 0x000fe400078e0006 */
[----:B------:R-:W-:Y:S02]  /*112c0*/  IMAD.MOV.U32 R12, RZ, RZ, RZ ;  /* 0x000000ffff0c7224 */ /* 0x000fe400078e00ff */
[----:B------:R-:W-:-:S07]  /*112d0*/  IMAD.MOV.U32 R2, RZ, RZ, R14 ;  /* 0x000000ffff027224 */ /* 0x000fce00078e000e */
[----:B0-----:R-:W-:Y:S05]  /*112e0*/  WARPSYNC.COLLECTIVE R15, `(.L_x_345) ;  /* 0x000000000f087348 */ /* 0x001fea0003c00000 */
[----:B------:R1:W2:Y:S02]  /*112f0*/  SHFL.IDX P6, R14, R13, R12, R11 ;  /* 0x0000000c0d0e7389 */ /* 0x0002a400000c000b */
[----:B012---:R-:W-:Y:S01]  /*11300*/  ENDCOLLECTIVE ;  /* 0x000000000000791b */ /* 0x007fe20003800000 */
.L_x_345:
[----:B------:R-:W-:-:S05]  /*11310*/  @P1 IADD3 R2, P0, R18, R2, RZ ;  /* 0x0000000212021210 */ /* 0x000fca0007f1e0ff */
[----:B------:R-:W-:Y:S02]  /*11320*/  @P1 IMAD.X R0, RZ, RZ, R0, P0 ;  /* 0x000000ffff001224 */ /* 0x000fe400000e0600 */
[----:B------:R-:W-:Y:S02]  /*11330*/  @P1 IMAD.MOV.U32 R4, RZ, RZ, R2 ;  /* 0x000000ffff041224 */ /* 0x000fe400078e0002 */
[----:B------:R-:W-:Y:S02]  /*11340*/  @P1 IMAD.MOV.U32 R5, RZ, RZ, R0 ;  /* 0x000000ffff051224 */ /* 0x000fe400078e0000 */
[----:B------:R-:W-:-:S03]  /*11350*/  IMAD.MOV.U32 R13, RZ, RZ, R8 ;  /* 0x000000ffff0d7224 */ /* 0x000fc600078e0008 */
[----:B------:R-:W-:Y:S01]  /*11360*/  @!PT LDS RZ, [RZ] ;  /* 0x00000000fffff984 */ /* 0x000fe20000000800 */
[----:B------:R-:W-:Y:S01]  /*11370*/  @!PT LDS RZ, [RZ] ;  /* 0x00000000fffff984 */ /* 0x000fe20000000800 */
[----:B------:R-:W-:Y:S01]  /*11380*/  @!PT LDS RZ, [RZ] ;  /* 0x00000000fffff984 */ /* 0x000fe20000000800 */
[----:B------:R0:W-:Y:S01]  /*11390*/  @P1 LDGSTS.E.BYPASS.LTC128B.128 [R3+0xf800], desc[UR50][R4.64], !P2 ;  /* 0x0f80000004031fae */ /* 0x0001e2000d101d72 */
[----:B------:R-:W-:-:S07]  /*113a0*/  IMAD.MOV.U32 R6, RZ, RZ, R14 ;  /* 0x000000ffff067224 */ /* 0x000fce00078e000e */
[----:B0-----:R-:W-:Y:S05]  /*113b0*/  WARPSYNC.COLLECTIVE R15, `(.L_x_346) ;  /* 0x000000000f087348 */ /* 0x001fea0003c00000 */
[----:B------:R1:W2:Y:S02]  /*113c0*/  SHFL.IDX P6, R14, R13, R12, R11 ;  /* 0x0000000c0d0e7389 */ /* 0x0002a400000c000b */
[----:B012---:R-:W-:Y:S01]  /*113d0*/  ENDCOLLECTIVE ;  /* 0x000000000000791b */ /* 0x007fe20003800000 */
.L_x_346:
[----:B------:R-:W-:Y:S01]  /*113e0*/  IMAD.MOV.U32 R4, RZ, RZ, R14 ;  /* 0x000000ffff047224 */ /* 0x000fe200078e000e */
[----:B------:R-:W-:Y:S06]  /*113f0*/  BRA `(.L_x_347) ;  /* 0xffffffb400847947 */ /* 0x000fec000383ffff */
.L_x_260:
[----:B------:R-:W-:Y:S02]  /*11400*/  IMAD.MOV.U32 R13, RZ, RZ, R4 ;  /* 0x000000ffff0d7224 */ /* 0x000fe400078e0004 */
[----:B------:R-:W-:Y:S02]  /*11410*/  IMAD.MOV.U32 R12, RZ, RZ, RZ ;  /* 0x000000ffff0c7224 */ /* 0x000fe400078e00ff */
[----:B------:R-:W-:Y:S02]  /*11420*/  IMAD.MOV.U32 R11, RZ, RZ, 0x1c1f ;  /* 0x00001c1fff0b7424 */ /* 0x000fe400078e00ff */
[----:B------:R-:W-:Y:S02]  /*11430*/  IMAD.MOV.U32 R15, RZ, RZ, -0x1 ;  /* 0xffffffffff0f7424 */ /* 0x000fe400078e00ff */
[----:B------:R-:W-:Y:S02]  /*11440*/  IMAD R8, R20, 0xc0, R21 ;  /* 0x000000c014087824 */ /* 0x000fe400078e0215 */
[----:B------:R-:W-:-:S07]  /*11450*/  IMAD R7, R9, UR41, RZ ;  /* 0x0000002909077c24 */ /* 0x000fce000f8e02ff */
[----:B-----5:R-:W-:Y:S05]  /*11460*/  WARPSYNC.COLLECTIVE R15, `(.L_x_348) ;  /* 0x000000000f087348 */ /* 0x020fea0003c00000 */
[----:B------:R0:W1:Y:S02]  /*11470*/  SHFL.IDX P6, R14, R13, R12, R11 ;  /* 0x0000000c0d0e7389 */ /* 0x00006400000c000b */
[----:B01---5:R-:W-:Y:S01]  /*11480*/  ENDCOLLECTIVE ;  /* 0x000000000000791b */ /* 0x023fe20003800000 */
.L_x_348:
[C---:B------:R-:W-:Y:S01]  /*11490*/  VIADD R10, R8.reuse, 0x20 ;  /* 0x00000020080a7836 */ /* 0x040fe20000000000 */
[----:B------:R-:W-:Y:S01]  /*114a0*/  ISETP.GE.AND P2, PT, R8, R7, PT ;  /* 0x000000070800720c */ /* 0x000fe20003f46270 */
[----:B------:R-:W-:Y:S02]  /*114b0*/  IMAD.MOV.U32 R13, RZ, RZ, R0 ;  /* 0x000000ffff0d7224 */ /* 0x000fe400078e0000 */
[----:B------:R-:W-:-:S10]  /*114c0*/  IMAD.MOV.U32 R2, RZ, RZ, R14 ;  /* 0x000000ffff027224 */ /* 0x000fd400078e000e */
[----:B------:R-:W-:Y:S05]  /*114d0*/  WARPSYNC.COLLECTIVE R15, `(.L_x_349) ;  /* 0x000000000f087348 */ /* 0x000fea0003c00000 */
[----:B------:R0:W1:Y:S02]  /*114e0*/  SHFL.IDX P6, R14, R13, R12, R11 ;  /* 0x0000000c0d0e7389 */ /* 0x00006400000c000b */
[----:B01----:R-:W-:Y:S01]  /*114f0*/  ENDCOLLECTIVE ;  /* 0x000000000000791b */ /* 0x003fe20003800000 */
.L_x_349:
[----:B------:R-:W-:Y:S02]  /*11500*/  IMAD.MOV.U32 R13, RZ, RZ, R4 ;  /* 0x000000ffff0d7224 */ /* 0x000fe400078e0004 */
[----:B------:R-:W-:Y:S02]  /*11510*/  IMAD.MOV.U32 R12, RZ, RZ, 0x1 ;  /* 0x00000001ff0c7424 */ /* 0x000fe400078e00ff */
[----:B------:R-:W-:-:S07]  /*11520*/  IMAD.MOV.U32 R3, RZ, RZ, R14 ;  /* 0x000000ffff037224 */ /* 0x000fce00078e000e */
[----:B------:R-:W-:Y:S05]  /*11530*/  WARPSYNC.COLLECTIVE R15, `(.L_x_350) ;  /* 0x000000000f087348 */ /* 0x000fea0003c00000 */
[----:B------:R0:W1:Y:S02]  /*11540*/  SHFL.IDX P6, R14, R13, R12, R11 ;  /* 0x0000000c0d0e7389 */ /* 0x00006400000c000b */
[----:B01----:R-:W-:Y:S01]  /*11550*/  ENDCOLLECTIVE ;  /* 0x000000000000791b */ /* 0x003fe20003800000 */
.L_x_350:
[----:B------:R-:W-:-:S05]  /*11560*/  @!P2 IADD3 R3, P1, R19, R3, RZ ;  /* 0x000000031303a210 */ /* 0x000fca0007f3e0ff */
[----:B------:R-:W-:-:S05]  /*11570*/  @!P2 IMAD.X R2, RZ, RZ, R2, P1 ;  /* 0x000000ffff02a224 */ /* 0x000fca00008e0602 */
[----:B------:R-:W-:Y:S01]  /*11580*/  @!P2 LOP3.LUT R3, R3, R2, RZ, 0x3c, !PT ;  /* 0x000000020303a212 */ /* 0x000fe200078e3cff */
[----:B------:R-:W-:-:S03]  /*11590*/  IMAD.MOV.U32 R13, RZ, RZ, R0 ;  /* 0x000000ffff0d7224 */ /* 0x000fc600078e0000 */
[----:B------:R-:W-:-:S04]  /*115a0*/  @!P2 LOP3.LUT R2, R3, R2, RZ, 0x3c, !PT ;  /* 0x000000020302a212 */ /* 0x000fc800078e3cff */
[----:B------:R-:W-:-:S05]  /*115b0*/  @!P2 LOP3.LUT R3, R3, R2, RZ, 0x3c, !PT ;  /* 0x000000020303a212 */ /* 0x000fca00078e3cff */
[----:B------:R-:W-:Y:S01]  /*115c0*/  @!PT LDS RZ, [RZ] ;  /* 0x00000000fffff984 */ /* 0x000fe20000000800 */
[----:B------:R-:W-:Y:S01]  /*115d0*/  @!PT LDS RZ, [RZ] ;  /* 0x00000000fffff984 */ /* 0x000fe20000000800 */
[----:B------:R-:W-:Y:S01]  /*115e0*/  @!PT LDS RZ, [RZ] ;  /* 0x00000000fffff984 */ /* 0x000fe20000000800 */
[----:B------:R0:W-:Y:S01]  /*115f0*/  @!P2 LDGSTS.E.BYPASS.LTC128B.128 [R18+0xb000], desc[UR50][R2.64], !P0 ;  /* 0x0b0000000212afae */ /* 0x0001e2000c101d72 */
[----:B------:R-:W-:Y:S01]  /*11600*/  ISETP.GE.AND P2, PT, R10, R7, PT ;  /* 0x000000070a00720c */ /* 0x000fe20003f46270 */
[----:B0-----:R-:W-:-:S12]  /*11610*/  IMAD.MOV.U32 R2, RZ, RZ, R14 ;  /* 0x000000ffff027224 */ /* 0x001fd800078e000e */
[----:B------:R-:W-:Y:S05]  /*11620*/  WARPSYNC.COLLECTIVE R15, `(.L_x_351) ;  /* 0x000000000f087348 */ /* 0x000fea0003c00000 */
[----:B------:R0:W1:Y:S02]  /*11630*/  SHFL.IDX P6, R14, R13, R12, R11 ;  /* 0x0000000c0d0e7389 */ /* 0x00006400000c000b */
[----:B01----:R-:W-:Y:S01]  /*11640*/  ENDCOLLECTIVE ;  /* 0x000000000000791b */ /* 0x003fe20003800000 */
.L_x_351:
[----:B------:R-:W-:Y:S02]  /*11650*/  IMAD.MOV.U32 R13, RZ, RZ, R4 ;  /* 0x000000ffff0d7224 */ /* 0x000fe400078e0004 */
[----:B------:R-:W-:Y:S02]  /*11660*/  IMAD.MOV.U32 R12, RZ, RZ, 0x2 ;  /* 0x00000002ff0c7424 */ /* 0x000fe400078e00ff */
[----:B------:R-:W-:-:S07]  /*11670*/  IMAD.MOV.U32 R3, RZ, RZ, R14 ;  /* 0x000000ffff037224 */ /* 0x000fce00078e000e */
[----:B------:R-:W-:Y:S05]  /*11680*/  WARPSYNC.COLLECTIVE R15, `(.L_x_352) ;  /* 0x000000000f087348 */ /* 0x000fea0003c00000 */
[----:B------:R0:W1:Y:S02]  /*11690*/  SHFL.IDX P6, R14, R13, R12, R11 ;  /* 0x0000000c0d0e7389 */ /* 0x00006400000c000b */
[----:B01----:R-:W-:Y:S01]  /*116a0*/  ENDCOLLECTIVE ;  /* 0x000000000000791b */ /* 0x003fe20003800000 */
.L_x_352:
        /* <DEDUP_REMOVED lines=9> */
[----:B------:R0:W-:Y:S02]  /*11740*/  @!P2 LDGSTS.E.BYPASS.LTC128B.128 [R18+0xb800], desc[UR50][R2.64], !P0 ;  /* 0x0b8000000212afae */ /* 0x0001e4000c101d72 */
[----:B0-----:R-:W-:-:S04]  /*11750*/  IADD3 R2, R8, 0x40, RZ ;  /* 0x0000004008027810 */ /* 0x001fc80007ffe0ff */
[----:B------:R-:W-:Y:S01]  /*11760*/  ISETP.GE.AND P2, PT, R2, R7, PT ;  /* 0x000000070200720c */ /* 0x000fe20003f46270 */
[----:B------:R-:W-:-:S12]  /*11770*/  IMAD.MOV.U32 R2, RZ, RZ, R14 ;  /* 0x000000ffff027224 */ /* 0x000fd800078e000e */
[----:B------:R-:W-:Y:S05]  /*11780*/  WARPSYNC.COLLECTIVE R15, `(.L_x_353) ;  /* 0x000000000f087348 */ /* 0x000fea0003c00000 */
[----:B------:R0:W1:Y:S02]  /*11790*/  SHFL.IDX P6, R14, R13, R12, R11 ;  /* 0x0000000c0d0e7389 */ /* 0x00006400000c000b */
[----:B01----:R-:W-:Y:S01]  /*117a0*/  ENDCOLLECTIVE ;  /* 0x000000000000791b */ /* 0x003fe20003800000 */
.L_x_353:
[----:B------:R-:W-:Y:S02]  /*117b0*/  IMAD.MOV.U32 R13, RZ, RZ, R4 ;  /* 0x000000ffff0d7224 */ /* 0x000fe400078e0004 */
[----:B------:R-:W-:Y:S02]  /*117c0*/  IMAD.MOV.U32 R12, RZ, RZ, 0x3 ;  /* 0x00000003ff0c7424 */ /* 0x000fe400078e00ff */
[----:B------:R-:W-:-:S07]  /*117d0*/  IMAD.MOV.U32 R3, RZ, RZ, R14 ;  /* 0x000000ffff037224 */ /* 0x000fce00078e000e */
[----:B------:R-:W-:Y:S05]  /*117e0*/  WARPSYNC.COLLECTIVE R15, `(.L_x_354) ;  /* 0x000000000f087348 */ /* 0x000fea0003c00000 */
[----:B------:R0:W1:Y:S02]  /*117f0*/  SHFL.IDX P6, R14, R13, R12, R11 ;  /* 0x0000000c0d0e7389 */ /* 0x00006400000c000b */
[----:B01----:R-:W-:Y:S01]  /*11800*/  ENDCOLLECTIVE ;  /* 0x000000000000791b */ /* 0x003fe20003800000 */
.L_x_354:
[----:B------:R-:W-:-:S05]  /*11810*/  @!P2 IADD3 R3, P1, R19, R3, RZ ;  /* 0x000000031303a210 */ /* 0x000fca0007f3e0ff */
[----:B------:R-:W-:-:S05]  /*11820*/  @!P2 IMAD.X R2, RZ, RZ, R2, P1 ;  /* 0x000000ffff02a224 */ /* 0x000fca00008e0602 */
[----:B------:R-:W-:Y:S01]  /*11830*/  @!P2 LOP3.LUT R3, R3, R2, RZ, 0x3c, !PT ;  /* 0x000000020303a212 */ /* 0x000fe200078e3cff */
[----:B------:R-:W-:-:S03]  /*11840*/  IMAD.MOV.U32 R13, RZ, RZ, R0 ;  /* 0x000000ffff0d7224 */ /* 0x000fc600078e0000 */
[----:B------:R-:W-:-:S04]  /*11850*/  @!P2 LOP3.LUT R2, R3, R2, RZ, 0x3c, !PT ;  /* 0x000000020302a212 */ /* 0x000fc800078e3cff */
[----:B------:R-:W-:Y:S01]  /*11860*/  @!P2 LOP3.LUT R3, R3, R2, RZ, 0x3c, !PT ;  /* 0x000000020303a212 */ /* 0x000fe200078e3cff */
[----:B------:R-:W-:-:S07]  /*11870*/  IMAD.MOV.U32 R4, RZ, RZ, R14 ;  /* 0x000000ffff047224 */ /* 0x000fce00078e000e */
[----:B------:R-:W-:Y:S05]  /*11880*/  WARPSYNC.COLLECTIVE R15, `(.L_x_355) ;  /* 0x000000000f087348 */ /* 0x000fea0003c00000 */
[----:B------:R0:W1:Y:S02]  /*11890*/  SHFL.IDX P6, R14, R13, R12, R11 ;  /* 0x0000000c0d0e7389 */ /* 0x00006400000c000b */
[----:B01----:R-:W-:Y:S01]  /*118a0*/  ENDCOLLECTIVE ;  /* 0x000000000000791b */ /* 0x003fe20003800000 */
.L_x_355:
[----:B------:R-:W-:Y:S01]  /*118b0*/  @!PT LDS RZ, [RZ] ;  /* 0x00000000fffff984 */ /* 0x000fe20000000800 */
[----:B------:R-:W-:Y:S01]  /*118c0*/  @!PT LDS RZ, [RZ] ;  /* 0x00000000fffff984 */ /* 0x000fe20000000800 */
[----:B------:R-:W-:Y:S01]  /*118d0*/  @!PT LDS RZ, [RZ] ;  /* 0x00000000fffff984 */ /* 0x000fe20000000800 */
[----:B------:R0:W-:Y:S01]  /*118e0*/  @!P2 LDGSTS.E.BYPASS.LTC128B.128 [R18+0xc000], desc[UR50][R2.64], !P0 ;  /* 0x0c0000000212afae */ /* 0x0001e2000c101d72 */
[----:B------:R-:W-:Y:S02]  /*118f0*/  IMAD.MOV.U32 R13, RZ, RZ, R6 ;  /* 0x000000ffff0d7224 */ /* 0x000fe400078e0006 */
[----:B0-----:R-:W-:Y:S02]  /*11900*/  VIADD R2, R8, 0x60 ;  /* 0x0000006008027836 */ /* 0x001fe40000000000 */
[----:B------:R-:W-:-:S03]  /*11910*/  IMAD.MOV.U32 R12, RZ, RZ, RZ ;  /* 0x000000ffff0c7224 */ /* 0x000fc600078e00ff */
[----:B------:R-:W-:Y:S01]  /*11920*/  ISETP.GE.AND P2, PT, R2, R7, PT ;  /* 0x000000070200720c */ /* 0x000fe20003f46270 */
[----:B------:R-:W-:-:S12]  /*11930*/  IMAD.MOV.U32 R0, RZ, RZ, R14 ;  /* 0x000000ffff007224 */ /* 0x000fd800078e000e */
[----:B------:R-:W-:Y:S05]  /*11940*/  WARPSYNC.COLLECTIVE R15, `(.L_x_356) ;  /* 0x000000000f087348 */ /* 0x000fea0003c00000 */
[----:B------:R0:W1:Y:S02]  /*11950*/  SHFL.IDX P6, R14, R13, R12, R11 ;  /* 0x0000000c0d0e7389 */ /* 0x00006400000c000b */
[----:B01----:R-:W-:Y:S01]  /*11960*/  ENDCOLLECTIVE ;  /* 0x000000000000791b */ /* 0x003fe20003800000 */
.L_x_356:
[----:B------:R-:W-:-:S05]  /*11970*/  @!P2 IADD3 R0, P1, R19, R0, RZ ;  /* 0x000000001300a210 */ /* 0x000fca0007f3e0ff */
[----:B------:R-:W-:Y:S02]  /*11980*/  @!P2 IMAD.X R2, RZ, RZ, R4, P1 ;  /* 0x000000ffff02a224 */ /* 0x000fe400008e0604 */
[----:B------:R-:W-:Y:S02]  /*11990*/  IMAD.MOV.U32 R13, RZ, RZ, R5 ;  /* 0x000000ffff0d7224 */ /* 0x000fe400078e0005 */
[----:B------:R-:W-:Y:S02]  /*119a0*/  @!P2 IMAD.MOV.U32 R3, RZ, RZ, R2 ;  /* 0x000000ffff03a224 */ /* 0x000fe400078e0002 */
[----:B------:R-:W-:Y:S02]  /*119b0*/  @!P2 IMAD.MOV.U32 R2, RZ, RZ, R0 ;  /* 0x000000ffff02a224 */ /* 0x000fe400078e0000 */
[----:B------:R-:W-:-:S03]  /*119c0*/  IMAD.MOV.U32 R0, RZ, RZ, R14 ;  /* 0x000000ffff007224 */ /* 0x000fc600078e000e */
[----:B------:R-:W-:Y:S01]  /*119d0*/  @!PT LDS RZ, [RZ] ;  /* 0x00000000fffff984 */ /* 0x000fe20000000800 */
[----:B------:R-:W-:Y:S01]  /*119e0*/  @!PT LDS RZ, [RZ] ;  /* 0x00000000fffff984 */ /* 0x000fe20000000800 */
[----:B------:R-:W-:Y:S01]  /*119f0*/  @!PT LDS RZ, [RZ] ;  /* 0x00000000fffff984 */ /* 0x000fe20000000800 */
[----:B------:R0:W-:Y:S04]  /*11a00*/  @!P2 LDGSTS.E.BYPASS.LTC128B.128 [R18+0xc800], desc[UR50][R2.64], !P0 ;  /* 0x0c8000000212afae */ /* 0x0001e8000c101d72 */
[----:B0-----:R-:W-:Y:S05]  /*11a10*/  WARPSYNC.COLLECTIVE R15, `(.L_x_357) ;  /* 0x000000000f087348 */ /* 0x001fea0003c00000 */
[----:B------:R1:W2:Y:S02]  /*11a20*/  SHFL.IDX P6, R14, R13, R12, R11 ;  /* 0x0000000c0d0e7389 */ /* 0x0002a400000c000b */
[----:B012---:R-:W-:Y:S01]  /*11a30*/  ENDCOLLECTIVE ;  /* 0x000000000000791b */ /* 0x007fe20003800000 */
.L_x_357:
[----:B------:R-:W-:-:S05]  /*11a40*/  VIADD R3, R8, 0x80 ;  /* 0x0000008008037836 */ /* 0x000fca0000000000 */
[----:B------:R-:W-:Y:S01]  /*11a50*/  ISETP.GE.AND P2, PT, R3, R7, PT ;  /* 0x000000070300720c */ /* 0x000fe20003f46270 */
[----:B------:R-:W-:Y:S02]  /*11a60*/  IMAD.MOV.U32 R13, RZ, RZ, R6 ;  /* 0x000000ffff0d7224 */ /* 0x000fe400078e0006 */
[----:B------:R-:W-:Y:S02]  /*11a70*/  IMAD.MOV.U32 R12, RZ, RZ, 0x1 ;  /* 0x00000001ff0c7424 */ /* 0x000fe400078e00ff */
[----:B------:R-:W-:-:S08]  /*11a80*/  IMAD.MOV.U32 R2, RZ, RZ, R14 ;  /* 0x000000ffff027224 */ /* 0x000fd000078e000e */
[----:B------:R-:W-:Y:S05]  /*11a90*/  WARPSYNC.COLLECTIVE R15, `(.L_x_358) ;  /* 0x000000000f087348 */ /* 0x000fea0003c00000 */
[----:B------:R0:W1:Y:S02]  /*11aa0*/  SHFL.IDX P6, R14, R13, R12, R11 ;  /* 0x0000000c0d0e7389 */ /* 0x00006400000c000b */
[----:B01----:R-:W-:Y:S01]  /*11ab0*/  ENDCOLLECTIVE ;  /* 0x000000000000791b */ /* 0x003fe20003800000 */
.L_x_358:
[----:B------:R-:W-:-:S05]  /*11ac0*/  @!P2 IADD3 R2, P1, R19, R2, RZ ;  /* 0x000000021302a210 */ /* 0x000fca0007f3e0ff */
[----:B------:R-:W-:-:S04]  /*11ad0*/  @!P2 IMAD.X R0, RZ, RZ, R0, P1 ;  /* 0x000000ffff00a224 */ /* 0x000fc800008e0600 */
        /* <DEDUP_REMOVED lines=10> */
.L_x_359:
[----:B------:R-:W-:Y:S01]  /*11b80*/  IMAD.MOV.U32 R2, RZ, RZ, R14 ;  /* 0x000000ffff027224 */ /* 0x000fe200078e000e */
[----:B------:R-:W-:Y:S06]  /*11b90*/  BRA `(.L_x_360) ;  /* 0xffffffb800807947 */ /* 0x000fec000383ffff */
.L_x_263:
[----:B-1----:R1:W2:Y:S02]  /*11ba0*/  SYNCS.PHASECHK.TRANS64.TRYWAIT P0, [R16+URZ+0x13220], R3 ;  /* 0x01322003100075a7 */ /* 0x0022a4000800017f */
[----:B--2---:R-:W-:Y:S05]  /*11bb0*/  @!P0 NANOSLEEP.SYNCS 0x989680 ;  /* 0x009896800000895d */ /* 0x004fea0003900000 */
[----:B------:R-:W2:Y:S02]  /*11bc0*/  @!P0 SYNCS.PHASECHK.TRANS64 P0, [R16+URZ+0x13220], R3 ;  /* 0x01322003100085a7 */ /* 0x000ea4000800007f */
[----:B--2---:R-:W-:Y:S05]  /*11bd0*/  @!P0 BRA `(.L_x_263) ;  /* 0xfffffffc00f08947 */ /* 0x004fea000383ffff */
[----:B------:R-:W-:Y:S05]  /*11be0*/  BRA `(.L_x_361) ;  /* 0xffffffb800dc7947 */ /* 0x000fea000383ffff */
.L_x_267:
[----:B0-----:R0:W1:Y:S02]  /*11bf0*/  SYNCS.PHASECHK.TRANS64.TRYWAIT P0, [R0+URZ+0x13280], R26 ;  /* 0x0132801a000075a7 */ /* 0x001064000800017f */
[----:B-1----:R-:W-:Y:S05]  /*11c00*/  @!P0 NANOSLEEP.SYNCS 0x989680 ;  /* 0x009896800000895d */ /* 0x002fea0003900000 */
[----:B------:R-:W1:Y:S02]  /*11c10*/  @!P0 SYNCS.PHASECHK.TRANS64 P0, [R0+URZ+0x13280], R26 ;  /* 0x0132801a000085a7 */ /* 0x000e64000800007f */
[----:B-1----:R-:W-:Y:S05]  /*11c20*/  @!P0 BRA `(.L_x_267) ;  /* 0xfffffffc00f08947 */ /* 0x002fea000383ffff */
[----:B------:R-:W-:Y:S05]  /*11c30*/  BRA `(.L_x_362) ;  /* 0xffffffc000147947 */ /* 0x000fea000383ffff */
.L_x_268:
        /* <DEDUP_REMOVED lines=8> */
.L_x_364:
[----:B------:R-:W-:Y:S05]  /*11cc0*/  BSYNC B0 ;  /* 0x0000000000007941 */ /* 0x000fea0003800000 */
.L_x_363:
[----:B------:R-:W0:Y:S01]  /*11cd0*/  S2R R2, SR_TID.X ;  /* 0x0000000000027919 */ /* 0x000e220000002100 */
[----:B------:R-:W-:Y:S01]  /*11ce0*/  IMAD.MOV.U32 R13, RZ, RZ, R4 ;  /* 0x000000ffff0d7224 */ /* 0x000fe200078e0004 */
[----:B------:R-:W-:Y:S01]  /*11cf0*/  MOV R15, 0xffffffff ;  /* 0xffffffff000f7802 */ /* 0x000fe20000000f00 */
[----:B------:R-:W-:Y:S02]  /*11d00*/  IMAD.MOV.U32 R12, RZ, RZ, RZ ;  /* 0x000000ffff0c7224 */ /* 0x000fe400078e00ff */
[----:B------:R-:W-:Y:S02]  /*11d10*/  IMAD.MOV.U32 R11, RZ, RZ, 0x1c1f ;  /* 0x00001c1fff0b7424 */ /* 0x000fe400078e00ff */
[----:B------:R-:W-:Y:S02]  /*11d20*/  IMAD.MOV.U32 R3, RZ, RZ, R14 ;  /* 0x000000ffff037224 */ /* 0x000fe400078e000e */
[----:B------:R-:W-:-:S07]  /*11d30*/  IMAD.IADD R6, R16, 0x1, R6 ;  /* 0x0000000110067824 */ /* 0x000fce00078e0206 */
[----:B0-----:R-:W-:Y:S05]  /*11d40*/  WARPSYNC.COLLECTIVE R15, `(.L_x_365) ;  /* 0x000000000f087348 */ /* 0x001fea0003c00000 */
[----:B------:R1:W2:Y:S02]  /*11d50*/  SHFL.IDX P6, R14, R13, R12, R11 ;  /* 0x0000000c0d0e7389 */ /* 0x0002a400000c000b */
[----:B012---:R-:W-:Y:S01]  /*11d60*/  ENDCOLLECTIVE ;  /* 0x000000000000791b */ /* 0x007fe20003800000 */
.L_x_365:
[----:B------:R-:W-:Y:S02]  /*11d70*/  IMAD.MOV.U32 R13, RZ, RZ, R5 ;  /* 0x000000ffff0d7224 */ /* 0x000fe400078e0005 */
[----:B------:R-:W-:Y:S02]  /*11d80*/  IMAD.MOV.U32 R12, RZ, RZ, 0x1 ;  /* 0x00000001ff0c7424 */ /* 0x000fe400078e00ff */
[----:B------:R-:W-:Y:S02]  /*11d90*/  IMAD.SHL.U32 R15, R2, 0x10, RZ ;  /* 0x00000010020f7824 */ /* 0x000fe400078e00ff */
[----:B------:R-:W-:-:S03]  /*11da0*/  IMAD.MOV.U32 R2, RZ, RZ, R14 ;  /* 0x000000ffff027224 */ /* 0x000fc600078e000e */
[----:B------:R-:W-:-:S04]  /*11db0*/  LOP3.LUT R15, R15, 0x30, RZ, 0xc0, !PT ;  /* 0x000000300f0f7812 */ /* 0x000fc800078ec0ff */
[----:B------:R-:W-:Y:S01]  /*11dc0*/  IADD3 R2, P0, R15, R2, RZ ;  /* 0x000000020f027210 */ /* 0x000fe20007f1e0ff */
[----:B------:R-:W-:-:S04]  /*11dd0*/  IMAD.MOV.U32 R15, RZ, RZ, -0x1 ;  /* 0xffffffffff0f7424 */ /* 0x000fc800078e00ff */
[----:B------:R-:W-:-:S08]  /*11de0*/  IMAD.X R3, RZ, RZ, R3, P0 ;  /* 0x000000ffff037224 */ /* 0x000fd000000e0603 */
[----:B------:R-:W-:Y:S05]  /*11df0*/  WARPSYNC.COLLECTIVE R15, `(.L_x_366) ;  /* 0x000000000f087348 */ /* 0x000fea0003c00000 */
[----:B------:R0:W1:Y:S02]  /*11e00*/  SHFL.IDX P6, R14, R13, R12, R11 ;  /* 0x0000000c0d0e7389 */ /* 0x00006400000c000b */
[----:B01----:R-:W-:Y:S01]  /*11e10*/  ENDCOLLECTIVE ;  /* 0x000000000000791b */ /* 0x003fe20003800000 */
.L_x_366:
        /* <DEDUP_REMOVED lines=10> */
.L_x_367:
        /* <DEDUP_REMOVED lines=11> */
.L_x_368:
        /* <DEDUP_REMOVED lines=10> */
.L_x_369:
        /* <DEDUP_REMOVED lines=11> */
.L_x_370:
        /* <DEDUP_REMOVED lines=10> */
.L_x_371:
[----:B------:R-:W-:Y:S02]  /*12160*/  IMAD.MOV.U32 R13, RZ, RZ, R18 ;  /* 0x000000ffff0d7224 */ /* 0x000fe400078e0012 */
[----:B------:R-:W-:Y:S02]  /*12170*/  IMAD.MOV.U32 R12, RZ, RZ, RZ ;  /* 0x000000ffff0c7224 */ /* 0x000fe400078e00ff */
[----:B------:R-:W-:Y:S02]  /*12180*/  IMAD.SHL.U32 R5, R2, 0x10, RZ ;  /* 0x0000001002057824 */ /* 0x000fe400078e00ff */
[----:B------:R-:W-:-:S07]  /*12190*/  IMAD.MOV.U32 R2, RZ, RZ, R14 ;  /* 0x000000ffff027224 */ /* 0x000fce00078e000e */
[----:B------:R-:W-:Y:S05]  /*121a0*/  WARPSYNC.COLLECTIVE R15, `(.L_x_372) ;  /* 0x000000000f087348 */ /* 0x000fea0003c00000 */
[----:B------:R0:W1:Y:S02]  /*121b0*/  SHFL.IDX P6, R14, R13, R12, R11 ;  /* 0x0000000c0d0e7389 */ /* 0x00006400000c000b */
[----:B01----:R-:W-:Y:S01]  /*121c0*/  ENDCOLLECTIVE ;  /* 0x000000000000791b */ /* 0x003fe20003800000 */
.L_x_372:
[----:B------:R-:W-:-:S04]  /*121d0*/  LOP3.LUT R5, R5, 0x30, RZ, 0xc0, !PT ;  /* 0x0000003005057812 */ /* 0x000fc800078ec0ff */
[----:B------:R-:W-:-:S05]  /*121e0*/  IADD3 R2, P0, R5, R2, RZ ;  /* 0x0000000205027210 */ /* 0x000fca0007f1e0ff */
[----:B------:R-:W-:Y:S02]  /*121f0*/  IMAD.X R3, RZ, RZ, R3, P0 ;  /* 0x000000ffff037224 */ /* 0x000fe400000e0603 */
[----:B------:R-:W-:-:S03]  /*12200*/  IMAD.MOV.U32 R13, RZ, RZ, R19 ;  /* 0x000000ffff0d7224 */ /* 0x000fc600078e0013 */
        /* <DEDUP_REMOVED lines=8> */
.L_x_373:
[----:B------:R-:W-:Y:S01]  /*12290*/  IMAD.MOV.U32 R2, RZ, RZ, R14 ;  /* 0x000000ffff027224 */ /* 0x000fe200078e000e */
[----:B------:R-:W-:Y:S06]  /*122a0*/  BRA `(.L_x_374) ;  /* 0xffffffbc00847947 */ /* 0x000fec000383ffff */
.L_x_273:
[----:B---3--:R3:W4:Y:S02]  /*122b0*/  SYNCS.PHASECHK.TRANS64.TRYWAIT P0, [R0+URZ+0x13240], R26 ;  /* 0x0132401a000075a7 */ /* 0x008724000800017f */
[----:B----4-:R-:W-:Y:S05]  /*122c0*/  @!P0 NANOSLEEP.SYNCS 0x989680 ;  /* 0x009896800000895d */ /* 0x010fea0003900000 */
[----:B------:R-:W4:Y:S02]  /*122d0*/  @!P0 SYNCS.PHASECHK.TRANS64 P0, [R0+URZ+0x13240], R26 ;  /* 0x0132401a000085a7 */ /* 0x000f24000800007f */
[----:B----4-:R-:W-:Y:S05]  /*122e0*/  @!P0 BRA `(.L_x_273) ;  /* 0xfffffffc00f08947 */ /* 0x010fea000383ffff */
[----:B------:R-:W-:Y:S05]  /*122f0*/  BRA `(.L_x_375) ;  /* 0xffffffbc00e07947 */ /* 0x000fea000383ffff */
.L_x_274:
[----:B------:R-:W-:Y:S01]  /*12300*/  BSSY B0, `(.L_x_376) ;  /* 0x0000008000007945 */ /* 0x000fe20003800000 */
[----:B------:R-:W-:Y:S01]  /*12310*/  IMAD.MOV.U32 R13, RZ, RZ, R8 ;  /* 0x000000ffff0d7224 */ /* 0x000fe200078e0008 */
[----:B------:R-:W-:Y:S01]  /*12320*/  MOV R15, 0xffffffff ;  /* 0xffffffff000f7802 */ /* 0x000fe20000000f00 */
[----:B------:R-:W-:Y:S02]  /*12330*/  IMAD.MOV.U32 R12, RZ, RZ, RZ ;  /* 0x000000ffff0c7224 */ /* 0x000fe400078e00ff */
[----:B------:R-:W-:-:S07]  /*12340*/  IMAD.MOV.U32 R11, RZ, RZ, 0x1c1f ;  /* 0x00001c1fff0b7424 */ /* 0x000fce00078e00ff */
[----:B0-23--:R-:W-:Y:S05]  /*12350*/  WARPSYNC.COLLECTIVE R15, `(.L_x_377) ;  /* 0x000000000f087348 */ /* 0x00dfea0003c00000 */
[----:B------:R1:W4:Y:S02]  /*12360*/  SHFL.IDX P6, R14, R13, R12, R11 ;  /* 0x0000000c0d0e7389 */ /* 0x00032400000c000b */
[----:B01234-:R-:W-:Y:S01]  /*12370*/  ENDCOLLECTIVE ;  /* 0x000000000000791b */ /* 0x01ffe20003800000 */
.L_x_377:
[----:B------:R-:W-:Y:S05]  /*12380*/  BSYNC B0 ;  /* 0x0000000000007941 */ /* 0x000fea0003800000 */
.L_x_376:
        /* <DEDUP_REMOVED lines=8> */
.L_x_378:
[----:B------:R-:W-:Y:S02]  /*12410*/  IMAD.MOV.U32 R13, RZ, RZ, R8 ;  /* 0x000000ffff0d7224 */ /* 0x000fe400078e0008 */
[----:B------:R-:W-:Y:S02]  /*12420*/  IMAD.MOV.U32 R12, RZ, RZ, 0x1 ;  /* 0x00000001ff0c7424 */ /* 0x000fe400078e00ff */
[----:B------:R-:W-:-:S07]  /*12430*/  IMAD.MOV.U32 R2, RZ, RZ, R14 ;  /* 0x000000ffff027224 */ /* 0x000fce00078e000e */
[----:B------:R-:W-:Y:S05]  /*12440*/  WARPSYNC.COLLECTIVE R15, `(.L_x_379) ;  /* 0x000000000f087348 */ /* 0x000fea0003c00000 */
[----:B------:R0:W1:Y:S02]  /*12450*/  SHFL.IDX P6, R14, R13, R12, R11 ;  /* 0x0000000c0d0e7389 */ /* 0x00006400000c000b */
[----:B01----:R-:W-:Y:S01]  /*12460*/  ENDCOLLECTIVE ;  /* 0x000000000000791b */ /* 0x003fe20003800000 */
.L_x_379:
[----:B------:R-:W-:-:S05]  /*12470*/  IADD3 R2, P0, R18, R2, RZ ;  /* 0x0000000212027210 */ /* 0x000fca0007f1e0ff */
        /* <DEDUP_REMOVED lines=10> */
.L_x_380:
[----:B------:R-:W-:Y:S02]  /*12520*/  IMAD.MOV.U32 R13, RZ, RZ, R8 ;  /* 0x000000ffff0d7224 */ /* 0x000fe400078e0008 */
[----:B------:R-:W-:Y:S02]  /*12530*/  IMAD.MOV.U32 R12, RZ, RZ, 0x2 ;  /* 0x00000002ff0c7424 */ /* 0x000fe400078e00ff */
[----:B------:R-:W-:-:S07]  /*12540*/  IMAD.MOV.U32 R2, RZ, RZ, R14 ;  /* 0x000000ffff027224 */ /* 0x000fce00078e000e */
[----:B------:R-:W-:Y:S05]  /*12550*/  WARPSYNC.COLLECTIVE R15, `(.L_x_381) ;  /* 0x000000000f087348 */ /* 0x000fea0003c00000 */
[----:B------:R0:W1:Y:S02]  /*12560*/  SHFL.IDX P6, R14, R13, R12, R11 ;  /* 0x0000000c0d0e7389 */ /* 0x00006400000c000b */
[----:B01----:R-:W-:Y:S01]  /*12570*/  ENDCOLLECTIVE ;  /* 0x000000000000791b */ /* 0x003fe20003800000 */
.L_x_381:
        /* <DEDUP_REMOVED lines=11> */
.L_x_382:
[----:B------:R-:W-:Y:S02]  /*12630*/  IMAD.MOV.U32 R13, RZ, RZ, R8 ;  /* 0x000000ffff0d7224 */ /* 0x000fe400078e0008 */
[----:B------:R-:W-:Y:S02]  /*12640*/  IMAD.MOV.U32 R12, RZ, RZ, 0x3 ;  /* 0x00000003ff0c7424 */ /* 0x000fe400078e00ff */
[----:B------:R-:W-:-:S07]  /*12650*/  IMAD.MOV.U32 R2, RZ, RZ, R14 ;  /* 0x000000ffff027224 */ /* 0x000fce00078e000e */
[----:B------:R-:W-:Y:S05]  /*12660*/  WARPSYNC.COLLECTIVE R15, `(.L_x_383) ;  /* 0x000000000f087348 */ /* 0x000fea0003c00000 */
[----:B------:R0:W1:Y:S02]  /*12670*/  SHFL.IDX P6, R14, R13, R12, R11 ;  /* 0x0000000c0d0e7389 */ /* 0x00006400000c000b */
[----:B01----:R-:W-:Y:S01]  /*12680*/  ENDCOLLECTIVE ;  /* 0x000000000000791b */ /* 0x003fe20003800000 */
.L_x_383:
        /* <DEDUP_REMOVED lines=11> */
.L_x_384:
[----:B------:R-:W-:Y:S02]  /*12740*/  IMAD.MOV.U32 R13, RZ, RZ, R5 ;  /* 0x000000ffff0d7224 */ /* 0x000fe400078e0005 */
[----:B------:R-:W-:Y:S02]  /*12750*/  IMAD.MOV.U32 R12, RZ, RZ, RZ ;  /* 0x000000ffff0c7224 */ /* 0x000fe400078e00ff */
[----:B------:R-:W-:-:S07]  /*12760*/  IMAD.MOV.U32 R2, RZ, RZ, R14 ;  /* 0x000000ffff027224 */ /* 0x000fce00078e000e */
[----:B------:R-:W-:Y:S05]  /*12770*/  WARPSYNC.COLLECTIVE R15, `(.L_x_385) ;  /* 0x000000000f087348 */ /* 0x000fea0003c00000 */
[----:B------:R0:W1:Y:S02]  /*12780*/  SHFL.IDX P6, R14, R13, R12, R11 ;  /* 0x0000000c0d0e7389 */ /* 0x00006400000c000b */
[----:B01----:R-:W-:Y:S01]  /*12790*/  ENDCOLLECTIVE ;  /* 0x000000000000791b */ /* 0x003fe20003800000 */
.L_x_385:
        /* <DEDUP_REMOVED lines=11> */
.L_x_386:
[----:B------:R-:W-:Y:S01]  /*12850*/  IMAD.MOV.U32 R2, RZ, RZ, R14 ;  /* 0x000000ffff027224 */ /* 0x000fe200078e000e */
[----:B------:R-:W-:Y:S06]  /*12860*/  BRA `(.L_x_387) ;  /* 0xffffffbc006c7947 */ /* 0x000fec000383ffff */
.L_x_279:
[----:B0-----:R0:W2:Y:S02]  /*12870*/  SYNCS.PHASECHK.TRANS64.TRYWAIT P2, [R2+URZ+0x13270], R0 ;  /* 0x01327000020075a7 */ /* 0x0010a4000804017f */
[----:B--2---:R-:W-:Y:S05]  /*12880*/  @!P2 NANOSLEEP.SYNCS 0x989680 ;  /* 0x009896800000a95d */ /* 0x004fea0003900000 */
[----:B------:R-:W2:Y:S02]  /*12890*/  @!P2 SYNCS.PHASECHK.TRANS64 P2, [R2+URZ+0x13270], R0 ;  /* 0x013270000200a5a7 */ /* 0x000ea4000804007f */
[----:B--2---:R-:W-:Y:S05]  /*128a0*/  @!P2 BRA `(.L_x_279) ;  /* 0xfffffffc00f0a947 */ /* 0x004fea000383ffff */
[----:B------:R-:W-:Y:S05]  /*128b0*/  BRA `(.L_x_388) ;  /* 0xffffffbc00d07947 */ /* 0x000fea000383ffff */
.L_x_281:
[----:B0-----:R0:W2:Y:S02]  /*128c0*/  SYNCS.PHASECHK.TRANS64.TRYWAIT P2, [R2+URZ+0x13260], R0 ;  /* 0x01326000020075a7 */ /* 0x0010a4000804017f */
[----:B--2---:R-:W-:Y:S05]  /*128d0*/  @!P2 NANOSLEEP.SYNCS 0x989680 ;  /* 0x009896800000a95d */ /* 0x004fea0003900000 */
[----:B------:R-:W2:Y:S02]  /*128e0*/  @!P2 SYNCS.PHASECHK.TRANS64 P2, [R2+URZ+0x13260], R0 ;  /* 0x013260000200a5a7 */ /* 0x000ea4000804007f */
[----:B--2---:R-:W-:Y:S05]  /*128f0*/  @!P2 BRA `(.L_x_281) ;  /* 0xfffffffc00f0a947 */ /* 0x004fea000383ffff */
[----:B------:R-:W-:Y:S05]  /*12900*/  BRA `(.L_x_389) ;  /* 0xffffffbc00e07947 */ /* 0x000fea000383ffff */
.L_x_289:
[----:B0-----:R0:W1:Y:S02]  /*12910*/  SYNCS.PHASECHK.TRANS64.TRYWAIT P1, [R3+URZ+0x13270], R0 ;  /* 0x01327000030075a7 */ /* 0x001064000802017f */
[----:B-1----:R-:W-:Y:S05]  /*12920*/  @!P1 NANOSLEEP.SYNCS 0x989680 ;  /* 0x009896800000995d */ /* 0x002fea0003900000 */
[----:B------:R-:W1:Y:S02]  /*12930*/  @!P1 SYNCS.PHASECHK.TRANS64 P1, [R3+URZ+0x13270], R0 ;  /* 0x01327000030095a7 */ /* 0x000e64000802007f */
[----:B-1----:R-:W-:Y:S05]  /*12940*/  @!P1 BRA `(.L_x_289) ;  /* 0xfffffffc00f09947 */ /* 0x002fea000383ffff */
[----:B------:R-:W-:Y:S05]  /*12950*/  BRA `(.L_x_390) ;  /* 0xffffffc4002c7947 */ /* 0x000fea000383ffff */
.L_x_291:
[----:B0-----:R0:W1:Y:S02]  /*12960*/  SYNCS.PHASECHK.TRANS64.TRYWAIT P1, [R3+URZ+0x13260], R0 ;  /* 0x01326000030075a7 */ /* 0x001064000802017f */
[----:B-1----:R-:W-:Y:S05]  /*12970*/  @!P1 NANOSLEEP.SYNCS 0x989680 ;  /* 0x009896800000995d */ /* 0x002fea0003900000 */
[----:B------:R-:W1:Y:S02]  /*12980*/  @!P1 SYNCS.PHASECHK.TRANS64 P1, [R3+URZ+0x13260], R0 ;  /* 0x01326000030095a7 */ /* 0x000e64000802007f */
[----:B-1----:R-:W-:Y:S05]  /*12990*/  @!P1 BRA `(.L_x_291) ;  /* 0xfffffffc00f09947 */ /* 0x002fea000383ffff */
[----:B------:R-:W-:Y:S05]  /*129a0*/  BRA `(.L_x_391) ;  /* 0xffffffc4003c7947 */ /* 0x000fea000383ffff */
.L_x_303:
[----:B0-----:R0:W1:Y:S02]  /*129b0*/  SYNCS.PHASECHK.TRANS64.TRYWAIT P0, [R5+URZ+0x13220], R0 ;  /* 0x01322000050075a7 */ /* 0x001064000800017f */
[----:B-1----:R-:W-:Y:S05]  /*129c0*/  @!P0 NANOSLEEP.SYNCS 0x989680 ;  /* 0x009896800000895d */ /* 0x002fea0003900000 */
[----:B------:R-:W1:Y:S02]  /*129d0*/  @!P0 SYNCS.PHASECHK.TRANS64 P0, [R5+URZ+0x13220], R0 ;  /* 0x01322000050085a7 */ /* 0x000e64000800007f */
[----:B-1----:R-:W-:Y:S05]  /*129e0*/  @!P0 BRA `(.L_x_303) ;  /* 0xfffffffc00f08947 */ /* 0x002fea000383ffff */
[----:B------:R-:W-:Y:S05]  /*129f0*/  BRA `(.L_x_392) ;  /* 0xffffffd4008c7947 */ /* 0x000fea000383ffff */
.L_x_304:
[----:B------:R-:W1:Y:S01]  /*12a00*/  S2R R2, SR_TID.X ;  /* 0x0000000000027919 */ /* 0x000e620000002100 */
[----:B------:R-:W-:Y:S01]  /*12a10*/  BSSY B0, `(.L_x_393) ;  /* 0x000000a000007945 */ /* 0x000fe20003800000 */
[----:B------:R-:W-:Y:S02]  /*12a20*/  IMAD.MOV.U32 R12, RZ, RZ, RZ ;  /* 0x000000ffff0c7224 */ /* 0x000fe400078e00ff */
[----:B------:R-:W-:Y:S02]  /*12a30*/  IMAD.MOV.U32 R11, RZ, RZ, 0x1f ;  /* 0x0000001fff0b7424 */ /* 0x000fe400078e00ff */
[----:B------:R-:W-:Y:S01]  /*12a40*/  IMAD.MOV.U32 R15, RZ, RZ, -0x1 ;  /* 0xffffffffff0f7424 */ /* 0x000fe200078e00ff */
[----:B-1----:R-:W-:-:S04]  /*12a50*/  SHF.R.U32.HI R2, RZ, 0x5, R2 ;  /* 0x00000005ff027819 */ /* 0x002fc80000011602 */
[----:B------:R-:W-:-:S05]  /*12a60*/  LOP3.LUT R2, R2, 0x3, RZ, 0xc0, !PT ;  /* 0x0000000302027812 */ /* 0x000fca00078ec0ff */
[----:B------:R-:W-:-:S07]  /*12a70*/  IMAD.MOV.U32 R13, RZ, RZ, R2 ;  /* 0x000000ffff0d7224 */ /* 0x000fce00078e0002 */
[----:B0-2--5:R-:W-:Y:S05]  /*12a80*/  WARPSYNC.COLLECTIVE R15, `(.L_x_394) ;  /* 0x000000000f087348 */ /* 0x025fea0003c00000 */
[----:B------:R1:W3:Y:S02]  /*12a90*/  SHFL.IDX P6, R14, R13, R12, R11 ;  /* 0x0000000c0d0e7389 */ /* 0x0002e400000c000b */
[----:B0123-5:R-:W-:Y:S01]  /*12aa0*/  ENDCOLLECTIVE ;  /* 0x000000000000791b */ /* 0x02ffe20003800000 */
.L_x_394:
[----:B------:R-:W-:Y:S05]  /*12ab0*/  BSYNC B0 ;  /* 0x0000000000007941 */ /* 0x000fea0003800000 */
.L_x_393:
[----:B------:R-:W-:Y:S05]  /*12ac0*/  BRA `(.L_x_395) ;  /* 0xffffffd400747947 */ /* 0x000fea000383ffff */
.L_x_307:
[----:B------:R-:W-:Y:S01]  /*12ad0*/  BSSY B1, `(.L_x_396) ;  /* 0x0000006000017945 */ /* 0x000fe20003800000 */
[----:B------:R-:W-:-:S07]  /*12ae0*/  IMAD.MOV.U32 R15, RZ, RZ, -0x1 ;  /* 0xffffffffff0f7424 */ /* 0x000fce00078e00ff */
[----:B0-2--5:R-:W-:Y:S05]  /*12af0*/  WARPSYNC.COLLECTIVE R15, `(.L_x_397) ;  /* 0x000000000f0c7348 */ /* 0x025fea0003c00000 */
[----:B------:R-:W-:Y:S02]  /*12b00*/  ELECT P6, UR62, PT ;  /* 0x00000000003e782f */ /* 0x000fe400038c0000 */
[----:B------:R-:W-:Y:S01]  /*12b10*/  MOV R14, UR62 ;  /* 0x0000003e000e7c02 */ /* 0x000fe20008000f00 */
[----:B0-2--5:R-:W-:Y:S10]  /*12b20*/  ENDCOLLECTIVE ;  /* 0x000000000000791b */ /* 0x025ff40003800000 */
.L_x_397:
[----:B------:R-:W-:Y:S05]  /*12b30*/  BSYNC B1 ;  /* 0x0000000000017941 */ /* 0x000fea0003800000 */
.L_x_396:
[----:B------:R-:W-:Y:S05]  /*12b40*/  BRA `(.L_x_398) ;  /* 0xffffffd4006c7947 */ /* 0x000fea000383ffff */
.L_x_309:
[----:B0-----:R0:W1:Y:S02]  /*12b50*/  SYNCS.PHASECHK.TRANS64.TRYWAIT P1, [R3+URZ+0x13240], R2 ;  /* 0x01324002030075a7 */ /* 0x001064000802017f */
[----:B-1----:R-:W-:Y:S05]  /*12b60*/  @!P1 NANOSLEEP.SYNCS 0x989680 ;  /* 0x009896800000995d */ /* 0x002fea0003900000 */
[----:B------:R-:W1:Y:S02]  /*12b70*/  @!P1 SYNCS.PHASECHK.TRANS64 P1, [R3+URZ+0x13240], R2 ;  /* 0x01324002030095a7 */ /* 0x000e64000802007f */
[----:B-1----:R-:W-:Y:S05]  /*12b80*/  @!P1 BRA `(.L_x_309) ;  /* 0xfffffffc00f09947 */ /* 0x002fea000383ffff */
[----:B------:R-:W-:Y:S05]  /*12b90*/  BRA `(.L_x_399) ;  /* 0xffffffd400907947 */ /* 0x000fea000383ffff */
.L_x_311:
[----:B-1----:R1:W3:Y:S02]  /*12ba0*/  SYNCS.PHASECHK.TRANS64.TRYWAIT P1, [R27+URZ+0x13240], R0 ;  /* 0x013240001b0075a7 */ /* 0x0022e4000802017f */
[----:B---3--:R-:W-:Y:S05]  /*12bb0*/  @!P1 NANOSLEEP.SYNCS 0x989680 ;  /* 0x009896800000995d */ /* 0x008fea0003900000 */
[----:B------:R-:W3:Y:S02]  /*12bc0*/  @!P1 SYNCS.PHASECHK.TRANS64 P1, [R27+URZ+0x13240], R0 ;  /* 0x013240001b0095a7 */ /* 0x000ee4000802007f */
[----:B---3--:R-:W-:Y:S05]  /*12bd0*/  @!P1 BRA `(.L_x_311) ;  /* 0xfffffffc00f09947 */ /* 0x008fea000383ffff */
[----:B------:R-:W-:Y:S05]  /*12be0*/  BRA `(.L_x_400) ;  /* 0xffffffd400a07947 */ /* 0x000fea000383ffff */
.L_x_313:
[----:B---3--:R3:W4:Y:S02]  /*12bf0*/  SYNCS.PHASECHK.TRANS64.TRYWAIT P1, [R3+URZ+0x13260], R2 ;  /* 0x01326002030075a7 */ /* 0x008724000802017f */
[----:B----4-:R-:W-:Y:S05]  /*12c00*/  @!P1 NANOSLEEP.SYNCS 0x989680 ;  /* 0x009896800000995d */ /* 0x010fea0003900000 */
[----:B------:R-:W4:Y:S02]  /*12c10*/  @!P1 SYNCS.PHASECHK.TRANS64 P1, [R3+URZ+0x13260], R2 ;  /* 0x01326002030095a7 */ /* 0x000f24000802007f */
[----:B----4-:R-:W-:Y:S05]  /*12c20*/  @!P1 BRA `(.L_x_313) ;  /* 0xfffffffc00f09947 */ /* 0x010fea000383ffff */
[----:B------:R-:W-:Y:S05]  /*12c30*/  BRA `(.L_x_401) ;  /* 0xffffffd4009c7947 */ /* 0x000fea000383ffff */
.L_x_315:
[----:B----4-:R4:W0:Y:S02]  /*12c40*/  SYNCS.PHASECHK.TRANS64.TRYWAIT P1, [R27+URZ+0x13260], R0 ;  /* 0x013260001b0075a7 */ /* 0x010824000802017f */
[----:B0-----:R-:W-:Y:S05]  /*12c50*/  @!P1 NANOSLEEP.SYNCS 0x989680 ;  /* 0x009896800000995d */ /* 0x001fea0003900000 */
[----:B------:R-:W0:Y:S02]  /*12c60*/  @!P1 SYNCS.PHASECHK.TRANS64 P1, [R27+URZ+0x13260], R0 ;  /* 0x013260001b0095a7 */ /* 0x000e24000802007f */
[----:B0-----:R-:W-:Y:S05]  /*12c70*/  @!P1 BRA `(.L_x_315) ;  /* 0xfffffffc00f09947 */ /* 0x001fea000383ffff */
[----:B------:R-:W-:Y:S05]  /*12c80*/  BRA `(.L_x_402) ;  /* 0xffffffd400987947 */ /* 0x000fea000383ffff */
.L_x_317:
[----:B------:R0:W0:Y:S02]  /*12c90*/  SYNCS.PHASECHK.TRANS64.TRYWAIT P1, [R3+URZ+0x13280], R2 ;  /* 0x01328002030075a7 */ /* 0x000024000802017f */
[----:B0-----:R-:W-:Y:S05]  /*12ca0*/  @!P1 NANOSLEEP.SYNCS 0x989680 ;  /* 0x009896800000995d */ /* 0x001fea0003900000 */
[----:B------:R-:W0:Y:S02]  /*12cb0*/  @!P1 SYNCS.PHASECHK.TRANS64 P1, [R3+URZ+0x13280], R2 ;  /* 0x01328002030095a7 */ /* 0x000e24000802007f */
[----:B0-----:R-:W-:Y:S05]  /*12cc0*/  @!P1 BRA `(.L_x_317) ;  /* 0xfffffffc00f09947 */ /* 0x001fea000383ffff */
[----:B------:R-:W-:Y:S05]  /*12cd0*/  BRA `(.L_x_403) ;  /* 0xffffffd400947947 */ /* 0x000fea000383ffff */
.L_x_404:
        /* <DEDUP_REMOVED lines=10> */
.L_x_2720:


//--------------------- .text._ZN7cutlass13device_kernelIN5flash11enable_sm90INS1_16FlashAttnFwdSm90INS1_25CollectiveMainloopFwdSm90ILi2EN4cute5tupleIJNS5_1CILi1EEES8_S8_EEENS6_IJNS7_ILi192EEENS7_ILi160EEENS7_ILi64EEEEEELi64ENS_12float_e4m3_tEfNS_4arch4Sm90ELb0ELb0ELb0ELb1ELb1ELb1ELb0ELb1ELb1ELb1ELb1ELb0EEENS1_21CollectiveEpilogueFwdINS6_IJSA_SC_SB_EEES9_NS_10bfloat16_tESG_Li384ELb1ELb1ELb1ELb1EEENS1_36VarlenDynamicPersistentTileSchedulerILi192ELi160ELi384ELi128ELb1ELb1ELb1ELb0ELb1ELb1EEEEEEEEEvNT_6ParamsE --------------------------
	.section	.text._ZN7cutlass13device_kernelIN5flash11enable_sm90INS1_16FlashAttnFwdSm90INS1_25CollectiveMainloopFwdSm90ILi2EN4cute5tupleIJNS5_1CILi1EEES8_S8_EEENS6_IJNS7_ILi192EEENS7_ILi160EEENS7_ILi64EEEEEELi64ENS_12float_e4m3_tEfNS_4arch4Sm90ELb0ELb0ELb0ELb1ELb1ELb1ELb0ELb1ELb1ELb1ELb1ELb0EEENS1_21CollectiveEpilogueFwdINS6_IJSA_SC_SB_EEES9_NS_10bfloat16_tESG_Li384ELb1ELb1ELb1ELb1EEENS1_36VarlenDynamicPersistentTileSchedulerILi192ELi160ELi384ELi128ELb1ELb1ELb1ELb0ELb1ELb1EEEEEEEEEvNT_6ParamsE,"ax",@progbits
	.align	128
.text._ZN7cutlass13device_kernelIN5flash11enable_sm90INS1_16FlashAttnFwdSm90INS1_25CollectiveMainloopFwdSm90ILi2EN4cute5tupleIJNS5_1CILi1EEES8_S8_EEENS6_IJNS7_ILi192EEENS7_ILi160EEENS7_ILi64EEEEEELi64ENS_12float_e4m3_tEfNS_4arch4Sm90ELb0ELb0ELb0ELb1ELb1ELb1ELb0ELb1ELb1ELb1ELb1ELb0EEENS1_21CollectiveEpilogueFwdINS6_IJSA_SC_SB_EEES9_NS_10bfloat16_tESG_Li384ELb1ELb1ELb1ELb1EEENS1_36VarlenDynamicPersistentTileSchedulerILi192ELi160ELi384ELi128ELb1ELb1ELb1ELb0ELb1ELb1EEEEEEEEEvNT_6ParamsE:
        .type           _ZN7cutlass13device_kernelIN5flash11enable_sm90INS1_16FlashAttnFwdSm90INS1_25CollectiveMainloopFwdSm90ILi2EN4cute5tupleIJNS5_1CILi1EEES8_S8_EEENS6_IJNS7_ILi192EEENS7_ILi160EEENS7_ILi64EEEEEELi64ENS_12float_e4m3_tEfNS_4arch4Sm90ELb0ELb0ELb0ELb1ELb1ELb1ELb0ELb1ELb1ELb1ELb1ELb0EEENS1_21CollectiveEpilogueFwdINS6_IJSA_SC_SB_EEES9_NS_10bfloat16_tESG_Li384ELb1ELb1ELb1ELb1EEENS1_36VarlenDynamicPersistentTileSchedulerILi192ELi160ELi384ELi128ELb1ELb1ELb1ELb0ELb1ELb1EEEEEEEEEvNT_6ParamsE,@function
        .size           _ZN7cutlass13device_kernelIN5flash11enable_sm90INS1_16FlashAttnFwdSm90INS1_25CollectiveMainloopFwdSm90ILi2EN4cute5tupleIJNS5_1CILi1EEES8_S8_EEENS6_IJNS7_ILi192EEENS7_ILi160EEENS7_ILi64EEEEEELi64ENS_12float_e4m3_tEfNS_4arch4Sm90ELb0ELb0ELb0ELb1ELb1ELb1ELb0ELb1ELb1ELb1ELb1ELb0EEENS1_21CollectiveEpilogueFwdINS6_IJSA_SC_SB_EEES9_NS_10bfloat16_tESG_Li384ELb1ELb1ELb1ELb1EEENS1_36VarlenDynamicPersistentTileSchedulerILi192ELi160ELi384ELi128ELb1ELb1ELb1ELb0ELb1ELb1EEEEEEEEEvNT_6ParamsE,(.L_x_2721 - _ZN7cutlass13device_kernelIN5flash11enable_sm90INS1_16FlashAttnFwdSm90INS1_25CollectiveMainloopFwdSm90ILi2EN4cute5tupleIJNS5_1CILi1EEES8_S8_EEENS6_IJNS7_ILi192EEENS7_ILi160EEENS7_ILi64EEEEEELi64ENS_12float_e4m3_tEfNS_4arch4Sm90ELb0ELb0ELb0ELb1ELb1ELb1ELb0ELb1ELb1ELb1ELb1ELb0EEENS1_21CollectiveEpilogueFwdINS6_IJSA_SC_SB_EEES9_NS_10bfloat16_tESG_Li384ELb1ELb1ELb1ELb1EEENS1_36VarlenDynamicPersistentTileSchedulerILi192ELi160ELi384ELi128ELb1ELb1ELb1ELb0ELb1ELb1EEEEEEEEEvNT_6ParamsE)
        .other          _ZN7cutlass13device_kernelIN5flash11enable_sm90INS1_16FlashAttnFwdSm90INS1_25CollectiveMainloopFwdSm90ILi2EN4cute5tupleIJNS5_1CILi1EEES8_S8_EEENS6_IJNS7_ILi192EEENS7_ILi160EEENS7_ILi64EEEEEELi64ENS_12float_e4m3_tEfNS_4arch4Sm90ELb0ELb0ELb0ELb1ELb1ELb1ELb0ELb1ELb1ELb1ELb1ELb0EEENS1_21CollectiveEpilogueFwdINS6_IJSA_SC_SB_EEES9_NS_10bfloat16_tESG_Li384ELb1ELb1ELb1ELb1EEENS1_36VarlenDynamicPersistentTileSchedulerILi192ELi160ELi384ELi128ELb1ELb1ELb1ELb0ELb1ELb1EEEEEEEEEvNT_6ParamsE,@"STO_CUDA_ENTRY STV_DEFAULT"
_ZN7cutlass13device_kernelIN5flash11enable_sm90INS1_16FlashAttnFwdSm90INS1_25CollectiveMainloopFwdSm90ILi2EN4cute5tupleIJNS5_1CILi1EEES8_S8_EEENS6_IJNS7_ILi192EEENS7_ILi160EEENS7_ILi64EEEEEELi64ENS_12float_e4m3_tEfNS_4arch4Sm90ELb0ELb0ELb0ELb1ELb1ELb1ELb0ELb1ELb1ELb1ELb1ELb0EEENS1_21CollectiveEpilogueFwdINS6_IJSA_SC_SB_EEES9_NS_10bfloat16_tESG_Li384ELb1ELb1ELb1ELb1EEENS1_36VarlenDynamicPersistentTileSchedulerILi192ELi160ELi384ELi128ELb1ELb1ELb1ELb0ELb1ELb1EEEEEEEEEvNT_6ParamsE:
[----:B------:R-:W0:Y:S02]  /*0000*/  LDC R1, c[0x0][0x28] ;  /* 0x00000a00ff017b82 */ /* 0x000e240000000800 */
[----:B0-----:R-:W-:Y:S01]  /*0010*/  VIADD R1, R1, 0xffffff60 ;  /* 0xffffff6001017836 */ /* 0x001fe20000000000 */
[----:B------:R-:W0:Y:S01]  /*0020*/  S2R R3, SR_TID.X ;  /* 0x0000000000037919 */ /* 0x000e220000002100 */
[----:B------:R-:W-:Y:S01]  /*0030*/  ELECT P0, URZ, PT ;  /* 0x00000000003f782f */ /* 0x000fe20003800000 */
[----:B------:R-:W-:Y:S01]  /*0040*/  BSSY B0, `(.L_x_405) ;  /* 0x000000d000007945 */ /* 0x000fe20003800000 */
[----:B0-----:R-:W-:-:S05]  /*0050*/  SHF.R.U32.HI R0, RZ, 0x5, R3 ;  /* 0x00000005ff007819 */ /* 0x001fca0000011603 */
[----:B------:R-:W0:Y:S02]  /*0060*/  SHFL.IDX PT, R2, R0, RZ, 0x1f ;  /* 0x00001fff00027589 */ /* 0x000e2400000e0000 */
[----:B0-----:R-:W-:-:S13]  /*0070*/  ISETP.EQ.AND P0, PT, R2, RZ, P0 ;  /* 0x000000ff0200720c */ /* 0x001fda0000702270 */
[----:B------:R-:W-:Y:S05]  /*0080*/  @!P0 BRA `(.L_x_406) ;  /* 0x0000000000208947 */ /* 0x000fea0003800000 */
[----:B------:R-:W-:Y:S02]  /*0090*/  ULDC.64 UR4, c[0x0][0x198] ;  /* 0x0000660000047ab9 */ /* 0x000fe40000000a00 */
[----:B------:R-:W-:Y:S02]  /*00a0*/  UIADD3 UR6, UP0, UR4, 0x570, URZ ;  /* 0x0000057004067890 */ /* 0x000fe4000ff1e03f */
[----:B------:R-:W-:Y:S02]  /*00b0*/  UIADD3 UR4, UP1, UR4, 0x670, URZ ;  /* 0x0000067004047890 */ /* 0x000fe4000ff3e03f */
[----:B------:R-:W-:Y:S02]  /*00c0*/  UIADD3.X UR7, URZ, UR5, URZ, UP0, !UPT ;  /* 0x000000053f077290 */ /* 0x000fe400087fe43f */
[----:B------:R-:W-:-:S07]  /*00d0*/  UIADD3.X UR5, URZ, UR5, URZ, UP1, !UPT ;  /* 0x000000053f057290 */ /* 0x000fce0008ffe43f */
[----:B------:R0:W-:Y:S02]  /*00e0*/  UTMACCTL.PF [UR6] ;  /* 0x00000000060079b9 */ /* 0x0001e40008040000 */
[----:B------:R0:W-:Y:S02]  /*00f0*/  UTMACCTL.PF [UR4] ;  /* 0x00000000040079b9 */ /* 0x0001e40008040000 */
[----:B0-----:R-:W-:Y:S01]  /*0100*/  NOP ;  /* 0x0000000000007918 */ /* 0x001fe20000000000 */
.L_x_406:
[----:B------:R-:W-:Y:S05]  /*0110*/  BSYNC B0 ;  /* 0x0000000000007941 */ /* 0x000fea0003800000 */
.L_x_405:
[----:B------:R-:W-:Y:S01]  /*0120*/  VOTEU.ANY UP0, P0 ;  /* 0x00000000003f7886 */ /* 0x000fe20000000100 */
[----:B------:R-:W0:Y:S01]  /*0130*/  SHFL.IDX PT, R2, R0, RZ, 0x1f ;  /* 0x00001fff00027589 */ /* 0x000e2200000e0000 */
[----:B------:R-:W-:Y:S01]  /*0140*/  UMOV UR4, 0x80 ;  /* 0x0000008000047882 */ /* 0x000fe20000000000 */
[----:B------:R-:W-:Y:S01]  /*0150*/  UMOV UR7, 0x180 ;  /* 0x0000018000077882 */ /* 0x000fe20000000000 */
[----:B------:R-:W-:Y:S01]  /*0160*/  SHF.R.U32.HI R3, RZ, 0x7, R3 ;  /* 0x00000007ff037819 */ /* 0x000fe20000011603 */
[----:B------:R-:W1:Y:S01]  /*0170*/  @UP0 S2UR UR8, SR_CgaCtaId ;  /* 0x00000000000809c3 */ /* 0x000e620000008800 */
[----:B------:R-:W-:Y:S01]  /*0180*/  @UP0 UMOV UR6, 0x400 ;  /* 0x0000040000060882 */ /* 0x000fe20000000000 */
[----:B------:R-:W-:-:S04]  /*0190*/  @UP0 UIADD3 UR4, -UR4, 0x100000, URZ ;  /* 0x0010000004040890 */ /* 0x000fc8000fffe13f */
[----:B------:R-:W-:Y:S02]  /*01a0*/  @UP0 USHF.L.U32 UR5, UR4, 0xb, URZ ;  /* 0x0000000b04050899 */ /* 0x000fe4000800063f */
[----:B------:R-:W-:Y:S01]  /*01b0*/  @UP0 USHF.L.U32 UR4, UR4, 0x1, URZ ;  /* 0x0000000104040899 */ /* 0x000fe2000800063f */
[----:B------:R-:W-:Y:S01]  /*01c0*/  VOTEU.ANY UP1, P0 ;  /* 0x00000000003f7886 */ /* 0x000fe20000020100 */
[----:B0-----:R-:W-:Y:S02]  /*01d0*/  ISETP.NE.AND P1, PT, R2, RZ, PT ;  /* 0x000000ff0200720c */ /* 0x001fe40003f25270 */
[----:B------:R0:W2:Y:S01]  /*01e0*/  SHFL.IDX PT, R2, R3, RZ, 0x1f ;  /* 0x00001fff03027589 */ /* 0x0000a200000e0000 */
[----:B-1----:R-:W-:Y:S02]  /*01f0*/  @UP0 ULEA UR8, UR8, UR6, 0x18 ;  /* 0x0000000608080291 */ /* 0x002fe4000f8ec03f */
[----:B------:R-:W-:-:S04]  /*0200*/  @UP0 UIADD3 UR6, -UR7, 0x100000, URZ ;  /* 0x0010000007060890 */ /* 0x000fc8000fffe13f */
[----:B------:R-:W-:Y:S02]  /*0210*/  @UP0 USHF.L.U32 UR7, UR6, 0xb, URZ ;  /* 0x0000000b06070899 */ /* 0x000fe4000800063f */
[----:B------:R-:W-:Y:S01]  /*0220*/  @UP0 USHF.L.U32 UR6, UR6, 0x1, URZ ;  /* 0x0000000106060899 */ /* 0x000fe2000800063f */
[----:B------:R-:W-:Y:S01]  /*0230*/  VOTEU.ANY UP0, P0 ;  /* 0x00000000003f7886 */ /* 0x000fe20000000100 */
[----:B------:R-:W1:Y:S04]  /*0240*/  FENCE.VIEW.ASYNC.S ;  /* 0x00000000000073c6 */ /* 0x000e680000000000 */
[----:B-1----:R0:W1:Y:S06]  /*0250*/  @UP0 SYNCS.EXCH.64 URZ, [UR8+0x13200], UR4 ;  /* 0x01320004083f05b2 */ /* 0x00206c0008000100 */
[----:B------:R0:W3:Y:S02]  /*0260*/  @UP1 SYNCS.EXCH.64 URZ, [UR8+0x13220], UR6 ;  /* 0x01322006083f15b2 */ /* 0x0000e40008000100 */
        /* <DEDUP_REMOVED lines=14> */
[----:B0-----:R0:W4:Y:S08]  /*0350*/  SYNCS.EXCH.64 URZ, [UR8+0x13230], UR4 ;  /* 0x01323004083f75b2 */ /* 0x0011300008000100 */
[----:B------:R0:W0:Y:S01]  /*0360*/  SYNCS.EXCH.64 URZ, [UR8+0x13240], UR6 ;  /* 0x01324006083f75b2 */ /* 0x0000220008000100 */
[----:B------:R0:W0:Y:S01]  /*0370*/  SYNCS.EXCH.64 URZ, [UR8+0x13238], UR4 ;  /* 0x01323804083f75b2 */ /* 0x0000220008000100 */
[----:B------:R0:W0:Y:S01]  /*0380*/  SYNCS.EXCH.64 URZ, [UR8+0x13248], UR6 ;  /* 0x01324806083f75b2 */ /* 0x0000220008000100 */
[----:B------:R-:W-:Y:S01]  /*0390*/  NOP ;  /* 0x0000000000007918 */ /* 0x000fe20000000000 */
.L_x_407:
        /* <DEDUP_REMOVED lines=22> */
.L_x_408:
        /* <DEDUP_REMOVED lines=18> */
.L_x_409:
        /* <DEDUP_REMOVED lines=22> */
.L_x_410:
[----:B------:R-:W5:Y:S01]  /*0780*/  SHFL.IDX PT, R4, R0, RZ, 0x1f ;  /* 0x00001fff00047589 */ /* 0x000f6200000e0000 */
        /* <DEDUP_REMOVED lines=22> */
.L_x_411:
[----:B--2---:R-:W-:Y:S01]  /*08f0*/  ISETP.NE.AND P0, PT, R2, RZ, PT ;  /* 0x000000ff0200720c */ /* 0x004fe20003f05270 */
[----:B------:R-:W-:Y:S01]  /*0900*/  IMAD.MOV.U32 R2, RZ, RZ, 0x1 ;  /* 0x00000001ff027424 */ /* 0x000fe200078e00ff */
[----:B------:R-:W-:Y:S01]  /*0910*/  NOP ;  /* 0x0000000000007918 */ /* 0x000fe20000000000 */
[----:B------:R-:W-:Y:S01]  /*0920*/  ULDC.64 UR40, c[0x0][0x208] ;  /* 0x0000820000287ab9 */ /* 0x000fe20000000a00 */
[----:B------:R-:W-:Y:S02]  /*0930*/  BSSY B8, `(.L_x_412) ;  /* 0x0001788000087945 */ /* 0x000fe40003800000 */
[----:B------:R-:W-:-:S05]  /*0940*/  SEL R2, R2, 0x2, !P0 ;  /* 0x0000000202027807 */ /* 0x000fca0004000000 */
[----:B------:R2:W-:Y:S01]  /*0950*/  STL [R1+0x2c], R2 ;  /* 0x00002c0201007387 */ /* 0x0005e20000100800 */
[----:B01-34-:R-:W-:Y:S06]  /*0960*/  BAR.SYNC.DEFER_BLOCKING 0x0 ;  /* 0x0000000000007b1d */ /* 0x01bfec0000010000 */
[----:B------:R-:W-:Y:S05]  /*0970*/  @!P0 BRA `(.L_x_413) ;  /* 0x000000fc00cc8947 */ /* 0x000fea0003800000 */
.L_x_414:
[----:B------:R-:W-:-:S08]  /*0980*/  NOP ;  /* 0x0000000000007918 */ /* 0x000fd00000000000 */
[----:B------:R-:W0:Y:S02]  /*0990*/  USETMAXREG.TRY_ALLOC.CTAPOOL UP0, 0xa0 ;  /* 0x000000a0000079c8 */ /* 0x000e240008000600 */
[----:B0-----:R-:W-:-:S13]  /*09a0*/  PLOP3.LUT P0, PT, PT, PT, UP0, 0x80, 0x0 ;  /* 0x000000000000781c */ /* 0x001fda0003f0f008 */
[----:B------:R-:W-:Y:S05]  /*09b0*/  @!P0 BRA `(.L_x_414) ;  /* 0xfffffffc00f08947 */ /* 0x000fea000383ffff */
[----:B------:R-:W0:Y:S08]  /*09c0*/  S2UR UR4, SR_CgaCtaId ;  /* 0x00000000000479c3 */ /* 0x000e300000008800 */
[----:B------:R-:W-:Y:S06]  /*09d0*/  BAR.ARV 0x8, 0x200 ;  /* 0x0208000000007b1d */ /* 0x000fec0000002000 */
[----:B------:R-:W-:-:S02]  /*09e0*/  MOV R18, 0x400 ;  /* 0x0000040000127802 */ /* 0x000fc40000000f00 */
[----:B------:R-:W-:Y:S01]  /*09f0*/  BAR.SYNC.DEFER_BLOCKING 0x5, 0x200 ;  /* 0x0148000000007b1d */ /* 0x000fe20000010000 */
[----:B0-----:R-:W-:-:S05]  /*0a00*/  IMAD.U32 R0, RZ, RZ, UR4 ;  /* 0x00000004ff007e24 */ /* 0x001fca000f8e00ff */
[----:B------:R-:W-:Y:S01]  /*0a10*/  ULDC UR4, c[0x0][0xc3c] ;  /* 0x00030f0000047ab9 */ /* 0x000fe20000000800 */
[----:B------:R-:W-:Y:S01]  /*0a20*/  LEA R18, R0, R18, 0x18 ;  /* 0x0000001200127211 */ /* 0x000fe200078ec0ff */
[----:B------:R-:W-:Y:S04]  /*0a30*/  STL [R1+0x20], R0 ;  /* 0x0000200001007387 */ /* 0x000fe80000100800 */
[----:B------:R-:W0:Y:S01]  /*0a40*/  LDS.128 R24, [R18+0x132d0] ;  /* 0x0132d00012187984 */ /* 0x000e220000000c00 */
[----:B------:R-:W-:Y:S06]  /*0a50*/  BAR.ARV 0x4, 0x200 ;  /* 0x0108000000007b1d */ /* 0x000fec0000002000 */
[----:B0-----:R-:W-:-:S13]  /*0a60*/  ISETP.GE.AND P0, PT, R27, UR4, PT ;  /* 0x000000041b007c0c */ /* 0x001fda000bf06270 */
[----:B------:R-:W-:Y:S05]  /*0a70*/  @P0 BRA `(.L_x_415) ;  /* 0x0000017400cc0947 */ /* 0x000fea0003800000 */
[----:B------:R-:W3:Y:S01]  /*0a80*/  LDL.LU R16, [R1+0x2c] ;  /* 0x00002c0001107983 */ /* 0x000ee20000300800 */
[----:B------:R-:W0:Y:S02]  /*0a90*/  S2R R0, SR_TID.X ;  /* 0x0000000000007919 */ /* 0x000e240000002100 */
[----:B0-----:R-:W-:-:S05]  /*0aa0*/  VIADD R15, R0, 0xffffff80 ;  /* 0xffffff80000f7836 */ /* 0x001fca0000000000 */
[----:B------:R-:W-:Y:S02]  /*0ab0*/  SHF.R.S32.HI R0, RZ, 0x1f, R15 ;  /* 0x0000001fff007819 */ /* 0x000fe4000001140f */
[-C--:B------:R-:W-:Y:S02]  /*0ac0*/  LEA.HI R3, R15, R15.reuse, RZ, 0x1 ;  /* 0x0000000f0f037211 */ /* 0x080fe400078f08ff */
[CC--:B--2---:R-:W-:Y:S02]  /*0ad0*/  LEA.HI R2, R0.reuse, R15.reuse, RZ, 0x7 ;  /* 0x0000000f00027211 */ /* 0x0c4fe400078f38ff */
[CC--:B------:R-:W-:Y:S02]  /*0ae0*/  LEA.HI R4, R0.reuse, R15.reuse, RZ, 0x5 ;  /* 0x0000000f00047211 */ /* 0x0c0fe400078f28ff */
[----:B------:R-:W-:Y:S02]  /*0af0*/  SHF.R.S32.HI R10, RZ, 0x1, R3 ;  /* 0x00000001ff0a7819 */ /* 0x000fe40000011403 */
[----:B------:R-:W-:Y:S01]  /*0b00*/  LEA.HI R5, R0, R15, RZ, 0x4 ;  /* 0x0000000f00057211 */ /* 0x000fe200078f20ff */
[----:B------:R-:W-:Y:S01]  /*0b10*/  IMAD.SHL.U32 R8, R4, 0x20, RZ ;  /* 0x0000002004087824 */ /* 0x000fe200078e00ff */
[----:B------:R-:W-:-:S02]  /*0b20*/  LOP3.LUT R9, R2, 0xffffff80, RZ, 0xc0, !PT ;  /* 0xffffff8002097812 */ /* 0x000fc400078ec0ff */
[----:B------:R-:W-:Y:S02]  /*0b30*/  LEA.HI R4, R3, R10, RZ, 0x1 ;  /* 0x0000000a03047211 */ /* 0x000fe400078f08ff */
[----:B------:R-:W-:Y:S01]  /*0b40*/  LOP3.LUT R7, R5, 0x3fffff0, RZ, 0xc0, !PT ;  /* 0x03fffff005077812 */ /* 0x000fe200078ec0ff */
[C---:B------:R-:W-:Y:S01]  /*0b50*/  IMAD.IADD R14, R15.reuse, 0x1, -R9 ;  /* 0x000000010f0e7824 */ /* 0x040fe200078e0a09 */
[----:B------:R-:W-:Y:S02]  /*0b60*/  LOP3.LUT R4, R4, 0x3fffffe, RZ, 0xc0, !PT ;  /* 0x03fffffe04047812 */ /* 0x000fe400078ec0ff */
[----:B------:R-:W-:Y:S01]  /*0b70*/  SHF.R.S32.HI R6, RZ, 0x4, R5 ;  /* 0x00000004ff067819 */ /* 0x000fe20000011405 */
[----:B------:R-:W-:Y:S01]  /*0b80*/  IMAD.IADD R7, R15, 0x1, -R7 ;  /* 0x000000010f077824 */ /* 0x000fe200078e0a07 */
[----:B------:R-:W-:Y:S01]  /*0b90*/  LOP3.LUT R8, R8, 0xfffffc00, RZ, 0xc0, !PT ;  /* 0xfffffc0008087812 */ /* 0x000fe200078ec0ff */
[----:B------:R-:W-:Y:S01]  /*0ba0*/  IMAD.IADD R4, R10, 0x1, -R4 ;  /* 0x000000010a047824 */ /* 0x000fe200078e0a04 */
[----:B------:R-:W-:-:S02]  /*0bb0*/  SHF.R.S32.HI R9, RZ, 0x1f, R14 ;  /* 0x0000001fff097819 */ /* 0x000fc4000001140e */
[----:B------:R-:W-:Y:S01]  /*0bc0*/  LEA.HI R5, R5, R6, RZ, 0x1 ;  /* 0x0000000605057211 */ /* 0x000fe200078f08ff */
[----:B------:R-:W-:Y:S01]  /*0bd0*/  IMAD R7, R7, 0x40, R8 ;  /* 0x0000004007077824 */ /* 0x000fe200078e0208 */
[----:B------:R-:W-:Y:S01]  /*0be0*/  LEA.HI R8, R9, R14, RZ, 0x2 ;  /* 0x0000000e09087211 */ /* 0x000fe200078f10ff */
[----:B------:R-:W-:Y:S01]  /*0bf0*/  IMAD R13, R6, 0x8, R4 ;  /* 0x00000008060d7824 */ /* 0x000fe200078e0204 */
[----:B------:R-:W-:Y:S02]  /*0c00*/  LOP3.LUT R5, R5, 0x1ffffffe, RZ, 0xc0, !PT ;  /* 0x1ffffffe05057812 */ /* 0x000fe400078ec0ff */
[----:B------:R-:W-:Y:S02]  /*0c10*/  LEA.HI R4, R0, R15, RZ, 0x2 ;  /* 0x0000000f00047211 */ /* 0x000fe400078f10ff */
[--C-:B------:R-:W-:Y:S02]  /*0c20*/  SHF.R.S32.HI R10, RZ, 0x2, R8.reuse ;  /* 0x00000002ff0a7819 */ /* 0x100fe40000011408 */
[----:B------:R-:W-:-:S02]  /*0c30*/  SHF.R.S32.HI R11, RZ, 0x1f, R8 ;  /* 0x0000001fff0b7819 */ /* 0x000fc40000011408 */
[----:B------:R-:W-:Y:S02]  /*0c40*/  IADD3 R6, R6, -R5, RZ ;  /* 0x8000000506067210 */ /* 0x000fe40007ffe0ff */
[----:B------:R-:W-:Y:S02]  /*0c50*/  SHF.R.S32.HI R19, RZ, 0x7, R2 ;  /* 0x00000007ff137819 */ /* 0x000fe40000011402 */
[--C-:B------:R-:W-:Y:S02]  /*0c60*/  SHF.R.S32.HI R2, RZ, 0x2, R4.reuse ;  /* 0x00000002ff027819 */ /* 0x100fe40000011404 */
[----:B------:R-:W-:Y:S02]  /*0c70*/  SHF.R.S32.HI R5, RZ, 0x1f, R4 ;  /* 0x0000001fff057819 */ /* 0x000fe40000011404 */
[----:B------:R-:W-:Y:S02]  /*0c80*/  LEA.HI R11, R11, R10, RZ, 0x3 ;  /* 0x0000000a0b0b7211 */ /* 0x000fe400078f18ff */
[----:B------:R-:W-:Y:S01]  /*0c90*/  LOP3.LUT R12, R4, 0xfffffffc, RZ, 0xc0, !PT ;  /* 0xfffffffc040c7812 */ /* 0x000fe200078ec0ff */
[----:B------:R-:W-:Y:S01]  /*0ca0*/  IMAD.HI R4, R19, 0x55555556, RZ ;  /* 0x5555555613047827 */ /* 0x000fe200078e02ff */
[----:B------:R-:W-:-:S02]  /*0cb0*/  LEA.HI R5, R5, R2, RZ, 0x2 ;  /* 0x0000000205057211 */ /* 0x000fc400078f10ff */
[----:B------:R-:W-:Y:S02]  /*0cc0*/  LOP3.LUT R11, R11, 0xfffffff8, RZ, 0xc0, !PT ;  /* 0xfffffff80b0b7812 */ /* 0x000fe400078ec0ff */
[----:B------:R-:W-:Y:S02]  /*0cd0*/  LEA.HI R9, R9, R14, RZ, 0x5 ;  /* 0x0000000e09097211 */ /* 0x000fe400078f28ff */
[----:B------:R-:W-:Y:S01]  /*0ce0*/  LOP3.LUT R5, R5, 0xfffffffc, RZ, 0xc0, !PT ;  /* 0xfffffffc05057812 */ /* 0x000fe200078ec0ff */
[----:B------:R-:W-:Y:S01]  /*0cf0*/  IMAD.IADD R10, R10, 0x1, -R11 ;  /* 0x000000010a0a7824 */ /* 0x000fe200078e0a0b */
[----:B------:R-:W-:Y:S02]  /*0d00*/  LEA.HI R4, R4, R4, RZ, 0x1 ;  /* 0x0000000404047211 */ /* 0x000fe400078f08ff */
[----:B------:R-:W-:Y:S01]  /*0d10*/  SHF.R.S32.HI R9, RZ, 0x5, R9 ;  /* 0x00000005ff097819 */ /* 0x000fe20000011409 */
[----:B------:R-:W-:Y:S02]  /*0d20*/  IMAD.IADD R5, R2, 0x1, -R5 ;  /* 0x0000000102057824 */ /* 0x000fe400078e0a05 */
[----:B------:R-:W-:-:S02]  /*0d30*/  IMAD R4, R4, -0x3, R19 ;  /* 0xfffffffd04047824 */ /* 0x000fc400078e0213 */
[----:B------:R-:W-:Y:S02]  /*0d40*/  IMAD R9, R9, 0x10, R10 ;  /* 0x0000001009097824 */ /* 0x000fe400078e020a */
[----:B------:R-:W-:Y:S01]  /*0d50*/  IMAD R2, R6, 0x8, R7 ;  /* 0x0000000806027824 */ /* 0x000fe200078e0207 */
[----:B------:R-:W-:Y:S01]  /*0d60*/  LOP3.LUT R3, R3, 0xfffffffe, RZ, 0xc0, !PT ;  /* 0xfffffffe03037812 */ /* 0x000fe200078ec0ff */
[----:B------:R-:W-:-:S03]  /*0d70*/  IMAD R4, R4, 0x40, R9 ;  /* 0x0000004004047824 */ /* 0x000fc600078e0209 */
[----:B------:R3:W-:Y:S01]  /*0d80*/  STL [R1+0x98], R2 ;  /* 0x0000980201007387 */ /* 0x0007e20000100800 */
[----:B------:R-:W-:Y:S01]  /*0d90*/  IMAD.IADD R3, R15, 0x1, -R3 ;  /* 0x000000010f037824 */ /* 0x000fe200078e0a03 */
[----:B------:R-:W-:Y:S02]  /*0da0*/  LEA.HI R0, R0, R15, RZ, 0x3 ;  /* 0x0000000f00007211 */ /* 0x000fe400078f18ff */
[----:B------:R-:W-:Y:S04]  /*0db0*/  STL [R1+0x74], R5 ;  /* 0x0000740501007387 */ /* 0x000fe80000100800 */
[----:B------:R-:W-:Y:S04]  /*0dc0*/  STL [R1+0x90], R4 ;  /* 0x0000900401007387 */ /* 0x000fe80000100800 */
[----:B------:R-:W-:Y:S01]  /*0dd0*/  STL [R1+0x48], RZ ;  /* 0x000048ff01007387 */ /* 0x000fe20000100800 */
[----:B------:R-:W-:Y:S01]  /*0de0*/  IMAD.SHL.U32 R156, R3, 0x8, RZ ;  /* 0x00000008039c7824 */ /* 0x000fe200078e00ff */
[----:B------:R-:W-:-:S05]  /*0df0*/  LOP3.LUT R8, R8, 0x7ffffffc, RZ, 0xc0, !PT ;  /* 0x7ffffffc08087812 */ /* 0x000fca00078ec0ff */
[----:B------:R-:W-:-:S04]  /*0e00*/  IMAD.IADD R8, R14, 0x1, -R8 ;  /* 0x000000010e087824 */ /* 0x000fc800078e0a08 */
[----:B------:R-:W-:Y:S02]  /*0e10*/  IMAD.SHL.U32 R10, R8, 0x2, RZ ;  /* 0x00000002080a7824 */ /* 0x000fe400078e00ff */
[----:B------:R-:W-:Y:S02]  /*0e20*/  IMAD.SHL.U32 R9, R13, 0x40, RZ ;  /* 0x000000400d097824 */ /* 0x000fe400078e00ff */
[C---:B------:R-:W-:Y:S01]  /*0e30*/  VIADD R8, R10.reuse, 0x18 ;  /* 0x000000180a087836 */ /* 0x040fe20000000000 */
[C---:B------:R-:W-:Y:S01]  /*0e40*/  IADD3 R6, R10.reuse, 0x28, RZ ;  /* 0x000000280a067810 */ /* 0x040fe20007ffe0ff */
[----:B------:R-:W-:Y:S02]  /*0e50*/  VIADD R7, R10, 0x20 ;  /* 0x000000200a077836 */ /* 0x000fe40000000000 */
[----:B------:R-:W-:-:S05]  /*0e60*/  IMAD.IADD R12, R15, 0x1, -R12 ;  /* 0x000000010f0c7824 */ /* 0x000fca00078e0a0c */
[----:B------:R-:W-:-:S04]  /*0e70*/  LEA.HI R11, R12, R12, RZ, 0x1 ;  /* 0x0000000c0c0b7211 */ /* 0x000fc800078f08ff */
[----:B------:R-:W-:-:S05]  /*0e80*/  LOP3.LUT R11, R11, 0x1ffffffe, RZ, 0xc0, !PT ;  /* 0x1ffffffe0b0b7812 */ /* 0x000fca00078ec0ff */
[----:B------:R-:W-:Y:S02]  /*0e90*/  IMAD.IADD R11, R12, 0x1, -R11 ;  /* 0x000000010c0b7824 */ /* 0x000fe400078e0a0b */
[----:B------:R-:W-:Y:S01]  /*0ea0*/  IMAD.MOV.U32 R19, RZ, RZ, RZ ;  /* 0x000000ffff137224 */ /* 0x000fe200078e00ff */
[----:B---3--:R-:W-:Y:S01]  /*0eb0*/  LOP3.LUT R2, R16, 0x1, RZ, 0xfc, !PT ;  /* 0x0000000110027812 */ /* 0x008fe200078efcff */
[----:B------:R-:W-:-:S04]  /*0ec0*/  IMAD.SHL.U32 R16, R3, 0x10, RZ ;  /* 0x0000001003107824 */ /* 0x000fc800078e00ff */
[----:B------:R0:W-:Y:S01]  /*0ed0*/  STL [R1+0xc], R2 ;  /* 0x00000c0201007387 */ /* 0x0001e20000100800 */
[----:B------:R-:W-:Y:S02]  /*0ee0*/  VIADD R23, R16, 0x20 ;  /* 0x0000002010177836 */ /* 0x000fe40000000000 */
[----:B------:R-:W-:Y:S01]  /*0ef0*/  VIADD R3, R156, 0x10 ;  /* 0x000000109c037836 */ /* 0x000fe20000000000 */
[----:B0-----:R-:W-:Y:S02]  /*0f00*/  LOP3.LUT R2, R0, 0xfffffff8, RZ, 0xc0, !PT ;  /* 0xfffffff800027812 */ /* 0x001fe400078ec0ff */
[----:B------:R-:W-:Y:S01]  /*0f10*/  SHF.R.S32.HI R0, RZ, 0x3, R0 ;  /* 0x00000003ff007819 */ /* 0x000fe20000011400 */
[----:B------:R-:W-:Y:S01]  /*0f20*/  IMAD.SHL.U32 R0, R5, 0x80, RZ ;  /* 0x0000008005007824 */ /* 0x000fe200078e00ff */
[----:B------:R-:W-:Y:S01]  /*0f30*/  IADD3 R2, R15, -R2, RZ ;  /* 0x800000020f027210 */ /* 0x000fe20007ffe0ff */
[----:B------:R-:W-:Y:S03]  /*0f40*/  STL [R1+0x10], RZ ;  /* 0x000010ff01007387 */ /* 0x000fe60000100800 */
[----:B------:R-:W-:Y:S01]  /*0f50*/  LOP3.LUT R2, R0, 0x180, RZ, 0xc0, !PT ;  /* 0x0000018000027812 */ /* 0x000fe200078ec0ff */
[----:B------:R-:W-:Y:S01]  /*0f60*/  STL [R1+0x8], RZ ;  /* 0x000008ff01007387 */ /* 0x000fe20000100800 */
[----:B------:R-:W-:-:S03]  /*0f70*/  SHF.R.S32.HI R0, RZ, 0x1f, R23 ;  /* 0x0000001fff007819 */ /* 0x000fc60000011417 */
[----:B------:R-:W-:Y:S04]  /*0f80*/  STL [R1], RZ ;  /* 0x000000ff01007387 */ /* 0x000fe80000100800 */
[----:B------:R0:W-:Y:S04]  /*0f90*/  STL [R1+0x18], R3 ;  /* 0x0000180301007387 */ /* 0x0001e80000100800 */
[----:B------:R-:W-:Y:S04]  /*0fa0*/  STL [R1+0x2c], R2 ;  /* 0x00002c0201007387 */ /* 0x000fe80000100800 */
[----:B------:R1:W-:Y:S01]  /*0fb0*/  STL [R1+0x14], R0 ;  /* 0x0000140001007387 */ /* 0x0003e20000100800 */
[----:B0-----:R-:W-:-:S02]  /*0fc0*/  SHF.R.U32.HI R3, RZ, 0x3, R2 ;  /* 0x00000003ff037819 */ /* 0x001fc40000011602 */
[C-C-:B-1----:R-:W-:Y:S02]  /*0fd0*/  LOP3.LUT R0, R2.reuse, 0x10, R16.reuse, 0xf8, !PT ;  /* 0x0000001002007812 */ /* 0x142fe400078ef810 */
[----:B------:R-:W-:Y:S01]  /*0fe0*/  LOP3.LUT R2, R2, 0x30, R16, 0xf8, !PT ;  /* 0x0000003002027812 */ /* 0x000fe200078ef810 */
[----:B------:R0:W-:Y:S01]  /*0ff0*/  STL [R1+0x30], R3 ;  /* 0x0000300301007387 */ /* 0x0001e20000100800 */
[----:B------:R-:W-:-:S03]  /*1000*/  LOP3.LUT R0, R0, R3, RZ, 0x3c, !PT ;  /* 0x0000000300007212 */ /* 0x000fc600078e3cff */
[----:B------:R-:W-:Y:S01]  /*1010*/  STL [R1+0x5c], R10 ;  /* 0x00005c0a01007387 */ /* 0x000fe20000100800 */
[----:B0-----:R-:W-:Y:S01]  /*1020*/  LOP3.LUT R3, R2, R3, RZ, 0x3c, !PT ;  /* 0x0000000302037212 */ /* 0x001fe200078e3cff */
[----:B------:R-:W-:Y:S02]  /*1030*/  VIADD R2, R10, 0x10 ;  /* 0x000000100a027836 */ /* 0x000fe40000000000 */
[----:B------:R-:W-:Y:S01]  /*1040*/  STL [R1+0x34], R9 ;  /* 0x0000340901007387 */ /* 0x000fe20000100800 */
[----:B------:R-:W-:-:S03]  /*1050*/  IMAD.IADD R0, R9, 0x1, R0 ;  /* 0x0000000109007824 */ /* 0x000fc600078e0200 */
[----:B------:R0:W-:Y:S01]  /*1060*/  STL [R1+0x58], R2 ;  /* 0x0000580201007387 */ /* 0x0001e20000100800 */
[----:B------:R-:W-:Y:S01]  /*1070*/  VIADD R5, R10, 0x30 ;  /* 0x000000300a057836 */ /* 0x000fe20000000000 */
[----:B------:R-:W-:Y:S02]  /*1080*/  IADD3 R3, R18, R9, R3 ;  /* 0x0000000912037210 */ /* 0x000fe40007ffe003 */
[----:B------:R-:W-:Y:S04]  /*1090*/  STL [R1+0x70], R8 ;  /* 0x0000700801007387 */ /* 0x000fe80000100800 */
[----:B------:R1:W-:Y:S01]  /*10a0*/  STL [R1+0x6c], R7 ;  /* 0x00006c0701007387 */ /* 0x0003e20000100800 */
[----:B0-----:R-:W-:-:S03]  /*10b0*/  VIADD R2, R10, 0x38 ;  /* 0x000000380a027836 */ /* 0x001fc60000000000 */
[----:B------:R-:W-:Y:S04]  /*10c0*/  STL [R1+0x68], R6 ;  /* 0x0000680601007387 */ /* 0x000fe80000100800 */
[----:B------:R0:W-:Y:S04]  /*10d0*/  STL [R1+0x1c], R0 ;  /* 0x00001c0001007387 */ /* 0x0001e80000100800 */
[----:B------:R-:W-:Y:S01]  /*10e0*/  STL [R1+0x64], R5 ;  /* 0x0000640501007387 */ /* 0x000fe20000100800 */
[----:B-1----:R-:W-:Y:S02]  /*10f0*/  SHF.R.S32.HI R7, RZ, 0x1f, R7 ;  /* 0x0000001fff077819 */ /* 0x002fe40000011407 */
[----:B0-----:R-:W-:Y:S01]  /*1100*/  SHF.R.S32.HI R0, RZ, 0x1f, R8 ;  /* 0x0000001fff007819 */ /* 0x001fe20000011408 */
[----:B------:R0:W-:Y:S04]  /*1110*/  STL [R1+0x8c], R3 ;  /* 0x00008c0301007387 */ /* 0x0001e80000100800 */
[----:B------:R-:W-:Y:S04]  /*1120*/  STL [R1+0x60], R2 ;  /* 0x0000600201007387 */ /* 0x000fe80000100800 */
[----:B------:R1:W-:Y:S01]  /*1130*/  STL [R1+0x88], R0 ;  /* 0x0000880001007387 */ /* 0x0003e20000100800 */
[----:B0-----:R-:W-:-:S03]  /*1140*/  SHF.R.S32.HI R3, RZ, 0x1f, R5 ;  /* 0x0000001fff037819 */ /* 0x001fc60000011405 */
[----:B------:R-:W-:Y:S01]  /*1150*/  STL [R1+0x84], R7 ;  /* 0x0000840701007387 */ /* 0x000fe20000100800 */
[----:B-1----:R-:W-:Y:S02]  /*1160*/  SHF.R.S32.HI R0, RZ, 0x1f, R6 ;  /* 0x0000001fff007819 */ /* 0x002fe40000011406 */
[----:B------:R-:W-:-:S03]  /*1170*/  SHF.R.S32.HI R2, RZ, 0x1f, R2 ;  /* 0x0000001fff027819 */ /* 0x000fc60000011402 */
[----:B------:R0:W-:Y:S04]  /*1180*/  STL [R1+0x80], R0 ;  /* 0x0000800001007387 */ /* 0x0001e80000100800 */
[----:B------:R1:W-:Y:S01]  /*1190*/  STL [R1+0x7c], R3 ;  /* 0x00007c0301007387 */ /* 0x0003e20000100800 */
[----:B0-----:R-:W-:-:S05]  /*11a0*/  IMAD R0, R11, 0x8, R4 ;  /* 0x000000080b007824 */ /* 0x001fca00078e0204 */
[----:B------:R1:W-:Y:S04]  /*11b0*/  STL [R1+0x94], R0 ;  /* 0x0000940001007387 */ /* 0x0003e80000100800 */
[----:B------:R1:W-:Y:S01]  /*11c0*/  STL [R1+0x78], R2 ;  /* 0x0000780201007387 */ /* 0x0003e20000100800 */
[----:B------:R-:W-:-:S07]  /*11d0*/  SHF.R.S32.HI R17, RZ, 0x1f, R16 ;  /* 0x0000001fff117819 */ /* 0x000fce0000011410 */
.L_x_524:
[----:B01234-:R-:W0:Y:S01]  /*11e0*/  LDC.64 R2, c[0x0][0xc88] ;  /* 0x00032200ff027b82 */ /* 0x01fe220000000a00 */
[----:B------:R-:W-:Y:S01]  /*11f0*/  ULDC.64 UR4, c[0x0][0xa28] ;  /* 0x00028a0000047ab9 */ /* 0x000fe20000000a00 */
[----:B------:R-:W-:Y:S01]  /*1200*/  ULDC.64 UR8, c[0x0][0xa18] ;  /* 0x0002860000087ab9 */ /* 0x000fe20000000a00 */
[----:B------:R-:W-:Y:S01]  /*1210*/  ULDC.64 UR6, c[0x0][0xa08] ;  /* 0x0002820000067ab9 */ /* 0x000fe20000000a00 */
[----:B0-----:R-:W-:-:S05]  /*1220*/  IMAD.WIDE R2, R27, 0x4, R2 ;  /* 0x000000041b027825 */ /* 0x001fca00078e0202 */
[----:B------:R-:W2:Y:S01]  /*1230*/  LDG.E R31, desc[UR40][R2.64] ;  /* 0x00000028021f7981 */ /* 0x000ea2000c1e1900 */
[----:B------:R-:W-:Y:S01]  /*1240*/  ISETP.NE.U32.AND P2, PT, RZ, UR4, PT ;  /* 0x00000004ff007c0c */ /* 0x000fe2000bf45070 */
[----:B------:R-:W-:Y:S01]  /*1250*/  IMAD.MOV.U32 R8, RZ, RZ, RZ ;  /* 0x000000ffff087224 */ /* 0x000fe200078e00ff */
[----:B------:R-:W-:Y:S01]  /*1260*/  ISETP.NE.U32.AND P1, PT, RZ, UR8, PT ;  /* 0x00000008ff007c0c */ /* 0x000fe2000bf25070 */
[----:B------:R-:W-:Y:S01]  /*1270*/  IMAD.MOV.U32 R28, RZ, RZ, RZ ;  /* 0x000000ffff1c7224 */ /* 0x000fe200078e00ff */
[----:B------:R-:W-:Y:S02]  /*1280*/  ISETP.NE.AND.EX P2, PT, RZ, UR5, PT, P2 ;  /* 0x00000005ff007c0c */ /* 0x000fe4000bf45320 */
[----:B------:R-:W-:Y:S02]  /*1290*/  ISETP.NE.AND.EX P1, PT, RZ, UR9, PT, P1 ;  /* 0x00000009ff007c0c */ /* 0x000fe4000bf25310 */
[----:B------:R-:W-:-:S04]  /*12a0*/  ISETP.NE.U32.AND P0, PT, RZ, UR6, PT ;  /* 0x00000006ff007c0c */ /* 0x000fc8000bf05070 */
[----:B------:R-:W-:Y:S02]  /*12b0*/  ISETP.NE.AND.EX P0, PT, RZ, UR7, PT, P0 ;  /* 0x00000007ff007c0c */ /* 0x000fe4000bf05300 */
[----:B--2---:R-:W-:Y:S01]  /*12c0*/  SHF.R.S32.HI R0, RZ, 0x1f, R31 ;  /* 0x0000001fff007819 */ /* 0x004fe2000001141f */
[C---:B------:R-:W-:Y:S02]  /*12d0*/  IMAD.SHL.U32 R35, R31.reuse, 0x4, RZ ;  /* 0x000000041f237824 */ /* 0x040fe400078e00ff */
[C---:B------:R-:W-:Y:S01]  /*12e0*/  @P2 LEA R2, P3, R31.reuse, UR4, 0x2 ;  /* 0x000000041f022c11 */ /* 0x040fe2000f8610ff */
[----:B------:R-:W-:Y:S01]  /*12f0*/  STL [R1+0x38], R31 ;  /* 0x0000381f01007387 */ /* 0x000fe20000100800 */
[C-C-:B------:R-:W-:Y:S02]  /*1300*/  SHF.L.U64.HI R34, R31.reuse, 0x2, R0.reuse ;  /* 0x000000021f227819 */ /* 0x140fe40000010200 */
[----:B------:R-:W-:Y:S01]  /*1310*/  @P2 LEA.HI.X R3, R31, UR5, R0, 0x2, P3 ;  /* 0x000000051f032c11 */ /* 0x000fe200098f1400 */
[----:B------:R-:W-:Y:S01]  /*1320*/  ULDC UR4, c[0x0][0x288] ;  /* 0x0000a20000047ab9 */ /* 0x000fe20000000800 */
[C---:B-----5:R-:W-:Y:S01]  /*1330*/  IADD3 R6, P4, R35.reuse, UR6, RZ ;  /* 0x0000000623067c10 */ /* 0x060fe2000ff9e0ff */
[----:B------:R0:W-:Y:S04]  /*1340*/  STL [R1+0x4c], R0 ;  /* 0x00004c0001007387 */ /* 0x0001e80000100800 */
[----:B------:R1:W5:Y:S01]  /*1350*/  @P2 LDG.E R8, desc[UR40][R2.64] ;  /* 0x0000002802082981 */ /* 0x000362000c1e1900 */
[----:B------:R-:W-:Y:S01]  /*1360*/  @P1 IADD3 R4, P2, R35, UR8, RZ ;  /* 0x0000000823041c10 */ /* 0x000fe2000ff5e0ff */
[----:B------:R-:W-:Y:S01]  /*1370*/  IMAD.U32 R27, RZ, RZ, UR4 ;  /* 0x00000004ff1b7e24 */ /* 0x000fe2000f8e00ff */
[C---:B------:R-:W-:Y:S01]  /*1380*/  IADD3.X R7, R34.reuse, UR7, RZ, P4, !PT ;  /* 0x0000000722077c10 */ /* 0x040fe2000a7fe4ff */
[----:B------:R2:W-:Y:S01]  /*1390*/  STL [R1+0x40], R35 ;  /* 0x0000402301007387 */ /* 0x0005e20000100800 */
[----:B------:R-:W-:Y:S01]  /*13a0*/  @P1 IADD3.X R5, R34, UR9, RZ, P2, !PT ;  /* 0x0000000922051c10 */ /* 0x000fe200097fe4ff */
[----:B------:R-:W-:Y:S01]  /*13b0*/  ULDC.64 UR4, c[0x0][0x418] ;  /* 0x0001060000047ab9 */ /* 0x000fe20000000a00 */
[----:B------:R-:W-:Y:S01]  /*13c0*/  ULDC.64 UR8, c[0x0][0xa20] ;  /* 0x0002880000087ab9 */ /* 0x000fe20000000a00 */
[----:B------:R2:W5:Y:S04]  /*13d0*/  @P0 LDG.E R28, desc[UR40][R6.64] ;  /* 0x00000028061c0981 */ /* 0x000568000c1e1900 */
[----:B------:R2:W5:Y:S04]  /*13e0*/  @P1 LDG.E R27, desc[UR40][R4.64] ;  /* 0x00000028041b1981 */ /* 0x000568000c1e1900 */
[----:B------:R2:W-:Y:S04]  /*13f0*/  STL [R1+0x44], R34 ;  /* 0x0000442201007387 */ /* 0x0005e80000100800 */
[----:B------:R2:W-:Y:S01]  /*1400*/  STL [R1+0x50], R25 ;  /* 0x0000501901007387 */ /* 0x0005e20000100800 */
[----:B------:R-:W-:Y:S01]  /*1410*/  UISETP.NE.U32.AND UP0, UPT, UR4, URZ, UPT ;  /* 0x0000003f0400728c */ /* 0x000fe2000bf05070 */
[----:B-1----:R-:W-:-:S02]  /*1420*/  LOP3.LUT R2, R26, 0xff000000, RZ, 0xc0, !PT ;  /* 0xff0000001a027812 */ /* 0x002fc400078ec0ff */
[----:B------:R-:W-:Y:S01]  /*1430*/  ULDC UR4, c[0x0][0x424] ;  /* 0x0001090000047ab9 */ /* 0x000fe20000000800 */
[----:B------:R-:W-:Y:S01]  /*1440*/  UISETP.NE.AND.EX UP0, UPT, UR5, URZ, UPT, UP0 ;  /* 0x0000003f0500728c */ /* 0x000fe2000bf05300 */
[----:B------:R-:W-:Y:S02]  /*1450*/  ISETP.NE.U32.AND P2, PT, RZ, UR8, PT ;  /* 0x00000008ff007c0c */ /* 0x000fe4000bf45070 */
[----:B------:R-:W-:Y:S01]  /*1460*/  ULDC UR5, c[0x0][0x2f0] ;  /* 0x0000bc0000057ab9 */ /* 0x000fe20000000800 */
[----:B------:R-:W-:Y:S01]  /*1470*/  USEL UR4, UR4, 0x1, UP0 ;  /* 0x0000000104047887 */ /* 0x000fe20008000000 */
[----:B0-----:R-:W-:Y:S02]  /*1480*/  LOP3.LUT R0, R26, 0xff0000, RZ, 0xc0, !PT ;  /* 0x00ff00001a007812 */ /* 0x001fe400078ec0ff */
[----:B------:R-:W-:Y:S01]  /*1490*/  SHF.R.U32.HI R3, RZ, 0x8, R2 ;  /* 0x00000008ff037819 */ /* 0x000fe20000011602 */
[----:B------:R-:W-:Y:S01]  /*14a0*/  UIMAD UR4, UR4, UR5, URZ ;  /* 0x00000005040472a4 */ /* 0x000fe2000f8e023f */
[----:B------:R-:W-:-:S02]  /*14b0*/  ISETP.NE.AND.EX P2, PT, RZ, UR9, PT, P2 ;  /* 0x00000009ff007c0c */ /* 0x000fc4000bf45320 */
[----:B------:R-:W-:Y:S01]  /*14c0*/  ULDC UR5, c[0x0][0x348] ;  /* 0x0000d20000057ab9 */ /* 0x000fe20000000800 */
[----:B------:R-:W-:Y:S02]  /*14d0*/  LEA.HI R9, R0, R3, RZ, 0x10 ;  /* 0x0000000300097211 */ /* 0x000fe400078f80ff */
[----:B------:R-:W-:Y:S01]  /*14e0*/  LOP3.LUT R22, R26, 0xffff, RZ, 0xc0, !PT ;  /* 0x0000ffff1a167812 */ /* 0x000fe200078ec0ff */
[----:B--2---:R-:W-:Y:S07]  /*14f0*/  @P1 BRA `(.L_x_416) ;  /* 0x0000000000241947 */ /* 0x004fee0003800000 */
[----:B------:R-:W-:Y:S02]  /*1500*/  ULDC.64 UR6, c[0x0][0xa00] ;  /* 0x0002800000067ab9 */ /* 0x000fe40000000a00 */
[----:B------:R-:W-:-:S04]  /*1510*/  ISETP.NE.U32.AND P1, PT, RZ, UR6, PT ;  /* 0x00000006ff007c0c */ /* 0x000fc8000bf25070 */
[----:B------:R-:W-:-:S13]  /*1520*/  ISETP.NE.AND.EX P1, PT, RZ, UR7, PT, P1 ;  /* 0x00000007ff007c0c */ /* 0x000fda000bf25310 */
[----:B------:R-:W-:Y:S05]  /*1530*/  @!P1 BRA `(.L_x_416) ;  /* 0x0000000000149947 */ /* 0x000fea0003800000 */
[----:B------:R-:W0:Y:S02]  /*1540*/  LDC.64 R2, c[0x0][0xa00] ;  /* 0x00028000ff027b82 */ /* 0x000e240000000a00 */
[----:B0-----:R-:W-:-:S05]  /*1550*/  IMAD.WIDE R2, R31, 0x4, R2 ;  /* 0x000000041f027825 */ /* 0x001fca00078e0202 */
[----:B-----5:R-:W2:Y:S04]  /*1560*/  LDG.E R27, desc[UR40][R2.64] ;  /* 0x00000028021b7981 */ /* 0x020ea8000c1e1900 */
[----:B------:R-:W2:Y:S02]  /*1570*/  LDG.E R0, desc[UR40][R2.64+0x4] ;  /* 0x0000042802007981 */ /* 0x000ea4000c1e1900 */
[----:B--2---:R-:W-:-:S07]  /*1580*/  IMAD.IADD R27, R0, 0x1, -R27 ;  /* 0x00000001001b7824 */ /* 0x004fce00078e0a1b */
.L_x_416:
[----:B------:R-:W-:Y:S01]  /*1590*/  IMAD.U32 R44, RZ, RZ, UR5 ;  /* 0x00000005ff2c7e24 */ /* 0x000fe2000f8e00ff */
[----:B------:R-:W-:Y:S01]  /*15a0*/  MOV R29, UR4 ;  /* 0x00000004001d7c02 */ /* 0x000fe20008000f00 */
[----:B------:R-:W-:Y:S06]  /*15b0*/  @!P2 BRA `(.L_x_417) ;  /* 0x000000000010a947 */ /* 0x000fec0003800000 */
[----:B------:R-:W-:-:S04]  /*15c0*/  IADD3 R2, P0, R35, UR8, RZ ;  /* 0x0000000823027c10 */ /* 0x000fc8000ff1e0ff */
[----:B------:R-:W-:-:S05]  /*15d0*/  IADD3.X R3, R34, UR9, RZ, P0, !PT ;  /* 0x0000000922037c10 */ /* 0x000fca00087fe4ff */
[----:B------:R0:W5:Y:S01]  /*15e0*/  LDG.E R29, desc[UR40][R2.64] ;  /* 0x00000028021d7981 */ /* 0x000162000c1e1900 */
[----:B------:R-:W-:Y:S05]  /*15f0*/  BRA `(.L_x_418) ;  /* 0x0000000000107947 */ /* 0x000fea0003800000 */
.L_x_417:
[----:B------:R-:W-:Y:S05]  /*1600*/  @!P0 BRA `(.L_x_418) ;  /* 0x00000000000c8947 */ /* 0x000fea0003800000 */
[----:B------:R-:W2:Y:S04]  /*1610*/  LDG.E R0, desc[UR40][R6.64] ;  /* 0x0000002806007981 */ /* 0x000ea8000c1e1900 */
[----:B------:R-:W2:Y:S02]  /*1620*/  LDG.E R29, desc[UR40][R6.64+0x4] ;  /* 0x00000428061d7981 */ /* 0x000ea4000c1e1900 */
[----:B--2---:R-:W-:-:S07]  /*1630*/  IMAD.IADD R29, R29, 0x1, -R0 ;  /* 0x000000011d1d7824 */ /* 0x004fce00078e0a00 */
.L_x_418:
[----:B------:R-:W-:Y:S01]  /*1640*/  ULDC.64 UR4, c[0x0][0xa10] ;  /* 0x0002840000047ab9 */ /* 0x000fe20000000a00 */
[----:B------:R-:W2:Y:S01]  /*1650*/  LDL.LU R30, [R1+0x24] ;  /* 0x00002400011e7983 */ /* 0x000ea20000300800 */
[----:B------:R-:W-:-:S04]  /*1660*/  ISETP.NE.U32.AND P0, PT, RZ, UR4, PT ;  /* 0x00000004ff007c0c */ /* 0x000fc8000bf05070 */
[----:B------:R-:W-:Y:S01]  /*1670*/  ISETP.NE.AND.EX P0, PT, RZ, UR5, PT, P0 ;  /* 0x00000005ff007c0c */ /* 0x000fe2000bf05300 */
[----:B------:R-:W-:-:S12]  /*1680*/  ULDC.64 UR4, c[0x0][0xa30] ;  /* 0x00028c0000047ab9 */ /* 0x000fd80000000a00 */
[----:B0-----:R-:W0:Y:S02]  /*1690*/  @P0 LDC.64 R2, c[0x0][0xa10] ;  /* 0x00028400ff020b82 */ /* 0x001e240000000a00 */
[----:B0-----:R-:W-:-:S05]  /*16a0*/  @P0 IMAD.WIDE R2, R31, 0x4, R2 ;  /* 0x000000041f020825 */ /* 0x001fca00078e0202 */
[----:B------:R-:W3:Y:S04]  /*16b0*/  @P0 LDG.E R0, desc[UR40][R2.64] ;  /* 0x0000002802000981 */ /* 0x000ee8000c1e1900 */
[----:B------:R-:W3:Y:S01]  /*16c0*/  @P0 LDG.E R7, desc[UR40][R2.64+0x4] ;  /* 0x0000042802070981 */ /* 0x000ee2000c1e1900 */
[----:B------:R-:W-:Y:S01]  /*16d0*/  ISETP.NE.U32.AND P1, PT, RZ, UR4, PT ;  /* 0x00000004ff007c0c */ /* 0x000fe2000bf25070 */
[----:B-----5:R-:W-:-:S03]  /*16e0*/  IMAD.MOV.U32 R32, RZ, RZ, R29 ;  /* 0x000000ffff207224 */ /* 0x020fc600078e001d */
[----:B------:R-:W-:-:S13]  /*16f0*/  ISETP.NE.AND.EX P1, PT, RZ, UR5, PT, P1 ;  /* 0x00000005ff007c0c */ /* 0x000fda000bf25310 */
[----:B------:R-:W-:-:S04]  /*1700*/  @P1 IADD3 R4, P2, R35, UR4, RZ ;  /* 0x0000000423041c10 */ /* 0x000fc8000ff5e0ff */
[----:B------:R-:W-:-:S05]  /*1710*/  @P1 IADD3.X R5, R34, UR5, RZ, P2, !PT ;  /* 0x0000000522051c10 */ /* 0x000fca00097fe4ff */
[----:B------:R0:W5:Y:S01]  /*1720*/  @P1 LDG.E R32, desc[UR40][R4.64] ;  /* 0x0000002804201981 */ /* 0x000162000c1e1900 */
[----:B------:R-:W-:Y:S01]  /*1730*/  IMAD.IADD R11, R29, 0x1, -R8 ;  /* 0x000000011d0b7824 */ /* 0x000fe200078e0a08 */
[----:B------:R-:W-:Y:S01]  /*1740*/  LOP3.LUT R10, R9, 0xff, RZ, 0xc0, !PT ;  /* 0x000000ff090a7812 */ /* 0x000fe200078ec0ff */
[----:B------:R-:W-:Y:S01]  /*1750*/  BSSY B0, `(.L_x_419) ;  /* 0x000002d000007945 */ /* 0x000fe20003800000 */
[----:B------:R-:W-:-:S03]  /*1760*/  SHF.R.U32.HI R6, RZ, 0x10, R9 ;  /* 0x00000010ff067819 */ /* 0x000fc60000011609 */
[----:B------:R0:W-:Y:S01]  /*1770*/  STL [R1+0x54], R10 ;  /* 0x0000540a01007387 */ /* 0x0001e20000100800 */
[----:B--2---:R-:W-:Y:S01]  /*1780*/  LOP3.LUT R30, R30, 0xfffffffb, RZ, 0xc0, !PT ;  /* 0xfffffffb1e1e7812 */ /* 0x004fe200078ec0ff */
[----:B---3--:R-:W-:-:S04]  /*1790*/  @P0 IMAD.IADD R44, R7, 0x1, -R0 ;  /* 0x00000001072c0824 */ /* 0x008fc800078e0a00 */
[----:B------:R-:W-:-:S04]  /*17a0*/  IMAD.IADD R26, R11, 0x1, R44 ;  /* 0x000000010b1a7824 */ /* 0x000fc800078e022c */
[C---:B------:R-:W-:Y:S01]  /*17b0*/  VIADD R0, R26.reuse, 0x9f ;  /* 0x0000009f1a007836 */ /* 0x040fe20000000000 */
[----:B------:R-:W-:-:S03]  /*17c0*/  ISETP.GE.AND P3, PT, R26, 0x1, PT ;  /* 0x000000011a00780c */ /* 0x000fc60003f66270 */
[----:B------:R-:W-:-:S05]  /*17d0*/  IMAD.HI R0, R0, 0x66666667, RZ ;  /* 0x6666666700007827 */ /* 0x000fca00078e02ff */
[----:B------:R-:W-:-:S04]  /*17e0*/  SHF.R.U32.HI R3, RZ, 0x1f, R0 ;  /* 0x0000001fff037819 */ /* 0x000fc80000011600 */
[----:B------:R-:W-:Y:S01]  /*17f0*/  LEA.HI.SX32 R24, R0, R3, 0x1a ;  /* 0x0000000300187211 */ /* 0x000fe200078fd2ff */
[----:B------:R-:W-:Y:S01]  /*1800*/  IMAD.MOV.U32 R3, RZ, RZ, RZ ;  /* 0x000000ffff037224 */ /* 0x000fe200078e00ff */
[----:B------:R-:W-:-:S05]  /*1810*/  @P3 LOP3.LUT R30, R30, 0x4, RZ, 0xfc, !PT ;  /* 0x000000041e1e3812 */ /* 0x000fca00078efcff */
[----:B------:R0:W-:Y:S04]  /*1820*/  STL [R1+0x24], R30 ;  /* 0x0000241e01007387 */ /* 0x0001e80000100800 */
[----:B------:R0:W-:Y:S01]  /*1830*/  STL [R1+0x3c], R6 ;  /* 0x00003c0601007387 */ /* 0x0001e20000100800 */
[----:B------:R-:W-:Y:S05]  /*1840*/  @!P3 BRA `(.L_x_420) ;  /* 0x000000000074b947 */ /* 0x000fea0003800000 */
[----:B------:R-:W-:Y:S01]  /*1850*/  ISETP.NE.AND P0, PT, R6, RZ, PT ;  /* 0x000000ff0600720c */ /* 0x000fe20003f05270 */
[----:B------:R-:W-:-:S03]  /*1860*/  ULDC UR4, c[0x0][0x9f0] ;  /* 0x00027c0000047ab9 */ /* 0x000fc60000000800 */
[----:B------:R-:W-:-:S04]  /*1870*/  SEL R9, R6, UR4, P0 ;  /* 0x0000000406097c07 */ /* 0x000fc80008000000 */
[-C--:B0-----:R-:W-:Y:S02]  /*1880*/  IABS R5, R9.reuse ;  /* 0x0000000900057213 */ /* 0x081fe40000000000 */
[----:B------:R-:W-:Y:S02]  /*1890*/  IADD3 R0, R24, -0x1, R9 ;  /* 0xffffffff18007810 */ /* 0x000fe40007ffe009 */
[----:B------:R-:W0:Y:S01]  /*18a0*/  I2F.RP R4, R5 ;  /* 0x0000000500047306 */ /* 0x000e220000209400 */
[----:B------:R-:W-:-:S05]  /*18b0*/  IABS R8, R9 ;  /* 0x0000000900087213 */ /* 0x000fca0000000000 */
[----:B------:R-:W-:Y:S02]  /*18c0*/  IMAD.MOV R8, RZ, RZ, -R8 ;  /* 0x000000ffff087224 */ /* 0x000fe400078e0a08 */
[----:B0-----:R-:W0:Y:S02]  /*18d0*/  MUFU.RCP R4, R4 ;  /* 0x0000000400047308 */ /* 0x001e240000001000 */
[----:B0-----:R-:W-:Y:S01]  /*18e0*/  VIADD R2, R4, 0xffffffe ;  /* 0x0ffffffe04027836 */ /* 0x001fe20000000000 */
[----:B------:R-:W-:Y:S02]  /*18f0*/  IABS R4, R0 ;  /* 0x0000000000047213 */ /* 0x000fe40000000000 */
[----:B------:R-:W-:-:S03]  /*1900*/  LOP3.LUT R0, R0, R9, RZ, 0x3c, !PT ;  /* 0x0000000900007212 */ /* 0x000fc600078e3cff */
[----:B------:R0:W1:Y:S01]  /*1910*/  F2I.FTZ.U32.TRUNC.NTZ R3, R2 ;  /* 0x0000000200037305 */ /* 0x000062000021f000 */
[----:B------:R-:W-:Y:S02]  /*1920*/  ISETP.GE.AND P2, PT, R0, RZ, PT ;  /* 0x000000ff0000720c */ /* 0x000fe40003f46270 */
[----:B0-----:R-:W-:Y:S01]  /*1930*/  MOV R2, RZ ;  /* 0x000000ff00027202 */ /* 0x001fe20000000f00 */
[----:B-1----:R-:W-:-:S04]  /*1940*/  IMAD.MOV R6, RZ, RZ, -R3 ;  /* 0x000000ffff067224 */ /* 0x002fc800078e0a03 */
[----:B------:R-:W-:-:S04]  /*1950*/  IMAD R7, R6, R5, RZ ;  /* 0x0000000506077224 */ /* 0x000fc800078e02ff */
[----:B------:R-:W-:-:S04]  /*1960*/  IMAD.HI.U32 R3, R3, R7, R2 ;  /* 0x0000000703037227 */ /* 0x000fc800078e0002 */
[----:B------:R-:W-:Y:S02]  /*1970*/  IMAD.MOV.U32 R2, RZ, RZ, R8 ;  /* 0x000000ffff027224 */ /* 0x000fe400078e0008 */
[----:B------:R-:W-:-:S04]  /*1980*/  IMAD.HI.U32 R3, R3, R4, RZ ;  /* 0x0000000403037227 */ /* 0x000fc800078e00ff */
[----:B------:R-:W-:-:S05]  /*1990*/  IMAD R2, R3, R2, R4 ;  /* 0x0000000203027224 */ /* 0x000fca00078e0204 */
[----:B------:R-:W-:-:S13]  /*19a0*/  ISETP.GT.U32.AND P1, PT, R5, R2, PT ;  /* 0x000000020500720c */ /* 0x000fda0003f24070 */
[----:B------:R-:W-:Y:S02]  /*19b0*/  @!P1 IMAD.IADD R2, R2, 0x1, -R5 ;  /* 0x0000000102029824 */ /* 0x000fe400078e0a05 */
[----:B------:R-:W-:Y:S01]  /*19c0*/  @!P1 VIADD R3, R3, 0x1 ;  /* 0x0000000103039836 */ /* 0x000fe20000000000 */
[----:B------:R-:W-:Y:S02]  /*19d0*/  ISETP.NE.AND P1, PT, R9, RZ, PT ;  /* 0x000000ff0900720c */ /* 0x000fe40003f25270 */
[----:B------:R-:W-:-:S13]  /*19e0*/  ISETP.GE.U32.AND P0, PT, R2, R5, PT ;  /* 0x000000050200720c */ /* 0x000fda0003f06070 */
[----:B------:R-:W-:-:S04]  /*19f0*/  @P0 VIADD R3, R3, 0x1 ;  /* 0x0000000103030836 */ /* 0x000fc80000000000 */
[----:B------:R-:W-:Y:S01]  /*1a00*/  @!P2 IMAD.MOV R3, RZ, RZ, -R3 ;  /* 0x000000ffff03a224 */ /* 0x000fe200078e0a03 */
[----:B------:R-:W-:-:S07]  /*1a10*/  @!P1 LOP3.LUT R3, RZ, R9, RZ, 0x33, !PT ;  /* 0x00000009ff039212 */ /* 0x000fce00078e33ff */
.L_x_420:
[----:B------:R-:W-:Y:S05]  /*1a20*/  BSYNC B0 ;  /* 0x0000000000007941 */ /* 0x000fea0003800000 */
.L_x_419:
[----:B------:R-:W-:Y:S01]  /*1a30*/  IMAD R0, R10, R3, RZ ;  /* 0x000000030a007224 */ /* 0x000fe200078e02ff */
[----:B------:R-:W-:-:S04]  /*1a40*/  PLOP3.LUT P3, PT, PT, PT, PT, 0x80, 0x0 ;  /* 0x000000000000781c */ /* 0x000fc80003f6f070 */
[C---:B------:R-:W-:Y:S01]  /*1a50*/  VIADDMNMX R3, R0.reuse, R3, R24, PT ;  /* 0x0000000300037246 */ /* 0x040fe20003800118 */
[----:B------:R-:W-:-:S04]  /*1a60*/  IMAD R0, R0, 0xa0, -R11 ;  /* 0x000000a000007824 */ /* 0x000fc800078e0a0b */
[----:B------:R-:W-:Y:S01]  /*1a70*/  IMAD R3, R3, 0xa0, -R11 ;  /* 0x000000a003037824 */ /* 0x000fe200078e0a0b */
[----:B------:R-:W-:-:S04]  /*1a80*/  VIMNMX R0, RZ, R0, !PT ;  /* 0x00000000ff007248 */ /* 0x000fc80007fe0100 */
[----:B0-----:R-:W-:Y:S01]  /*1a90*/  VIMNMX R5, R3, R44, PT ;  /* 0x0000002c03057248 */ /* 0x001fe20003fe0100 */
[----:B------:R-:W-:-:S03]  /*1aa0*/  IMAD.WIDE.U32 R2, R0, -0x33333333, RZ ;  /* 0xcccccccd00027825 */ /* 0x000fc600078e00ff */
[----:B------:R-:W-:Y:S02]  /*1ab0*/  ISETP.GT.AND P0, PT, R5, R0, PT ;  /* 0x000000000500720c */ /* 0x000fe40003f04270 */
[----:B------:R-:W-:-:S05]  /*1ac0*/  SHF.R.U32.HI R33, RZ, 0x7, R3 ;  /* 0x00000007ff217819 */ /* 0x000fca0000011603 */
[----:B------:R-:W-:-:S06]  /*1ad0*/  IMAD.MOV.U32 R2, RZ, RZ, R33 ;  /* 0x000000ffff027224 */ /* 0x000fcc00078e0021 */
[----:B------:R-:W-:-:S04]  /*1ae0*/  @P0 VIADD R0, R5, 0x9f ;  /* 0x0000009f05000836 */ /* 0x000fc80000000000 */
[----:B------:R-:W-:-:S05]  /*1af0*/  @P0 IMAD.HI R0, R0, 0x66666667, RZ ;  /* 0x6666666700000827 */ /* 0x000fca00078e02ff */
[----:B------:R-:W-:-:S04]  /*1b00*/  @P0 SHF.R.U32.HI R3, RZ, 0x1f, R0 ;  /* 0x0000001fff030819 */ /* 0x000fc80000011600 */
[----:B------:R-:W-:-:S04]  /*1b10*/  @P0 LEA.HI.SX32 R2, R0, R3, 0x1a ;  /* 0x0000000300020211 */ /* 0x000fc800078fd2ff */
[----:B------:R-:W-:-:S13]  /*1b20*/  ISETP.GT.AND P0, PT, R2, R33, PT ;  /* 0x000000210200720c */ /* 0x000fda0003f04270 */
[----:B------:R-:W-:Y:S05]  /*1b30*/  @!P0 BRA `(.L_x_421) ;  /* 0x0000003400dc8947 */ /* 0x000fea0003800000 */
[----:B------:R-:W-:Y:S01]  /*1b40*/  VIADD R0, R18, 0xe000 ;  /* 0x0000e00012007836 */ /* 0x000fe20000000000 */
[----:B------:R-:W-:Y:S04]  /*1b50*/  BSSY B6, `(.L_x_422) ;  /* 0x0000013000067945 */ /* 0x000fe80003800000 */
[----:B------:R-:W-:-:S13]  /*1b60*/  LOP3.LUT P0, RZ, R0, 0x1bf, RZ, 0xc0, !PT ;  /* 0x000001bf00ff7812 */ /* 0x000fda000780c0ff */
        /* <DEDUP_REMOVED lines=8> */
[----:B------:R-:W-:Y:S01]  /*1bf0*/  IMAD.U32 R10, RZ, RZ, UR6 ;  /* 0x00000006ff0a7e24 */ /* 0x000fe2000f8e00ff */
[----:B------:R-:W-:Y:S01]  /*1c00*/  MOV R6, UR4 ;  /* 0x0000000400067c02 */ /* 0x000fe20008000f00 */
[----:B------:R-:W-:Y:S02]  /*1c10*/  IMAD.U32 R7, RZ, RZ, UR5 ;  /* 0x00000005ff077e24 */ /* 0x000fe4000f8e00ff */
[----:B------:R-:W-:-:S02]  /*1c20*/  IMAD.U32 R11, RZ, RZ, UR7 ;  /* 0x00000007ff0b7e24 */ /* 0x000fc4000f8e00ff */
[----:B------:R-:W-:Y:S02]  /*1c30*/  IMAD.MOV.U32 R8, RZ, RZ, 0x70 ;  /* 0x00000070ff087424 */ /* 0x000fe400078e00ff */
[----:B------:R-:W-:Y:S02]  /*1c40*/  IMAD.MOV.U32 R12, RZ, RZ, 0x1 ;  /* 0x00000001ff0c7424 */ /* 0x000fe400078e00ff */
[----:B0-----:R-:W-:-:S07]  /*1c50*/  IMAD.MOV.U32 R13, RZ, RZ, RZ ;  /* 0x000000ffff0d7224 */ /* 0x001fce00078e00ff */
[----:B------:R-:W-:-:S07]  /*1c60*/  LEPC R20, `(.L_x_423) ;  /* 0x000000001014794e */ /* 0x000fce0000000000 */
[----:B-1---5:R-:W-:Y:S05]  /*1c70*/  CALL.ABS.NOINC R14 ;  /* 0x000000000e007343 */ /* 0x022fea0003c00000 */
.L_x_423:
[----:B------:R-:W-:Y:S05]  /*1c80*/  BSYNC B6 ;  /* 0x0000000000067941 */ /* 0x000fea0003800000 */
.L_x_422:
        /* <DEDUP_REMOVED lines=20> */
.L_x_425:
[----:B------:R-:W-:Y:S05]  /*1dd0*/  BSYNC B6 ;  /* 0x0000000000067941 */ /* 0x000fea0003800000 */
.L_x_424:
[----:B------:R-:W-:Y:S01]  /*1de0*/  ULDC.64 UR4, c[0x0][0x9f8] ;  /* 0x00027e0000047ab9 */ /* 0x000fe20000000a00 */
[----:B------:R-:W2:Y:S01]  /*1df0*/  LDL R12, [R1+0x2c] ;  /* 0x00002c00010c7983 */ /* 0x000ea20000100800 */
[----:B------:R-:W-:Y:S01]  /*1e00*/  ISETP.NE.U32.AND P0, PT, RZ, UR4, PT ;  /* 0x00000004ff007c0c */ /* 0x000fe2000bf05070 */
[----:B------:R-:W-:Y:S01]  /*1e10*/  IMAD.MOV.U32 R0, RZ, RZ, R31 ;  /* 0x000000ffff007224 */ /* 0x000fe200078e001f */
[----:B------:R-:W0:Y:S01]  /*1e20*/  LDC R13, c[0x0][0x3f4] ;  /* 0x0000fd00ff0d7b82 */ /* 0x000e220000000800 */
[----:B------:R-:W3:Y:S01]  /*1e30*/  LDL R10, [R1+0x30] ;  /* 0x00003000010a7983 */ /* 0x000ee20000100800 */
[----:B------:R-:W-:-:S03]  /*1e40*/  ISETP.NE.AND.EX P0, PT, RZ, UR5, PT, P0 ;  /* 0x00000005ff007c0c */ /* 0x000fc6000bf05300 */
[----:B------:R-:W4:Y:S03]  /*1e50*/  LDL R46, [R1+0x74] ;  /* 0x00007400012e7983 */ /* 0x000f260000100800 */
[----:B------:R-:W1:Y:S01]  /*1e60*/  LDC.64 R42, c[0x0][0x408] ;  /* 0x00010200ff2a7b82 */ /* 0x000e620000000a00 */
[----:B------:R-:W4:Y:S01]  /*1e70*/  LDL R8, [R1+0x34] ;  /* 0x0000340001087983 */ /* 0x000f220000100800 */
[----:B------:R-:W0:Y:S05]  /*1e80*/  S2R R48, SR_TID.X ;  /* 0x0000000000307919 */ /* 0x000e2a0000002100 */
[----:B------:R-:W-:Y:S01]  /*1e90*/  @P0 IADD3 R4, P1, R35, UR4, RZ ;  /* 0x0000000423040c10 */ /* 0x000fe2000ff3e0ff */
[----:B------:R-:W-:Y:S01]  /*1ea0*/  ULDC UR4, c[0x0][0x2f4] ;  /* 0x0000bd0000047ab9 */ /* 0x000fe20000000800 */
[----:B------:R-:W1:Y:S02]  /*1eb0*/  LDC.64 R36, c[0x0][0x3f8] ;  /* 0x0000fe00ff247b82 */ /* 0x000e640000000a00 */
[----:B------:R-:W-:-:S05]  /*1ec0*/  @P0 IADD3.X R5, R34, UR5, RZ, P1, !PT ;  /* 0x0000000522050c10 */ /* 0x000fca0008ffe4ff */
[----:B------:R0:W4:Y:S01]  /*1ed0*/  @P0 LDG.E R0, desc[UR40][R4.64] ;  /* 0x0000002804000981 */ /* 0x000122000c1e1900 */
[----:B------:R-:W-:Y:S02]  /*1ee0*/  ISETP.GE.AND P3, PT, R16, UR4, PT ;  /* 0x0000000410007c0c */ /* 0x000fe4000bf66270 */
[----:B------:R-:W-:Y:S02]  /*1ef0*/  ISETP.GE.AND P2, PT, R23, UR4, PT ;  /* 0x0000000417007c0c */ /* 0x000fe4000bf46270 */
[----:B------:R-:W-:Y:S02]  /*1f00*/  LOP3.LUT R30, R30, 0xfffffffd, RZ, 0xc0, !PT ;  /* 0xfffffffd1e1e7812 */ /* 0x000fe400078ec0ff */
[----:B0-----:R-:W-:-:S07]  /*1f10*/  ISETP.GE.AND P0, PT, R16, R13, PT ;  /* 0x0000000d1000720c */ /* 0x001fce0003f06270 */
[----:B------:R-:W-:Y:S01]  /*1f20*/  @P3 LOP3.LUT R30, R30, 0x2, RZ, 0xfc, !PT ;  /* 0x000000021e1e3812 */ /* 0x000fe200078efcff */
[----:B------:R-:W-:-:S05]  /*1f30*/  VIADD R47, R48, 0xffffff80 ;  /* 0xffffff80302f7836 */ /* 0x000fca0000000000 */
[----:B------:R-:W-:Y:S02]  /*1f40*/  LEA.HI R31, R47, R47, RZ, 0x1 ;  /* 0x0000002f2f1f7211 */ /* 0x000fe400078f08ff */
[----:B------:R-:W-:Y:S02]  /*1f50*/  LOP3.LUT R30, R30, 0xfffffffe, RZ, 0xc0, !PT ;  /* 0xfffffffe1e1e7812 */ /* 0x000fe400078ec0ff */
[----:B------:R-:W-:Y:S02]  /*1f60*/  SHF.R.S32.HI R31, RZ, 0x1, R31 ;  /* 0x00000001ff1f7819 */ /* 0x000fe4000001141f */
[----:B------:R-:W-:Y:S02]  /*1f70*/  SEL R5, R13, RZ, P0 ;  /* 0x000000ff0d057207 */ /* 0x000fe40000000000 */
[----:B------:R-:W-:Y:S02]  /*1f80*/  SHF.R.S32.HI R7, RZ, 0x1f, R31 ;  /* 0x0000001fff077819 */ /* 0x000fe4000001141f */
[----:B------:R-:W-:-:S02]  /*1f90*/  @P2 LOP3.LUT R30, R30, 0x1, RZ, 0xfc, !PT ;  /* 0x000000011e1e2812 */ /* 0x000fc400078efcff */
[----:B------:R-:W-:Y:S01]  /*1fa0*/  IADD3 R5, R16, R5, RZ ;  /* 0x0000000510057210 */ /* 0x000fe20007ffe0ff */
[----:B-1----:R-:W-:Y:S02]  /*1fb0*/  IMAD R4, R7, R42, RZ ;  /* 0x0000002a07047224 */ /* 0x002fe400078e02ff */
[----:B------:R0:W-:Y:S01]  /*1fc0*/  STL [R1+0x24], R30 ;  /* 0x0000241e01007387 */ /* 0x0001e20000100800 */
[----:B------:R-:W-:Y:S01]  /*1fd0*/  SHF.R.S32.HI R157, RZ, 0x1f, R156 ;  /* 0x0000001fff9d7819 */ /* 0x000fe2000001149c */
[----:B------:R-:W-:Y:S01]  /*1fe0*/  IMAD R11, R31, R43, R4 ;  /* 0x0000002b1f0b7224 */ /* 0x000fe200078e0204 */
[----:B------:R-:W-:Y:S01]  /*1ff0*/  SHF.R.S32.HI R4, RZ, 0x1f, R5 ;  /* 0x0000001fff047819 */ /* 0x000fe20000011405 */
[-C--:B------:R-:W-:Y:S01]  /*2000*/  IMAD R6, R7, R36.reuse, RZ ;  /* 0x0000002407067224 */ /* 0x080fe200078e02ff */
[----:B-----5:R-:W-:Y:S01]  /*2010*/  SHF.R.S32.HI R7, RZ, 0x1f, R32 ;  /* 0x0000001fff077819 */ /* 0x020fe20000011420 */
[----:B------:R-:W-:Y:S01]  /*2020*/  IMAD.WIDE.U32 R20, R31, R36, R156 ;  /* 0x000000241f147225 */ /* 0x000fe200078e009c */
[----:B------:R-:W-:-:S02]  /*2030*/  LEA.HI R45, R4, R5, RZ, 0x4 ;  /* 0x00000005042d7211 */ /* 0x000fc400078f20ff */
[----:B------:R-:W-:Y:S01]  /*2040*/  LEA.HI R14, R47, R47, RZ, 0x1 ;  /* 0x0000002f2f0e7211 */ /* 0x000fe200078f08ff */
[C---:B------:R-:W-:Y:S02]  /*2050*/  IMAD R9, R31.reuse, R37, R6 ;  /* 0x000000251f097224 */ /* 0x040fe400078e0206 */
[----:B------:R-:W-:-:S04]  /*2060*/  IMAD.WIDE.U32 R34, R31, R36, R16 ;  /* 0x000000241f227225 */ /* 0x000fc800078e0010 */
[----:B------:R-:W-:-:S04]  /*2070*/  IMAD.WIDE.U32 R38, R31, R42, R156 ;  /* 0x0000002a1f267225 */ /* 0x000fc800078e009c */
[----:B------:R-:W-:Y:S01]  /*2080*/  IMAD.WIDE.U32 R40, R31, R42, R16 ;  /* 0x0000002a1f287225 */ /* 0x000fe200078e0010 */
[----:B------:R-:W-:-:S03]  /*2090*/  LOP3.LUT R14, R14, 0xfffffffe, RZ, 0xc0, !PT ;  /* 0xfffffffe0e0e7812 */ /* 0x000fc600078ec0ff */
[----:B------:R-:W-:Y:S02]  /*20a0*/  IMAD R6, R7, R36, RZ ;  /* 0x0000002407067224 */ /* 0x000fe400078e02ff */
[----:B------:R-:W-:Y:S02]  /*20b0*/  IMAD.IADD R21, R21, 0x1, R9 ;  /* 0x0000000115157824 */ /* 0x000fe400078e0209 */
[----:B------:R-:W-:Y:S02]  /*20c0*/  IMAD.IADD R35, R9, 0x1, R35 ;  /* 0x0000000109237824 */ /* 0x000fe400078e0223 */
[----:B------:R-:W-:Y:S02]  /*20d0*/  IMAD.IADD R39, R39, 0x1, R11 ;  /* 0x0000000127277824 */ /* 0x000fe400078e020b */
[----:B------:R-:W-:Y:S02]  /*20e0*/  IMAD.IADD R41, R11, 0x1, R41 ;  /* 0x000000010b297824 */ /* 0x000fe400078e0229 */
[----:B------:R-:W-:Y:S01]  /*20f0*/  IMAD R7, R7, R42, RZ ;  /* 0x0000002a07077224 */ /* 0x000fe200078e02ff */
[----:B------:R-:W-:Y:S01]  /*2100*/  SHF.R.U32.HI R15, RZ, 0x7, R48 ;  /* 0x00000007ff0f7819 */ /* 0x000fe20000011630 */
[----:B------:R-:W-:-:S02]  /*2110*/  IMAD R9, R32, R37, R6 ;  /* 0x0000002520097224 */ /* 0x000fc400078e0206 */
[----:B------:R-:W-:Y:S02]  /*2120*/  IMAD R49, R37, 0xa0, RZ ;  /* 0x000000a025317824 */ /* 0x000fe400078e02ff */
[----:B------:R-:W-:-:S04]  /*2130*/  IMAD.WIDE.U32 R20, R32, R36, R20 ;  /* 0x0000002420147225 */ /* 0x000fc800078e0014 */
[----:B------:R-:W-:-:S04]  /*2140*/  IMAD.WIDE.U32 R34, R32, R36, R34 ;  /* 0x0000002420227225 */ /* 0x000fc800078e0022 */
[C---:B------:R-:W-:Y:S02]  /*2150*/  IMAD R7, R32.reuse, R43, R7 ;  /* 0x0000002b20077224 */ /* 0x040fe400078e0207 */
[----:B------:R-:W-:Y:S02]  /*2160*/  IMAD R5, R43, 0xa0, RZ ;  /* 0x000000a02b057824 */ /* 0x000fe400078e02ff */
[----:B------:R-:W-:-:S04]  /*2170*/  IMAD.WIDE.U32 R38, R32, R42, R38 ;  /* 0x0000002a20267225 */ /* 0x000fc800078e0026 */
[----:B------:R-:W-:-:S04]  /*2180*/  IMAD.WIDE.U32 R40, R32, R42, R40 ;  /* 0x0000002a20287225 */ /* 0x000fc800078e0028 */
[----:B------:R-:W-:-:S04]  /*2190*/  IMAD.WIDE.U32 R36, R36, 0xa0, RZ ;  /* 0x000000a024247825 */ /* 0x000fc800078e00ff */
[----:B------:R-:W-:-:S04]  /*21a0*/  IMAD.WIDE.U32 R42, R42, 0xa0, RZ ;  /* 0x000000a02a2a7825 */ /* 0x000fc800078e00ff */
[----:B------:R-:W-:Y:S01]  /*21b0*/  IMAD.IADD R14, R47, 0x1, -R14 ;  /* 0x000000012f0e7824 */ /* 0x000fe200078e0a0e */
[----:B------:R-:W-:Y:S01]  /*21c0*/  IADD3 R54, R7, R41, RZ ;  /* 0x0000002907367210 */ /* 0x000fe20007ffe0ff */
[----:B------:R-:W-:Y:S01]  /*21d0*/  IMAD.IADD R3, R28, 0x1, R29 ;  /* 0x000000011c037824 */ /* 0x000fe200078e021d */
[----:B------:R-:W-:Y:S01]  /*21e0*/  LOP3.LUT R55, R45, 0xfffffff0, RZ, 0xc0, !PT ;  /* 0xfffffff02d377812 */ /* 0x000fe200078ec0ff */
[----:B------:R-:W-:Y:S02]  /*21f0*/  IMAD R47, R14, 0xc0, R31 ;  /* 0x000000c00e2f7824 */ /* 0x000fe400078e021f */
[----:B------:R-:W-:Y:S02]  /*2200*/  IMAD.SHL.U32 R48, R13, 0x2, RZ ;  /* 0x000000020d307824 */ /* 0x000fe400078e00ff */
[----:B------:R-:W-:Y:S02]  /*2210*/  IMAD.IADD R49, R37, 0x1, R49 ;  /* 0x0000000125317824 */ /* 0x000fe400078e0231 */
[----:B------:R-:W-:-:S02]  /*2220*/  IMAD.IADD R50, R43, 0x1, R5 ;  /* 0x000000012b327824 */ /* 0x000fc400078e0205 */
[----:B------:R-:W-:Y:S02]  /*2230*/  IMAD.IADD R51, R21, 0x1, R9 ;  /* 0x0000000115337824 */ /* 0x000fe400078e0209 */
[----:B------:R-:W-:Y:S02]  /*2240*/  IMAD.IADD R52, R9, 0x1, R35 ;  /* 0x0000000109347824 */ /* 0x000fe400078e0223 */
[----:B------:R-:W-:Y:S01]  /*2250*/  IMAD.IADD R53, R39, 0x1, R7 ;  /* 0x0000000127357824 */ /* 0x000fe200078e0207 */
[----:B--2---:R-:W-:-:S04]  /*2260*/  LOP3.LUT R4, R12, 0x30, R45, 0xf8, !PT ;  /* 0x000000300c047812 */ /* 0x004fc800078ef82d */
[----:B---3--:R-:W-:Y:S02]  /*2270*/  LOP3.LUT R4, R4, R10, RZ, 0x3c, !PT ;  /* 0x0000000a04047212 */ /* 0x008fe400078e3cff */
[----:B----4-:R-:W-:Y:S01]  /*2280*/  LOP3.LUT P1, RZ, R46, 0x2, RZ, 0xc0, !PT ;  /* 0x000000022eff7812 */ /* 0x010fe2000782c0ff */
[----:B------:R-:W-:Y:S02]  /*2290*/  VIADD R46, R15, 0x8 ;  /* 0x000000080f2e7836 */ /* 0x000fe40000000000 */
[----:B------:R-:W-:Y:S01]  /*22a0*/  IMAD.IADD R59, R8, 0x1, R4 ;  /* 0x00000001083b7824 */ /* 0x000fe200078e0204 */
[----:B0-----:R-:W-:-:S09]  /*22b0*/  SHF.R.S32.HI R58, RZ, 0x1f, R0 ;  /* 0x0000001fff3a7819 */ /* 0x001fd20000011400 */
.L_x_458:
[----:B------:R-:W2:Y:S01]  /*22c0*/  LDL R13, [R1+0x1c] ;  /* 0x00001c00010d7983 */ /* 0x000ea20000100800 */
[----:B0-----:R-:W0:Y:S01]  /*22d0*/  LDC R62, c[0x0][0x430] ;  /* 0x00010c00ff3e7b82 */ /* 0x001e220000000800 */
[----:B------:R-:W-:Y:S02]  /*22e0*/  VIADD R2, R2, 0xffffffff ;  /* 0xffffffff02027836 */ /* 0x000fe40000000000 */
[----:B------:R-:W-:Y:S02]  /*22f0*/  IMAD.MOV.U32 R61, RZ, RZ, RZ ;  /* 0x000000ffff3d7224 */ /* 0x000fe400078e00ff */
[----:B------:R-:W-:-:S03]  /*2300*/  IMAD R4, R2, 0xa0, R47 ;  /* 0x000000a002047824 */ /* 0x000fc600078e022f */
[----:B------:R-:W1:Y:S01]  /*2310*/  LDC R69, c[0x0][0x3f4] ;  /* 0x0000fd00ff457b82 */ /* 0x000e620000000800 */
[----:B------:R-:W-:Y:S01]  /*2320*/  IMAD.IADD R12, R3, 0x1, R4 ;  /* 0x00000001030c7824 */ /* 0x000fe200078e0204 */
[----:B------:R-:W-:-:S03]  /*2330*/  ISETP.GE.AND P2, PT, R4, R44, PT ;  /* 0x0000002c0400720c */ /* 0x000fc60003f46270 */
[----:B------:R-:W-:Y:S01]  /*2340*/  IMAD.MOV.U32 R8, RZ, RZ, R12 ;  /* 0x000000ffff087224 */ /* 0x000fe200078e000c */
[----:B------:R-:W-:Y:S02]  /*2350*/  ISETP.GT.OR P2, PT, R47, 0x9f, P2 ;  /* 0x0000009f2f00780c */ /* 0x000fe40001744670 */
[----:B0-----:R-:W-:-:S11]  /*2360*/  ISETP.NE.AND P3, PT, R62, 0x1, PT ;  /* 0x000000013e00780c */ /* 0x001fd60003f65270 */
[----:B------:R-:W0:Y:S08]  /*2370*/  @!P2 LDC.64 R6, c[0x0][0x428] ;  /* 0x00010a00ff06ab82 */ /* 0x000e300000000a00 */
[----:B---3--:R-:W3:Y:S08]  /*2380*/  @!P2 LDC.64 R4, c[0x0][0x418] ;  /* 0x00010600ff04ab82 */ /* 0x008ef00000000a00 */
[----:B------:R-:W4:Y:S08]  /*2390*/  @P3 LDC R9, c[0x0][0x434] ;  /* 0x00010d00ff093b82 */ /* 0x000f300000000800 */
[----:B------:R-:W1:Y:S01]  /*23a0*/  @P3 LDC R10, c[0x0][0x438] ;  /* 0x00010e00ff0a3b82 */ /* 0x000e620000000800 */
[----:B----4-:R-:W-:-:S05]  /*23b0*/  @P3 IMAD.HI.U32 R9, R12, R9, RZ ;  /* 0x000000090c093227 */ /* 0x010fca00078e00ff */
[----:B-1----:R-:W-:Y:S01]  /*23c0*/  @P3 SHF.R.U32.HI R8, RZ, R10, R9 ;  /* 0x0000000aff083219 */ /* 0x002fe20000011609 */
[----:B0-----:R-:W-:-:S03]  /*23d0*/  @!P2 IMAD R10, R58, R6, RZ ;  /* 0x000000063a0aa224 */ /* 0x001fc600078e02ff */
[----:B------:R-:W-:Y:S01]  /*23e0*/  @!P2 SHF.R.S32.HI R9, RZ, 0x1f, R8 ;  /* 0x0000001fff09a819 */ /* 0x000fe20000011408 */
[C---:B------:R-:W-:Y:S02]  /*23f0*/  @!P2 IMAD R11, R0.reuse, R7, R10 ;  /* 0x00000007000ba224 */ /* 0x040fe400078e020a */
[----:B------:R-:W-:-:S04]  /*2400*/  @!P2 IMAD.WIDE.U32 R6, R0, R6, R8 ;  /* 0x000000060006a225 */ /* 0x000fc800078e0008 */
[----:B------:R-:W-:Y:S01]  /*2410*/  @!P2 IMAD.IADD R7, R7, 0x1, R11 ;  /* 0x000000010707a824 */ /* 0x000fe200078e020b */
[----:B---3--:R-:W-:-:S04]  /*2420*/  @!P2 LEA R4, P3, R6, R4, 0x2 ;  /* 0x000000040604a211 */ /* 0x008fc800078610ff */
[----:B------:R-:W-:Y:S02]  /*2430*/  @!P2 LEA.HI.X R5, R6, R5, R7, 0x2, P3 ;  /* 0x000000050605a211 */ /* 0x000fe400018f1407 */
[----:B------:R-:W-:Y:S01]  /*2440*/  ISETP.GE.AND P3, PT, R69, 0x1, PT ;  /* 0x000000014500780c */ /* 0x000fe20003f66270 */
[----:B------:R-:W-:Y:S01]  /*2450*/  IMAD.MOV R9, RZ, RZ, -R8 ;  /* 0x000000ffff097224 */ /* 0x000fe200078e0a08 */
[----:B------:R-:W-:Y:S05]  /*2460*/  YIELD ;  /* 0x0000000000007946 */ /* 0x000fea0003800000 */
[----:B------:R-:W-:Y:S01]  /*2470*/  BSSY B0, `(.L_x_426) ;  /* 0x0000295000007945 */ /* 0x000fe20003800000 */
[----:B------:R0:W5:Y:S01]  /*2480*/  @!P2 LDG.E R61, desc[UR40][R4.64] ;  /* 0x00000028043da981 */ /* 0x000162000c1e1900 */
[----:B------:R-:W-:Y:S01]  /*2490*/  IMAD R62, R62, R9, R12 ;  /* 0x000000093e3e7224 */ /* 0x000fe200078e020c */
[----:B------:R-:W-:Y:S01]  /*24a0*/  ISETP.GT.AND P2, PT, R2, R33, PT ;  /* 0x000000210200720c */ /* 0x000fe20003f44270 */
[----:B--2---:R-:W-:-:S04]  /*24b0*/  IMAD R63, R19, 0x2800, R13 ;  /* 0x00002800133f7824 */ /* 0x004fc800078e020d */
[C---:B------:R-:W-:Y:S02]  /*24c0*/  VIADD R7, R63.reuse, 0x20 ;  /* 0x000000203f077836 */ /* 0x040fe40000000000 */
[----:B------:R-:W-:Y:S02]  /*24d0*/  @P1 VIADD R7, R63, 0xffffffe0 ;  /* 0xffffffe03f071836 */ /* 0x000fe40000000000 */
[----:B------:R-:W-:-:S03]  /*24e0*/  IMAD.IADD R63, R18, 0x1, R63 ;  /* 0x00000001123f7824 */ /* 0x000fc600078e023f */
[----:B------:R-:W-:Y:S01]  /*24f0*/  IADD3 R60, R18, R7, RZ ;  /* 0x00000007123c7210 */ /* 0x000fe20007ffe0ff */
[----:B0-----:R-:W-:Y:S06]  /*2500*/  @!P3 BRA `(.L_x_427) ;  /* 0x000000240058b947 */ /* 0x001fec0003800000 */
[----:B------:R-:W-:Y:S01]  /*2510*/  SHF.R.S32.HI R64, RZ, 0x1f, R62 ;  /* 0x0000001fff407819 */ /* 0x000fe2000001143e */
[----:B------:R-:W-:Y:S01]  /*2520*/  ULDC.64 UR4, c[0x0][0x300] ;  /* 0x0000c00000047ab9 */ /* 0x000fe20000000a00 */
[----:B-----5:R-:W-:Y:S01]  /*2530*/  SHF.R.S32.HI R65, RZ, 0x1f, R61 ;  /* 0x0000001fff417819 */ /* 0x020fe2000001143d */
[----:B------:R-:W-:-:S04]  /*2540*/  IMAD.WIDE.U32 R4, R62, UR4, RZ ;  /* 0x000000043e047c25 */ /* 0x000fc8000f8e00ff */
[----:B------:R-:W-:-:S04]  /*2550*/  IMAD R7, R64, UR4, RZ ;  /* 0x0000000440077c24 */ /* 0x000fc8000f8e02ff */
[----:B------:R-:W-:Y:S01]  /*2560*/  IMAD R7, R62, UR5, R7 ;  /* 0x000000053e077c24 */ /* 0x000fe2000f8e0207 */
[----:B------:R-:W-:Y:S02]  /*2570*/  ULDC.64 UR4, c[0x0][0x310] ;  /* 0x0000c40000047ab9 */ /* 0x000fe40000000a00 */
[----:B------:R-:W-:Y:S02]  /*2580*/  IMAD R6, R65, UR4, RZ ;  /* 0x0000000441067c24 */ /* 0x000fe4000f8e02ff */
[----:B------:R-:W-:Y:S02]  /*2590*/  IMAD.IADD R5, R5, 0x1, R7 ;  /* 0x0000000105057824 */ /* 0x000fe400078e0207 */
[C---:B------:R-:W-:Y:S02]  /*25a0*/  IMAD R7, R61.reuse, UR5, R6 ;  /* 0x000000053d077c24 */ /* 0x040fe4000f8e0206 */
[----:B------:R-:W-:Y:S01]  /*25b0*/  IMAD.WIDE.U32 R4, R61, UR4, R4 ;  /* 0x000000043d047c25 */ /* 0x000fe2000f8e0004 */
[----:B------:R-:W-:-:S03]  /*25c0*/  ULDC.64 UR4, c[0x0][0x308] ;  /* 0x0000c20000047ab9 */ /* 0x000fc60000000a00 */
[----:B------:R-:W-:Y:S01]  /*25d0*/  IMAD.IADD R5, R5, 0x1, R7 ;  /* 0x0000000105057824 */ /* 0x000fe200078e0207 */
[----:B------:R-:W-:Y:S01]  /*25e0*/  SHF.R.S32.HI R7, RZ, 0x1f, R2 ;  /* 0x0000001fff077819 */ /* 0x000fe20000011402 */
[----:B------:R-:W-:Y:S02]  /*25f0*/  IMAD R6, R49, R2, RZ ;  /* 0x0000000231067224 */ /* 0x000fe400078e02ff */
[----:B------:R-:W-:-:S04]  /*2600*/  IMAD.WIDE.U32 R4, R22, UR4, R4 ;  /* 0x0000000416047c25 */ /* 0x000fc8000f8e0004 */
[----:B------:R-:W-:Y:S01]  /*2610*/  IMAD R13, R22, UR5, R5 ;  /* 0x00000005160d7c24 */ /* 0x000fe2000f8e0205 */
[----:B------:R-:W-:Y:S01]  /*2620*/  ULDC.64 UR4, c[0x0][0x2e8] ;  /* 0x0000ba0000047ab9 */ /* 0x000fe20000000a00 */
[----:B------:R-:W-:Y:S01]  /*2630*/  IMAD R5, R50, R2, RZ ;  /* 0x0000000232057224 */ /* 0x000fe200078e02ff */
[----:B------:R-:W-:Y:S01]  /*2640*/  IADD3 R72, P3, R4, UR4, RZ ;  /* 0x0000000404487c10 */ /* 0x000fe2000ff7e0ff */
[----:B------:R-:W-:Y:S01]  /*2650*/  ULDC.U8 UR4, c[0x0][0x410] ;  /* 0x0001040000047ab9 */ /* 0x000fe20000000000 */
[----:B------:R-:W-:Y:S02]  /*2660*/  IMAD R9, R7, R36, R6 ;  /* 0x0000002407097224 */ /* 0x000fe400078e0206 */
[----:B------:R-:W-:Y:S01]  /*2670*/  IADD3.X R13, R13, UR5, RZ, P3, !PT ;  /* 0x000000050d0d7c10 */ /* 0x000fe20009ffe4ff */
[----:B------:R-:W-:Y:S01]  /*2680*/  IMAD R11, R7, R42, R5 ;  /* 0x0000002a070b7224 */ /* 0x000fe200078e0205 */
[----:B------:R-:W-:Y:S01]  /*2690*/  ISETP.NE.AND P3, PT, RZ, UR4, PT ;  /* 0x00000004ff007c0c */ /* 0x000fe2000bf65270 */
[----:B------:R-:W-:-:S04]  /*26a0*/  IMAD.WIDE.U32 R6, R36, R2, RZ ;  /* 0x0000000224067225 */ /* 0x000fc800078e00ff */
[----:B------:R-:W-:-:S04]  /*26b0*/  IMAD.WIDE.U32 R4, R42, R2, RZ ;  /* 0x000000022a047225 */ /* 0x000fc800078e00ff */
[----:B------:R-:W-:Y:S02]  /*26c0*/  IMAD.IADD R10, R7, 0x1, R9 ;  /* 0x00000001070a7824 */ /* 0x000fe400078e0209 */
[----:B------:R-:W-:Y:S02]  /*26d0*/  IMAD.IADD R12, R5, 0x1, R11 ;  /* 0x00000001050c7824 */ /* 0x000fe400078e020b */
[----:B------:R-:W-:Y:S05]  /*26e0*/  @!P3 BRA `(.L_x_428) ;  /* 0x000000100080b947 */ /* 0x000fea0003800000 */
[----:B------:R-:W0:Y:S01]  /*26f0*/  S2R R14, SR_TID.X ;  /* 0x00000000000e7919 */ /* 0x000e220000002100 */
[----:B------:R-:W-:Y:S01]  /*2700*/  IMAD R66, R2, -0xa0, R44 ;  /* 0xffffff6002427824 */ /* 0x000fe200078e022c */
[----:B------:R-:W-:Y:S01]  /*2710*/  BSSY B1, `(.L_x_429) ;  /* 0x000001a000017945 */ /* 0x000fe20003800000 */
[----:B------:R-:W-:Y:S02]  /*2720*/  CS2R R8, SRZ ;  /* 0x0000000000087805 */ /* 0x000fe4000001ff00 */
[----:B------:R-:W-:Y:S02]  /*2730*/  CS2R R30, SRZ ;  /* 0x00000000001e7805 */ /* 0x000fe4000001ff00 */
[----:B------:R-:W-:Y:S02]  /*2740*/  CS2R R28, SRZ ;  /* 0x00000000001c7805 */ /* 0x000fe4000001ff00 */
[----:B------:R-:W-:Y:S02]  /*2750*/  VIMNMX R66, R66, 0xa0, PT ;  /* 0x000000a042427848 */ /* 0x000fe40003fe0100 */
[----:B------:R-:W-:Y:S01]  /*2760*/  CS2R R56, SRZ ;  /* 0x0000000000387805 */ /* 0x000fe2000001ff00 */
[----:B0-----:R-:W-:-:S05]  /*2770*/  VIADD R14, R14, 0xffffff80 ;  /* 0xffffff800e0e7836 */ /* 0x001fca0000000000 */
[----:B------:R-:W-:-:S04]  /*2780*/  LEA.HI R14, R14, R14, RZ, 0x1 ;  /* 0x0000000e0e0e7211 */ /* 0x000fc800078f08ff */
[----:B------:R-:W-:-:S04]  /*2790*/  SHF.R.S32.HI R14, RZ, 0x1, R14 ;  /* 0x00000001ff0e7819 */ /* 0x000fc8000001140e */
[----:B------:R-:W-:-:S13]  /*27a0*/  ISETP.GE.AND P3, PT, R14, R66, PT ;  /* 0x000000420e00720c */ /* 0x000fda0003f66270 */
[----:B------:R-:W-:Y:S05]  /*27b0*/  @P3 BRA `(.L_x_430) ;  /* 0x00000000003c3947 */ /* 0x000fea0003800000 */
[----:B------:R-:W2:Y:S01]  /*27c0*/  LDL R14, [R1+0x18] ;  /* 0x00001800010e7983 */ /* 0x000ea20000100800 */
[----:B------:R-:W-:Y:S02]  /*27d0*/  ULDC.64 UR4, c[0x0][0x3e8] ;  /* 0x0000fa0000047ab9 */ /* 0x000fe40000000a00 */
[----:B------:R-:W-:-:S04]  /*27e0*/  IADD3 R6, P4, P5, R20, UR4, R6 ;  /* 0x0000000414067c10 */ /* 0x000fc8000fd9e006 */
[----:B------:R-:W-:Y:S01]  /*27f0*/  IADD3.X R7, R51, UR5, R10, P4, P5 ;  /* 0x0000000533077c10 */ /* 0x000fe2000a7ea40a */
[----:B------:R-:W-:Y:S02]  /*2800*/  ULDC.64 UR4, c[0x0][0x400] ;  /* 0x0001000000047ab9 */ /* 0x000fe40000000a00 */
[----:B------:R-:W-:-:S04]  /*2810*/  IADD3 R4, P4, P5, R38, UR4, R4 ;  /* 0x0000000426047c10 */ /* 0x000fc8000fd9e004 */
[----:B------:R-:W-:Y:S02]  /*2820*/  IADD3.X R5, R53, UR5, R12, P4, P5 ;  /* 0x0000000535057c10 */ /* 0x000fe4000a7ea40c */
[----:B------:R-:W-:Y:S02]  /*2830*/  ISETP.GE.AND P4, PT, R156, R69, PT ;  /* 0x000000459c00720c */ /* 0x000fe40003f86270 */
[----:B------:R-:W-:Y:S02]  /*2840*/  CS2R R8, SRZ ;  /* 0x0000000000087805 */ /* 0x000fe4000001ff00 */
[----:B------:R-:W-:-:S09]  /*2850*/  CS2R R28, SRZ ;  /* 0x00000000001c7805 */ /* 0x000fd2000001ff00 */
[----:B------:R0:W5:Y:S04]  /*2860*/  @!P4 LDG.E.64 R30, desc[UR40][R6.64] ;  /* 0x00000028061ec981 */ /* 0x000168000c1e1b00 */
[----:B------:R0:W5:Y:S01]  /*2870*/  @!P4 LDG.E.64 R56, desc[UR40][R4.64] ;  /* 0x000000280438c981 */ /* 0x000162000c1e1b00 */
[----:B--2---:R-:W-:-:S13]  /*2880*/  ISETP.GE.AND P4, PT, R14, R69, PT ;  /* 0x000000450e00720c */ /* 0x004fda0003f86270 */
[----:B------:R0:W5:Y:S04]  /*2890*/  @!P4 LDG.E.64 R8, desc[UR40][R6.64+0x10] ;  /* 0x000010280608c981 */ /* 0x000168000c1e1b00 */
[----:B------:R0:W5:Y:S02]  /*28a0*/  @!P4 LDG.E.64 R28, desc[UR40][R4.64+0x10] ;  /* 0x00001028041cc981 */ /* 0x000164000c1e1b00 */
.L_x_430:
[----:B------:R-:W-:Y:S05]  /*28b0*/  BSYNC B1 ;  /* 0x0000000000017941 */ /* 0x000fea0003800000 */
.L_x_429:
[----:B0-----:R-:W2:Y:S01]  /*28c0*/  LDL R4, [R1+0xc] ;  /* 0x00000c0001047983 */ /* 0x001ea20000100800 */
[----:B-----5:R-:W-:Y:S02]  /*28d0*/  IMAD.MOV.U32 R70, RZ, RZ, R8 ;  /* 0x000000ffff467224 */ /* 0x020fe400078e0008 */
[----:B------:R-:W-:Y:S02]  /*28e0*/  IMAD.MOV.U32 R74, RZ, RZ, R30 ;  /* 0x000000ffff4a7224 */ /* 0x000fe400078e001e */
[----:B------:R-:W-:Y:S02]  /*28f0*/  IMAD.MOV.U32 R73, RZ, RZ, R28 ;  /* 0x000000ffff497224 */ /* 0x000fe400078e001c */
[----:B------:R-:W-:Y:S01]  /*2900*/  IMAD.MOV.U32 R75, RZ, RZ, R56 ;  /* 0x000000ffff4b7224 */ /* 0x000fe200078e0038 */
[----:B--2---:R-:W-:-:S13]  /*2910*/  ISETP.NE.AND P4, PT, R4, 0x3, PT ;  /* 0x000000030400780c */ /* 0x004fda0003f85270 */
[----:B------:R-:W-:Y:S05]  /*2920*/  @!P4 BRA `(.L_x_431) ;  /* 0x000000000004c947 */ /* 0x000fea0003800000 */
[----:B------:R-:W-:Y:S01]  /*2930*/  BPT.TRAP 0x1 ;  /* 0x000000040000795c */ /* 0x000fe20000300000 */
.L_x_431:
[----:B------:R-:W2:Y:S01]  /*2940*/  LDL R4, [R1] ;  /* 0x0000000001047983 */ /* 0x000ea20000100800 */
[----:B------:R-:W-:Y:S01]  /*2950*/  IMAD R67, R19, 0x8, R18 ;  /* 0x0000000813437824 */ /* 0x000fe200078e0212 */
[----:B------:R-:W-:Y:S01]  /*2960*/  BSSY B1, `(.L_x_432) ;  /* 0x0000004000017945 */ /* 0x000fe20003800000 */
[----:B--2---:R-:W-:-:S04]  /*2970*/  SHF.L.U32 R68, R4, 0x1f, RZ ;  /* 0x0000001f04447819 */ /* 0x004fc800000006ff */
[----:B------:R-:W0:Y:S02]  /*2980*/  SYNCS.PHASECHK.TRANS64.TRYWAIT P5, [R67+URZ+0x13290], R68 ;  /* 0x01329044430075a7 */ /* 0x000e2400080a017f */
[----:B0-----:R-:W-:Y:S05]  /*2990*/  @!P5 BRA `(.L_x_433) ;  /* 0x00000158000cd947 */ /* 0x001fea0003800000 */
.L_x_659:
[----:B------:R-:W-:Y:S05]  /*29a0*/  BSYNC B1 ;  /* 0x0000000000017941 */ /* 0x000fea0003800000 */
.L_x_432:
[----:B------:R-:W-:-:S03]  /*29b0*/  UMOV UR4, 0xffffffff ;  /* 0xffffffff00047882 */ /* 0x000fc60000000000 */
[----:B------:R-:W-:Y:S05]  /*29c0*/  BRA.DIV UR4, `(.L_x_434) ;  /* 0x0000015a04147947 */ /* 0x000fea000b800000 */
[----:B------:R1:W2:Y:S04]  /*29d0*/  SHFL.IDX PT, R71, R13, RZ, 0x1e1f ;  /* 0x001e1fff0d477589 */ /* 0x0002a800000e0000 */
[----:B------:R1:W3:Y:S02]  /*29e0*/  SHFL.IDX PT, R14, R72, RZ, 0x1e1f ;  /* 0x001e1fff480e7589 */ /* 0x0002e400000e0000 */
.L_x_663:
[----:B------:R-:W-:Y:S05]  /*29f0*/  @P3 BRA `(.L_x_435) ;  /* 0x0000002000f03947 */ /* 0x000fea0003800000 */
[----:B------:R-:W4:Y:S01]  /*2a00*/  LDL R84, [R1+0x24] ;  /* 0x0000240001547983 */ /* 0x000f220000100800 */
[----:B------:R-:W-:Y:S01]  /*2a10*/  BSSY B1, `(.L_x_436) ;  /* 0x0000072000017945 */ /* 0x000fe20003800000 */
[----:B----4-:R-:W-:-:S13]  /*2a20*/  LOP3.LUT P5, RZ, R84, 0x2, RZ, 0xc0, !PT ;  /* 0x0000000254ff7812 */ /* 0x010fda00078ac0ff */
[----:B------:R-:W-:Y:S05]  /*2a30*/  @P5 BRA `(.L_x_437) ;  /* 0x0000000400bc5947 */ /* 0x000fea0003800000 */
[----:B------:R4:W0:Y:S01]  /*2a40*/  LDS.128 R4, [R63+0xe000] ;  /* 0x00e000003f047984 */ /* 0x0008220000000c00 */
[----:B---3--:R-:W-:Y:S01]  /*2a50*/  IADD3 R10, P3, R16, R14, RZ ;  /* 0x0000000e100a7210 */ /* 0x008fe20007f7e0ff */
[----:B------:R-:W-:Y:S03]  /*2a60*/  BSSY B2, `(.L_x_438) ;  /* 0x000006b000027945 */ /* 0x000fe60003800000 */
[----:B--2---:R-:W-:Y:S02]  /*2a70*/  IADD3.X R11, R71, R17, RZ, P3, !PT ;  /* 0x00000011470b7210 */ /* 0x004fe40001ffe4ff */
[----:B------:R-:W-:-:S13]  /*2a80*/  ISETP.GE.AND P3, PT, R156, R69, PT ;  /* 0x000000459c00720c */ /* 0x000fda0003f66270 */
[----:B----4-:R-:W-:Y:S05]  /*2a90*/  @P3 BRA `(.L_x_439) ;  /* 0x00000004009c3947 */ /* 0x010fea0003800000 */
[----:B------:R-:W-:Y:S01]  /*2aa0*/  SHF.R.U32.HI R12, RZ, 0x8, R31 ;  /* 0x00000008ff0c7819 */ /* 0x000fe2000001161f */
[----:B0-----:R-:W-:Y:S01]  /*2ab0*/  IMAD.MOV.U32 R15, RZ, RZ, R4 ;  /* 0x000000ffff0f7224 */ /* 0x001fe200078e0004 */
[----:B------:R-:W-:Y:S02]  /*2ac0*/  SHF.R.U32.HI R30, RZ, 0x8, R57 ;  /* 0x00000008ff1e7819 */ /* 0x000fe40000011639 */
[----:B-1----:R-:W-:Y:S01]  /*2ad0*/  SHF.R.U32.HI R72, RZ, 0x10, R31 ;  /* 0x00000010ff487819 */ /* 0x002fe2000001161f */
[----:B------:R-:W-:Y:S01]  /*2ae0*/  IMAD.SHL.U32 R12, R12, 0x100, RZ ;  /* 0x000001000c0c7824 */ /* 0x000fe200078e00ff */
[----:B------:R-:W-:Y:S01]  /*2af0*/  LOP3.LUT R13, R31, 0xff0000ff, RZ, 0xc0, !PT ;  /* 0xff0000ff1f0d7812 */ /* 0x000fe200078ec0ff */
[----:B------:R-:W-:Y:S01]  /*2b00*/  IMAD.SHL.U32 R30, R30, 0x100, RZ ;  /* 0x000001001e1e7824 */ /* 0x000fe200078e00ff */
[----:B------:R-:W-:Y:S02]  /*2b10*/  SHF.R.U32.HI R56, RZ, 0x10, R57 ;  /* 0x00000010ff387819 */ /* 0x000fe40000011639 */
[----:B------:R-:W-:-:S02]  /*2b20*/  LOP3.LUT R31, R57, 0xff0000ff, RZ, 0xc0, !PT ;  /* 0xff0000ff391f7812 */ /* 0x000fc400078ec0ff */
[----:B------:R-:W-:Y:S01]  /*2b30*/  LOP3.LUT R13, R13, 0xff00, R12, 0xf8, !PT ;  /* 0x0000ff000d0d7812 */ /* 0x000fe200078ef80c */
[----:B------:R-:W-:Y:S01]  /*2b40*/  IMAD.U32 R12, R72, 0x10000, RZ ;  /* 0x00010000480c7824 */ /* 0x000fe200078e00ff */
[----:B------:R-:W-:Y:S01]  /*2b50*/  LOP3.LUT R57, R31, 0xff00, R30, 0xf8, !PT ;  /* 0x0000ff001f397812 */ /* 0x000fe200078ef81e */
[----:B------:R-:W-:Y:S01]  /*2b60*/  IMAD.U32 R30, R56, 0x10000, RZ ;  /* 0x00010000381e7824 */ /* 0x000fe200078e00ff */
[----:B------:R-:W-:Y:S02]  /*2b70*/  F2FP.F16.E4M3.UNPACK_B R4, R5 ;  /* 0x00000005ff04723e */ /* 0x000fe400020006ff */
[----:B------:R-:W-:Y:S02]  /*2b80*/  F2FP.F16.E4M3.UNPACK_B R31, R75.H1 ;  /* 0x0000004bff1f723e */ /* 0x000fe400030006ff */
[----:B------:R-:W-:Y:S02]  /*2b90*/  LOP3.LUT R12, R13, 0xff0000, R12, 0xf8, !PT ;  /* 0x00ff00000d0c7812 */ /* 0x000fe400078ef80c */
[----:B------:R-:W-:Y:S01]  /*2ba0*/  LOP3.LUT R13, R57, 0xff0000, R30, 0xf8, !PT ;  /* 0x00ff0000390d7812 */ /* 0x000fe200078ef81e */
[--C-:B------:R-:W-:Y:S01]  /*2bb0*/  HADD2.F32 R30, -RZ, R4.reuse.H1_H1 ;  /* 0x30000004ff1e7230 */ /* 0x100fe20000004100 */
[----:B------:R-:W-:Y:S01]  /*2bc0*/  F2FP.F16.E4M3.UNPACK_B R57, R74.H1 ;  /* 0x0000004aff39723e */ /* 0x000fe200030006ff */
[--C-:B------:R-:W-:Y:S01]  /*2bd0*/  HADD2.F32 R79, -RZ, R31.reuse.H0_H0 ;  /* 0x2000001fff4f7230 */ /* 0x100fe20000004100 */
[----:B------:R-:W-:Y:S01]  /*2be0*/  F2FP.F16.E4M3.UNPACK_B R5, R5.H1 ;  /* 0x00000005ff05723e */ /* 0x000fe200030006ff */
[----:B------:R-:W-:Y:S01]  /*2bf0*/  HADD2.F32 R4, -RZ, R4.H0_H0 ;  /* 0x20000004ff047230 */ /* 0x000fe20000004100 */
[----:B------:R-:W-:Y:S01]  /*2c00*/  F2FP.F16.E4M3.UNPACK_B R75, R75 ;  /* 0x0000004bff4b723e */ /* 0x000fe200020006ff */
[----:B------:R-:W-:-:S02]  /*2c10*/  HADD2.F32 R72, -RZ, R31.H1_H1 ;  /* 0x3000001fff487230 */ /* 0x000fc40000004100 */
[-C--:B------:R-:W-:Y:S01]  /*2c20*/  FMUL.FTZ R81, R30, R79.reuse ;  /* 0x0000004f1e517220 */ /* 0x080fe20000410000 */
[----:B------:R-:W-:Y:S01]  /*2c30*/  HADD2.F32 R77, -RZ, R57.H0_H0 ;  /* 0x20000039ff4d7230 */ /* 0x000fe20000004100 */
[----:B------:R-:W-:Y:S01]  /*2c40*/  F2FP.F16.E4M3.UNPACK_B R74, R74 ;  /* 0x0000004aff4a723e */ /* 0x000fe200020006ff */
[--C-:B------:R-:W-:Y:S02]  /*2c50*/  HADD2.F32 R56, -RZ, R5.reuse.H1_H1 ;  /* 0x30000005ff387230 */ /* 0x100fe40000004100 */
[----:B------:R-:W-:Y:S02]  /*2c60*/  HADD2.F32 R31, -RZ, R5.H0_H0 ;  /* 0x20000005ff1f7230 */ /* 0x000fe40000004100 */
[----:B------:R-:W-:Y:S01]  /*2c70*/  FMUL.FTZ R5, R4, R79 ;  /* 0x0000004f04057220 */ /* 0x000fe20000410000 */
[----:B------:R-:W-:Y:S02]  /*2c80*/  HADD2.F32 R57, -RZ, R57.H1_H1 ;  /* 0x30000039ff397230 */ /* 0x000fe40000004100 */
[-C--:B------:R-:W-:Y:S01]  /*2c90*/  FMUL.FTZ R76, R56, R72.reuse ;  /* 0x00000048384c7220 */ /* 0x080fe20000410000 */
[-C--:B------:R-:W-:Y:S01]  /*2ca0*/  FFMA.FTZ R4, R4, R77.reuse, -R81 ;  /* 0x0000004d04047223 */ /* 0x080fe20000010851 */
[----:B------:R-:W-:Y:S01]  /*2cb0*/  FFMA.FTZ R5, R30, R77, R5 ;  /* 0x0000004d1e057223 */ /* 0x000fe20000010005 */
[C---:B------:R-:W-:Y:S01]  /*2cc0*/  FMUL.FTZ R79, R31.reuse, R72 ;  /* 0x000000481f4f7220 */ /* 0x040fe20000410000 */
[----:B------:R-:W-:Y:S01]  /*2cd0*/  F2FP.F16.E4M3.UNPACK_B R30, R15.H1 ;  /* 0x0000000fff1e723e */ /* 0x000fe200030006ff */
[----:B------:R-:W-:Y:S01]  /*2ce0*/  FFMA.FTZ R78, R31, R57, -R76 ;  /* 0x000000391f4e7223 */ /* 0x000fe2000001084c */
[----:B------:R-:W-:Y:S01]  /*2cf0*/  F2FP.F16.E4M3.UNPACK_B R15, R15 ;  /* 0x0000000fff0f723e */ /* 0x000fe200020006ff */
[----:B------:R-:W-:Y:S01]  /*2d00*/  FFMA.FTZ R81, R56, R57, R79 ;  /* 0x0000003938517223 */ /* 0x000fe2000001004f */
[----:B------:R-:W-:-:S02]  /*2d10*/  HADD2.F32 R72, -RZ, R75.H1_H1 ;  /* 0x3000004bff487230 */ /* 0x000fc40000004100 */
[--C-:B------:R-:W-:Y:S02]  /*2d20*/  HADD2.F32 R56, -RZ, R30.reuse.H0_H0 ;  /* 0x2000001eff387230 */ /* 0x100fe40000004100 */
[----:B------:R-:W-:Y:S02]  /*2d30*/  HADD2.F32 R57, -RZ, R30.H1_H1 ;  /* 0x3000001eff397230 */ /* 0x000fe40000004100 */
[----:B------:R-:W-:Y:S02]  /*2d40*/  HADD2.F32 R75, -RZ, R75.H0_H0 ;  /* 0x2000004bff4b7230 */ /* 0x000fe40000004100 */
[-C--:B------:R-:W-:Y:S01]  /*2d50*/  FMUL.FTZ R76, R56, R72.reuse ;  /* 0x00000048384c7220 */ /* 0x080fe20000410000 */
[--C-:B------:R-:W-:Y:S02]  /*2d60*/  HADD2.F32 R31, -RZ, R15.reuse.H1_H1 ;  /* 0x3000000fff1f7230 */ /* 0x100fe40000004100 */
[----:B------:R-:W-:Y:S01]  /*2d70*/  FMUL.FTZ R79, R57, R72 ;  /* 0x00000048394f7220 */ /* 0x000fe20000410000 */
[----:B------:R-:W-:-:S02]  /*2d80*/  HADD2.F32 R30, -RZ, R15.H0_H0 ;  /* 0x2000000fff1e7230 */ /* 0x000fc40000004100 */
[--C-:B------:R-:W-:Y:S02]  /*2d90*/  HADD2.F32 R15, -RZ, R74.reuse.H1_H1 ;  /* 0x3000004aff0f7230 */ /* 0x100fe40000004100 */
[-C--:B------:R-:W-:Y:S01]  /*2da0*/  FMUL.FTZ R77, R31, R75.reuse ;  /* 0x0000004b1f4d7220 */ /* 0x080fe20000410000 */
[----:B------:R-:W-:Y:S02]  /*2db0*/  HADD2.F32 R74, -RZ, R74.H0_H0 ;  /* 0x2000004aff4a7230 */ /* 0x000fe40000004100 */
[----:B------:R-:W-:Y:S01]  /*2dc0*/  FMUL.FTZ R72, R30, R75 ;  /* 0x0000004b1e487220 */ /* 0x000fe20000410000 */
[----:B------:R-:W-:Y:S01]  /*2dd0*/  F2FP.F16.E4M3.UNPACK_B R75, R12 ;  /* 0x0000000cff4b723e */ /* 0x000fe200020006ff */
[-C--:B------:R-:W-:Y:S01]  /*2de0*/  FFMA.FTZ R56, R56, R15.reuse, -R79 ;  /* 0x0000000f38387223 */ /* 0x080fe2000001084f */
[----:B------:R-:W-:Y:S01]  /*2df0*/  FFMA.FTZ R57, R57, R15, R76 ;  /* 0x0000000f39397223 */ /* 0x000fe2000001004c */
[-C--:B------:R-:W-:Y:S01]  /*2e00*/  FFMA.FTZ R15, R30, R74.reuse, -R77 ;  /* 0x0000004a1e0f7223 */ /* 0x080fe2000001084d */
[----:B------:R-:W-:Y:S01]  /*2e10*/  FFMA.FTZ R30, R31, R74, R72 ;  /* 0x0000004a1f1e7223 */ /* 0x000fe20000010048 */
[----:B------:R-:W-:-:S02]  /*2e20*/  F2FP.F16.E4M3.UNPACK_B R72, R7.H1 ;  /* 0x00000007ff48723e */ /* 0x000fc400030006ff */
[-C--:B------:R-:W-:Y:S02]  /*2e30*/  F2FP.F16.E4M3.UNPACK_B R79, R13.reuse.H1 ;  /* 0x0000000dff4f723e */ /* 0x080fe400030006ff */
[----:B------:R-:W-:Y:S01]  /*2e40*/  F2FP.SATFINITE.E4M3.F32.PACK_AB_MERGE_C R31, R81, R78, RZ ;  /* 0x0000004e511f723e */ /* 0x000fe200048070ff */
[--C-:B------:R-:W-:Y:S01]  /*2e50*/  HADD2.F32 R74, -RZ, R72.reuse.H0_H0 ;  /* 0x20000048ff4a7230 */ /* 0x100fe20000004100 */
[----:B------:R-:W-:Y:S01]  /*2e60*/  F2FP.SATFINITE.E4M3.F32.PACK_AB_MERGE_C R56, R57, R56, RZ ;  /* 0x000000383938723e */ /* 0x000fe200048070ff */
[----:B------:R-:W-:Y:S01]  /*2e70*/  HADD2.F32 R72, -RZ, R72.H1_H1 ;  /* 0x30000048ff487230 */ /* 0x000fe20000004100 */
[----:B------:R-:W-:Y:S01]  /*2e80*/  F2FP.F16.E4M3.UNPACK_B R76, R12.H1 ;  /* 0x0000000cff4c723e */ /* 0x000fe200030006ff */
[----:B------:R-:W-:Y:S01]  /*2e90*/  HADD2.F32 R81, -RZ, R79.H1_H1 ;  /* 0x3000004fff517230 */ /* 0x000fe20000004100 */
[----:B------:R-:W-:Y:S01]  /*2ea0*/  F2FP.F16.E4M3.UNPACK_B R57, R6.H1 ;  /* 0x00000006ff39723e */ /* 0x000fe200030006ff */
[----:B------:R-:W-:Y:S01]  /*2eb0*/  HADD2.F32 R12, -RZ, R75.H1_H1 ;  /* 0x3000004bff0c7230 */ /* 0x000fe20000004100 */
[----:B------:R-:W-:Y:S01]  /*2ec0*/  F2FP.F16.E4M3.UNPACK_B R78, R13 ;  /* 0x0000000dff4e723e */ /* 0x000fe200020006ff */
[----:B------:R-:W-:-:S02]  /*2ed0*/  HADD2.F32 R77, -RZ, R76.H1_H1 ;  /* 0x3000004cff4d7230 */ /* 0x000fc40000004100 */
[-C--:B------:R-:W-:Y:S01]  /*2ee0*/  FMUL.FTZ R83, R72, R81.reuse ;  /* 0x0000005148537220 */ /* 0x080fe20000410000 */
[--C-:B------:R-:W-:Y:S02]  /*2ef0*/  HADD2.F32 R13, -RZ, R57.reuse.H1_H1 ;  /* 0x30000039ff0d7230 */ /* 0x100fe40000004100 */
[C---:B------:R-:W-:Y:S01]  /*2f00*/  FMUL.FTZ R81, R74.reuse, R81 ;  /* 0x000000514a517220 */ /* 0x040fe20000410000 */
[----:B------:R-:W-:Y:S02]  /*2f10*/  HADD2.F32 R80, -RZ, R78.H1_H1 ;  /* 0x3000004eff507230 */ /* 0x000fe40000004100 */
[----:B------:R-:W-:Y:S01]  /*2f20*/  FFMA.FTZ R83, R74, R77, -R83 ;  /* 0x0000004d4a537223 */ /* 0x000fe20000010853 */
[----:B------:R-:W-:Y:S01]  /*2f30*/  HADD2.F32 R57, -RZ, R57.H0_H0 ;  /* 0x20000039ff397230 */ /* 0x000fe20000004100 */
[----:B------:R-:W-:Y:S01]  /*2f40*/  F2FP.F16.E4M3.UNPACK_B R7, R7 ;  /* 0x00000007ff07723e */ /* 0x000fe200020006ff */
[----:B------:R-:W-:Y:S01]  /*2f50*/  FFMA.FTZ R82, R72, R77, R81 ;  /* 0x0000004d48527223 */ /* 0x000fe20000010051 */
[----:B------:R-:W-:Y:S01]  /*2f60*/  FMUL.FTZ R74, R13, R80 ;  /* 0x000000500d4a7220 */ /* 0x000fe20000410000 */
[----:B------:R-:W-:Y:S01]  /*2f70*/  F2FP.F16.E4M3.UNPACK_B R6, R6 ;  /* 0x00000006ff06723e */ /* 0x000fe200020006ff */
[----:B------:R-:W-:Y:S01]  /*2f80*/  FMUL.FTZ R80, R57, R80 ;  /* 0x0000005039507220 */ /* 0x000fe20000410000 */
[----:B------:R-:W-:-:S02]  /*2f90*/  HADD2.F32 R79, -RZ, R79.H0_H0 ;  /* 0x2000004fff4f7230 */ /* 0x000fc40000004100 */
[-C--:B------:R-:W-:Y:S01]  /*2fa0*/  FFMA.FTZ R74, R57, R12.reuse, -R74 ;  /* 0x0000000c394a7223 */ /* 0x080fe2000001084a */
[----:B------:R-:W-:Y:S02]  /*2fb0*/  HADD2.F32 R78, -RZ, R78.H0_H0 ;  /* 0x2000004eff4e7230 */ /* 0x000fe40000004100 */
[----:B------:R-:W-:Y:S01]  /*2fc0*/  FFMA.FTZ R77, R13, R12, R80 ;  /* 0x0000000c0d4d7223 */ /* 0x000fe20000010050 */
[--C-:B------:R-:W-:Y:S01]  /*2fd0*/  HADD2.F32 R12, -RZ, R7.reuse.H0_H0 ;  /* 0x20000007ff0c7230 */ /* 0x100fe20000004100 */
[----:B------:R-:W-:Y:S01]  /*2fe0*/  F2FP.SATFINITE.E4M3.F32.PACK_AB_MERGE_C R82, R82, R83, RZ ;  /* 0x000000535252723e */ /* 0x000fe200048070ff */
[----:B------:R-:W-:Y:S01]  /*2ff0*/  HADD2.F32 R13, -RZ, R7.H1_H1 ;  /* 0x30000007ff0d7230 */ /* 0x000fe20000004100 */
[----:B------:R-:W-:Y:S01]  /*3000*/  F2FP.SATFINITE.E4M3.F32.PACK_AB_MERGE_C R5, R5, R4, R31 ;  /* 0x000000040505723e */ /* 0x000fe2000480701f */
[--C-:B------:R-:W-:Y:S02]  /*3010*/  HADD2.F32 R7, -RZ, R6.reuse.H0_H0 ;  /* 0x20000006ff077230 */ /* 0x100fe40000004100 */
[----:B------:R-:W-:Y:S01]  /*3020*/  FMUL.FTZ R80, R12, R79 ;  /* 0x0000004f0c507220 */ /* 0x000fe20000410000 */
[----:B------:R-:W-:-:S02]  /*3030*/  HADD2.F32 R6, -RZ, R6.H1_H1 ;  /* 0x30000006ff067230 */ /* 0x000fc40000004100 */
[----:B------:R-:W-:Y:S01]  /*3040*/  FMUL.FTZ R81, R13, R79 ;  /* 0x0000004f0d517220 */ /* 0x000fe20000410000 */
[----:B------:R-:W-:Y:S02]  /*3050*/  HADD2.F32 R76, -RZ, R76.H0_H0 ;  /* 0x2000004cff4c7230 */ /* 0x000fe40000004100 */
[-C--:B------:R-:W-:Y:S01]  /*3060*/  FMUL.FTZ R57, R7, R78.reuse ;  /* 0x0000004e07397220 */ /* 0x080fe20000410000 */
[----:B------:R-:W-:Y:S02]  /*3070*/  HADD2.F32 R75, -RZ, R75.H0_H0 ;  /* 0x2000004bff4b7230 */ /* 0x000fe40000004100 */
[----:B------:R-:W-:Y:S01]  /*3080*/  FMUL.FTZ R72, R6, R78 ;  /* 0x0000004e06487220 */ /* 0x000fe20000410000 */
[----:B------:R-:W-:Y:S01]  /*3090*/  F2FP.SATFINITE.E4M3.F32.PACK_AB_MERGE_C R74, R77, R74, RZ ;  /* 0x0000004a4d4a723e */ /* 0x000fe200048070ff */
[-C--:B------:R-:W-:Y:S01]  /*30a0*/  FFMA.FTZ R81, R12, R76.reuse, -R81 ;  /* 0x0000004c0c517223 */ /* 0x080fe20000010851 */
[----:B------:R-:W-:Y:S01]  /*30b0*/  FFMA.FTZ R80, R13, R76, R80 ;  /* 0x0000004c0d507223 */ /* 0x000fe20000010050 */
[-C--:B------:R-:W-:Y:S01]  /*30c0*/  FFMA.FTZ R72, R7, R75.reuse, -R72 ;  /* 0x0000004b07487223 */ /* 0x080fe20000010848 */
[----:B------:R-:W-:Y:S01]  /*30d0*/  FFMA.FTZ R57, R6, R75, R57 ;  /* 0x0000004b06397223 */ /* 0x000fe20000010039 */
[----:B------:R-:W-:-:S02]  /*30e0*/  F2FP.SATFINITE.E4M3.F32.PACK_AB_MERGE_C R4, R30, R15, R56 ;  /* 0x0000000f1e04723e */ /* 0x000fc40004807038 */
[----:B------:R-:W-:Y:S02]  /*30f0*/  F2FP.SATFINITE.E4M3.F32.PACK_AB_MERGE_C R7, R80, R81, R82 ;  /* 0x000000515007723e */ /* 0x000fe40004807052 */
[----:B------:R-:W-:-:S07]  /*3100*/  F2FP.SATFINITE.E4M3.F32.PACK_AB_MERGE_C R6, R57, R72, R74 ;  /* 0x000000483906723e */ /* 0x000fce000480704a */
.L_x_439:
[----:B------:R-:W-:Y:S05]  /*3110*/  BSYNC B2 ;  /* 0x0000000000027941 */ /* 0x000fea0003800000 */
.L_x_438:
[----:B0-----:R4:W-:Y:S02]  /*3120*/  ST.E.128 desc[UR40][R10.64], R4 ;  /* 0x000000040a007985 */ /* 0x0019e4000c101d28 */
.L_x_437:
[----:B------:R-:W-:Y:S05]  /*3130*/  BSYNC B1 ;  /* 0x0000000000017941 */ /* 0x000fea0003800000 */
.L_x_436:
[----:B------:R-:W-:-:S13]  /*3140*/  LOP3.LUT P3, RZ, R84, 0x1, RZ, 0xc0, !PT ;  /* 0x0000000154ff7812 */ /* 0x000fda000786c0ff */
[----:B------:R-:W-:Y:S05]  /*3150*/  @P3 BRA `(.L_x_435) ;  /* 0x0000001c00183947 */ /* 0x000fea0003800000 */
[----:B----4-:R-:W2:Y:S04]  /*3160*/  LDL R4, [R1+0x14] ;  /* 0x0000140001047983 */ /* 0x010ea80000100800 */
[----:B------:R-:W4:Y:S04]  /*3170*/  LDL R6, [R1+0x1c] ;  /* 0x00001c0001067983 */ /* 0x000f280000100800 */
[----:B------:R-:W5:Y:S01]  /*3180*/  LDL R12, [R1+0x18] ;  /* 0x00001800010c7983 */ /* 0x000f620000100800 */
[----:B---3--:R-:W-:Y:S01]  /*3190*/  IADD3 R10, P3, R23, R14, RZ ;  /* 0x0000000e170a7210 */ /* 0x008fe20007f7e0ff */
[----:B------:R-:W-:Y:S01]  /*31a0*/  IMAD.MOV.U32 R5, RZ, RZ, 0x20 ;  /* 0x00000020ff057424 */ /* 0x000fe200078e00ff */
[----:B------:R-:W-:Y:S04]  /*31b0*/  BSSY B1, `(.L_x_440) ;  /* 0x0000071000017945 */ /* 0x000fe80003800000 */
[----:B------:R-:W-:Y:S01]  /*31c0*/  SEL R5, R5, 0xffffffe0, !P1 ;  /* 0xffffffe005057807 */ /* 0x000fe20004800000 */
[----:B--2---:R-:W-:-:S02]  /*31d0*/  IMAD.X R11, R71, 0x1, R4, P3 ;  /* 0x00000001470b7824 */ /* 0x004fc400018e0604 */
[----:B------:R-:W-:-:S05]  /*31e0*/  IMAD R4, R19, 0x2800, RZ ;  /* 0x0000280013047824 */ /* 0x000fca00078e02ff */
[----:B----4-:R-:W-:Y:S02]  /*31f0*/  IADD3 R5, R5, R6, R4 ;  /* 0x0000000605057210 */ /* 0x010fe40007ffe004 */
[----:B-----5:R-:W-:-:S03]  /*3200*/  ISETP.GE.AND P3, PT, R12, R69, PT ;  /* 0x000000450c00720c */ /* 0x020fc60003f66270 */
[----:B------:R-:W-:-:S06]  /*3210*/  IMAD.IADD R4, R18, 0x1, R5 ;  /* 0x0000000112047824 */ /* 0x000fcc00078e0205 */
[----:B------:R-:W2:Y:S04]  /*3220*/  LDS.128 R4, [R4+0xe000] ;  /* 0x00e0000004047984 */ /* 0x000ea80000000c00 */
[----:B------:R-:W-:Y:S05]  /*3230*/  @P3 BRA `(.L_x_441) ;  /* 0x0000000400a03947 */ /* 0x000fea0003800000 */
[----:B-1----:R-:W-:Y:S01]  /*3240*/  SHF.R.U32.HI R13, RZ, 0x8, R9 ;  /* 0x00000008ff0d7819 */ /* 0x002fe20000011609 */
[----:B--2---:R-:W-:Y:S01]  /*3250*/  IMAD.MOV.U32 R8, RZ, RZ, R4 ;  /* 0x000000ffff087224 */ /* 0x004fe200078e0004 */
[----:B------:R-:W-:Y:S02]  /*3260*/  SHF.R.U32.HI R15, RZ, 0x8, R29 ;  /* 0x00000008ff0f7819 */ /* 0x000fe4000001161d */
[----:B------:R-:W-:Y:S01]  /*3270*/  LOP3.LUT R12, R9, 0xff0000ff, RZ, 0xc0, !PT ;  /* 0xff0000ff090c7812 */ /* 0x000fe200078ec0ff */
[----:B------:R-:W-:Y:S01]  /*3280*/  IMAD.SHL.U32 R13, R13, 0x100, RZ ;  /* 0x000001000d0d7824 */ /* 0x000fe200078e00ff */
[----:B------:R-:W-:Y:S01]  /*3290*/  SHF.R.U32.HI R30, RZ, 0x10, R9 ;  /* 0x00000010ff1e7819 */ /* 0x000fe20000011609 */
[----:B------:R-:W-:Y:S01]  /*32a0*/  IMAD.SHL.U32 R15, R15, 0x100, RZ ;  /* 0x000001000f0f7824 */ /* 0x000fe200078e00ff */
[----:B------:R-:W-:Y:S02]  /*32b0*/  LOP3.LUT R14, R29, 0xff0000ff, RZ, 0xc0, !PT ;  /* 0xff0000ff1d0e7812 */ /* 0x000fe400078ec0ff */
[----:B------:R-:W-:-:S02]  /*32c0*/  SHF.R.U32.HI R28, RZ, 0x10, R29 ;  /* 0x00000010ff1c7819 */ /* 0x000fc4000001161d */
[----:B------:R-:W-:Y:S02]  /*32d0*/  MOV R9, R5 ;  /* 0x0000000500097202 */ /* 0x000fe40000000f00 */
[----:B------:R-:W-:Y:S01]  /*32e0*/  LOP3.LUT R5, R12, 0xff00, R13, 0xf8, !PT ;  /* 0x0000ff000c057812 */ /* 0x000fe200078ef80d */
[----:B------:R-:W-:Y:S01]  /*32f0*/  IMAD.U32 R12, R30, 0x10000, RZ ;  /* 0x000100001e0c7824 */ /* 0x000fe200078e00ff */
[----:B------:R-:W-:Y:S01]  /*3300*/  LOP3.LUT R14, R14, 0xff00, R15, 0xf8, !PT ;  /* 0x0000ff000e0e7812 */ /* 0x000fe200078ef80f */
[----:B------:R-:W-:Y:S01]  /*3310*/  IMAD.U32 R15, R28, 0x10000, RZ ;  /* 0x000100001c0f7824 */ /* 0x000fe200078e00ff */
[----:B------:R-:W-:Y:S02]  /*3320*/  F2FP.F16.E4M3.UNPACK_B R4, R9 ;  /* 0x00000009ff04723e */ /* 0x000fe400020006ff */
[----:B------:R-:W-:Y:S02]  /*3330*/  F2FP.F16.E4M3.UNPACK_B R13, R73.H1 ;  /* 0x00000049ff0d723e */ /* 0x000fe400030006ff */
[----:B------:R-:W-:Y:S01]  /*3340*/  LOP3.LUT R5, R5, 0xff0000, R12, 0xf8, !PT ;  /* 0x00ff000005057812 */ /* 0x000fe200078ef80c */
[--C-:B------:R-:W-:Y:S01]  /*3350*/  HADD2.F32 R12, -RZ, R4.reuse.H1_H1 ;  /* 0x30000004ff0c7230 */ /* 0x100fe20000004100 */
[----:B------:R-:W-:Y:S01]  /*3360*/  LOP3.LUT R30, R14, 0xff0000, R15, 0xf8, !PT ;  /* 0x00ff00000e1e7812 */ /* 0x000fe200078ef80f */
[--C-:B------:R-:W-:Y:S01]  /*3370*/  HADD2.F32 R31, -RZ, R13.reuse.H0_H0 ;  /* 0x2000000dff1f7230 */ /* 0x100fe20000004100 */
[----:B------:R-:W-:Y:S01]  /*3380*/  F2FP.F16.E4M3.UNPACK_B R15, R70.H1 ;  /* 0x00000046ff0f723e */ /* 0x000fe200030006ff */
[----:B------:R-:W-:Y:S01]  /*3390*/  HADD2.F32 R4, -RZ, R4.H0_H0 ;  /* 0x20000004ff047230 */ /* 0x000fe20000004100 */
[----:B------:R-:W-:Y:S01]  /*33a0*/  F2FP.F16.E4M3.UNPACK_B R9, R9.H1 ;  /* 0x00000009ff09723e */ /* 0x000fe200030006ff */
[----:B------:R-:W-:-:S02]  /*33b0*/  HADD2.F32 R28, -RZ, R13.H1_H1 ;  /* 0x3000000dff1c7230 */ /* 0x000fc40000004100 */
[----:B------:R-:W-:Y:S01]  /*33c0*/  FMUL.FTZ R57, R12, R31 ;  /* 0x0000001f0c397220 */ /* 0x000fe20000410000 */
[----:B------:R-:W-:Y:S01]  /*33d0*/  HADD2.F32 R29, -RZ, R15.H0_H0 ;  /* 0x2000000fff1d7230 */ /* 0x000fe20000004100 */
[----:B------:R-:W-:Y:S01]  /*33e0*/  F2FP.F16.E4M3.UNPACK_B R73, R73 ;  /* 0x00000049ff49723e */ /* 0x000fe200020006ff */
[--C-:B------:R-:W-:Y:S01]  /*33f0*/  HADD2.F32 R14, -RZ, R9.reuse.H1_H1 ;  /* 0x30000009ff0e7230 */ /* 0x100fe20000004100 */
[----:B------:R-:W-:Y:S01]  /*3400*/  F2FP.F16.E4M3.UNPACK_B R70, R70 ;  /* 0x00000046ff46723e */ /* 0x000fe200020006ff */
[----:B------:R-:W-:Y:S02]  /*3410*/  HADD2.F32 R13, -RZ, R9.H0_H0 ;  /* 0x20000009ff0d7230 */ /* 0x000fe40000004100 */
[----:B------:R-:W-:Y:S01]  /*3420*/  FMUL.FTZ R9, R4, R31 ;  /* 0x0000001f04097220 */ /* 0x000fe20000410000 */
[----:B------:R-:W-:Y:S02]  /*3430*/  HADD2.F32 R15, -RZ, R15.H1_H1 ;  /* 0x3000000fff0f7230 */ /* 0x000fe40000004100 */
[-C--:B------:R-:W-:Y:S01]  /*3440*/  FMUL.FTZ R56, R14, R28.reuse ;  /* 0x0000001c0e387220 */ /* 0x080fe20000410000 */
[-C--:B------:R-:W-:Y:S01]  /*3450*/  FFMA.FTZ R4, R4, R29.reuse, -R57 ;  /* 0x0000001d04047223 */ /* 0x080fe20000010839 */
[----:B------:R-:W-:Y:S01]  /*3460*/  FFMA.FTZ R9, R12, R29, R9 ;  /* 0x0000001d0c097223 */ /* 0x000fe20000010009 */
[C---:B------:R-:W-:Y:S01]  /*3470*/  FMUL.FTZ R31, R13.reuse, R28 ;  /* 0x0000001c0d1f7220 */ /* 0x040fe20000410000 */
[-C--:B------:R-:W-:Y:S01]  /*3480*/  F2FP.F16.E4M3.UNPACK_B R12, R8.reuse.H1 ;  /* 0x00000008ff0c723e */ /* 0x080fe200030006ff */
[-C--:B------:R-:W-:Y:S01]  /*3490*/  FFMA.FTZ R57, R13, R15.reuse, -R56 ;  /* 0x0000000f0d397223 */ /* 0x080fe20000010838 */
[----:B------:R-:W-:Y:S01]  /*34a0*/  F2FP.F16.E4M3.UNPACK_B R8, R8 ;  /* 0x00000008ff08723e */ /* 0x000fe200020006ff */
[----:B------:R-:W-:Y:S01]  /*34b0*/  FFMA.FTZ R72, R14, R15, R31 ;  /* 0x0000000f0e487223 */ /* 0x000fe2000001001f */
[----:B------:R-:W-:-:S02]  /*34c0*/  HADD2.F32 R28, -RZ, R73.H1_H1 ;  /* 0x30000049ff1c7230 */ /* 0x000fc40000004100 */
[--C-:B------:R-:W-:Y:S02]  /*34d0*/  HADD2.F32 R14, -RZ, R12.reuse.H0_H0 ;  /* 0x2000000cff0e7230 */ /* 0x100fe40000004100 */
[----:B------:R-:W-:Y:S01]  /*34e0*/  HADD2.F32 R15, -RZ, R12.H1_H1 ;  /* 0x3000000cff0f7230 */ /* 0x000fe20000004100 */
[----:B------:R-:W-:Y:S01]  /*34f0*/  F2FP.SATFINITE.E4M3.F32.PACK_AB_MERGE_C R74, R72, R57, RZ ;  /* 0x00000039484a723e */ /* 0x000fe200048070ff */
[--C-:B------:R-:W-:Y:S02]  /*3500*/  HADD2.F32 R12, -RZ, R8.reuse.H0_H0 ;  /* 0x20000008ff0c7230 */ /* 0x100fe40000004100 */
[-C--:B------:R-:W-:Y:S01]  /*3510*/  FMUL.FTZ R56, R14, R28.reuse ;  /* 0x0000001c0e387220 */ /* 0x080fe20000410000 */
[----:B------:R-:W-:Y:S02]  /*3520*/  HADD2.F32 R13, -RZ, R8.H1_H1 ;  /* 0x30000008ff0d7230 */ /* 0x000fe40000004100 */
[----:B------:R-:W-:Y:S01]  /*3530*/  FMUL.FTZ R31, R15, R28 ;  /* 0x0000001c0f1f7220 */ /* 0x000fe20000410000 */
[----:B------:R-:W-:-:S02]  /*3540*/  HADD2.F32 R8, -RZ, R70.H1_H1 ;  /* 0x30000046ff087230 */ /* 0x000fc40000004100 */
[----:B------:R-:W-:Y:S02]  /*3550*/  HADD2.F32 R73, -RZ, R73.H0_H0 ;  /* 0x20000049ff497230 */ /* 0x000fe40000004100 */
[----:B------:R-:W-:Y:S02]  /*3560*/  HADD2.F32 R70, -RZ, R70.H0_H0 ;  /* 0x20000046ff467230 */ /* 0x000fe40000004100 */
[-C--:B------:R-:W-:Y:S01]  /*3570*/  FFMA.FTZ R31, R14, R8.reuse, -R31 ;  /* 0x000000080e1f7223 */ /* 0x080fe2000001081f */
[----:B------:R-:W-:Y:S01]  /*3580*/  FFMA.FTZ R56, R15, R8, R56 ;  /* 0x000000080f387223 */ /* 0x000fe20000010038 */
[-C--:B------:R-:W-:Y:S01]  /*3590*/  FMUL.FTZ R28, R12, R73.reuse ;  /* 0x000000490c1c7220 */ /* 0x080fe20000410000 */
[----:B------:R-:W-:-:S03]  /*35a0*/  FMUL.FTZ R29, R13, R73 ;  /* 0x000000490d1d7220 */ /* 0x000fc60000410000 */
[-C--:B------:R-:W-:Y:S01]  /*35b0*/  FFMA.FTZ R71, R13, R70.reuse, R28 ;  /* 0x000000460d477223 */ /* 0x080fe2000001001c */
[----:B------:R-:W-:Y:S01]  /*35c0*/  F2FP.SATFINITE.E4M3.F32.PACK_AB_MERGE_C R73, R56, R31, RZ ;  /* 0x0000001f3849723e */ /* 0x000fe200048070ff */
[----:B------:R-:W-:Y:S01]  /*35d0*/  FFMA.FTZ R8, R12, R70, -R29 ;  /* 0x000000460c087223 */ /* 0x000fe2000001081d */
[----:B------:R-:W-:Y:S02]  /*35e0*/  F2FP.F16.E4M3.UNPACK_B R13, R7.H1 ;  /* 0x00000007ff0d723e */ /* 0x000fe400030006ff */
[----:B------:R-:W-:Y:S02]  /*35f0*/  F2FP.F16.E4M3.UNPACK_B R56, R30.H1 ;  /* 0x0000001eff38723e */ /* 0x000fe400030006ff */
[-C--:B------:R-:W-:Y:S01]  /*3600*/  F2FP.F16.E4M3.UNPACK_B R29, R5.reuse.H1 ;  /* 0x00000005ff1d723e */ /* 0x080fe200030006ff */
[--C-:B------:R-:W-:Y:S01]  /*3610*/  HADD2.F32 R15, -RZ, R13.reuse.H1_H1 ;  /* 0x3000000dff0f7230 */ /* 0x100fe20000004100 */
[----:B------:R-:W-:Y:S01]  /*3620*/  F2FP.F16.E4M3.UNPACK_B R12, R6.H1 ;  /* 0x00000006ff0c723e */ /* 0x000fe200030006ff */
[----:B------:R-:W-:Y:S01]  /*3630*/  HADD2.F32 R69, -RZ, R56.H1_H1 ;  /* 0x30000038ff457230 */ /* 0x000fe20000004100 */
[----:B------:R-:W-:Y:S01]  /*3640*/  F2FP.F16.E4M3.UNPACK_B R31, R30 ;  /* 0x0000001eff1f723e */ /* 0x000fe200020006ff */
[----:B------:R-:W-:Y:S01]  /*3650*/  HADD2.F32 R14, -RZ, R13.H0_H0 ;  /* 0x2000000dff0e7230 */ /* 0x000fe20000004100 */
        /* <DEDUP_REMOVED lines=9> */
[----:B------:R-:W-:Y:S02]  /*36f0*/  HADD2.F32 R5, -RZ, R28.H1_H1 ;  /* 0x3000001cff057230 */ /* 0x000fe40000004100 */
[-C--:B------:R-:W-:Y:S01]  /*3700*/  FMUL.FTZ R69, R13, R57.reuse ;  /* 0x000000390d457220 */ /* 0x080fe20000410000 */
[----:B------:R-:W-:Y:S01]  /*3710*/  F2FP.F16.E4M3.UNPACK_B R6, R6 ;  /* 0x00000006ff06723e */ /* 0x000fe200020006ff */
[C---:B------:R-:W-:Y:S01]  /*3720*/  FMUL.FTZ R14, R12.reuse, R57 ;  /* 0x000000390c0e7220 */ /* 0x040fe20000410000 */
[----:B------:R-:W-:Y:S01]  /*3730*/  FFMA.FTZ R15, R15, R30, R72 ;  /* 0x0000001e0f0f7223 */ /* 0x000fe20000010048 */
[----:B------:R-:W-:Y:S01]  /*3740*/  FFMA.FTZ R69, R12, R5, -R69 ;  /* 0x000000050c457223 */ /* 0x000fe20000010845 */
[----:B------:R-:W-:-:S02]  /*3750*/  HADD2.F32 R12, -RZ, R7.H0_H0 ;  /* 0x20000007ff0c7230 */ /* 0x000fc40000004100 */
[----:B------:R-:W-:Y:S01]  /*3760*/  FFMA.FTZ R30, R13, R5, R14 ;  /* 0x000000050d1e7223 */ /* 0x000fe2000001000e */
[----:B------:R-:W-:Y:S01]  /*3770*/  HADD2.F32 R5, -RZ, R6.H0_H0 ;  /* 0x20000006ff057230 */ /* 0x000fe20000004100 */
[----:B------:R-:W-:Y:S01]  /*3780*/  F2FP.SATFINITE.E4M3.F32.PACK_AB_MERGE_C R15, R15, R70, RZ ;  /* 0x000000460f0f723e */ /* 0x000fe200048070ff */
[----:B------:R-:W-:Y:S02]  /*3790*/  HADD2.F32 R7, -RZ, R7.H1_H1 ;  /* 0x30000007ff077230 */ /* 0x000fe40000004100 */
[----:B------:R-:W-:Y:S01]  /*37a0*/  HADD2.F32 R56, -RZ, R56.H0_H0 ;  /* 0x20000038ff387230 */ /* 0x000fe20000004100 */
[----:B------:R-:W-:Y:S01]  /*37b0*/  F2FP.SATFINITE.E4M3.F32.PACK_AB_MERGE_C R30, R30, R69, RZ ;  /* 0x000000451e1e723e */ /* 0x000fe200048070ff */
[----:B------:R-:W-:Y:S02]  /*37c0*/  HADD2.F32 R6, -RZ, R6.H1_H1 ;  /* 0x30000006ff067230 */ /* 0x000fe40000004100 */
[----:B------:R-:W-:Y:S02]  /*37d0*/  HADD2.F32 R31, -RZ, R31.H0_H0 ;  /* 0x2000001fff1f7230 */ /* 0x000fe40000004100 */
[----:B------:R-:W-:Y:S01]  /*37e0*/  FMUL.FTZ R13, R7, R56 ;  /* 0x00000038070d7220 */ /* 0x000fe20000410000 */
[----:B------:R-:W-:-:S02]  /*37f0*/  HADD2.F32 R29, -RZ, R29.H0_H0 ;  /* 0x2000001dff1d7230 */ /* 0x000fc40000004100 */
[----:B------:R-:W-:Y:S01]  /*3800*/  FMUL.FTZ R56, R12, R56 ;  /* 0x000000380c387220 */ /* 0x000fe20000410000 */
[----:B------:R-:W-:Y:S02]  /*3810*/  HADD2.F32 R28, -RZ, R28.H0_H0 ;  /* 0x2000001cff1c7230 */ /* 0x000fe40000004100 */
[-C--:B------:R-:W-:Y:S01]  /*3820*/  FMUL.FTZ R14, R6, R31.reuse ;  /* 0x0000001f060e7220 */ /* 0x080fe20000410000 */
[----:B------:R-:W-:Y:S01]  /*3830*/  FMUL.FTZ R31, R5, R31 ;  /* 0x0000001f051f7220 */ /* 0x000fe20000410000 */
[-C--:B------:R-:W-:Y:S01]  /*3840*/  FFMA.FTZ R13, R12, R29.reuse, -R13 ;  /* 0x0000001d0c0d7223 */ /* 0x080fe2000001080d */
[----:B------:R-:W-:Y:S01]  /*3850*/  FFMA.FTZ R56, R7, R29, R56 ;  /* 0x0000001d07387223 */ /* 0x000fe20000010038 */
[-C--:B------:R-:W-:Y:S01]  /*3860*/  FFMA.FTZ R14, R5, R28.reuse, -R14 ;  /* 0x0000001c050e7223 */ /* 0x080fe2000001080e */
[----:B------:R-:W-:Y:S01]  /*3870*/  FFMA.FTZ R31, R6, R28, R31 ;  /* 0x0000001c061f7223 */ /* 0x000fe2000001001f */
[----:B------:R-:W-:Y:S02]  /*3880*/  F2FP.SATFINITE.E4M3.F32.PACK_AB_MERGE_C R5, R9, R4, R74 ;  /* 0x000000040905723e */ /* 0x000fe4000480704a */
[----:B------:R-:W-:-:S02]  /*3890*/  F2FP.SATFINITE.E4M3.F32.PACK_AB_MERGE_C R4, R71, R8, R73 ;  /* 0x000000084704723e */ /* 0x000fc40004807049 */
[----:B------:R-:W-:Y:S02]  /*38a0*/  F2FP.SATFINITE.E4M3.F32.PACK_AB_MERGE_C R6, R31, R14, R30 ;  /* 0x0000000e1f06723e */ /* 0x000fe4000480701e */
[----:B------:R-:W-:-:S07]  /*38b0*/  F2FP.SATFINITE.E4M3.F32.PACK_AB_MERGE_C R7, R56, R13, R15 ;  /* 0x0000000d3807723e */ /* 0x000fce000480700f */
.L_x_441:
[----:B------:R-:W-:Y:S05]  /*38c0*/  BSYNC B1 ;  /* 0x0000000000017941 */ /* 0x000fea0003800000 */
.L_x_440:
[----:B--2---:R2:W-:Y:S01]  /*38d0*/  ST.E.128 desc[UR40][R10.64], R4 ;  /* 0x000000040a007985 */ /* 0x0045e2000c101d28 */
[----:B------:R-:W-:Y:S05]  /*38e0*/  BRA `(.L_x_435) ;  /* 0x0000001400347947 */ /* 0x000fea0003800000 */
.L_x_428:
[----:B------:R-:W0:Y:S01]  /*38f0*/  S2R R8, SR_TID.X ;  /* 0x0000000000087919 */ /* 0x000e220000002100 */
[----:B------:R-:W-:Y:S01]  /*3900*/  IMAD R66, R2, -0xa0, R44 ;  /* 0xffffff6002427824 */ /* 0x000fe200078e022c */
[----:B------:R-:W2:Y:S04]  /*3910*/  LDL R14, [R1+0xc] ;  /* 0x00000c00010e7983 */ /* 0x000ea80000100800 */
[----:B------:R-:W-:Y:S01]  /*3920*/  VIMNMX R66, R66, 0xa0, PT ;  /* 0x000000a042427848 */ /* 0x000fe20003fe0100 */
[----:B0-----:R-:W-:-:S05]  /*3930*/  VIADD R8, R8, 0xffffff80 ;  /* 0xffffff8008087836 */ /* 0x001fca0000000000 */
[----:B------:R-:W-:-:S04]  /*3940*/  LEA.HI R8, R8, R8, RZ, 0x1 ;  /* 0x0000000808087211 */ /* 0x000fc800078f08ff */
[----:B------:R-:W-:-:S04]  /*3950*/  SHF.R.S32.HI R8, RZ, 0x1, R8 ;  /* 0x00000001ff087819 */ /* 0x000fc80000011408 */
[----:B------:R-:W-:-:S04]  /*3960*/  ISETP.GE.AND P3, PT, R8, R66, PT ;  /* 0x000000420800720c */ /* 0x000fc80003f66270 */
[----:B------:R-:W-:-:S13]  /*3970*/  ISETP.GE.OR P4, PT, R16, R69, P3 ;  /* 0x000000451000720c */ /* 0x000fda0001f86670 */
[----:B------:R-:W0:Y:S02]  /*3980*/  @!P4 LDC.64 R8, c[0x0][0x3e8] ;  /* 0x0000fa00ff08cb82 */ /* 0x000e240000000a00 */
[----:B0-----:R-:W-:-:S04]  /*3990*/  @!P4 IADD3 R8, P5, P6, R34, R8, R6 ;  /* 0x000000082208c210 */ /* 0x001fc80007ebe006 */
[----:B------:R-:W-:Y:S02]  /*39a0*/  @!P4 IADD3.X R9, R52, R9, R10, P5, P6 ;  /* 0x000000093409c210 */ /* 0x000fe40002fec40a */
[----:B------:R-:W0:Y:S01]  /*39b0*/  @!P4 LDC.64 R10, c[0x0][0x400] ;  /* 0x00010000ff0acb82 */ /* 0x000e220000000a00 */
[----:B------:R-:W-:Y:S02]  /*39c0*/  CS2R R6, SRZ ;  /* 0x0000000000067805 */ /* 0x000fe4000001ff00 */
[----:B------:R-:W-:Y:S02]  /*39d0*/  CS2R R30, SRZ ;  /* 0x00000000001e7805 */ /* 0x000fe4000001ff00 */
[----:B------:R-:W-:Y:S02]  /*39e0*/  CS2R R28, SRZ ;  /* 0x00000000001c7805 */ /* 0x000fe4000001ff00 */
[----:B0-----:R-:W-:Y:S02]  /*39f0*/  @!P4 IADD3 R10, P5, P6, R40, R10, R4 ;  /* 0x0000000a280ac210 */ /* 0x001fe40007ebe004 */
[----:B------:R-:W-:-:S02]  /*3a00*/  CS2R R4, SRZ ;  /* 0x0000000000047805 */ /* 0x000fc4000001ff00 */
[----:B------:R-:W-:-:S04]  /*3a10*/  @!P4 IADD3.X R11, R54, R11, R12, P5, P6 ;  /* 0x0000000b360bc210 */ /* 0x000fc80002fec40c */
[----:B------:R-:W3:Y:S04]  /*3a20*/  @!P4 LDG.E.128 R4, desc[UR40][R8.64] ;  /* 0x000000280804c981 */ /* 0x000ee8000c1e1d00 */
[----:B------:R-:W4:Y:S01]  /*3a30*/  @!P4 LDG.E.128 R28, desc[UR40][R10.64] ;  /* 0x000000280a1cc981 */ /* 0x000f22000c1e1d00 */
[----:B------:R-:W-:Y:S02]  /*3a40*/  ISETP.GE.AND P5, PT, R16, R69, PT ;  /* 0x000000451000720c */ /* 0x000fe40003fa6270 */
[----:B--2---:R-:W-:Y:S01]  /*3a50*/  ISETP.NE.AND P4, PT, R14, 0x3, PT ;  /* 0x000000030e00780c */ /* 0x004fe20003f85270 */
[----:B---3--:R-:W-:Y:S02]  /*3a60*/  IMAD.MOV.U32 R73, RZ, RZ, R6 ;  /* 0x000000ffff497224 */ /* 0x008fe400078e0006 */
[----:B------:R-:W-:-:S02]  /*3a70*/  IMAD.MOV.U32 R75, RZ, RZ, R4 ;  /* 0x000000ffff4b7224 */ /* 0x000fc400078e0004 */
[----:B----4-:R-:W-:Y:S02]  /*3a80*/  IMAD.MOV.U32 R74, RZ, RZ, R30 ;  /* 0x000000ffff4a7224 */ /* 0x010fe400078e001e */
[----:B------:R-:W-:-:S06]  /*3a90*/  IMAD.MOV.U32 R76, RZ, RZ, R28 ;  /* 0x000000ffff4c7224 */ /* 0x000fcc00078e001c */
[----:B------:R-:W-:Y:S05]  /*3aa0*/  @!P4 BRA `(.L_x_442) ;  /* 0x000000000004c947 */ /* 0x000fea0003800000 */
[----:B------:R-:W-:Y:S01]  /*3ab0*/  BPT.TRAP 0x1 ;  /* 0x000000040000795c */ /* 0x000fe20000300000 */
.L_x_442:
[----:B------:R-:W2:Y:S01]  /*3ac0*/  LDL R8, [R1] ;  /* 0x0000000001087983 */ /* 0x000ea20000100800 */
[----:B------:R-:W-:Y:S01]  /*3ad0*/  IMAD R67, R19, 0x8, R18 ;  /* 0x0000000813437824 */ /* 0x000fe200078e0212 */
[----:B------:R-:W-:Y:S01]  /*3ae0*/  BSSY B1, `(.L_x_443) ;  /* 0x0000004000017945 */ /* 0x000fe20003800000 */
[----:B--2---:R-:W-:-:S04]  /*3af0*/  SHF.L.U32 R68, R8, 0x1f, RZ ;  /* 0x0000001f08447819 */ /* 0x004fc800000006ff */
[----:B------:R-:W0:Y:S02]  /*3b00*/  SYNCS.PHASECHK.TRANS64.TRYWAIT P6, [R67+URZ+0x13290], R68 ;  /* 0x01329044430075a7 */ /* 0x000e2400080c017f */
[----:B0-----:R-:W-:Y:S05]  /*3b10*/  @!P6 BRA `(.L_x_444) ;  /* 0x000001480004e947 */ /* 0x001fea0003800000 */
.L_x_664:
[----:B------:R-:W-:Y:S05]  /*3b20*/  BSYNC B1 ;  /* 0x0000000000017941 */ /* 0x000fea0003800000 */
.L_x_443:
[----:B------:R-:W-:-:S03]  /*3b30*/  UMOV UR4, 0xffffffff ;  /* 0xffffffff00047882 */ /* 0x000fc60000000000 */
[----:B------:R-:W-:Y:S05]  /*3b40*/  BRA.DIV UR4, `(.L_x_445) ;  /* 0x0000014a040c7947 */ /* 0x000fea000b800000 */
[----:B------:R1:W2:Y:S04]  /*3b50*/  SHFL.IDX PT, R70, R13, RZ, 0x1e1f ;  /* 0x001e1fff0d467589 */ /* 0x0002a800000e0000 */
[----:B------:R-:W3:Y:S02]  /*3b60*/  SHFL.IDX PT, R72, R72, RZ, 0x1e1f ;  /* 0x001e1fff48487589 */ /* 0x000ee400000e0000 */
.L_x_668:
[----:B------:R-:W4:Y:S02]  /*3b70*/  LDC R71, c[0x0][0x2f4] ;  /* 0x0000bd00ff477b82 */ /* 0x000f240000000800 */
[----:B----4-:R-:W-:-:S13]  /*3b80*/  ISETP.GE.OR P3, PT, R16, R71, P3 ;  /* 0x000000471000720c */ /* 0x010fda0001f66670 */
[----:B------:R-:W-:Y:S05]  /*3b90*/  @P3 BRA `(.L_x_435) ;  /* 0x0000001000883947 */ /* 0x000fea0003800000 */
[----:B------:R-:W4:Y:S04]  /*3ba0*/  LDL R12, [R1+0x2c] ;  /* 0x00002c00010c7983 */ /* 0x000f280000100800 */
[----:B------:R-:W5:Y:S04]  /*3bb0*/  LDL R11, [R1+0x30] ;  /* 0x00003000010b7983 */ /* 0x000f680000100800 */
[----:B------:R-:W5:Y:S01]  /*3bc0*/  LDL R10, [R1+0x34] ;  /* 0x00003400010a7983 */ /* 0x000f620000100800 */
[----:B------:R-:W-:Y:S01]  /*3bd0*/  IMAD.IADD R9, R71, 0x1, -R48 ;  /* 0x0000000147097824 */ /* 0x000fe200078e0a30 */
[----:B---3--:R-:W-:Y:S01]  /*3be0*/  IADD3 R56, P3, R55, R72, RZ ;  /* 0x0000004837387210 */ /* 0x008fe20007f7e0ff */
[----:B------:R-:W-:Y:S03]  /*3bf0*/  BSSY B1, `(.L_x_446) ;  /* 0x00000e0000017945 */ /* 0x000fe60003800000 */
[----:B------:R-:W-:-:S02]  /*3c00*/  SEL R9, R48, R9, !P0 ;  /* 0x0000000930097207 */ /* 0x000fc40004000000 */
[----:B--2---:R-:W-:Y:S02]  /*3c10*/  LEA.HI.X.SX32 R57, R55, R70, 0x1, P3 ;  /* 0x0000004637397211 */ /* 0x004fe400018f0eff */
[----:B------:R-:W-:-:S04]  /*3c20*/  SHF.R.S32.HI R8, RZ, 0x1f, R9 ;  /* 0x0000001fff087819 */ /* 0x000fc80000011409 */
[----:B------:R-:W-:Y:S01]  /*3c30*/  LEA.HI R8, R8, R9, RZ, 0x5 ;  /* 0x0000000908087211 */ /* 0x000fe200078f28ff */
[----:B------:R-:W-:-:S03]  /*3c40*/  IMAD R9, R19, 0x2800, R59 ;  /* 0x0000280013097824 */ /* 0x000fc600078e023b */
[----:B------:R-:W-:Y:S01]  /*3c50*/  SHF.R.S32.HI R8, RZ, 0x5, R8 ;  /* 0x00000005ff087819 */ /* 0x000fe20000011408 */
[----:B------:R-:W-:-:S03]  /*3c60*/  IMAD.IADD R9, R18, 0x1, R9 ;  /* 0x0000000112097824 */ /* 0x000fc600078e0209 */
[----:B------:R-:W-:-:S04]  /*3c70*/  LEA.HI.SX32 R8, R45, R8, 0x1c ;  /* 0x000000082d087211 */ /* 0x000fc800078fe2ff */
[----:B------:R-:W-:-:S04]  /*3c80*/  SHF.L.U32 R69, R8, 0x4, RZ ;  /* 0x0000000408457819 */ /* 0x000fc800000006ff */
[----:B----4-:R-:W-:-:S04]  /*3c90*/  LOP3.LUT R8, R12, 0x30, R69, 0xf8, !PT ;  /* 0x000000300c087812 */ /* 0x010fc800078ef845 */
[----:B-----5:R-:W-:-:S05]  /*3ca0*/  LOP3.LUT R8, R8, R11, RZ, 0x3c, !PT ;  /* 0x0000000b08087212 */ /* 0x020fca00078e3cff */
[----:B------:R-:W-:-:S04]  /*3cb0*/  IMAD.IADD R8, R10, 0x1, R8 ;  /* 0x000000010a087824 */ /* 0x000fc800078e0208 */
[----:B------:R-:W-:-:S04]  /*3cc0*/  IMAD R11, R19, 0x2800, R8 ;  /* 0x00002800130b7824 */ /* 0x000fc800078e0208 */
[----:B------:R-:W-:Y:S02]  /*3cd0*/  IMAD.IADD R12, R18, 0x1, R11 ;  /* 0x00000001120c7824 */ /* 0x000fe400078e020b */
[----:B------:R-:W2:Y:S04]  /*3ce0*/  LDS.128 R8, [R9+0xe000] ;  /* 0x00e0000009087984 */ /* 0x000ea80000000c00 */
[----:B-1----:R-:W1:Y:S01]  /*3cf0*/  LDS.128 R12, [R12+0xe000] ;  /* 0x00e000000c0c7984 */ /* 0x002e620000000c00 */
[----:B------:R-:W-:Y:S05]  /*3d00*/  @P5 BRA `(.L_x_447) ;  /* 0x0000000c00385947 */ /* 0x000fea0003800000 */
[--C-:B------:R-:W-:Y:S01]  /*3d10*/  SHF.R.U32.HI R85, RZ, 0x8, R5.reuse ;  /* 0x00000008ff557819 */ /* 0x100fe20000011605 */
[----:B--2---:R-:W-:Y:S01]  /*3d20*/  IMAD.MOV.U32 R28, RZ, RZ, R8 ;  /* 0x000000ffff1c7224 */ /* 0x004fe200078e0008 */
[----:B------:R-:W-:Y:S02]  /*3d30*/  LOP3.LUT R4, R5, 0xff0000ff, RZ, 0xc0, !PT ;  /* 0xff0000ff05047812 */ /* 0x000fe400078ec0ff */
[----:B------:R-:W-:Y:S01]  /*3d40*/  SHF.R.U32.HI R84, RZ, 0x10, R5 ;  /* 0x00000010ff547819 */ /* 0x000fe20000011605 */
[----:B------:R-:W-:Y:S01]  /*3d50*/  IMAD.SHL.U32 R5, R85, 0x100, RZ ;  /* 0x0000010055057824 */ /* 0x000fe200078e00ff */
[----:B------:R-:W-:Y:S02]  /*3d60*/  SHF.R.U32.HI R81, RZ, 0x8, R7 ;  /* 0x00000008ff517819 */ /* 0x000fe40000011607 */
[----:B------:R-:W-:Y:S02]  /*3d70*/  SHF.R.U32.HI R80, RZ, 0x8, R29 ;  /* 0x00000008ff507819 */ /* 0x000fe4000001161d */
[----:B------:R-:W-:-:S02]  /*3d80*/  SHF.R.U32.HI R78, RZ, 0x8, R31 ;  /* 0x00000008ff4e7819 */ /* 0x000fc4000001161f */
[----:B------:R-:W-:Y:S02]  /*3d90*/  LOP3.LUT R6, R7, 0xff0000ff, RZ, 0xc0, !PT ;  /* 0xff0000ff07067812 */ /* 0x000fe400078ec0ff */
[----:B------:R-:W-:Y:S01]  /*3da0*/  SHF.R.U32.HI R83, RZ, 0x10, R7 ;  /* 0x00000010ff537819 */ /* 0x000fe20000011607 */
[----:B------:R-:W-:Y:S01]  /*3db0*/  IMAD.SHL.U32 R7, R81, 0x100, RZ ;  /* 0x0000010051077824 */ /* 0x000fe200078e00ff */
[----:B------:R-:W-:Y:S01]  /*3dc0*/  LOP3.LUT R77, R31, 0xff0000ff, RZ, 0xc0, !PT ;  /* 0xff0000ff1f4d7812 */ /* 0x000fe200078ec0ff */
[----:B------:R-:W-:Y:S01]  /*3dd0*/  IMAD.SHL.U32 R8, R78, 0x100, RZ ;  /* 0x000001004e087824 */ /* 0x000fe200078e00ff */
[----:B------:R-:W-:Y:S01]  /*3de0*/  SHF.R.U32.HI R82, RZ, 0x10, R31 ;  /* 0x00000010ff527819 */ /* 0x000fe2000001161f */
[----:B------:R-:W-:Y:S01]  /*3df0*/  IMAD.SHL.U32 R31, R80, 0x100, RZ ;  /* 0x00000100501f7824 */ /* 0x000fe200078e00ff */
[----:B------:R-:W-:Y:S02]  /*3e00*/  LOP3.LUT R30, R29, 0xff0000ff, RZ, 0xc0, !PT ;  /* 0xff0000ff1d1e7812 */ /* 0x000fe400078ec0ff */
[----:B------:R-:W-:Y:S01]  /*3e10*/  SHF.R.U32.HI R79, RZ, 0x10, R29 ;  /* 0x00000010ff4f7819 */ /* 0x000fe2000001161d */
[----:B-1----:R-:W-:Y:S01]  /*3e20*/  IMAD.MOV.U32 R29, RZ, RZ, R12 ;  /* 0x000000ffff1d7224 */ /* 0x002fe200078e000c */
[----:B------:R-:W-:Y:S01]  /*3e30*/  LOP3.LUT R4, R4, 0xff00, R5, 0xf8, !PT ;  /* 0x0000ff0004047812 */ /* 0x000fe200078ef805 */
[----:B------:R-:W-:Y:S01]  /*3e40*/  IMAD.U32 R5, R84, 0x10000, RZ ;  /* 0x0001000054057824 */ /* 0x000fe200078e00ff */
[----:B------:R-:W-:Y:S01]  /*3e50*/  LOP3.LUT R7, R6, 0xff00, R7, 0xf8, !PT ;  /* 0x0000ff0006077812 */ /* 0x000fe200078ef807 */
[----:B------:R-:W-:Y:S01]  /*3e60*/  IMAD.U32 R82, R82, 0x10000, RZ ;  /* 0x0001000052527824 */ /* 0x000fe200078e00ff */
[----:B------:R-:W-:-:S02]  /*3e70*/  LOP3.LUT R80, R30, 0xff00, R31, 0xf8, !PT ;  /* 0x0000ff001e507812 */ /* 0x000fc400078ef81f */
[----:B------:R-:W-:Y:S02]  /*3e80*/  LOP3.LUT R81, R77, 0xff00, R8, 0xf8, !PT ;  /* 0x0000ff004d517812 */ /* 0x000fe400078ef808 */
[----:B------:R-:W-:Y:S02]  /*3e90*/  LOP3.LUT R6, R4, 0xff0000, R5, 0xf8, !PT ;  /* 0x00ff000004067812 */ /* 0x000fe400078ef805 */
[----:B------:R-:W-:Y:S02]  /*3ea0*/  F2FP.F16.E4M3.UNPACK_B R78, R76.H1 ;  /* 0x0000004cff4e723e */ /* 0x000fe400030006ff */
[----:B------:R-:W-:Y:S02]  /*3eb0*/  F2FP.F16.E4M3.UNPACK_B R77, R29.H1 ;  /* 0x0000001dff4d723e */ /* 0x000fe400030006ff */
[----:B------:R-:W-:Y:S01]  /*3ec0*/  F2FP.F16.E4M3.UNPACK_B R30, R28.H1 ;  /* 0x0000001cff1e723e */ /* 0x000fe200030006ff */
[----:B------:R-:W-:Y:S01]  /*3ed0*/  HADD2.F32 R5, -RZ, R78.H0_H0 ;  /* 0x2000004eff057230 */ /* 0x000fe20000004100 */
[----:B------:R-:W-:Y:S01]  /*3ee0*/  SHF.L.U32 R4, R83, 0x10, RZ ;  /* 0x0000001053047819 */ /* 0x000fe200000006ff */
[----:B------:R-:W-:Y:S01]  /*3ef0*/  HADD2.F32 R12, -RZ, R77.H0_H0 ;  /* 0x2000004dff0c7230 */ /* 0x000fe20000004100 */
[----:B------:R-:W-:Y:S01]  /*3f00*/  F2FP.F16.E4M3.UNPACK_B R31, R75.H1 ;  /* 0x0000004bff1f723e */ /* 0x000fe200030006ff */
[----:B------:R-:W-:Y:S01]  /*3f10*/  HADD2.F32 R8, -RZ, R30.H0_H0 ;  /* 0x2000001eff087230 */ /* 0x000fe20000004100 */
[----:B------:R-:W-:Y:S01]  /*3f20*/  LOP3.LUT R4, R7, 0xff0000, R4, 0xf8, !PT ;  /* 0x00ff000007047812 */ /* 0x000fe200078ef804 */
[----:B------:R-:W-:-:S02]  /*3f30*/  IMAD.U32 R7, R79, 0x10000, RZ ;  /* 0x000100004f077824 */ /* 0x000fc400078e00ff */
[-C--:B------:R-:W-:Y:S01]  /*3f40*/  FMUL.FTZ R83, R12, R5.reuse ;  /* 0x000000050c537220 */ /* 0x080fe20000410000 */
[--C-:B------:R-:W-:Y:S02]  /*3f50*/  HADD2.F32 R79, -RZ, R31.reuse.H0_H0 ;  /* 0x2000001fff4f7230 */ /* 0x100fe40000004100 */
[----:B------:R-:W-:Y:S01]  /*3f60*/  FMUL.FTZ R85, R8, R5 ;  /* 0x0000000508557220 */ /* 0x000fe20000410000 */
[----:B------:R-:W-:Y:S01]  /*3f70*/  LOP3.LUT R5, R81, 0xff0000, R82, 0xf8, !PT ;  /* 0x00ff000051057812 */ /* 0x000fe200078ef852 */
[----:B------:R-:W-:Y:S01]  /*3f80*/  HADD2.F32 R82, -RZ, R78.H1_H1 ;  /* 0x3000004eff527230 */ /* 0x000fe20000004100 */
[----:B------:R-:W-:Y:S01]  /*3f90*/  LOP3.LUT R7, R80, 0xff0000, R7, 0xf8, !PT ;  /* 0x00ff000050077812 */ /* 0x000fe200078ef807 */
[----:B------:R-:W-:Y:S01]  /*3fa0*/  HADD2.F32 R80, -RZ, R31.H1_H1 ;  /* 0x3000001fff507230 */ /* 0x000fe20000004100 */
[----:B------:R-:W-:Y:S01]  /*3fb0*/  F2FP.F16.E4M3.UNPACK_B R81, R76 ;  /* 0x0000004cff51723e */ /* 0x000fe200020006ff */
[----:B------:R-:W-:Y:S01]  /*3fc0*/  HADD2.F32 R77, -RZ, R77.H1_H1 ;  /* 0x3000004dff4d7230 */ /* 0x000fe20000004100 */
[----:B------:R-:W-:Y:S01]  /*3fd0*/  F2FP.F16.E4M3.UNPACK_B R78, R75 ;  /* 0x0000004bff4e723e */ /* 0x000fe200020006ff */
[----:B------:R-:W-:Y:S01]  /*3fe0*/  HADD2.F32 R31, -RZ, R30.H1_H1 ;  /* 0x3000001eff1f7230 */ /* 0x000fe20000004100 */
[----:B------:R-:W-:Y:S01]  /*3ff0*/  F2FP.F16.E4M3.UNPACK_B R76, R29 ;  /* 0x0000001dff4c723e */ /* 0x000fe200020006ff */
[----:B------:R-:W-:Y:S01]  /*4000*/  FFMA.FTZ R8, R8, R79, -R83 ;  /* 0x0000004f08087223 */ /* 0x000fe20000010853 */
[----:B------:R-:W-:Y:S01]  /*4010*/  F2FP.F16.E4M3.UNPACK_B R75, R28 ;  /* 0x0000001cff4b723e */ /* 0x000fe200020006ff */
[----:B------:R-:W-:Y:S01]  /*4020*/  FMUL.FTZ R84, R77, R82 ;  /* 0x000000524d547220 */ /* 0x000fe20000410000 */
[----:B------:R-:W-:-:S02]  /*4030*/  HADD2.F32 R83, -RZ, R81.H0_H0 ;  /* 0x20000051ff537230 */ /* 0x000fc40000004100 */
[C---:B------:R-:W-:Y:S01]  /*4040*/  FMUL.FTZ R82, R31.reuse, R82 ;  /* 0x000000521f527220 */ /* 0x040fe20000410000 */
[----:B------:R-:W-:Y:S02]  /*4050*/  HADD2.F32 R28, -RZ, R76.H0_H0 ;  /* 0x2000004cff1c7230 */ /* 0x000fe40000004100 */
[-C--:B------:R-:W-:Y:S01]  /*4060*/  FFMA.FTZ R29, R31, R80.reuse, -R84 ;  /* 0x000000501f1d7223 */ /* 0x080fe20000010854 */
[----:B------:R-:W-:Y:S02]  /*4070*/  HADD2.F32 R30, -RZ, R75.H0_H0 ;  /* 0x2000004bff1e7230 */ /* 0x000fe40000004100 */
[----:B------:R-:W-:Y:S01]  /*4080*/  FFMA.FTZ R12, R12, R79, R85 ;  /* 0x0000004f0c0c7223 */ /* 0x000fe20000010055 */
[----:B------:R-:W-:Y:S01]  /*4090*/  FFMA.FTZ R31, R77, R80, R82 ;  /* 0x000000504d1f7223 */ /* 0x000fe20000010052 */
[----:B------:R-:W-:Y:S02]  /*40a0*/  HADD2.F32 R79, -RZ, R78.H0_H0 ;  /* 0x2000004eff4f7230 */ /* 0x000fe40000004100 */
[----:B------:R-:W-:Y:S01]  /*40b0*/  FMUL.FTZ R85, R28, R83 ;  /* 0x000000531c557220 */ /* 0x000fe20000410000 */
[----:B------:R-:W-:-:S02]  /*40c0*/  HADD2.F32 R80, -RZ, R81.H1_H1 ;  /* 0x30000051ff507230 */ /* 0x000fc40000004100 */
[C---:B------:R-:W-:Y:S01]  /*40d0*/  FMUL.FTZ R83, R30.reuse, R83 ;  /* 0x000000531e537220 */ /* 0x040fe20000410000 */
[----:B------:R-:W-:Y:S02]  /*40e0*/  HADD2.F32 R77, -RZ, R76.H1_H1 ;  /* 0x3000004cff4d7230 */ /* 0x000fe40000004100 */
[-C--:B------:R-:W-:Y:S01]  /*40f0*/  FFMA.FTZ R30, R30, R79.reuse, -R85 ;  /* 0x0000004f1e1e7223 */ /* 0x080fe20000010855 */
[----:B------:R-:W-:Y:S02]  /*4100*/  HADD2.F32 R75, -RZ, R75.H1_H1 ;  /* 0x3000004bff4b7230 */ /* 0x000fe40000004100 */
[----:B------:R-:W-:Y:S01]  /*4110*/  FFMA.FTZ R28, R28, R79, R83 ;  /* 0x0000004f1c1c7223 */ /* 0x000fe20000010053 */
[----:B------:R-:W-:Y:S02]  /*4120*/  HADD2.F32 R78, -RZ, R78.H1_H1 ;  /* 0x3000004eff4e7230 */ /* 0x000fe40000004100 */
[----:B------:R-:W-:Y:S01]  /*4130*/  FMUL.FTZ R76, R77, R80 ;  /* 0x000000504d4c7220 */ /* 0x000fe20000410000 */
[----:B------:R-:W-:Y:S01]  /*4140*/  F2FP.F16.E4M3.UNPACK_B R81, R74.H1 ;  /* 0x0000004aff51723e */ /* 0x000fe200030006ff */
[C---:B------:R-:W-:Y:S01]  /*4150*/  FMUL.FTZ R84, R75.reuse, R80 ;  /* 0x000000504b547220 */ /* 0x040fe20000410000 */
[----:B------:R-:W-:Y:S01]  /*4160*/  F2FP.F16.E4M3.UNPACK_B R79, R14.H1 ;  /* 0x0000000eff4f723e */ /* 0x000fe200030006ff */
[----:B------:R-:W-:Y:S01]  /*4170*/  FFMA.FTZ R75, R75, R78, -R76 ;  /* 0x0000004e4b4b7223 */ /* 0x000fe2000001084c */
[----:B------:R-:W-:Y:S01]  /*4180*/  F2FP.F16.E4M3.UNPACK_B R82, R73.H1 ;  /* 0x00000049ff52723e */ /* 0x000fe200030006ff */
[----:B------:R-:W-:Y:S01]  /*4190*/  HADD2.F32 R85, -RZ, R81.H0_H0 ;  /* 0x20000051ff557230 */ /* 0x000fe20000004100 */
[----:B------:R-:W-:Y:S01]  /*41a0*/  F2FP.F16.E4M3.UNPACK_B R76, R10.H1 ;  /* 0x0000000aff4c723e */ /* 0x000fe200030006ff */
[----:B------:R-:W-:-:S02]  /*41b0*/  HADD2.F32 R80, -RZ, R79.H0_H0 ;  /* 0x2000004fff507230 */ /* 0x000fc40000004100 */
[----:B------:R-:W-:Y:S01]  /*41c0*/  FFMA.FTZ R77, R77, R78, R84 ;  /* 0x0000004e4d4d7223 */ /* 0x000fe20000010054 */
[----:B------:R-:W-:Y:S01]  /*41d0*/  HADD2.F32 R83, -RZ, R82.H0_H0 ;  /* 0x20000052ff537230 */ /* 0x000fe20000004100 */
[----:B------:R-:W-:Y:S01]  /*41e0*/  F2FP.F16.E4M3.UNPACK_B R10, R10 ;  /* 0x0000000aff0a723e */ /* 0x000fe200020006ff */
[--C-:B------:R-:W-:Y:S02]  /*41f0*/  HADD2.F32 R78, -RZ, R76.reuse.H0_H0 ;  /* 0x2000004cff4e7230 */ /* 0x100fe40000004100 */
[-C--:B------:R-:W-:Y:S01]  /*4200*/  FMUL.FTZ R87, R80, R85.reuse ;  /* 0x0000005550577220 */ /* 0x080fe20000410000 */
[----:B------:R-:W-:Y:S01]  /*4210*/  HADD2.F32 R84, -RZ, R81.H1_H1 ;  /* 0x30000051ff547230 */ /* 0x000fe20000004100 */
[----:B------:R-:W-:Y:S01]  /*4220*/  F2FP.SATFINITE.E4M3.F32.PACK_AB_MERGE_C R8, R29, R8, RZ ;  /* 0x000000081d08723e */ /* 0x000fe200048070ff */
[----:B------:R-:W-:Y:S02]  /*4230*/  HADD2.F32 R81, -RZ, R79.H1_H1 ;  /* 0x3000004fff517230 */ /* 0x000fe40000004100 */
[----:B------:R-:W-:Y:S01]  /*4240*/  FMUL.FTZ R85, R78, R85 ;  /* 0x000000554e557220 */ /* 0x000fe20000410000 */
[----:B------:R-:W-:-:S02]  /*4250*/  HADD2.F32 R79, -RZ, R76.H1_H1 ;  /* 0x3000004cff4f7230 */ /* 0x000fc40000004100 */
[-C--:B------:R-:W-:Y:S01]  /*4260*/  FFMA.FTZ R76, R78, R83.reuse, -R87 ;  /* 0x000000534e4c7223 */ /* 0x080fe20000010857 */
[----:B------:R-:W-:Y:S01]  /*4270*/  F2FP.F16.E4M3.UNPACK_B R78, R74 ;  /* 0x0000004aff4e723e */ /* 0x000fe200020006ff */
[----:B------:R-:W-:Y:S01]  /*4280*/  FMUL.FTZ R86, R81, R84 ;  /* 0x0000005451567220 */ /* 0x000fe20000410000 */
[----:B------:R-:W-:Y:S01]  /*4290*/  F2FP.F16.E4M3.UNPACK_B R74, R14 ;  /* 0x0000000eff4a723e */ /* 0x000fe200020006ff */
[----:B------:R-:W-:Y:S01]  /*42a0*/  FMUL.FTZ R88, R79, R84 ;  /* 0x000000544f587220 */ /* 0x000fe20000410000 */
[----:B------:R-:W-:Y:S01]  /*42b0*/  FFMA.FTZ R84, R80, R83, R85 ;  /* 0x0000005350547223 */ /* 0x000fe20000010055 */
[----:B------:R-:W-:Y:S01]  /*42c0*/  HADD2.F32 R82, -RZ, R82.H1_H1 ;  /* 0x30000052ff527230 */ /* 0x000fe20000004100 */
[----:B------:R-:W-:Y:S01]  /*42d0*/  F2FP.SATFINITE.E4M3.F32.PACK_AB_MERGE_C R12, R31, R12, RZ ;  /* 0x0000000c1f0c723e */ /* 0x000fe200048070ff */
[--C-:B------:R-:W-:Y:S01]  /*42e0*/  HADD2.F32 R80, -RZ, R78.reuse.H0_H0 ;  /* 0x2000004eff507230 */ /* 0x100fe20000004100 */
[----:B------:R-:W-:Y:S01]  /*42f0*/  F2FP.SATFINITE.E4M3.F32.PACK_AB_MERGE_C R8, R75, R30, R8 ;  /* 0x0000001e4b08723e */ /* 0x000fe20004807008 */
[----:B------:R-:W-:Y:S01]  /*4300*/  HADD2.F32 R83, -RZ, R78.H1_H1 ;  /* 0x3000004eff537230 */ /* 0x000fe20000004100 */
[----:B------:R-:W-:Y:S01]  /*4310*/  F2FP.F16.E4M3.UNPACK_B R78, R73 ;  /* 0x00000049ff4e723e */ /* 0x000fe200020006ff */
[----:B------:R-:W-:-:S02]  /*4320*/  HADD2.F32 R73, -RZ, R74.H0_H0 ;  /* 0x2000004aff497230 */ /* 0x000fc40000004100 */
[-C--:B------:R-:W-:Y:S01]  /*4330*/  FFMA.FTZ R89, R79, R82.reuse, -R86 ;  /* 0x000000524f597223 */ /* 0x080fe20000010856 */
[----:B------:R-:W-:Y:S02]  /*4340*/  HADD2.F32 R14, -RZ, R10.H0_H0 ;  /* 0x2000000aff0e7230 */ /* 0x000fe40000004100 */
[----:B------:R-:W-:Y:S01]  /*4350*/  FFMA.FTZ R91, R81, R82, R88 ;  /* 0x00000052515b7223 */ /* 0x000fe20000010058 */
[----:B------:R-:W-:Y:S02]  /*4360*/  HADD2.F32 R74, -RZ, R74.H1_H1 ;  /* 0x3000004aff4a7230 */ /* 0x000fe40000004100 */
[-C--:B------:R-:W-:Y:S01]  /*4370*/  FMUL.FTZ R85, R73, R80.reuse ;  /* 0x0000005049557220 */ /* 0x080fe20000410000 */
[----:B------:R-:W-:Y:S02]  /*4380*/  HADD2.F32 R10, -RZ, R10.H1_H1 ;  /* 0x3000000aff0a7230 */ /* 0x000fe40000004100 */
[----:B------:R-:W-:Y:S01]  /*4390*/  FMUL.FTZ R80, R14, R80 ;  /* 0x000000500e507220 */ /* 0x000fe20000410000 */
[----:B------:R-:W-:-:S02]  /*43a0*/  HADD2.F32 R79, -RZ, R78.H0_H0 ;  /* 0x2000004eff4f7230 */ /* 0x000fc40000004100 */
[----:B------:R-:W-:Y:S01]  /*43b0*/  FMUL.FTZ R87, R74, R83 ;  /* 0x000000534a577220 */ /* 0x000fe20000410000 */
[----:B------:R-:W-:Y:S01]  /*43c0*/  HADD2.F32 R81, -RZ, R78.H1_H1 ;  /* 0x3000004eff517230 */ /* 0x000fe20000004100 */
[----:B------:R-:W-:Y:S01]  /*43d0*/  F2FP.F16.E4M3.UNPACK_B R31, R13 ;  /* 0x0000000dff1f723e */ /* 0x000fe200020006ff */
[----:B------:R-:W-:Y:S01]  /*43e0*/  FMUL.FTZ R83, R10, R83 ;  /* 0x000000530a537220 */ /* 0x000fe20000410000 */
[----:B------:R-:W-:Y:S01]  /*43f0*/  F2FP.F16.E4M3.UNPACK_B R30, R7 ;  /* 0x00000007ff1e723e */ /* 0x000fe200020006ff */
[----:B------:R-:W-:Y:S01]  /*4400*/  FFMA.FTZ R85, R14, R79, -R85 ;  /* 0x0000004f0e557223 */ /* 0x000fe20000010855 */
[----:B------:R-:W-:Y:S01]  /*4410*/  F2FP.F16.E4M3.UNPACK_B R29, R9 ;  /* 0x00000009ff1d723e */ /* 0x000fe200020006ff */
[----:B------:R-:W-:Y:S01]  /*4420*/  FFMA.FTZ R14, R73, R79, R80 ;  /* 0x0000004f490e7223 */ /* 0x000fe20000010050 */
[----:B------:R-:W-:Y:S01]  /*4430*/  FFMA.FTZ R10, R10, R81, -R87 ;  /* 0x000000510a0a7223 */ /* 0x000fe20000010857 */
[----:B------:R-:W-:Y:S01]  /*4440*/  F2FP.SATFINITE.E4M3.F32.PACK_AB_MERGE_C R12, R77, R28, R12 ;  /* 0x0000001c4d0c723e */ /* 0x000fe2000480700c */
[----:B------:R-:W-:Y:S01]  /*4450*/  HADD2.F32 R73, -RZ, R31.H0_H0 ;  /* 0x2000001fff497230 */ /* 0x000fe20000004100 */
[----:B------:R-:W-:Y:S01]  /*4460*/  F2FP.SATFINITE.E4M3.F32.PACK_AB_MERGE_C R76, R89, R76, RZ ;  /* 0x0000004c594c723e */ /* 0x000fe200048070ff */
[----:B------:R-:W-:Y:S01]  /*4470*/  HADD2.F32 R77, -RZ, R30.H0_H0 ;  /* 0x2000001eff4d7230 */ /* 0x000fe20000004100 */
[----:B------:R-:W-:Y:S01]  /*4480*/  F2FP.F16.E4M3.UNPACK_B R75, R6 ;  /* 0x00000006ff4b723e */ /* 0x000fe200020006ff */
[----:B------:R-:W-:Y:S01]  /*4490*/  HADD2.F32 R28, -RZ, R29.H0_H0 ;  /* 0x2000001dff1c7230 */ /* 0x000fe20000004100 */
[----:B------:R-:W-:Y:S01]  /*44a0*/  F2FP.SATFINITE.E4M3.F32.PACK_AB_MERGE_C R10, R10, R85, R76 ;  /* 0x000000550a0a723e */ /* 0x000fe2000480704c */
[----:B------:R-:W-:Y:S01]  /*44b0*/  FFMA.FTZ R83, R74, R81, R83 ;  /* 0x000000514a537223 */ /* 0x000fe20000010053 */
[----:B------:R-:W-:Y:S01]  /*44c0*/  FMUL.FTZ R79, R73, R77 ;  /* 0x0000004d494f7220 */ /* 0x000fe20000410000 */
[----:B------:R-:W-:-:S02]  /*44d0*/  HADD2.F32 R76, -RZ, R75.H0_H0 ;  /* 0x2000004bff4c7230 */ /* 0x000fc40000004100 */
[C---:B------:R-:W-:Y:S01]  /*44e0*/  FMUL.FTZ R78, R28.reuse, R77 ;  /* 0x0000004d1c4e7220 */ /* 0x040fe20000410000 */
[----:B------:R-:W-:Y:S01]  /*44f0*/  HADD2.F32 R74, -RZ, R31.H1_H1 ;  /* 0x3000001fff4a7230 */ /* 0x000fe20000004100 */
[----:B------:R-:W-:Y:S01]  /*4500*/  F2FP.F16.E4M3.UNPACK_B R13, R13.H1 ;  /* 0x0000000dff0d723e */ /* 0x000fe200030006ff */
        /* <DEDUP_REMOVED lines=11> */
[----:B------:R-:W-:-:S02]  /*45c0*/  HADD2.F32 R73, -RZ, R13.H0_H0 ;  /* 0x2000000dff497230 */ /* 0x000fc40000004100 */
[----:B------:R-:W-:Y:S01]  /*45d0*/  FFMA.FTZ R30, R74, R75, R77 ;  /* 0x0000004b4a1e7223 */ /* 0x000fe2000001004d */
[--C-:B------:R-:W-:Y:S01]  /*45e0*/  HADD2.F32 R78, -RZ, R76.reuse.H0_H0 ;  /* 0x2000004cff4e7230 */ /* 0x100fe20000004100 */
[----:B------:R-:W-:Y:S01]  /*45f0*/  F2FP.SATFINITE.E4M3.F32.PACK_AB_MERGE_C R84, R91, R84, RZ ;  /* 0x000000545b54723e */ /* 0x000fe200048070ff */
[----:B------:R-:W-:Y:S01]  /*4600*/  HADD2.F32 R7, -RZ, R31.H0_H0 ;  /* 0x2000001fff077230 */ /* 0x000fe20000004100 */
[----:B------:R-:W-:Y:S01]  /*4610*/  F2FP.F16.E4M3.UNPACK_B R75, R15 ;  /* 0x0000000fff4b723e */ /* 0x000fe200020006ff */
[----:B------:R-:W-:Y:S02]  /*4620*/  HADD2.F32 R74, -RZ, R13.H1_H1 ;  /* 0x3000000dff4a7230 */ /* 0x000fe40000004100 */
[-C--:B------:R-:W-:Y:S01]  /*4630*/  FMUL.FTZ R80, R73, R78.reuse ;  /* 0x0000004e49507220 */ /* 0x080fe20000410000 */
[----:B------:R-:W-:Y:S02]  /*4640*/  HADD2.F32 R13, -RZ, R76.H1_H1 ;  /* 0x3000004cff0d7230 */ /* 0x000fe40000004100 */
[----:B------:R-:W-:Y:S01]  /*4650*/  FMUL.FTZ R78, R7, R78 ;  /* 0x0000004e074e7220 */ /* 0x000fe20000410000 */
[----:B------:R-:W-:Y:S01]  /*4660*/  HADD2.F32 R76, -RZ, R6.H0_H0 ;  /* 0x20000006ff4c7230 */ /* 0x000fe20000004100 */
[----:B------:R-:W-:Y:S01]  /*4670*/  F2FP.F16.E4M3.UNPACK_B R81, R5 ;  /* 0x00000005ff51723e */ /* 0x000fe200020006ff */
[----:B------:R-:W-:-:S02]  /*4680*/  HADD2.F32 R31, -RZ, R31.H1_H1 ;  /* 0x3000001fff1f7230 */ /* 0x000fc40000004100 */
[CC--:B------:R-:W-:Y:S01]  /*4690*/  FMUL.FTZ R82, R74.reuse, R13.reuse ;  /* 0x0000000d4a527220 */ /* 0x0c0fe20000410000 */
[----:B------:R-:W-:Y:S02]  /*46a0*/  HADD2.F32 R77, -RZ, R6.H1_H1 ;  /* 0x30000006ff4d7230 */ /* 0x000fe40000004100 */
[-C--:B------:R-:W-:Y:S01]  /*46b0*/  FFMA.FTZ R6, R7, R76.reuse, -R80 ;  /* 0x0000004c07067223 */ /* 0x080fe20000010850 */
[----:B------:R-:W-:Y:S01]  /*46c0*/  FFMA.FTZ R7, R73, R76, R78 ;  /* 0x0000004c49077223 */ /* 0x000fe2000001004e */
[C---:B------:R-:W-:Y:S01]  /*46d0*/  FMUL.FTZ R73, R31.reuse, R13 ;  /* 0x0000000d1f497220 */ /* 0x040fe20000410000 */
[----:B------:R-:W-:Y:S01]  /*46e0*/  F2FP.F16.E4M3.UNPACK_B R76, R15.H1 ;  /* 0x0000000fff4c723e */ /* 0x000fe200030006ff */
[----:B------:R-:W-:Y:S01]  /*46f0*/  FFMA.FTZ R13, R31, R77, -R82 ;  /* 0x0000004d1f0d7223 */ /* 0x000fe20000010852 */
[----:B------:R-:W-:Y:S01]  /*4700*/  F2FP.F16.E4M3.UNPACK_B R31, R11 ;  /* 0x0000000bff1f723e */ /* 0x000fe200020006ff */
[----:B------:R-:W-:Y:S01]  /*4710*/  FFMA.FTZ R74, R74, R77, R73 ;  /* 0x0000004d4a4a7223 */ /* 0x000fe20000010049 */
[----:B------:R-:W-:Y:S01]  /*4720*/  F2FP.F16.E4M3.UNPACK_B R82, R5.H1 ;  /* 0x00000005ff52723e */ /* 0x000fe200030006ff */
[----:B------:R-:W-:Y:S01]  /*4730*/  HADD2.F32 R77, -RZ, R75.H0_H0 ;  /* 0x2000004bff4d7230 */ /* 0x000fe20000004100 */
[----:B------:R-:W-:Y:S01]  /*4740*/  F2FP.F16.E4M3.UNPACK_B R11, R11.H1 ;  /* 0x0000000bff0b723e */ /* 0x000fe200030006ff */
[----:B------:R-:W-:Y:S01]  /*4750*/  HADD2.F32 R15, -RZ, R31.H0_H0 ;  /* 0x2000001fff0f7230 */ /* 0x000fe20000004100 */
[----:B------:R-:W-:Y:S01]  /*4760*/  F2FP.SATFINITE.E4M3.F32.PACK_AB_MERGE_C R14, R83, R14, R84 ;  /* 0x0000000e530e723e */ /* 0x000fe20004807054 */
[----:B------:R-:W-:Y:S01]  /*4770*/  HADD2.F32 R84, -RZ, R81.H0_H0 ;  /* 0x20000051ff547230 */ /* 0x000fe20000004100 */
[-C--:B------:R-:W-:Y:S01]  /*4780*/  F2FP.F16.E4M3.UNPACK_B R5, R4.reuse ;  /* 0x00000004ff05723e */ /* 0x080fe200020006ff */
[----:B------:R-:W-:Y:S01]  /*4790*/  HADD2.F32 R83, -RZ, R82.H0_H0 ;  /* 0x20000052ff537230 */ /* 0x000fe20000004100 */
[----:B------:R-:W-:Y:S01]  /*47a0*/  F2FP.F16.E4M3.UNPACK_B R78, R4.H1 ;  /* 0x00000004ff4e723e */ /* 0x000fe200030006ff */
[----:B------:R-:W-:-:S02]  /*47b0*/  HADD2.F32 R4, -RZ, R76.H0_H0 ;  /* 0x2000004cff047230 */ /* 0x000fc40000004100 */
[-C--:B------:R-:W-:Y:S01]  /*47c0*/  FMUL.FTZ R86, R77, R84.reuse ;  /* 0x000000544d567220 */ /* 0x080fe20000410000 */
[----:B------:R-:W-:Y:S02]  /*47d0*/  HADD2.F32 R73, -RZ, R11.H0_H0 ;  /* 0x2000000bff497230 */ /* 0x000fe40000004100 */
[----:B------:R-:W-:Y:S01]  /*47e0*/  FMUL.FTZ R84, R15, R84 ;  /* 0x000000540f547220 */ /* 0x000fe20000410000 */
[----:B------:R-:W-:Y:S02]  /*47f0*/  HADD2.F32 R80, -RZ, R5.H0_H0 ;  /* 0x20000005ff507230 */ /* 0x000fe40000004100 */
[-C--:B------:R-:W-:Y:S01]  /*4800*/  FMUL.FTZ R88, R4, R83.reuse ;  /* 0x0000005304587220 */ /* 0x080fe20000410000 */
[----:B------:R-:W-:Y:S02]  /*4810*/  HADD2.F32 R79, -RZ, R78.H0_H0 ;  /* 0x2000004eff4f7230 */ /* 0x000fe40000004100 */
[----:B------:R-:W-:Y:S01]  /*4820*/  FMUL.FTZ R83, R73, R83 ;  /* 0x0000005349537220 */ /* 0x000fe20000410000 */
[----:B------:R-:W-:-:S02]  /*4830*/  HADD2.F32 R76, -RZ, R76.H1_H1 ;  /* 0x3000004cff4c7230 */ /* 0x000fc40000004100 */
[-C--:B------:R-:W-:Y:S01]  /*4840*/  FFMA.FTZ R86, R15, R80.reuse, -R86 ;  /* 0x000000500f567223 */ /* 0x080fe20000010856 */
[----:B------:R-:W-:Y:S02]  /*4850*/  HADD2.F32 R82, -RZ, R82.H1_H1 ;  /* 0x30000052ff527230 */ /* 0x000fe40000004100 */
[----:B------:R-:W-:Y:S01]  /*4860*/  FFMA.FTZ R84, R77, R80, R84 ;  /* 0x000000504d547223 */ /* 0x000fe20000010054 */
[----:B------:R-:W-:Y:S02]  /*4870*/  HADD2.F32 R11, -RZ, R11.H1_H1 ;  /* 0x3000000bff0b7230 */ /* 0x000fe40000004100 */
[----:B------:R-:W-:Y:S01]  /*4880*/  FFMA.FTZ R83, R4, R79, R83 ;  /* 0x0000004f04537223 */ /* 0x000fe20000010053 */
[----:B------:R-:W-:Y:S02]  /*4890*/  HADD2.F32 R75, -RZ, R75.H1_H1 ;  /* 0x3000004bff4b7230 */ /* 0x000fe40000004100 */
[----:B------:R-:W-:Y:S01]  /*48a0*/  FMUL.FTZ R90, R76, R82 ;  /* 0x000000524c5a7220 */ /* 0x000fe20000410000 */
[----:B------:R-:W-:-:S02]  /*48b0*/  HADD2.F32 R80, -RZ, R81.H1_H1 ;  /* 0x30000051ff507230 */ /* 0x000fc40000004100 */
[----:B------:R-:W-:Y:S01]  /*48c0*/  FFMA.FTZ R88, R73, R79, -R88 ;  /* 0x0000004f49587223 */ /* 0x000fe20000010858 */
[----:B------:R-:W-:Y:S01]  /*48d0*/  HADD2.F32 R31, -RZ, R31.H1_H1 ;  /* 0x3000001fff1f7230 */ /* 0x000fe20000004100 */
[----:B------:R-:W-:Y:S01]  /*48e0*/  F2FP.SATFINITE.E4M3.F32.PACK_AB_MERGE_C R6, R13, R6, RZ ;  /* 0x000000060d06723e */ /* 0x000fe200048070ff */
[----:B------:R-:W-:Y:S02]  /*48f0*/  HADD2.F32 R4, -RZ, R5.H1_H1 ;  /* 0x30000005ff047230 */ /* 0x000fe40000004100 */
[----:B------:R-:W-:Y:S01]  /*4900*/  FMUL.FTZ R5, R11, R82 ;  /* 0x000000520b057220 */ /* 0x000fe20000410000 */
[----:B------:R-:W-:Y:S02]  /*4910*/  HADD2.F32 R78, -RZ, R78.H1_H1 ;  /* 0x3000004eff4e7230 */ /* 0x000fe40000004100 */
[-C--:B------:R-:W-:Y:S01]  /*4920*/  FMUL.FTZ R82, R75, R80.reuse ;  /* 0x000000504b527220 */ /* 0x080fe20000410000 */
[----:B------:R-:W-:Y:S01]  /*4930*/  FMUL.FTZ R80, R31, R80 ;  /* 0x000000501f507220 */ /* 0x000fe20000410000 */
[----:B------:R-:W-:Y:S01]  /*4940*/  F2FP.SATFINITE.E4M3.F32.PACK_AB_MERGE_C R7, R74, R7, RZ ;  /* 0x000000074a07723e */ /* 0x000fe200048070ff */
[-C--:B------:R-:W-:Y:S01]  /*4950*/  FFMA.FTZ R11, R11, R78.reuse, -R90 ;  /* 0x0000004e0b0b7223 */ /* 0x080fe2000001085a */
[----:B------:R-:W-:Y:S01]  /*4960*/  FFMA.FTZ R76, R76, R78, R5 ;  /* 0x0000004e4c4c7223 */ /* 0x000fe20000010005 */
[-C--:B------:R-:W-:Y:S01]  /*4970*/  FFMA.FTZ R31, R31, R4.reuse, -R82 ;  /* 0x000000041f1f7223 */ /* 0x080fe20000010852 */
[----:B------:R-:W-:Y:S01]  /*4980*/  FFMA.FTZ R75, R75, R4, R80 ;  /* 0x000000044b4b7223 */ /* 0x000fe20000010050 */
[----:B------:R-:W-:-:S02]  /*4990*/  F2FP.SATFINITE.E4M3.F32.PACK_AB_MERGE_C R9, R9, R28, R6 ;  /* 0x0000001c0909723e */ /* 0x000fc40004807006 */
[----:B------:R-:W-:Y:S02]  /*49a0*/  F2FP.SATFINITE.E4M3.F32.PACK_AB_MERGE_C R11, R11, R88, RZ ;  /* 0x000000580b0b723e */ /* 0x000fe400048070ff */
[----:B------:R-:W-:Y:S02]  /*49b0*/  F2FP.SATFINITE.E4M3.F32.PACK_AB_MERGE_C R76, R76, R83, RZ ;  /* 0x000000534c4c723e */ /* 0x000fe400048070ff */
[----:B------:R-:W-:Y:S02]  /*49c0*/  F2FP.SATFINITE.E4M3.F32.PACK_AB_MERGE_C R11, R31, R86, R11 ;  /* 0x000000561f0b723e */ /* 0x000fe4000480700b */
[----:B------:R-:W-:Y:S02]  /*49d0*/  F2FP.SATFINITE.E4M3.F32.PACK_AB_MERGE_C R13, R30, R29, R7 ;  /* 0x0000001d1e0d723e */ /* 0x000fe40004807007 */
[----:B------:R-:W-:-:S07]  /*49e0*/  F2FP.SATFINITE.E4M3.F32.PACK_AB_MERGE_C R15, R75, R84, R76 ;  /* 0x000000544b0f723e */ /* 0x000fce000480704c */
.L_x_447:
[----:B------:R-:W-:Y:S05]  /*49f0*/  BSYNC B1 ;  /* 0x0000000000017941 */ /* 0x000fea0003800000 */
.L_x_446:
[----:B--2---:R2:W-:Y:S01]  /*4a00*/  ST.E.128 desc[UR40][R56.64], R8 ;  /* 0x0000000838007985 */ /* 0x0045e2000c101d28 */
[----:B------:R-:W-:-:S13]  /*4a10*/  ISETP.GE.AND P3, PT, R69, R71, PT ;  /* 0x000000474500720c */ /* 0x000fda0003f66270 */
[----:B------:R-:W-:Y:S05]  /*4a20*/  @P3 BRA `(.L_x_435) ;  /* 0x0000000000e43947 */ /* 0x000fea0003800000 */
[----:B------:R-:W-:-:S04]  /*4a30*/  IADD3 R4, P3, R72, R69, RZ ;  /* 0x0000004548047210 */ /* 0x000fc80007f7e0ff */
[----:B------:R-:W-:-:S05]  /*4a40*/  LEA.HI.X.SX32 R5, R69, R70, 0x1, P3 ;  /* 0x0000004645057211 */ /* 0x000fca00018f0eff */
[----:B-1----:R1:W-:Y:S01]  /*4a50*/  ST.E.128 desc[UR40][R4.64], R12 ;  /* 0x0000000c04007985 */ /* 0x0023e2000c101d28 */
[----:B------:R-:W-:Y:S05]  /*4a60*/  BRA `(.L_x_435) ;  /* 0x0000000000d47947 */ /* 0x000fea0003800000 */
.L_x_427:
[----:B------:R-:W2:Y:S02]  /*4a70*/  LDL R4, [R1+0xc] ;  /* 0x00000c0001047983 */ /* 0x000ea40000100800 */
[----:B--2---:R-:W-:-:S13]  /*4a80*/  ISETP.NE.AND P4, PT, R4, 0x3, PT ;  /* 0x000000030400780c */ /* 0x004fda0003f85270 */
[----:B------:R-:W-:Y:S05]  /*4a90*/  @!P4 BRA `(.L_x_448) ;  /* 0x000000000004c947 */ /* 0x000fea0003800000 */
[----:B------:R-:W-:Y:S01]  /*4aa0*/  BPT.TRAP 0x1 ;  /* 0x000000040000795c */ /* 0x000fe20000300000 */
.L_x_448:
[----:B------:R-:W2:Y:S01]  /*4ab0*/  LDL R4, [R1] ;  /* 0x0000000001047983 */ /* 0x000ea20000100800 */
[----:B------:R-:W-:Y:S01]  /*4ac0*/  IMAD R67, R19, 0x8, R18 ;  /* 0x0000000813437824 */ /* 0x000fe200078e0212 */
[----:B------:R-:W-:Y:S01]  /*4ad0*/  BSSY B1, `(.L_x_449) ;  /* 0x0000005000017945 */ /* 0x000fe20003800000 */
[----:B------:R-:W-:Y:S02]  /*4ae0*/  SHF.R.S32.HI R64, RZ, 0x1f, R62 ;  /* 0x0000001fff407819 */ /* 0x000fe4000001143e */
[----:B--2---:R-:W-:-:S04]  /*4af0*/  SHF.L.U32 R68, R4, 0x1f, RZ ;  /* 0x0000001f04447819 */ /* 0x004fc800000006ff */
[----:B------:R-:W0:Y:S02]  /*4b00*/  SYNCS.PHASECHK.TRANS64.TRYWAIT P3, [R67+URZ+0x13290], R68 ;  /* 0x01329044430075a7 */ /* 0x000e24000806017f */
[----:B0-----:R-:W-:Y:S05]  /*4b10*/  @!P3 BRA `(.L_x_450) ;  /* 0x000001380060b947 */ /* 0x001fea0003800000 */
.L_x_669:
[----:B------:R-:W-:Y:S05]  /*4b20*/  BSYNC B1 ;  /* 0x0000000000017941 */ /* 0x000fea0003800000 */
.L_x_449:
[----:B------:R-:W1:Y:S01]  /*4b30*/  S2R R8, SR_TID.X ;  /* 0x0000000000087919 */ /* 0x000e620000002100 */
[----:B------:R-:W-:Y:S01]  /*4b40*/  ULDC.64 UR4, c[0x0][0x300] ;  /* 0x0000c00000047ab9 */ /* 0x000fe20000000a00 */
[----:B-----5:R-:W-:Y:S01]  /*4b50*/  SHF.R.S32.HI R65, RZ, 0x1f, R61 ;  /* 0x0000001fff417819 */ /* 0x020fe2000001143d */
[----:B------:R-:W-:Y:S01]  /*4b60*/  IMAD R7, R64, UR4, RZ ;  /* 0x0000000440077c24 */ /* 0x000fe2000f8e02ff */
[----:B------:R-:W-:Y:S01]  /*4b70*/  ULDC.64 UR6, c[0x0][0x2e8] ;  /* 0x0000ba0000067ab9 */ /* 0x000fe20000000a00 */
[----:B------:R-:W-:-:S04]  /*4b80*/  IMAD.WIDE.U32 R4, R62, UR4, RZ ;  /* 0x000000043e047c25 */ /* 0x000fc8000f8e00ff */
[----:B------:R-:W-:Y:S01]  /*4b90*/  IMAD R7, R62, UR5, R7 ;  /* 0x000000053e077c24 */ /* 0x000fe2000f8e0207 */
[----:B------:R-:W-:Y:S01]  /*4ba0*/  ULDC.64 UR4, c[0x0][0x310] ;  /* 0x0000c40000047ab9 */ /* 0x000fe20000000a00 */
[----:B------:R-:W-:Y:S02]  /*4bb0*/  IMAD R66, R2, -0xa0, R44 ;  /* 0xffffff6002427824 */ /* 0x000fe400078e022c */
[----:B------:R-:W-:Y:S02]  /*4bc0*/  IMAD R6, R65, UR4, RZ ;  /* 0x0000000441067c24 */ /* 0x000fe4000f8e02ff */
[----:B------:R-:W-:Y:S01]  /*4bd0*/  IMAD.IADD R5, R5, 0x1, R7 ;  /* 0x0000000105057824 */ /* 0x000fe200078e0207 */
[----:B------:R-:W-:Y:S01]  /*4be0*/  VIMNMX R66, R66, 0xa0, PT ;  /* 0x000000a042427848 */ /* 0x000fe20003fe0100 */
[C---:B------:R-:W-:Y:S02]  /*4bf0*/  IMAD R7, R61.reuse, UR5, R6 ;  /* 0x000000053d077c24 */ /* 0x040fe4000f8e0206 */
[----:B------:R-:W-:Y:S01]  /*4c00*/  IMAD.WIDE.U32 R4, R61, UR4, R4 ;  /* 0x000000043d047c25 */ /* 0x000fe2000f8e0004 */
[----:B------:R-:W-:-:S03]  /*4c10*/  ULDC.64 UR4, c[0x0][0x308] ;  /* 0x0000c20000047ab9 */ /* 0x000fc60000000a00 */
[----:B------:R-:W-:Y:S02]  /*4c20*/  IMAD.IADD R5, R5, 0x1, R7 ;  /* 0x0000000105057824 */ /* 0x000fe400078e0207 */
[----:B------:R-:W-:Y:S01]  /*4c30*/  IMAD.WIDE.U32 R4, R22, UR4, R4 ;  /* 0x0000000416047c25 */ /* 0x000fe2000f8e0004 */
[----:B------:R-:W-:-:S03]  /*4c40*/  UMOV UR4, 0xffffffff ;  /* 0xffffffff00047882 */ /* 0x000fc60000000000 */
[----:B------:R-:W-:Y:S01]  /*4c50*/  IMAD R13, R22, UR5, R5 ;  /* 0x00000005160d7c24 */ /* 0x000fe2000f8e0205 */
[----:B------:R-:W-:Y:S01]  /*4c60*/  IADD3 R4, P3, R4, UR6, RZ ;  /* 0x0000000604047c10 */ /* 0x000fe2000ff7e0ff */
[----:B-1----:R-:W-:-:S03]  /*4c70*/  VIADD R8, R8, 0xffffff80 ;  /* 0xffffff8008087836 */ /* 0x002fc60000000000 */
[----:B------:R-:W-:Y:S02]  /*4c80*/  IADD3.X R13, R13, UR7, RZ, P3, !PT ;  /* 0x000000070d0d7c10 */ /* 0x000fe40009ffe4ff */
[----:B------:R-:W-:-:S04]  /*4c90*/  LEA.HI R8, R8, R8, RZ, 0x1 ;  /* 0x0000000808087211 */ /* 0x000fc800078f08ff */
[----:B------:R-:W-:-:S04]  /*4ca0*/  SHF.R.S32.HI R8, RZ, 0x1, R8 ;  /* 0x00000001ff087819 */ /* 0x000fc80000011408 */
[----:B------:R-:W-:Y:S01]  /*4cb0*/  ISETP.GT.AND P3, PT, R66, R8, PT ;  /* 0x000000084200720c */ /* 0x000fe20003f64270 */
[----:B------:R-:W-:-:S12]  /*4cc0*/  BRA.DIV UR4, `(.L_x_451) ;  /* 0x0000013a04087947 */ /* 0x000fd8000b800000 */
[----:B------:R1:W2:Y:S04]  /*4cd0*/  SHFL.IDX PT, R5, R13, RZ, 0x1e1f ;  /* 0x001e1fff0d057589 */ /* 0x0002a800000e0000 */
[----:B------:R1:W3:Y:S02]  /*4ce0*/  SHFL.IDX PT, R14, R4, RZ, 0x1e1f ;  /* 0x001e1fff040e7589 */ /* 0x0002e400000e0000 */
.L_x_673:
[----:B------:R-:W-:Y:S05]  /*4cf0*/  @!P3 BRA `(.L_x_435) ;  /* 0x000000000030b947 */ /* 0x000fea0003800000 */
[----:B-1----:R-:W4:Y:S01]  /*4d00*/  LDL R4, [R1+0x14] ;  /* 0x0000140001047983 */ /* 0x002f220000100800 */
[----:B------:R-:W-:Y:S02]  /*4d10*/  ULDC UR4, c[0x0][0x2f4] ;  /* 0x0000bd0000047ab9 */ /* 0x000fe40000000800 */
[----:B------:R-:W-:-:S13]  /*4d20*/  ISETP.GE.AND P3, PT, R16, UR4, PT ;  /* 0x0000000410007c0c */ /* 0x000fda000bf66270 */
[----:B---3--:R-:W-:-:S05]  /*4d30*/  @!P3 IADD3 R10, P5, R16, R14, RZ ;  /* 0x0000000e100ab210 */ /* 0x008fca0007fbe0ff */
[----:B--2---:R-:W-:Y:S01]  /*4d40*/  @!P3 IMAD.X R11, R5, 0x1, R17, P5 ;  /* 0x00000001050bb824 */ /* 0x004fe200028e0611 */
[----:B------:R-:W-:-:S13]  /*4d50*/  ISETP.GE.AND P5, PT, R23, UR4, PT ;  /* 0x0000000417007c0c */ /* 0x000fda000bfa6270 */
[----:B------:R-:W-:-:S05]  /*4d60*/  @!P5 IADD3 R8, P6, R23, R14, RZ ;  /* 0x0000000e1708d210 */ /* 0x000fca0007fde0ff */
[----:B----4-:R-:W-:Y:S02]  /*4d70*/  @!P5 IMAD.X R9, R5, 0x1, R4, P6 ;  /* 0x000000010509d824 */ /* 0x010fe400030e0604 */
[----:B------:R-:W1:Y:S04]  /*4d80*/  @!P3 LDS.128 R4, [R63+0xe000] ;  /* 0x00e000003f04b984 */ /* 0x000e680000000c00 */
[----:B-1----:R-:W-:Y:S04]  /*4d90*/  @!P3 ST.E.128 desc[UR40][R10.64], R4 ;  /* 0x000000040a00b985 */ /* 0x002fe8000c101d28 */
[----:B------:R-:W1:Y:S04]  /*4da0*/  @!P5 LDS.128 R4, [R60+0xe000] ;  /* 0x00e000003c04d984 */ /* 0x000e680000000c00 */
[----:B-1----:R4:W-:Y:S02]  /*4db0*/  @!P5 ST.E.128 desc[UR40][R8.64], R4 ;  /* 0x000000040800d985 */ /* 0x0029e4000c101d28 */
.L_x_435:
[----:B------:R-:W-:Y:S05]  /*4dc0*/  BSYNC B0 ;  /* 0x0000000000007941 */ /* 0x000fea0003800000 */
.L_x_426:
[----:B-12-4-:R-:W1:Y:S01]  /*4dd0*/  S2R R4, SR_TID.X ;  /* 0x0000000000047919 */ /* 0x016e620000002100 */
[----:B------:R-:W-:Y:S01]  /*4de0*/  @!PT LDS RZ, [RZ] ;  /* 0x00000000fffff984 */ /* 0x000fe20000000800 */
[----:B------:R-:W-:Y:S01]  /*4df0*/  @!PT LDS RZ, [RZ] ;  /* 0x00000000fffff984 */ /* 0x000fe20000000800 */
[----:B------:R-:W-:Y:S01]  /*4e00*/  @!PT LDS RZ, [RZ] ;  /* 0x00000000fffff984 */ /* 0x000fe20000000800 */
[----:B------:R-:W-:Y:S01]  /*4e10*/  @!PT LDS RZ, [RZ] ;  /* 0x00000000fffff984 */ /* 0x000fe20000000800 */
[----:B------:R2:W-:Y:S06]  /*4e20*/  MEMBAR.ALL.CTA ;  /* 0x0000000000007992 */ /* 0x0005ec0000008000 */
[----:B--2---:R-:W2:Y:S01]  /*4e30*/  FENCE.VIEW.ASYNC.S ;  /* 0x00000000000073c6 */ /* 0x004ea20000000000 */
[----:B------:R-:W-:Y:S05]  /*4e40*/  WARPSYNC.ALL ;  /* 0x0000000000007948 */ /* 0x000fea0003800000 */
[----:B------:R-:W-:Y:S01]  /*4e50*/  BSSY B0, `(.L_x_452) ;  /* 0x0000008000007945 */ /* 0x000fe20003800000 */
[----:B--2---:R2:W-:Y:S01]  /*4e60*/  BAR.SYNC.DEFER_BLOCKING R46, 0x80 ;  /* 0x0002002e0000751d */ /* 0x0045e20000010000 */
[----:B-1----:R-:W-:-:S13]  /*4e70*/  LOP3.LUT P3, RZ, R4, 0x7f, RZ, 0xc0, !PT ;  /* 0x0000007f04ff7812 */ /* 0x002fda000786c0ff */
[----:B------:R-:W-:-:S05]  /*4e80*/  @!P3 VIADD R4, R67, 0x132a0 ;  /* 0x000132a04304b836 */ /* 0x000fca0000000000 */
[----:B------:R-:W-:-:S04]  /*4e90*/  @!P3 PRMT R4, RZ, 0x654, R4 ;  /* 0x00000654ff04b816 */ /* 0x000fc80000000004 */
[----:B------:R2:W-:Y:S01]  /*4ea0*/  @!P3 SYNCS.ARRIVE.TRANS64.RED.A1T0 RZ, [R4+URZ], RZ ;  /* 0x000000ff04ffb9a7 */ /* 0x0005e2000810043f */
[----:B------:R-:W-:Y:S05]  /*4eb0*/  @!P4 BRA `(.L_x_453) ;  /* 0x000000000004c947 */ /* 0x000fea0003800000 */
[----:B------:R-:W-:Y:S01]  /*4ec0*/  BPT.TRAP 0x1 ;  /* 0x000000040000795c */ /* 0x000fe20000300000 */
.L_x_453:
[----:B------:R-:W-:Y:S05]  /*4ed0*/  BSYNC B0 ;  /* 0x0000000000007941 */ /* 0x000fea0003800000 */
.L_x_452:
[----:B------:R-:W1:Y:S01]  /*4ee0*/  SYNCS.PHASECHK.TRANS64.TRYWAIT P4, [R67+URZ+0x132b0], R68 ;  /* 0x0132b044430075a7 */ /* 0x000e62000808017f */
[----:B------:R-:W-:Y:S04]  /*4ef0*/  BSSY B0, `(.L_x_454) ;  /* 0x0000002000007945 */ /* 0x000fe80003800000 */
[----:B-1----:R-:W-:Y:S05]  /*4f00*/  @!P4 BRA `(.L_x_455) ;  /* 0x0000013400bcc947 */ /* 0x002fea0003800000 */
.L_x_674:
[----:B------:R-:W-:Y:S05]  /*4f10*/  BSYNC B0 ;  /* 0x0000000000007941 */ /* 0x000fea0003800000 */
.L_x_454:
[----:B------:R-:W4:Y:S01]  /*4f20*/  S2R R8, SR_TID.X ;  /* 0x0000000000087919 */ /* 0x000f220000002100 */
[----:B------:R-:W-:Y:S01]  /*4f30*/  ULDC.64 UR4, c[0x0][0x328] ;  /* 0x0000ca0000047ab9 */ /* 0x000fe20000000a00 */
[----:B------:R-:W-:Y:S01]  /*4f40*/  ULDC.64 UR6, c[0x0][0x318] ;  /* 0x0000c60000067ab9 */ /* 0x000fe20000000a00 */
[----:B------:R-:W-:Y:S01]  /*4f50*/  IMAD R7, R64, UR4, RZ ;  /* 0x0000000440077c24 */ /* 0x000fe2000f8e02ff */
[----:B------:R-:W-:Y:S01]  /*4f60*/  BSSY B0, `(.L_x_456) ;  /* 0x0000021000007945 */ /* 0x000fe20003800000 */
[----:B--2---:R-:W-:-:S04]  /*4f70*/  IMAD.WIDE.U32 R4, R62, UR4, RZ ;  /* 0x000000043e047c25 */ /* 0x004fc8000f8e00ff */
[----:B------:R-:W-:Y:S01]  /*4f80*/  IMAD R7, R62, UR5, R7 ;  /* 0x000000053e077c24 */ /* 0x000fe2000f8e0207 */
[----:B------:R-:W-:Y:S02]  /*4f90*/  ULDC.64 UR4, c[0x0][0x338] ;  /* 0x0000ce0000047ab9 */ /* 0x000fe40000000a00 */
[----:B------:R-:W-:Y:S02]  /*4fa0*/  IMAD R6, R65, UR4, RZ ;  /* 0x0000000441067c24 */ /* 0x000fe4000f8e02ff */
[----:B------:R-:W-:Y:S02]  /*4fb0*/  IMAD.IADD R5, R5, 0x1, R7 ;  /* 0x0000000105057824 */ /* 0x000fe400078e0207 */
[C---:B------:R-:W-:Y:S02]  /*4fc0*/  IMAD R7, R61.reuse, UR5, R6 ;  /* 0x000000053d077c24 */ /* 0x040fe4000f8e0206 */
[----:B------:R-:W-:Y:S01]  /*4fd0*/  IMAD.WIDE.U32 R4, R61, UR4, R4 ;  /* 0x000000043d047c25 */ /* 0x000fe2000f8e0004 */
[----:B------:R-:W-:-:S04]  /*4fe0*/  ULDC.64 UR4, c[0x0][0x330] ;  /* 0x0000cc0000047ab9 */ /* 0x000fc80000000a00 */
[----:B------:R-:W-:-:S03]  /*4ff0*/  IADD3 R5, R5, R7, RZ ;  /* 0x0000000705057210 */ /* 0x000fc60007ffe0ff */
[----:B------:R-:W-:-:S04]  /*5000*/  IMAD.WIDE.U32 R4, R22, UR4, R4 ;  /* 0x0000000416047c25 */ /* 0x000fc8000f8e0004 */
[----:B----4-:R-:W-:Y:S01]  /*5010*/  VIADD R8, R8, 0xffffff80 ;  /* 0xffffff8008087836 */ /* 0x010fe20000000000 */
[----:B------:R-:W-:Y:S01]  /*5020*/  IADD3 R4, P4, R4, UR6, RZ ;  /* 0x0000000604047c10 */ /* 0x000fe2000ff9e0ff */
[----:B------:R-:W-:-:S03]  /*5030*/  IMAD R5, R22, UR5, R5 ;  /* 0x0000000516057c24 */ /* 0x000fc6000f8e0205 */
[----:B------:R-:W-:Y:S02]  /*5040*/  LEA.HI R8, R8, R8, RZ, 0x1 ;  /* 0x0000000808087211 */ /* 0x000fe400078f08ff */
[----:B------:R-:W-:Y:S01]  /*5050*/  IADD3.X R5, R5, UR7, RZ, P4, !PT ;  /* 0x0000000705057c10 */ /* 0x000fe2000a7fe4ff */
[----:B------:R-:W2:Y:S01]  /*5060*/  SHFL.IDX PT, R4, R4, RZ, 0x1e1f ;  /* 0x001e1fff04047589 */ /* 0x000ea200000e0000 */
[----:B------:R-:W-:-:S04]  /*5070*/  SHF.R.S32.HI R8, RZ, 0x1, R8 ;  /* 0x00000001ff087819 */ /* 0x000fc80000011408 */
[----:B------:R-:W-:Y:S01]  /*5080*/  ISETP.GT.AND P4, PT, R66, R8, PT ;  /* 0x000000084200720c */ /* 0x000fe20003f84270 */
[----:B------:R-:W4:-:S12]  /*5090*/  SHFL.IDX PT, R5, R5, RZ, 0x1e1f ;  /* 0x001e1fff05057589 */ /* 0x000f1800000e0000 */
[----:B------:R-:W-:Y:S05]  /*50a0*/  @!P4 BRA `(.L_x_457) ;  /* 0x000000000030c947 */ /* 0x000fea0003800000 */
[----:B------:R-:W5:Y:S01]  /*50b0*/  LDL R12, [R1+0x14] ;  /* 0x00001400010c7983 */ /* 0x000f620000100800 */
[----:B------:R-:W-:Y:S02]  /*50c0*/  ULDC UR4, c[0x0][0x2f4] ;  /* 0x0000bd0000047ab9 */ /* 0x000fe40000000800 */
[----:B------:R-:W-:-:S13]  /*50d0*/  ISETP.GE.AND P4, PT, R16, UR4, PT ;  /* 0x0000000410007c0c */ /* 0x000fda000bf86270 */
[----:B--2---:R-:W-:-:S05]  /*50e0*/  @!P4 IADD3 R10, P5, R16, R4, RZ ;  /* 0x00000004100ac210 */ /* 0x004fca0007fbe0ff */
[----:B----4-:R-:W-:Y:S01]  /*50f0*/  @!P4 IMAD.X R11, R5, 0x1, R17, P5 ;  /* 0x00000001050bc824 */ /* 0x010fe200028e0611 */
[----:B------:R-:W-:-:S13]  /*5100*/  ISETP.GE.AND P5, PT, R23, UR4, PT ;  /* 0x0000000417007c0c */ /* 0x000fda000bfa6270 */
[----:B------:R-:W-:-:S05]  /*5110*/  @!P5 IADD3 R8, P6, R23, R4, RZ ;  /* 0x000000041708d210 */ /* 0x000fca0007fde0ff */
[----:B-----5:R-:W-:Y:S02]  /*5120*/  @!P5 IMAD.X R9, R5, 0x1, R12, P6 ;  /* 0x000000010509d824 */ /* 0x020fe400030e060c */
[----:B------:R-:W2:Y:S04]  /*5130*/  @!P4 LDS.128 R4, [R63+0x6000] ;  /* 0x006000003f04c984 */ /* 0x000ea80000000c00 */
[----:B--2---:R-:W-:Y:S04]  /*5140*/  @!P4 ST.E.128 desc[UR40][R10.64], R4 ;  /* 0x000000040a00c985 */ /* 0x004fe8000c101d28 */
[----:B------:R-:W2:Y:S04]  /*5150*/  @!P5 LDS.128 R4, [R60+0x6000] ;  /* 0x006000003c04d984 */ /* 0x000ea80000000c00 */
[----:B--2---:R2:W-:Y:S02]  /*5160*/  @!P5 ST.E.128 desc[UR40][R8.64], R4 ;  /* 0x000000040800d985 */ /* 0x0045e4000c101d28 */
.L_x_457:
[----:B------:R-:W-:Y:S05]  /*5170*/  BSYNC B0 ;  /* 0x0000000000007941 */ /* 0x000fea0003800000 */
.L_x_456:
[----:B--2-4-:R-:W2:Y:S01]  /*5180*/  LDL.LU R5, [R1] ;  /* 0x0000000001057983 */ /* 0x014ea20000300800 */
[----:B01----:R-:W-:Y:S02]  /*5190*/  @!P3 VIADD R67, R67, 0x132c0 ;  /* 0x000132c04343b836 */ /* 0x003fe40000000000 */
[----:B------:R-:W-:Y:S01]  /*51a0*/  VIADD R19, R19, 0x1 ;  /* 0x0000000113137836 */ /* 0x000fe20000000000 */
[----:B------:R-:W-:Y:S01]  /*51b0*/  @!PT LDS RZ, [RZ] ;  /* 0x00000000fffff984 */ /* 0x000fe20000000800 */
[----:B------:R-:W-:Y:S01]  /*51c0*/  @!PT LDS RZ, [RZ] ;  /* 0x00000000fffff984 */ /* 0x000fe20000000800 */
[----:B------:R-:W-:Y:S01]  /*51d0*/  @!PT LDS RZ, [RZ] ;  /* 0x00000000fffff984 */ /* 0x000fe20000000800 */
[----:B------:R-:W-:Y:S01]  /*51e0*/  @!PT LDS RZ, [RZ] ;  /* 0x00000000fffff984 */ /* 0x000fe20000000800 */
[----:B------:R0:W-:Y:S06]  /*51f0*/  MEMBAR.ALL.CTA ;  /* 0x0000000000007992 */ /* 0x0001ec0000008000 */
[----:B0-----:R-:W0:Y:S01]  /*5200*/  FENCE.VIEW.ASYNC.S ;  /* 0x00000000000073c6 */ /* 0x001e220000000000 */
[----:B------:R-:W-:Y:S01]  /*5210*/  @!P3 PRMT R67, RZ, 0x654, R67 ;  /* 0x00000654ff43b816 */ /* 0x000fe20000000043 */
[----:B0-----:R0:W-:Y:S06]  /*5220*/  BAR.SYNC.DEFER_BLOCKING R46, 0x80 ;  /* 0x0002002e0000751d */ /* 0x0011ec0000010000 */
[----:B------:R0:W-:Y:S01]  /*5230*/  @!P3 SYNCS.ARRIVE.TRANS64.RED.A1T0 RZ, [R67+URZ], RZ ;  /* 0x000000ff43ffb9a7 */ /* 0x0001e2000810043f */
[----:B------:R-:W-:-:S04]  /*5240*/  ISETP.NE.AND P3, PT, R19, 0x2, PT ;  /* 0x000000021300780c */ /* 0x000fc80003f65270 */
[----:B------:R-:W-:Y:S02]  /*5250*/  SEL R4, RZ, 0x1, P3 ;  /* 0x00000001ff047807 */ /* 0x000fe40001800000 */
[----:B------:R-:W-:Y:S02]  /*5260*/  SEL R19, R19, RZ, P3 ;  /* 0x000000ff13137207 */ /* 0x000fe40001800000 */
[----:B------:R-:W-:Y:S02]  /*5270*/  PLOP3.LUT P3, PT, PT, PT, PT, 0x8, 0x0 ;  /* 0x000000000000781c */ /* 0x000fe40003f6e170 */
[----:B--2---:R-:W-:-:S05]  /*5280*/  LOP3.LUT R5, R5, R4, RZ, 0x3c, !PT ;  /* 0x0000000405057212 */ /* 0x004fca00078e3cff */
[----:B------:R0:W-:Y:S01]  /*5290*/  STL [R1], R5 ;  /* 0x0000000501007387 */ /* 0x0001e20000100800 */
[----:B------:R-:W-:Y:S05]  /*52a0*/  @P2 BRA `(.L_x_458) ;  /* 0xffffffd000042947 */ /* 0x000fea000383ffff */
.L_x_421:
[----:B------:R-:W-:Y:S04]  /*52b0*/  BSSY B0, `(.L_x_459) ;  /* 0x0000004000007945 */ /* 0x000fe80003800000 */
[----:B------:R-:W-:Y:S05]  /*52c0*/  @P3 BRA `(.L_x_460) ;  /* 0x0000000000083947 */ /* 0x000fea0003800000 */
[----:B------:R-:W1:Y:S02]  /*52d0*/  FENCE.VIEW.ASYNC.G ;  /* 0x00000000000073c6 */ /* 0x000e640000000100 */
[----:B-1----:R-:W-:Y:S06]  /*52e0*/  BAR.ARV 0xc, 0x200 ;  /* 0x0308000000007b1d */ /* 0x002fec0000002000 */
.L_x_460:
[----:B------:R-:W-:Y:S05]  /*52f0*/  BSYNC B0 ;  /* 0x0000000000007941 */ /* 0x000fea0003800000 */
.L_x_459:
[----:B------:R-:W2:Y:S01]  /*5300*/  LDL R0, [R1+0x24] ;  /* 0x0000240001007983 */ /* 0x000ea20000100800 */
[----:B------:R-:W-:Y:S01]  /*5310*/  ULDC.64 UR4, c[0x0][0x990] ;  /* 0x0002640000047ab9 */ /* 0x000fe20000000a00 */
[----:B------:R-:W-:Y:S02]  /*5320*/  ULDC.64 UR6, c[0x0][0x998] ;  /* 0x0002660000067ab9 */ /* 0x000fe40000000a00 */
[----:B------:R-:W4:Y:S04]  /*5330*/  LDL R2, [R1+0x4c] ;  /* 0x00004c0001027983 */ /* 0x000f280000100800 */
[----:B------:R-:W3:Y:S01]  /*5340*/  LDL R4, [R1+0x38] ;  /* 0x0000380001047983 */ /* 0x000ee20000100800 */
[----:B------:R-:W-:Y:S02]  /*5350*/  ISETP.NE.U32.AND P0, PT, RZ, UR4, PT ;  /* 0x00000004ff007c0c */ /* 0x000fe4000bf05070 */
[----:B------:R-:W-:-:S02]  /*5360*/  ISETP.NE.U32.AND P1, PT, RZ, UR6, PT ;  /* 0x00000006ff007c0c */ /* 0x000fc4000bf25070 */
[----:B------:R-:W-:Y:S02]  /*5370*/  ISETP.NE.AND.EX P0, PT, RZ, UR5, PT, P0 ;  /* 0x00000005ff007c0c */ /* 0x000fe4000bf05300 */
[----:B------:R-:W-:-:S11]  /*5380*/  ISETP.NE.AND.EX P1, PT, RZ, UR7, PT, P1 ;  /* 0x00000007ff007c0c */ /* 0x000fd6000bf25310 */
[----:B------:R-:W4:Y:S08]  /*5390*/  @P0 LDC.64 R6, c[0x0][0x9a8] ;  /* 0x00026a00ff060b82 */ /* 0x000f300000000a00 */
[----:B------:R-:W1:Y:S08]  /*53a0*/  @P1 LDC.64 R8, c[0x0][0x9b8] ;  /* 0x00026e00ff081b82 */ /* 0x000e700000000a00 */
[----:B------:R-:W0:Y:S08]  /*53b0*/  @P0 LDC.64 R10, c[0x0][0x9b0] ;  /* 0x00026c00ff0a0b82 */ /* 0x000e300000000a00 */
[----:B------:R-:W0:Y:S01]  /*53c0*/  @P1 LDC.64 R12, c[0x0][0x9c0] ;  /* 0x00027000ff0c1b82 */ /* 0x000e220000000a00 */
[----:B--2---:R-:W-:Y:S01]  /*53d0*/  LOP3.LUT P4, RZ, R0, 0x4, RZ, 0xc0, !PT ;  /* 0x0000000400ff7812 */ /* 0x004fe2000788c0ff */
[----:B----4-:R-:W-:-:S02]  /*53e0*/  @P0 IMAD R0, R2, R6, RZ ;  /* 0x0000000602000224 */ /* 0x010fc400078e02ff */
[----:B-1----:R-:W-:Y:S02]  /*53f0*/  @P1 IMAD R2, R2, R8, RZ ;  /* 0x0000000802021224 */ /* 0x002fe400078e02ff */
[C---:B---3--:R-:W-:Y:S02]  /*5400*/  @P0 IMAD R7, R4.reuse, R7, R0 ;  /* 0x0000000704070224 */ /* 0x048fe400078e0200 */
[C---:B------:R-:W-:Y:S02]  /*5410*/  @P1 IMAD R9, R4.reuse, R9, R2 ;  /* 0x0000000904091224 */ /* 0x040fe400078e0202 */
[----:B------:R-:W-:-:S04]  /*5420*/  @P0 IMAD.WIDE.U32 R2, R4, R6, RZ ;  /* 0x0000000604020225 */ /* 0x000fc800078e00ff */
[----:B0-----:R-:W-:-:S04]  /*5430*/  @P1 IMAD.WIDE.U32 R4, R4, R8, RZ ;  /* 0x0000000804041225 */ /* 0x001fc800078e00ff */
[----:B------:R-:W-:Y:S02]  /*5440*/  @P0 IMAD.IADD R3, R3, 0x1, R7 ;  /* 0x0000000103030824 */ /* 0x000fe400078e0207 */
[----:B------:R-:W-:Y:S02]  /*5450*/  @P1 IMAD.IADD R5, R5, 0x1, R9 ;  /* 0x0000000105051824 */ /* 0x000fe400078e0209 */
[----:B------:R-:W-:-:S04]  /*5460*/  @P0 IMAD.WIDE.U32 R2, R22, R10, R2 ;  /* 0x0000000a16020225 */ /* 0x000fc800078e0002 */
[----:B------:R-:W-:Y:S01]  /*5470*/  @P1 IMAD.WIDE.U32 R6, R22, R12, R4 ;  /* 0x0000000c16061225 */ /* 0x000fe200078e0004 */
[----:B------:R-:W-:Y:S01]  /*5480*/  @P0 LEA R4, P2, R2, UR4, 0x2 ;  /* 0x0000000402040c11 */ /* 0x000fe2000f8410ff */
[----:B------:R-:W-:Y:S02]  /*5490*/  ULDC UR4, c[0x0][0x988] ;  /* 0x0002620000047ab9 */ /* 0x000fe40000000800 */
[----:B------:R-:W-:Y:S01]  /*54a0*/  @P0 IMAD R5, R22, R11, R3 ;  /* 0x0000000b16050224 */ /* 0x000fe200078e0203 */
[----:B------:R-:W-:Y:S01]  /*54b0*/  @P1 LEA R8, P3, R6, UR6, 0x2 ;  /* 0x0000000606081c11 */ /* 0x000fe2000f8610ff */
[----:B------:R-:W-:Y:S02]  /*54c0*/  @P1 IMAD R3, R22, R13, R7 ;  /* 0x0000000d16031224 */ /* 0x000fe400078e0207 */
[----:B------:R-:W-:Y:S01]  /*54d0*/  IMAD.MOV.U32 R0, RZ, RZ, 0x3f800000 ;  /* 0x3f800000ff007424 */ /* 0x000fe200078e00ff */
[----:B------:R-:W-:Y:S02]  /*54e0*/  @P0 LEA.HI.X R5, R2, UR5, R5, 0x2, P2 ;  /* 0x0000000502050c11 */ /* 0x000fe400090f1405 */
[----:B------:R-:W-:Y:S01]  /*54f0*/  @P1 LEA.HI.X R9, R6, UR7, R3, 0x2, P3 ;  /* 0x0000000706091c11 */ /* 0x000fe200098f1403 */
[----:B------:R-:W-:-:S04]  /*5500*/  IMAD.MOV.U32 R3, RZ, RZ, 0x3f800000 ;  /* 0x3f800000ff037424 */ /* 0x000fc800078e00ff */
[----:B------:R-:W2:Y:S04]  /*5510*/  @P1 LDG.E R0, desc[UR40][R8.64] ;  /* 0x0000002808001981 */ /* 0x000ea8000c1e1900 */
[----:B------:R-:W2:Y:S01]  /*5520*/  @P0 LDG.E R3, desc[UR40][R4.64] ;  /* 0x0000002804030981 */ /* 0x000ea2000c1e1900 */
[----:B------:R-:W-:Y:S01]  /*5530*/  BSSY B0, `(.L_x_461) ;  /* 0x0000023000007945 */ /* 0x000fe20003800000 */
[----:B--2---:R-:W-:Y:S01]  /*5540*/  FMUL.FTZ R0, R3, R0 ;  /* 0x0000000003007220 */ /* 0x004fe20000410000 */
[----:B------:R-:W-:-:S03]  /*5550*/  IMAD.MOV.U32 R3, RZ, RZ, RZ ;  /* 0x000000ffff037224 */ /* 0x000fc600078e00ff */
[----:B------:R-:W-:Y:S01]  /*5560*/  FMUL.FTZ R2, R0, UR4 ;  /* 0x0000000400027c20 */ /* 0x000fe20008410000 */
[----:B------:R-:W-:Y:S06]  /*5570*/  @!P4 BRA `(.L_x_462) ;  /* 0x000000000078c947 */ /* 0x000fec0003800000 */
[----:B------:R-:W2:Y:S01]  /*5580*/  LDL R14, [R1+0x3c] ;  /* 0x00003c00010e7983 */ /* 0x000ea20000100800 */
[----:B------:R-:W-:Y:S01]  /*5590*/  ULDC UR4, c[0x0][0x9f0] ;  /* 0x00027c0000047ab9 */ /* 0x000fe20000000800 */
[----:B--2---:R-:W-:-:S04]  /*55a0*/  ISETP.NE.AND P0, PT, R14, RZ, PT ;  /* 0x000000ff0e00720c */ /* 0x004fc80003f05270 */
[----:B------:R-:W-:-:S04]  /*55b0*/  SEL R9, R14, UR4, P0 ;  /* 0x000000040e097c07 */ /* 0x000fc80008000000 */
[-C--:B------:R-:W-:Y:S02]  /*55c0*/  IABS R6, R9.reuse ;  /* 0x0000000900067213 */ /* 0x080fe40000000000 */
[----:B------:R-:W-:Y:S02]  /*55d0*/  IADD3 R0, R24, -0x1, R9 ;  /* 0xffffffff18007810 */ /* 0x000fe40007ffe009 */
[----:B------:R-:W0:Y:S01]  /*55e0*/  I2F.RP R3, R6 ;  /* 0x0000000600037306 */ /* 0x000e220000209400 */
[-C--:B------:R-:W-:Y:S02]  /*55f0*/  IABS R10, R9.reuse ;  /* 0x00000009000a7213 */ /* 0x080fe40000000000 */
[----:B------:R-:W-:Y:S02]  /*5600*/  IABS R8, R0 ;  /* 0x0000000000087213 */ /* 0x000fe40000000000 */
[----:B------:R-:W-:-:S04]  /*5610*/  LOP3.LUT R0, R0, R9, RZ, 0x3c, !PT ;  /* 0x0000000900007212 */ /* 0x000fc800078e3cff */
[----:B------:R-:W-:Y:S01]  /*5620*/  ISETP.GE.AND P2, PT, R0, RZ, PT ;  /* 0x000000ff0000720c */ /* 0x000fe20003f46270 */
[----:B0-----:R-:W0:Y:S02]  /*5630*/  MUFU.RCP R3, R3 ;  /* 0x0000000300037308 */ /* 0x001e240000001000 */
[----:B0-----:R-:W-:Y:S01]  /*5640*/  IADD3 R4, R3, 0xffffffe, RZ ;  /* 0x0ffffffe03047810 */ /* 0x001fe20007ffe0ff */
[----:B------:R-:W-:-:S05]  /*5650*/  IMAD.MOV R3, RZ, RZ, -R10 ;  /* 0x000000ffff037224 */ /* 0x000fca00078e0a0a */
[----:B------:R0:W1:Y:S02]  /*5660*/  F2I.FTZ.U32.TRUNC.NTZ R5, R4 ;  /* 0x0000000400057305 */ /* 0x000064000021f000 */
[----:B0-----:R-:W-:Y:S02]  /*5670*/  IMAD.MOV.U32 R4, RZ, RZ, RZ ;  /* 0x000000ffff047224 */ /* 0x001fe400078e00ff */
[----:B-1----:R-:W-:-:S04]  /*5680*/  IMAD.MOV R7, RZ, RZ, -R5 ;  /* 0x000000ffff077224 */ /* 0x002fc800078e0a05 */
[----:B------:R-:W-:-:S04]  /*5690*/  IMAD R7, R7, R6, RZ ;  /* 0x0000000607077224 */ /* 0x000fc800078e02ff */
[----:B------:R-:W-:-:S06]  /*56a0*/  IMAD.HI.U32 R5, R5, R7, R4 ;  /* 0x0000000705057227 */ /* 0x000fcc00078e0004 */
        /* <DEDUP_REMOVED lines=11> */
.L_x_462:
[----:B------:R-:W-:Y:S05]  /*5760*/  BSYNC B0 ;  /* 0x0000000000007941 */ /* 0x000fea0003800000 */
.L_x_461:
[----:B------:R-:W2:Y:S01]  /*5770*/  LDL R0, [R1+0x54] ;  /* 0x0000540001007983 */ /* 0x000ea20000100800 */
[----:B------:R-:W-:Y:S02]  /*5780*/  PLOP3.LUT P0, PT, PT, PT, PT, 0x80, 0x0 ;  /* 0x000000000000781c */ /* 0x000fe40003f0f070 */
[----:B------:R-:W-:Y:S02]  /*5790*/  CS2R R14, SRZ ;  /* 0x00000000000e7805 */ /* 0x000fe4000001ff00 */
[----:B------:R-:W-:Y:S01]  /*57a0*/  CS2R R60, SRZ ;  /* 0x00000000003c7805 */ /* 0x000fe2000001ff00 */
[----:B------:R-:W-:Y:S01]  /*57b0*/  IMAD.MOV.U32 R13, RZ, RZ, RZ ;  /* 0x000000ffff0d7224 */ /* 0x000fe200078e00ff */
[----:B------:R-:W-:Y:S02]  /*57c0*/  CS2R R4, SRZ ;  /* 0x0000000000047805 */ /* 0x000fe4000001ff00 */
[----:B------:R-:W-:Y:S02]  /*57d0*/  CS2R R6, SRZ ;  /* 0x0000000000067805 */ /* 0x000fe4000001ff00 */
[----:B------:R-:W-:Y:S01]  /*57e0*/  CS2R R8, SRZ ;  /* 0x0000000000087805 */ /* 0x000fe2000001ff00 */
[----:B------:R-:W-:Y:S01]  /*57f0*/  IMAD.MOV.U32 R30, RZ, RZ, RZ ;  /* 0x000000ffff1e7224 */ /* 0x000fe200078e00ff */
[----:B------:R-:W-:-:S02]  /*5800*/  CS2R R20, SRZ ;  /* 0x0000000000147805 */ /* 0x000fc4000001ff00 */
[----:B------:R-:W-:Y:S02]  /*5810*/  CS2R R38, SRZ ;  /* 0x0000000000267805 */ /* 0x000fe4000001ff00 */
[----:B------:R-:W-:Y:S02]  /*5820*/  CS2R R34, SRZ ;  /* 0x0000000000227805 */ /* 0x000fe4000001ff00 */
[----:B------:R-:W-:Y:S02]  /*5830*/  CS2R R10, SRZ ;  /* 0x00000000000a7805 */ /* 0x000fe4000001ff00 */
[----:B------:R-:W-:Y:S02]  /*5840*/  CS2R R28, SRZ ;  /* 0x00000000001c7805 */ /* 0x000fe4000001ff00 */
[----:B------:R-:W-:Y:S02]  /*5850*/  CS2R R46, SRZ ;  /* 0x00000000002e7805 */ /* 0x000fe4000001ff00 */
[----:B------:R-:W-:-:S02]  /*5860*/  CS2R R42, SRZ ;  /* 0x00000000002a7805 */ /* 0x000fc4000001ff00 */
[----:B------:R-:W-:Y:S02]  /*5870*/  MOV R52, RZ ;  /* 0x000000ff00347202 */ /* 0x000fe40000000f00 */
[----:B------:R-:W-:Y:S02]  /*5880*/  CS2R R36, SRZ ;  /* 0x0000000000247805 */ /* 0x000fe4000001ff00 */
[----:B------:R-:W-:Y:S02]  /*5890*/  CS2R R54, SRZ ;  /* 0x0000000000367805 */ /* 0x000fe4000001ff00 */
[----:B------:R-:W-:Y:S01]  /*58a0*/  CS2R R50, SRZ ;  /* 0x0000000000327805 */ /* 0x000fe2000001ff00 */
[----:B------:R-:W-:Y:S02]  /*58b0*/  IMAD.MOV.U32 R45, RZ, RZ, RZ ;  /* 0x000000ffff2d7224 */ /* 0x000fe400078e00ff */
[----:B--2---:R-:W-:-:S05]  /*58c0*/  IMAD R0, R0, R3, RZ ;  /* 0x0000000300007224 */ /* 0x004fca00078e02ff */
[----:B------:R0:W-:Y:S01]  /*58d0*/  STL [R1+0x28], R0 ;  /* 0x0000280001007387 */ /* 0x0001e20000100800 */
[----:B------:R-:W-:-:S04]  /*58e0*/  VIADDMNMX R24, R0, R3, R24, PT ;  /* 0x0000000300187246 */ /* 0x000fc80003800118 */
[----:B------:R-:W-:-:S13]  /*58f0*/  ISETP.GT.AND P1, PT, R24, R0, PT ;  /* 0x000000001800720c */ /* 0x000fda0003f24270 */
[----:B0-----:R-:W-:Y:S05]  /*5900*/  @!P1 BRA `(.L_x_463) ;  /* 0x0000008400509947 */ /* 0x001fea0003800000 */
[----:B------:R-:W0:Y:S01]  /*5910*/  S2R R0, SR_TID.X ;  /* 0x0000000000007919 */ /* 0x000e220000002100 */
[----:B------:R-:W-:Y:S01]  /*5920*/  VIADD R30, R18, 0xb000 ;  /* 0x0000b000121e7836 */ /* 0x000fe20000000000 */
[----:B------:R-:W-:Y:S04]  /*5930*/  BSSY B6, `(.L_x_464) ;  /* 0x000001e000067945 */ /* 0x000fe80003800000 */
[----:B------:R-:W-:Y:S01]  /*5940*/  LOP3.LUT P0, RZ, R30, 0x9f, RZ, 0xc0, !PT ;  /* 0x0000009f1eff7812 */ /* 0x000fe2000780c0ff */
[----:B0-----:R-:W-:-:S05]  /*5950*/  VIADD R12, R0, 0xffffff80 ;  /* 0xffffff80000c7836 */ /* 0x001fca0000000000 */
[----:B------:R-:W-:-:S04]  /*5960*/  SHF.R.S32.HI R0, RZ, 0x1f, R12 ;  /* 0x0000001fff007819 */ /* 0x000fc8000001140c */
[----:B------:R-:W-:-:S04]  /*5970*/  LEA.HI R0, R0, R12, RZ, 0x7 ;  /* 0x0000000c00007211 */ /* 0x000fc800078f38ff */
[----:B------:R-:W-:-:S06]  /*5980*/  SHF.R.S32.HI R0, RZ, 0x7, R0 ;  /* 0x00000007ff007819 */ /* 0x000fcc0000011400 */
[----:B------:R-:W0:Y:S02]  /*5990*/  SHFL.IDX PT, R0, R0, RZ, 0x1f ;  /* 0x00001fff00007589 */ /* 0x000e2400000e0000 */
[----:B0-----:R-:W-:-:S05]  /*59a0*/  IMAD.HI R3, R0, 0x55555556, RZ ;  /* 0x5555555600037827 */ /* 0x001fca00078e02ff */
[----:B------:R-:W-:-:S05]  /*59b0*/  LEA.HI R3, R3, R3, RZ, 0x1 ;  /* 0x0000000303037211 */ /* 0x000fca00078f08ff */
[----:B------:R-:W-:-:S04]  /*59c0*/  IMAD R3, R3, -0x3, R0 ;  /* 0xfffffffd03037824 */ /* 0x000fc800078e0200 */
[----:B------:R-:W-:-:S05]  /*59d0*/  IMAD R3, R3, 0x1000, R30 ;  /* 0x0000100003037824 */ /* 0x000fca00078e021e */
[----:B------:R-:W-:-:S04]  /*59e0*/  SHF.R.U32.HI R3, RZ, 0x4, R3 ;  /* 0x00000004ff037819 */ /* 0x000fc80000011603 */
[----:B------:R-:W-:Y:S01]  /*59f0*/  LOP3.LUT R34, R3, 0x3fff, RZ, 0xc0, !PT ;  /* 0x00003fff03227812 */ /* 0x000fe200078ec0ff */
[----:B------:R-:W-:Y:S06]  /*5a00*/  @!P0 BRA `(.L_x_465) ;  /* 0x0000000000408947 */ /* 0x000fec0003800000 */
        /* <DEDUP_REMOVED lines=8> */
[----:B------:R-:W-:Y:S01]  /*5a90*/  MOV R8, 0x70 ;  /* 0x0000007000087802 */ /* 0x000fe20000000f00 */
[----:B------:R-:W-:Y:S02]  /*5aa0*/  IMAD.U32 R7, RZ, RZ, UR7 ;  /* 0x00000007ff077e24 */ /* 0x000fe4000f8e00ff */
[----:B------:R-:W-:-:S02]  /*5ab0*/  IMAD.U32 R10, RZ, RZ, UR4 ;  /* 0x00000004ff0a7e24 */ /* 0x000fc4000f8e00ff */
[----:B------:R-:W-:Y:S02]  /*5ac0*/  IMAD.U32 R11, RZ, RZ, UR5 ;  /* 0x00000005ff0b7e24 */ /* 0x000fe4000f8e00ff */
[----:B------:R-:W-:Y:S02]  /*5ad0*/  IMAD.MOV.U32 R12, RZ, RZ, 0x1 ;  /* 0x00000001ff0c7424 */ /* 0x000fe400078e00ff */
[----:B0-----:R-:W-:-:S07]  /*5ae0*/  IMAD.MOV.U32 R13, RZ, RZ, RZ ;  /* 0x000000ffff0d7224 */ /* 0x001fce00078e00ff */
[----:B------:R-:W-:-:S07]  /*5af0*/  LEPC R20, `(.L_x_465) ;  /* 0x000000001014794e */ /* 0x000fce0000000000 */
[----:B-1---5:R-:W-:Y:S05]  /*5b00*/  CALL.ABS.NOINC R14 ;  /* 0x000000000e007343 */ /* 0x022fea0003c00000 */
.L_x_465:
[----:B------:R-:W-:Y:S05]  /*5b10*/  BSYNC B6 ;  /* 0x0000000000067941 */ /* 0x000fea0003800000 */
.L_x_464:
[----:B------:R-:W-:Y:S02]  /*5b20*/  ULDC UR4, c[0x0][0x3f4] ;  /* 0x0000fd0000047ab9 */ /* 0x000fe40000000800 */
[----:B------:R-:W-:-:S13]  /*5b30*/  ISETP.LT.AND P0, PT, RZ, UR4, PT ;  /* 0x00000004ff007c0c */ /* 0x000fda000bf01270 */
[----:B------:R-:W-:Y:S05]  /*5b40*/  @P0 BRA `(.L_x_466) ;  /* 0x0000000000400947 */ /* 0x000fea0003800000 */
[----:B------:R-:W2:Y:S02]  /*5b50*/  LDL R20, [R1+0x48] ;  /* 0x0000480001147983 */ /* 0x000ea40000100800 */
[----:B--2---:R-:W-:-:S04]  /*5b60*/  LEA.HI R0, R20, R20, RZ, 0x1 ;  /* 0x0000001414007211 */ /* 0x004fc800078f08ff */
[----:B------:R-:W-:-:S05]  /*5b70*/  LOP3.LUT R0, R0, 0xfffffffe, RZ, 0xc0, !PT ;  /* 0xfffffffe00007812 */ /* 0x000fca00078ec0ff */
[----:B------:R-:W-:-:S05]  /*5b80*/  IMAD.IADD R0, R20, 0x1, -R0 ;  /* 0x0000000114007824 */ /* 0x000fca00078e0a00 */
[----:B------:R-:W-:-:S04]  /*5b90*/  SHF.L.U32 R3, R0, 0x1f, RZ ;  /* 0x0000001f00037819 */ /* 0x000fc800000006ff */
[----:B------:R0:W1:Y:S03]  /*5ba0*/  SYNCS.PHASECHK.TRANS64.TRYWAIT P0, [R18+URZ+0x13200], R3 ;  /* 0x01320003120075a7 */ /* 0x000066000800017f */
[----:B-1----:R-:W-:Y:S05]  /*5bb0*/  @!P0 NANOSLEEP.SYNCS 0x989680 ;  /* 0x009896800000895d */ /* 0x002fea0003900000 */
[----:B------:R-:W1:Y:S01]  /*5bc0*/  @!P0 SYNCS.PHASECHK.TRANS64 P0, [R18+URZ+0x13200], R3 ;  /* 0x01320003120085a7 */ /* 0x000e62000800007f */
[----:B------:R-:W-:Y:S04]  /*5bd0*/  BSSY B0, `(.L_x_467) ;  /* 0x0000006000007945 */ /* 0x000fe80003800000 */
[----:B-1----:R-:W-:Y:S05]  /*5be0*/  @P0 BRA `(.L_x_468) ;  /* 0x0000000000100947 */ /* 0x002fea0003800000 */
.L_x_469:
[----:B-1----:R1:W2:Y:S02]  /*5bf0*/  SYNCS.PHASECHK.TRANS64.TRYWAIT P0, [R18+URZ+0x13200], R3 ;  /* 0x01320003120075a7 */ /* 0x0022a4000800017f */
[----:B--2---:R-:W-:Y:S05]  /*5c00*/  @!P0 NANOSLEEP.SYNCS 0x989680 ;  /* 0x009896800000895d */ /* 0x004fea0003900000 */
[----:B------:R-:W2:Y:S02]  /*5c10*/  @!P0 SYNCS.PHASECHK.TRANS64 P0, [R18+URZ+0x13200], R3 ;  /* 0x01320003120085a7 */ /* 0x000ea4000800007f */
[----:B--2---:R-:W-:Y:S05]  /*5c20*/  @!P0 BRA `(.L_x_469) ;  /* 0xfffffffc00f08947 */ /* 0x004fea000383ffff */
.L_x_468:
[----:B------:R-:W-:Y:S05]  /*5c30*/  BSYNC B0 ;  /* 0x0000000000007941 */ /* 0x000fea0003800000 */
.L_x_467:
[----:B------:R-:W-:Y:S05]  /*5c40*/  BRA `(.L_x_470) ;  /* 0x0000002800347947 */ /* 0x000fea0003800000 */
.L_x_466:
[----:B------:R-:W0:Y:S01]  /*5c50*/  LDC.64 R28, c[0x0][0x3e8] ;  /* 0x0000fa00ff1c7b82 */ /* 0x000e220000000a00 */
[----:B------:R-:W-:Y:S01]  /*5c60*/  LOP3.LUT P0, RZ, R30, 0x1bf, RZ, 0xc0, !PT ;  /* 0x000001bf1eff7812 */ /* 0x000fe2000780c0ff */
[----:B------:R-:W-:Y:S01]  /*5c70*/  ULDC.64 UR4, c[0x0][0x3f8] ;  /* 0x0000fe0000047ab9 */ /* 0x000fe20000000a00 */
[----:B-----5:R-:W-:Y:S01]  /*5c80*/  SHF.R.S32.HI R0, RZ, 0x1f, R32 ;  /* 0x0000001fff007819 */ /* 0x020fe20000011420 */
[----:B------:R-:W-:Y:S01]  /*5c90*/  ULDC.64 UR6, c[0x0][0x408] ;  /* 0x0001020000067ab9 */ /* 0x000fe20000000a00 */
[----:B------:R-:W-:Y:S03]  /*5ca0*/  BSSY B6, `(.L_x_471) ;  /* 0x000001b000067945 */ /* 0x000fe60003800000 */
[----:B------:R-:W1:Y:S01]  /*5cb0*/  LDC.64 R4, c[0x0][0x400] ;  /* 0x00010000ff047b82 */ /* 0x000e620000000a00 */
[C---:B------:R-:W-:Y:S02]  /*5cc0*/  IMAD R3, R0.reuse, UR4, RZ ;  /* 0x0000000400037c24 */ /* 0x040fe4000f8e02ff */
[----:B------:R-:W-:-:S02]  /*5cd0*/  IMAD R7, R0, UR6, RZ ;  /* 0x0000000600077c24 */ /* 0x000fc4000f8e02ff */
[C---:B------:R-:W-:Y:S02]  /*5ce0*/  IMAD R3, R32.reuse, UR5, R3 ;  /* 0x0000000520037c24 */ /* 0x040fe4000f8e0203 */
[C---:B------:R-:W-:Y:S02]  /*5cf0*/  IMAD R7, R32.reuse, UR7, R7 ;  /* 0x0000000720077c24 */ /* 0x040fe4000f8e0207 */
[----:B0-----:R-:W-:-:S04]  /*5d00*/  IMAD.WIDE.U32 R28, R32, UR4, R28 ;  /* 0x00000004201c7c25 */ /* 0x001fc8000f8e001c */
[----:B------:R-:W-:Y:S02]  /*5d10*/  IMAD.IADD R30, R3, 0x1, R29 ;  /* 0x00000001031e7824 */ /* 0x000fe400078e021d */
[----:B-1----:R-:W-:-:S04]  /*5d20*/  IMAD.WIDE.U32 R32, R32, UR6, R4 ;  /* 0x0000000620207c25 */ /* 0x002fc8000f8e0004 */
[----:B------:R-:W-:Y:S01]  /*5d30*/  IMAD.IADD R31, R7, 0x1, R33 ;  /* 0x00000001071f7824 */ /* 0x000fe200078e0221 */
        /* <DEDUP_REMOVED lines=16> */
[----:B-1----:R-:W-:Y:S05]  /*5e40*/  CALL.ABS.NOINC R14 ;  /* 0x000000000e007343 */ /* 0x002fea0003c00000 */
.L_x_472:
[----:B------:R-:W-:Y:S05]  /*5e50*/  BSYNC B6 ;  /* 0x0000000000067941 */ /* 0x000fea0003800000 */
.L_x_471:
[----:B------:R-:W0:Y:S01]  /*5e60*/  S2R R20, SR_TID.X ;  /* 0x0000000000147919 */ /* 0x000e220000002100 */
[----:B------:R-:W-:Y:S01]  /*5e70*/  ULDC.U8 UR4, c[0x0][0x410] ;  /* 0x0001040000047ab9 */ /* 0x000fe20000000000 */
[----:B------:R-:W-:Y:S01]  /*5e80*/  BSSY B0, `(.L_x_473) ;  /* 0x0000261000007945 */ /* 0x000fe20003800000 */
[----:B------:R-:W-:Y:S01]  /*5e90*/  ISETP.NE.AND P0, PT, RZ, UR4, PT ;  /* 0x00000004ff007c0c */ /* 0x000fe2000bf05270 */
[----:B0-----:R-:W-:-:S05]  /*5ea0*/  VIADD R20, R20, 0xffffff80 ;  /* 0xffffff8014147836 */ /* 0x001fca0000000000 */
[----:B------:R-:W-:-:S04]  /*5eb0*/  LEA.HI R35, R20, R20, RZ, 0x1 ;  /* 0x0000001414237211 */ /* 0x000fc800078f08ff */
[----:B------:R-:W-:-:S05]  /*5ec0*/  SHF.R.S32.HI R35, RZ, 0x1, R35 ;  /* 0x00000001ff237819 */ /* 0x000fca0000011423 */
[----:B------:R-:W-:Y:S01]  /*5ed0*/  IMAD R4, R25, 0xc0, R35 ;  /* 0x000000c019047824 */ /* 0x000fe200078e0223 */
[----:B------:R-:W-:Y:S06]  /*5ee0*/  @!P0 BRA `(.L_x_474) ;  /* 0x0000001000c48947 */ /* 0x000fec0003800000 */
[----:B------:R-:W-:-:S03]  /*5ef0*/  UMOV UR4, 0xffffffff ;  /* 0xffffffff00047882 */ /* 0x000fc60000000000 */
[----:B------:R-:W-:Y:S05]  /*5f00*/  BRA.DIV UR4, `(.L_x_475) ;  /* 0x0000012604d07947 */ /* 0x000fea000b800000 */
[----:B------:R0:W1:Y:S04]  /*5f10*/  SHFL.IDX PT, R29, R28, RZ, 0x1e1f ;  /* 0x001e1fff1c1d7589 */ /* 0x00006800000e0000 */
[----:B------:R0:W2:Y:S04]  /*5f20*/  SHFL.IDX PT, R14, R32, RZ, 0x1e1f ;  /* 0x001e1fff200e7589 */ /* 0x0000a800000e0000 */
[----:B------:R0:W3:Y:S04]  /*5f30*/  SHFL.IDX PT, R0, R30, RZ, 0x1e1f ;  /* 0x001e1fff1e007589 */ /* 0x0000e800000e0000 */
[----:B------:R0:W4:Y:S02]  /*5f40*/  SHFL.IDX PT, R3, R31, RZ, 0x1e1f ;  /* 0x001e1fff1f037589 */ /* 0x00012400000e0000 */
.L_x_680:
[----:B------:R-:W5:Y:S01]  /*5f50*/  LDL R6, [R1+0x48] ;  /* 0x0000480001067983 */ /* 0x000f620000100800 */
[----:B------:R-:W-:Y:S01]  /*5f60*/  ULDC UR4, c[0x0][0x448] ;  /* 0x0001120000047ab9 */ /* 0x000fe20000000800 */
[----:B------:R-:W-:Y:S01]  /*5f70*/  BSSY B1, `(.L_x_476) ;  /* 0x0000020000017945 */ /* 0x000fe20003800000 */
[----:B0-----:R-:W-:Y:S01]  /*5f80*/  IMAD R30, R27, UR4, RZ ;  /* 0x000000041b1e7c24 */ /* 0x001fe2000f8e02ff */
[----:B------:R-:W-:Y:S02]  /*5f90*/  CS2R R8, SRZ ;  /* 0x0000000000087805 */ /* 0x000fe4000001ff00 */
[----:B------:R-:W-:Y:S02]  /*5fa0*/  CS2R R20, SRZ ;  /* 0x0000000000147805 */ /* 0x000fe4000001ff00 */
[----:B------:R-:W-:Y:S02]  /*5fb0*/  CS2R R10, SRZ ;  /* 0x00000000000a7805 */ /* 0x000fe4000001ff00 */
[----:B------:R-:W-:-:S02]  /*5fc0*/  CS2R R12, SRZ ;  /* 0x00000000000c7805 */ /* 0x000fc4000001ff00 */
[----:B------:R-:W-:Y:S02]  /*5fd0*/  ISETP.GE.AND P0, PT, R4, R30, PT ;  /* 0x0000001e0400720c */ /* 0x000fe40003f06270 */
[----:B-----5:R-:W-:-:S04]  /*5fe0*/  LEA.HI R5, R6, R6, RZ, 0x1 ;  /* 0x0000000606057211 */ /* 0x020fc800078f08ff */
[----:B------:R-:W-:-:S05]  /*5ff0*/  LOP3.LUT R5, R5, 0xfffffffe, RZ, 0xc0, !PT ;  /* 0xfffffffe05057812 */ /* 0x000fca00078ec0ff */
[----:B------:R-:W-:-:S05]  /*6000*/  IMAD.IADD R5, R6, 0x1, -R5 ;  /* 0x0000000106057824 */ /* 0x000fca00078e0a05 */
[----:B------:R-:W-:Y:S01]  /*6010*/  SHF.L.U32 R27, R5, 0x1f, RZ ;  /* 0x0000001f051b7819 */ /* 0x000fe200000006ff */
[----:B------:R-:W-:Y:S06]  /*6020*/  @P0 BRA `(.L_x_477) ;  /* 0x0000000000500947 */ /* 0x000fec0003800000 */
[----:B------:R-:W4:Y:S01]  /*6030*/  LDL R15, [R1+0x18] ;  /* 0x00001800010f7983 */ /* 0x000f220000100800 */
[----:B------:R-:W-:Y:S02]  /*6040*/  ULDC UR4, c[0x0][0x3f4] ;  /* 0x0000fd0000047ab9 */ /* 0x000fe40000000800 */
[----:B------:R-:W-:Y:S02]  /*6050*/  ISETP.GE.AND P4, PT, R156, UR4, PT ;  /* 0x000000049c007c0c */ /* 0x000fe4000bf86270 */
[----:B------:R-:W-:-:S11]  /*6060*/  CS2R R10, SRZ ;  /* 0x00000000000a7805 */ /* 0x000fd6000001ff00 */
[C---:B--2---:R-:W-:Y:S02]  /*6070*/  @!P4 IADD3 R6, P1, R156.reuse, R14, RZ ;  /* 0x0000000e9c06c210 */ /* 0x044fe40007f3e0ff */
[----:B------:R-:W-:Y:S02]  /*6080*/  @!P4 SHF.R.S32.HI R7, RZ, 0x1f, R156 ;  /* 0x0000001fff07c819 */ /* 0x000fe4000001149c */
[----:B-1----:R-:W-:-:S05]  /*6090*/  @!P4 IADD3 R4, P0, R156, R29, RZ ;  /* 0x0000001d9c04c210 */ /* 0x002fca0007f1e0ff */
[--C-:B---3--:R-:W-:Y:S02]  /*60a0*/  @!P4 IMAD.X R5, R0, 0x1, R7.reuse, P0 ;  /* 0x000000010005c824 */ /* 0x108fe400000e0607 */
[----:B----4-:R-:W-:-:S03]  /*60b0*/  @!P4 IMAD.X R7, R3, 0x1, R7, P1 ;  /* 0x000000010307c824 */ /* 0x010fc600008e0607 */
[----:B------:R0:W5:Y:S04]  /*60c0*/  @!P4 LD.E.64 R20, desc[UR40][R4.64] ;  /* 0x000000280414c980 */ /* 0x000168000c101b00 */
[----:B------:R0:W5:Y:S01]  /*60d0*/  @!P4 LD.E.64 R12, desc[UR40][R6.64] ;  /* 0x00000028060cc980 */ /* 0x000162000c101b00 */
[----:B------:R-:W-:Y:S02]  /*60e0*/  ISETP.GE.AND P5, PT, R15, UR4, PT ;  /* 0x000000040f007c0c */ /* 0x000fe4000bfa6270 */
[----:B------:R-:W-:-:S11]  /*60f0*/  SHF.R.S32.HI R8, RZ, 0x1f, R15 ;  /* 0x0000001fff087819 */ /* 0x000fd6000001140f */
[C---:B------:R-:W-:Y:S02]  /*6100*/  @!P5 IADD3 R28, P2, R15.reuse, R29, RZ ;  /* 0x0000001d0f1cd210 */ /* 0x040fe40007f5e0ff */
[----:B------:R-:W-:-:S03]  /*6110*/  @!P5 IADD3 R14, P3, R15, R14, RZ ;  /* 0x0000000e0f0ed210 */ /* 0x000fc60007f7e0ff */
[--C-:B------:R-:W-:Y:S02]  /*6120*/  @!P5 IMAD.X R29, R0, 0x1, R8.reuse, P2 ;  /* 0x00000001001dd824 */ /* 0x100fe400010e0608 */
[----:B------:R-:W-:Y:S01]  /*6130*/  @!P5 IMAD.X R15, R3, 0x1, R8, P3 ;  /* 0x00000001030fd824 */ /* 0x000fe200018e0608 */
[----:B------:R-:W-:-:S04]  /*6140*/  CS2R R8, SRZ ;  /* 0x0000000000087805 */ /* 0x000fc8000001ff00 */
[----:B------:R0:W5:Y:S04]  /*6150*/  @!P5 LD.E.64 R10, desc[UR40][R14.64] ;  /* 0x000000280e0ad980 */ /* 0x000168000c101b00 */
[----:B------:R0:W5:Y:S02]  /*6160*/  @!P5 LD.E.64 R8, desc[UR40][R28.64] ;  /* 0x000000281c08d980 */ /* 0x000164000c101b00 */
.L_x_477:
[----:B------:R-:W-:Y:S05]  /*6170*/  BSYNC B1 ;  /* 0x0000000000017941 */ /* 0x000fea0003800000 */
.L_x_476:
[----:B------:R-:W1:Y:S01]  /*6180*/  SYNCS.PHASECHK.TRANS64.TRYWAIT P0, [R18+URZ+0x13200], R27 ;  /* 0x0132001b120075a7 */ /* 0x000e62000800017f */
[----:B---3--:R-:W-:Y:S01]  /*6190*/  IMAD R0, R25, -0xc0, R30 ;  /* 0xffffff4019007824 */ /* 0x008fe200078e021e */
[----:B------:R-:W-:Y:S04]  /*61a0*/  BSSY B1, `(.L_x_478) ;  /* 0x0000004000017945 */ /* 0x000fe80003800000 */
[----:B------:R-:W-:-:S04]  /*61b0*/  VIMNMX R0, R0, 0xc0, PT ;  /* 0x000000c000007848 */ /* 0x000fc80003fe0100 */
[----:B------:R-:W-:Y:S01]  /*61c0*/  ISETP.GE.AND P1, PT, R35, R0, PT ;  /* 0x000000002300720c */ /* 0x000fe20003f26270 */
[----:B-1----:R-:W-:-:S12]  /*61d0*/  @!P0 BRA `(.L_x_479) ;  /* 0x00000124008c8947 */ /* 0x002fd80003800000 */
.L_x_681:
[----:B------:R-:W-:Y:S05]  /*61e0*/  BSYNC B1 ;  /* 0x0000000000017941 */ /* 0x000fea0003800000 */
.L_x_478:
[----:B------:R-:W-:Y:S05]  /*61f0*/  @P1 BRA `(.L_x_480) ;  /* 0x0000002000a41947 */ /* 0x000fea0003800000 */
[----:B------:R-:W3:Y:S01]  /*6200*/  LDL R0, [R1+0x18] ;  /* 0x0000180001007983 */ /* 0x000ee20000100800 */
[----:B----4-:R-:W4:Y:S03]  /*6210*/  LDC R3, c[0x0][0x3f4] ;  /* 0x0000fd00ff037b82 */ /* 0x010f260000000800 */
[----:B------:R0:W5:Y:S01]  /*6220*/  LDL R37, [R1+0x1c] ;  /* 0x00001c0001257983 */ /* 0x0001620000100800 */
[----:B------:R-:W-:Y:S01]  /*6230*/  BSSY B1, `(.L_x_481) ;  /* 0x000007b000017945 */ /* 0x000fe20003800000 */
[-C--:B----4-:R-:W-:Y:S02]  /*6240*/  ISETP.GE.AND P0, PT, R156, R3.reuse, PT ;  /* 0x000000039c00720c */ /* 0x090fe40003f06270 */
[----:B---3--:R-:W-:-:S11]  /*6250*/  ISETP.GE.AND P1, PT, R0, R3, PT ;  /* 0x000000030000720c */ /* 0x008fd60003f26270 */
[----:B0-----:R-:W-:Y:S05]  /*6260*/  @P0 BRA `(.L_x_482) ;  /* 0x0000000400dc0947 */ /* 0x001fea0003800000 */
[----:B-----5:R-:W-:Y:S01]  /*6270*/  IMAD.IADD R0, R18, 0x1, R37 ;  /* 0x0000000112007824 */ /* 0x020fe200078e0225 */
[----:B--2---:R-:W-:Y:S02]  /*6280*/  SHF.R.U32.HI R14, RZ, 0x8, R20 ;  /* 0x00000008ff0e7819 */ /* 0x004fe40000011614 */
[----:B------:R-:W-:Y:S02]  /*6290*/  SHF.R.U32.HI R28, RZ, 0x8, R21 ;  /* 0x00000008ff1c7819 */ /* 0x000fe40000011615 */
[----:B------:R-:W0:Y:S01]  /*62a0*/  LDS.128 R4, [R0+0xb000] ;  /* 0x00b0000000047984 */ /* 0x000e220000000c00 */
[----:B------:R-:W-:Y:S02]  /*62b0*/  LOP3.LUT R3, R20, 0xff, RZ, 0xc0, !PT ;  /* 0x000000ff14037812 */ /* 0x000fe400078ec0ff */
[----:B------:R-:W-:Y:S02]  /*62c0*/  LOP3.LUT R14, R14, 0xff, RZ, 0xc0, !PT ;  /* 0x000000ff0e0e7812 */ /* 0x000fe400078ec0ff */
[----:B------:R-:W-:-:S02]  /*62d0*/  SHF.R.U32.HI R30, RZ, 0x8, R13 ;  /* 0x00000008ff1e7819 */ /* 0x000fc4000001160d */
[----:B------:R-:W-:Y:S02]  /*62e0*/  LOP3.LUT R15, R21, 0xff, RZ, 0xc0, !PT ;  /* 0x000000ff150f7812 */ /* 0x000fe400078ec0ff */
[----:B------:R-:W-:Y:S02]  /*62f0*/  LOP3.LUT R28, R28, 0xff, RZ, 0xc0, !PT ;  /* 0x000000ff1c1c7812 */ /* 0x000fe400078ec0ff */
[----:B------:R-:W-:Y:S02]  /*6300*/  PRMT R3, R14, 0x7604, R3 ;  /* 0x000076040e037816 */ /* 0x000fe40000000003 */
[----:B------:R-:W-:Y:S02]  /*6310*/  SHF.R.U32.HI R29, RZ, 0x10, R13 ;  /* 0x00000010ff1d7819 */ /* 0x000fe4000001160d */
[----:B------:R-:W-:Y:S02]  /*6320*/  SHF.R.U32.HI R14, RZ, 0x8, R12 ;  /* 0x00000008ff0e7819 */ /* 0x000fe4000001160c */
[----:B------:R-:W-:Y:S01]  /*6330*/  SHF.R.U32.HI R31, RZ, 0x10, R21 ;  /* 0x00000010ff1f7819 */ /* 0x000fe20000011615 */
[----:B------:R-:W-:Y:S01]  /*6340*/  IMAD.U32 R29, R29, 0x10000, RZ ;  /* 0x000100001d1d7824 */ /* 0x000fe200078e00ff */
[----:B-1----:R-:W-:-:S02]  /*6350*/  LOP3.LUT R27, R13, 0xff, RZ, 0xc0, !PT ;  /* 0x000000ff0d1b7812 */ /* 0x002fc400078ec0ff */
[----:B------:R-:W-:Y:S02]  /*6360*/  LOP3.LUT R30, R30, 0xff, RZ, 0xc0, !PT ;  /* 0x000000ff1e1e7812 */ /* 0x000fe400078ec0ff */
[----:B------:R-:W-:Y:S02]  /*6370*/  PRMT R15, R28, 0x7604, R15 ;  /* 0x000076041c0f7816 */ /* 0x000fe4000000000f */
[----:B------:R-:W-:Y:S02]  /*6380*/  LOP3.LUT R25, R12, 0xff, RZ, 0xc0, !PT ;  /* 0x000000ff0c197812 */ /* 0x000fe400078ec0ff */
[----:B------:R-:W-:Y:S02]  /*6390*/  LOP3.LUT R28, R14, 0xff, RZ, 0xc0, !PT ;  /* 0x000000ff0e1c7812 */ /* 0x000fe400078ec0ff */
[----:B------:R-:W-:Y:S02]  /*63a0*/  SHF.L.U32 R14, R31, 0x10, RZ ;  /* 0x000000101f0e7819 */ /* 0x000fe400000006ff */
[----:B------:R-:W-:-:S02]  /*63b0*/  PRMT R30, R30, 0x7604, R27 ;  /* 0x000076041e1e7816 */ /* 0x000fc4000000001b */
[----:B------:R-:W-:Y:S02]  /*63c0*/  PRMT R27, R28, 0x7604, R25 ;  /* 0x000076041c1b7816 */ /* 0x000fe40000000019 */
[----:B------:R-:W-:Y:S02]  /*63d0*/  LOP3.LUT R25, R15, 0xff0000, R14, 0xf8, !PT ;  /* 0x00ff00000f197812 */ /* 0x000fe400078ef80e */
[----:B------:R-:W-:Y:S02]  /*63e0*/  LOP3.LUT R29, R30, 0xff0000, R29, 0xf8, !PT ;  /* 0x00ff00001e1d7812 */ /* 0x000fe400078ef81d */
[----:B------:R-:W-:Y:S02]  /*63f0*/  LOP3.LUT R25, R25, 0xff000000, R21, 0xf8, !PT ;  /* 0xff00000019197812 */ /* 0x000fe400078ef815 */
[----:B------:R-:W-:Y:S02]  /*6400*/  LOP3.LUT R29, R29, 0xff000000, R13, 0xf8, !PT ;  /* 0xff0000001d1d7812 */ /* 0x000fe400078ef80d */
[----:B------:R-:W-:-:S02]  /*6410*/  LOP3.LUT R15, R3, 0xff0000, R20, 0xf8, !PT ;  /* 0x00ff0000030f7812 */ /* 0x000fc400078ef814 */
[-C--:B0-----:R-:W-:Y:S02]  /*6420*/  F2FP.F16.E4M3.UNPACK_B R3, R6.reuse.H1 ;  /* 0x00000006ff03723e */ /* 0x081fe400030006ff */
[--C-:B------:R-:W-:Y:S02]  /*6430*/  LOP3.LUT R27, R27, 0xff0000, R12.reuse, 0xf8, !PT ;  /* 0x00ff00001b1b7812 */ /* 0x100fe400078ef80c */
[----:B------:R-:W-:Y:S01]  /*6440*/  F2FP.F16.E4M3.UNPACK_B R30, R29 ;  /* 0x0000001dff1e723e */ /* 0x000fe200020006ff */
[--C-:B------:R-:W-:Y:S01]  /*6450*/  HADD2.F32 R13, -RZ, R3.reuse.H0_H0 ;  /* 0x20000003ff0d7230 */ /* 0x100fe20000004100 */
[----:B------:R-:W-:Y:S02]  /*6460*/  F2FP.F16.E4M3.UNPACK_B R21, R25 ;  /* 0x00000019ff15723e */ /* 0x000fe400020006ff */
[----:B------:R-:W-:Y:S01]  /*6470*/  LOP3.LUT R28, R27, 0xff000000, R12, 0xf8, !PT ;  /* 0xff0000001b1c7812 */ /* 0x000fe200078ef80c */
[----:B------:R-:W-:Y:S01]  /*6480*/  HADD2.F32 R12, -RZ, R3.H1_H1 ;  /* 0x30000003ff0c7230 */ /* 0x000fe20000004100 */
[----:B------:R-:W-:Y:S01]  /*6490*/  F2FP.F16.E4M3.UNPACK_B R6, R6 ;  /* 0x00000006ff06723e */ /* 0x000fe200020006ff */
[--C-:B------:R-:W-:Y:S01]  /*64a0*/  HADD2.F32 R31, -RZ, R30.reuse.H1_H1 ;  /* 0x3000001eff1f7230 */ /* 0x100fe20000004100 */
[----:B------:R-:W-:Y:S01]  /*64b0*/  LOP3.LUT R20, R15, 0xff000000, R20, 0xf8, !PT ;  /* 0xff0000000f147812 */ /* 0x000fe200078ef814 */
[--C-:B------:R-:W-:Y:S01]  /*64c0*/  HADD2.F32 R27, -RZ, R21.reuse.H1_H1 ;  /* 0x30000015ff1b7230 */ /* 0x100fe20000004100 */
[-C--:B------:R-:W-:Y:S01]  /*64d0*/  F2FP.F16.E4M3.UNPACK_B R14, R7.reuse ;  /* 0x00000007ff0e723e */ /* 0x080fe200020006ff */
[----:B------:R-:W-:Y:S01]  /*64e0*/  HADD2.F32 R30, -RZ, R30.H0_H0 ;  /* 0x2000001eff1e7230 */ /* 0x000fe20000004100 */
[----:B------:R-:W-:Y:S01]  /*64f0*/  F2FP.F16.E4M3.UNPACK_B R15, R7.H1 ;  /* 0x00000007ff0f723e */ /* 0x000fe200030006ff */
[C---:B------:R-:W-:Y:S01]  /*6500*/  FMUL.FTZ R32, R12.reuse, R31 ;  /* 0x0000001f0c207220 */ /* 0x040fe20000410000 */
[----:B------:R-:W-:Y:S01]  /*6510*/  FMUL.FTZ R36, R12, R27 ;  /* 0x0000001b0c247220 */ /* 0x000fe20000410000 */
[-C--:B------:R-:W-:Y:S01]  /*6520*/  F2FP.F16.E4M3.UNPACK_B R7, R5.reuse ;  /* 0x00000005ff07723e */ /* 0x080fe200020006ff */
[----:B------:R-:W-:Y:S01]  /*6530*/  HADD2.F32 R21, -RZ, R21.H0_H0 ;  /* 0x20000015ff157230 */ /* 0x000fe20000004100 */
[----:B------:R-:W-:Y:S01]  /*6540*/  F2FP.F16.E4M3.UNPACK_B R12, R5.H1 ;  /* 0x00000005ff0c723e */ /* 0x000fe200030006ff */
[----:B------:R-:W-:-:S02]  /*6550*/  HADD2.F32 R5, -RZ, R6.H1_H1 ;  /* 0x30000006ff057230 */ /* 0x000fc40000004100 */
[C---:B------:R-:W-:Y:S01]  /*6560*/  FFMA.FTZ R35, R13.reuse, R27, -R32 ;  /* 0x0000001b0d237223 */ /* 0x040fe20000010820 */
[----:B------:R-:W-:Y:S01]  /*6570*/  FFMA.FTZ R38, R13, R31, R36 ;  /* 0x0000001f0d267223 */ /* 0x000fe20000010024 */
[----:B------:R-:W-:Y:S01]  /*6580*/  HADD2.F32 R6, -RZ, R6.H0_H0 ;  /* 0x20000006ff067230 */ /* 0x000fe20000004100 */
[----:B------:R-:W-:Y:S01]  /*6590*/  F2FP.F16.E4M3.UNPACK_B R29, R29.H1 ;  /* 0x0000001dff1d723e */ /* 0x000fe200030006ff */
[C---:B------:R-:W-:Y:S01]  /*65a0*/  FMUL.FTZ R13, R5.reuse, R30 ;  /* 0x0000001e050d7220 */ /* 0x040fe20000410000 */
[----:B------:R-:W-:Y:S01]  /*65b0*/  F2FP.F16.E4M3.UNPACK_B R25, R25.H1 ;  /* 0x00000019ff19723e */ /* 0x000fe200030006ff */
[-C--:B------:R-:W-:Y:S01]  /*65c0*/  FMUL.FTZ R33, R5, R21.reuse ;  /* 0x0000001505217220 */ /* 0x080fe20000410000 */
[----:B------:R-:W-:Y:S02]  /*65d0*/  HADD2.F32 R5, -RZ, R14.H1_H1 ;  /* 0x3000000eff057230 */ /* 0x000fe40000004100 */
[----:B------:R-:W-:Y:S01]  /*65e0*/  FFMA.FTZ R31, R6, R21, -R13 ;  /* 0x00000015061f7223 */ /* 0x000fe2000001080d */
[----:B------:R-:W-:-:S02]  /*65f0*/  HADD2.F32 R27, -RZ, R29.H0_H0 ;  /* 0x2000001dff1b7230 */ /* 0x000fc40000004100 */
[----:B------:R-:W-:Y:S01]  /*6600*/  FFMA.FTZ R36, R6, R30, R33 ;  /* 0x0000001e06247223 */ /* 0x000fe20000010021 */
[----:B------:R-:W-:Y:S01]  /*6610*/  HADD2.F32 R13, -RZ, R25.H0_H0 ;  /* 0x20000019ff0d7230 */ /* 0x000fe20000004100 */
[----:B------:R-:W-:Y:S01]  /*6620*/  F2FP.F16.E4M3.UNPACK_B R3, R4 ;  /* 0x00000004ff03723e */ /* 0x000fe200020006ff */
[----:B------:R-:W-:Y:S02]  /*6630*/  HADD2.F32 R14, -RZ, R14.H0_H0 ;  /* 0x2000000eff0e7230 */ /* 0x000fe40000004100 */
[C---:B------:R-:W-:Y:S01]  /*6640*/  FMUL.FTZ R21, R5.reuse, R27 ;  /* 0x0000001b05157220 */ /* 0x040fe20000410000 */
[----:B------:R-:W-:Y:S02]  /*6650*/  HADD2.F32 R29, -RZ, R29.H1_H1 ;  /* 0x3000001dff1d7230 */ /* 0x000fe40000004100 */
[-C--:B------:R-:W-:Y:S01]  /*6660*/  FMUL.FTZ R5, R5, R13.reuse ;  /* 0x0000000d05057220 */ /* 0x080fe20000410000 */
[----:B------:R-:W-:Y:S02]  /*6670*/  HADD2.F32 R6, -RZ, R15.H1_H1 ;  /* 0x3000000fff067230 */ /* 0x000fe40000004100 */
[----:B------:R-:W-:Y:S01]  /*6680*/  FFMA.FTZ R33, R14, R13, -R21 ;  /* 0x0000000d0e217223 */ /* 0x000fe20000010815 */
[----:B------:R-:W-:-:S02]  /*6690*/  HADD2.F32 R25, -RZ, R25.H1_H1 ;  /* 0x30000019ff197230 */ /* 0x000fc40000004100 */
[----:B------:R-:W-:Y:S01]  /*66a0*/  FFMA.FTZ R40, R14, R27, R5 ;  /* 0x0000001b0e287223 */ /* 0x000fe20000010005 */
[----:B------:R-:W-:Y:S02]  /*66b0*/  HADD2.F32 R15, -RZ, R15.H0_H0 ;  /* 0x2000000fff0f7230 */ /* 0x000fe40000004100 */
[C---:B------:R-:W-:Y:S01]  /*66c0*/  FMUL.FTZ R30, R6.reuse, R29 ;  /* 0x0000001d061e7220 */ /* 0x040fe20000410000 */
[----:B------:R-:W-:Y:S01]  /*66d0*/  F2FP.F16.E4M3.UNPACK_B R5, R28 ;  /* 0x0000001cff05723e */ /* 0x000fe200020006ff */
[-C--:B------:R-:W-:Y:S01]  /*66e0*/  FMUL.FTZ R14, R6, R25.reuse ;  /* 0x00000019060e7220 */ /* 0x080fe20000410000 */
[----:B------:R-:W-:Y:S01]  /*66f0*/  F2FP.F16.E4M3.UNPACK_B R4, R4.H1 ;  /* 0x00000004ff04723e */ /* 0x000fe200030006ff */
[C---:B------:R-:W-:Y:S01]  /*6700*/  FFMA.FTZ R27, R15.reuse, R25, -R30 ;  /* 0x000000190f1b7223 */ /* 0x040fe2000001081e */
[-C--:B------:R-:W-:Y:S01]  /*6710*/  F2FP.F16.E4M3.UNPACK_B R13, R20.reuse ;  /* 0x00000014ff0d723e */ /* 0x080fe200020006ff */
[----:B------:R-:W-:Y:S01]  /*6720*/  FFMA.FTZ R42, R15, R29, R14 ;  /* 0x0000001d0f2a7223 */ /* 0x000fe2000001000e */
[--C-:B------:R-:W-:Y:S01]  /*6730*/  HADD2.F32 R21, -RZ, R5.reuse.H1_H1 ;  /* 0x30000005ff157230 */ /* 0x100fe20000004100 */
[----:B------:R-:W-:Y:S01]  /*6740*/  F2FP.F16.E4M3.UNPACK_B R20, R20.H1 ;  /* 0x00000014ff14723e */ /* 0x000fe200030006ff */
[----:B------:R-:W-:Y:S01]  /*6750*/  HADD2.F32 R15, -RZ, R5.H0_H0 ;  /* 0x20000005ff0f7230 */ /* 0x000fe20000004100 */
[----:B------:R-:W-:Y:S01]  /*6760*/  F2FP.F16.E4M3.UNPACK_B R28, R28.H1 ;  /* 0x0000001cff1c723e */ /* 0x000fe200030006ff */
[----:B------:R-:W-:Y:S01]  /*6770*/  HADD2.F32 R6, -RZ, R4.H1_H1 ;  /* 0x30000004ff067230 */ /* 0x000fe20000004100 */
[----:B------:R-:W-:Y:S01]  /*6780*/  F2FP.SATFINITE.E4M3.F32.PACK_AB_MERGE_C R35, R38, R35, RZ ;  /* 0x000000232623723e */ /* 0x000fe200048070ff */
[----:B------:R-:W-:-:S02]  /*6790*/  HADD2.F32 R14, -RZ, R13.H1_H1 ;  /* 0x3000000dff0e7230 */ /* 0x000fc40000004100 */
[----:B------:R-:W-:Y:S02]  /*67a0*/  HADD2.F32 R5, -RZ, R4.H0_H0 ;  /* 0x20000004ff057230 */ /* 0x000fe40000004100 */
[C---:B------:R-:W-:Y:S01]  /*67b0*/  FMUL.FTZ R30, R6.reuse, R21 ;  /* 0x00000015061e7220 */ /* 0x040fe20000410000 */
[----:B------:R-:W-:Y:S02]  /*67c0*/  HADD2.F32 R4, -RZ, R3.H1_H1 ;  /* 0x30000003ff047230 */ /* 0x000fe40000004100 */
[-C--:B------:R-:W-:Y:S01]  /*67d0*/  FMUL.FTZ R32, R6, R14.reuse ;  /* 0x0000000e06207220 */ /* 0x080fe20000410000 */
[----:B------:R-:W-:Y:S02]  /*67e0*/  HADD2.F32 R13, -RZ, R13.H0_H0 ;  /* 0x2000000dff0d7230 */ /* 0x000fe40000004100 */
[C---:B------:R-:W-:Y:S01]  /*67f0*/  FFMA.FTZ R30, R5.reuse, R14, -R30 ;  /* 0x0000000e051e7223 */ /* 0x040fe2000001081e */
[----:B------:R-:W-:Y:S02]  /*6800*/  HADD2.F32 R3, -RZ, R3.H0_H0 ;  /* 0x20000003ff037230 */ /* 0x000fe40000004100 */
[C---:B------:R-:W-:Y:S01]  /*6810*/  FMUL.FTZ R6, R4.reuse, R15 ;  /* 0x0000000f04067220 */ /* 0x040fe20000410000 */
[----:B------:R-:W-:Y:S01]  /*6820*/  FFMA.FTZ R21, R5, R21, R32 ;  /* 0x0000001505157223 */ /* 0x000fe20000010020 */
[----:B------:R-:W-:Y:S01]  /*6830*/  FMUL.FTZ R4, R4, R13 ;  /* 0x0000000d04047220 */ /* 0x000fe20000410000 */
[----:B------:R-:W-:-:S02]  /*6840*/  HADD2.F32 R5, -RZ, R20.H1_H1 ;  /* 0x30000014ff057230 */ /* 0x000fc40000004100 */
[C---:B------:R-:W-:Y:S01]  /*6850*/  FFMA.FTZ R14, R3.reuse, R13, -R6 ;  /* 0x0000000d030e7223 */ /* 0x040fe20000010806 */
[----:B------:R-:W-:Y:S02]  /*6860*/  HADD2.F32 R13, -RZ, R28.H1_H1 ;  /* 0x3000001cff0d7230 */ /* 0x000fe40000004100 */
[----:B------:R-:W-:Y:S01]  /*6870*/  FFMA.FTZ R15, R3, R15, R4 ;  /* 0x0000000f030f7223 */ /* 0x000fe20000010004 */
[----:B------:R-:W-:Y:S02]  /*6880*/  HADD2.F32 R4, -RZ, R12.H1_H1 ;  /* 0x3000000cff047230 */ /* 0x000fe40000004100 */
[----:B------:R-:W-:Y:S02]  /*6890*/  HADD2.F32 R28, -RZ, R28.H0_H0 ;  /* 0x2000001cff1c7230 */ /* 0x000fe40000004100 */
[----:B------:R-:W-:Y:S02]  /*68a0*/  HADD2.F32 R3, -RZ, R7.H1_H1 ;  /* 0x30000007ff037230 */ /* 0x000fe40000004100 */
[----:B------:R-:W-:Y:S01]  /*68b0*/  FMUL.FTZ R25, R4, R13 ;  /* 0x0000000d04197220 */ /* 0x000fe20000410000 */
[----:B------:R-:W-:-:S02]  /*68c0*/  HADD2.F32 R20, -RZ, R20.H0_H0 ;  /* 0x20000014ff147230 */ /* 0x000fc40000004100 */
[-C--:B------:R-:W-:Y:S01]  /*68d0*/  FMUL.FTZ R6, R4, R5.reuse ;  /* 0x0000000504067220 */ /* 0x080fe20000410000 */
[----:B------:R-:W-:Y:S02]  /*68e0*/  HADD2.F32 R12, -RZ, R12.H0_H0 ;  /* 0x2000000cff0c7230 */ /* 0x000fe40000004100 */
[C---:B------:R-:W-:Y:S01]  /*68f0*/  FMUL.FTZ R4, R3.reuse, R28 ;  /* 0x0000001c03047220 */ /* 0x040fe20000410000 */
[----:B------:R-:W-:Y:S02]  /*6900*/  HADD2.F32 R7, -RZ, R7.H0_H0 ;  /* 0x20000007ff077230 */ /* 0x000fe40000004100 */
[-C--:B------:R-:W-:Y:S01]  /*6910*/  FMUL.FTZ R3, R3, R20.reuse ;  /* 0x0000001403037220 */ /* 0x080fe20000410000 */
[C---:B------:R-:W-:Y:S01]  /*6920*/  FFMA.FTZ R25, R12.reuse, R5, -R25 ;  /* 0x000000050c197223 */ /* 0x040fe20000010819 */
[----:B------:R-:W-:Y:S01]  /*6930*/  FFMA.FTZ R6, R12, R13, R6 ;  /* 0x0000000d0c067223 */ /* 0x000fe20000010006 */
[C---:B------:R-:W-:Y:S01]  /*6940*/  FFMA.FTZ R5, R7.reuse, R20, -R4 ;  /* 0x0000001407057223 */ /* 0x040fe20000010804 */
[----:B------:R-:W-:Y:S01]  /*6950*/  FFMA.FTZ R28, R7, R28, R3 ;  /* 0x0000001c071c7223 */ /* 0x000fe20000010003 */
[----:B------:R-:W-:-:S02]  /*6960*/  F2FP.SATFINITE.E4M3.F32.PACK_AB_MERGE_C R7, R42, R27, RZ ;  /* 0x0000001b2a07723e */ /* 0x000fc400048070ff */
[----:B------:R-:W-:Y:S02]  /*6970*/  F2FP.SATFINITE.E4M3.F32.PACK_AB_MERGE_C R4, R21, R30, RZ ;  /* 0x0000001e1504723e */ /* 0x000fe400048070ff */
[----:B------:R-:W-:Y:S02]  /*6980*/  F2FP.SATFINITE.E4M3.F32.PACK_AB_MERGE_C R25, R6, R25, RZ ;  /* 0x000000190619723e */ /* 0x000fe400048070ff */
[----:B------:R-:W-:Y:S02]  /*6990*/  F2FP.SATFINITE.E4M3.F32.PACK_AB_MERGE_C R6, R36, R31, R35 ;  /* 0x0000001f2406723e */ /* 0x000fe40004807023 */
[----:B------:R-:W-:Y:S02]  /*69a0*/  F2FP.SATFINITE.E4M3.F32.PACK_AB_MERGE_C R7, R40, R33, R7 ;  /* 0x000000212807723e */ /* 0x000fe40004807007 */
[----:B------:R-:W-:Y:S02]  /*69b0*/  F2FP.SATFINITE.E4M3.F32.PACK_AB_MERGE_C R4, R15, R14, R4 ;  /* 0x0000000e0f04723e */ /* 0x000fe40004807004 */
[----:B------:R-:W-:-:S05]  /*69c0*/  F2FP.SATFINITE.E4M3.F32.PACK_AB_MERGE_C R5, R28, R5, R25 ;  /* 0x000000051c05723e */ /* 0x000fca0004807019 */
[----:B------:R0:W-:Y:S02]  /*69d0*/  STS.128 [R0+0xb000], R4 ;  /* 0x00b0000400007388 */ /* 0x0001e40000000c00 */
.L_x_482:
[----:B------:R-:W-:Y:S05]  /*69e0*/  BSYNC B1 ;  /* 0x0000000000017941 */ /* 0x000fea0003800000 */
.L_x_481:
[----:B------:R-:W-:Y:S05]  /*69f0*/  @P1 BRA `(.L_x_480) ;  /* 0x0000001800a41947 */ /* 0x000fea0003800000 */
[----:B0-----:R-:W3:Y:S01]  /*6a00*/  LDL R0, [R1+0x74] ;  /* 0x0000740001007983 */ /* 0x001ee20000100800 */
[----:B-----5:R-:W-:Y:S01]  /*6a10*/  IMAD.IADD R3, R18, 0x1, R37 ;  /* 0x0000000112037824 */ /* 0x020fe200078e0225 */
[----:B------:R-:W-:Y:S02]  /*6a20*/  SHF.R.U32.HI R13, RZ, 0x8, R9 ;  /* 0x00000008ff0d7819 */ /* 0x000fe40000011609 */
[----:B------:R-:W-:Y:S02]  /*6a30*/  SHF.R.U32.HI R25, RZ, 0x8, R11 ;  /* 0x00000008ff197819 */ /* 0x000fe4000001160b */
[----:B------:R-:W-:Y:S02]  /*6a40*/  SHF.R.U32.HI R15, RZ, 0x8, R10 ;  /* 0x00000008ff0f7819 */ /* 0x000fe4000001160a */
[----:B--2---:R-:W-:Y:S02]  /*6a50*/  LOP3.LUT R14, R9, 0xff, RZ, 0xc0, !PT ;  /* 0x000000ff090e7812 */ /* 0x004fe400078ec0ff */
[----:B------:R-:W-:-:S02]  /*6a60*/  LOP3.LUT R28, R11, 0xff, RZ, 0xc0, !PT ;  /* 0x000000ff0b1c7812 */ /* 0x000fc400078ec0ff */
[----:B------:R-:W-:Y:S02]  /*6a70*/  LOP3.LUT R13, R13, 0xff, RZ, 0xc0, !PT ;  /* 0x000000ff0d0d7812 */ /* 0x000fe400078ec0ff */
[----:B------:R-:W-:Y:S02]  /*6a80*/  LOP3.LUT R25, R25, 0xff, RZ, 0xc0, !PT ;  /* 0x000000ff19197812 */ /* 0x000fe400078ec0ff */
[----:B------:R-:W-:Y:S02]  /*6a90*/  LOP3.LUT R20, R15, 0xff, RZ, 0xc0, !PT ;  /* 0x000000ff0f147812 */ /* 0x000fe400078ec0ff */
[----:B------:R-:W-:Y:S02]  /*6aa0*/  PRMT R15, R13, 0x7604, R14 ;  /* 0x000076040d0f7816 */ /* 0x000fe4000000000e */
[----:B------:R-:W-:Y:S02]  /*6ab0*/  PRMT R28, R25, 0x7604, R28 ;  /* 0x00007604191c7816 */ /* 0x000fe4000000001c */
[----:B------:R-:W-:-:S02]  /*6ac0*/  SHF.R.U32.HI R14, RZ, 0x10, R9 ;  /* 0x00000010ff0e7819 */ /* 0x000fc40000011609 */
[----:B------:R-:W-:Y:S02]  /*6ad0*/  SHF.R.U32.HI R25, RZ, 0x10, R11 ;  /* 0x00000010ff197819 */ /* 0x000fe4000001160b */
[----:B------:R-:W-:Y:S02]  /*6ae0*/  LOP3.LUT R12, R8, 0xff, RZ, 0xc0, !PT ;  /* 0x000000ff080c7812 */ /* 0x000fe400078ec0ff */
[----:B------:R-:W-:Y:S02]  /*6af0*/  LOP3.LUT R14, R14, 0xff, RZ, 0xc0, !PT ;  /* 0x000000ff0e0e7812 */ /* 0x000fe400078ec0ff */
[----:B------:R-:W-:Y:S02]  /*6b00*/  LOP3.LUT R25, R25, 0xff, RZ, 0xc0, !PT ;  /* 0x000000ff19197812 */ /* 0x000fe400078ec0ff */
[----:B------:R-:W-:Y:S02]  /*6b10*/  LOP3.LUT R21, R10, 0xff, RZ, 0xc0, !PT ;  /* 0x000000ff0a157812 */ /* 0x000fe400078ec0ff */
[----:B------:R-:W-:-:S02]  /*6b20*/  SHF.R.U32.HI R13, RZ, 0x10, R10 ;  /* 0x00000010ff0d7819 */ /* 0x000fc4000001160a */
[----:B------:R-:W-:Y:S02]  /*6b30*/  PRMT R15, R14, 0x7054, R15 ;  /* 0x000070540e0f7816 */ /* 0x000fe4000000000f */
[----:B------:R-:W-:Y:S02]  /*6b40*/  PRMT R25, R25, 0x7054, R28 ;  /* 0x0000705419197816 */ /* 0x000fe4000000001c */
[----:B------:R-:W-:Y:S02]  /*6b50*/  PRMT R21, R20, 0x7604, R21 ;  /* 0x0000760414157816 */ /* 0x000fe40000000015 */
[----:B------:R-:W-:Y:S02]  /*6b60*/  LOP3.LUT R20, R13, 0xff, RZ, 0xc0, !PT ;  /* 0x000000ff0d147812 */ /* 0x000fe400078ec0ff */
[----:B------:R-:W-:Y:S02]  /*6b70*/  LOP3.LUT R25, R25, 0xff000000, R11, 0xf8, !PT ;  /* 0xff00000019197812 */ /* 0x000fe400078ef80b */
[----:B------:R-:W-:-:S02]  /*6b80*/  LOP3.LUT R15, R15, 0xff000000, R9, 0xf8, !PT ;  /* 0xff0000000f0f7812 */ /* 0x000fc400078ef809 */
[----:B------:R-:W-:Y:S02]  /*6b90*/  PRMT R21, R20, 0x7054, R21 ;  /* 0x0000705414157816 */ /* 0x000fe40000000015 */
[-C--:B------:R-:W-:Y:S02]  /*6ba0*/  F2FP.F16.E4M3.UNPACK_B R20, R25.reuse ;  /* 0x00000019ff14723e */ /* 0x080fe400020006ff */
[----:B------:R-:W-:Y:S02]  /*6bb0*/  LOP3.LUT R21, R21, 0xff000000, R10, 0xf8, !PT ;  /* 0xff00000015157812 */ /* 0x000fe400078ef80a */
[----:B------:R-:W-:Y:S01]  /*6bc0*/  F2FP.F16.E4M3.UNPACK_B R25, R25.H1 ;  /* 0x00000019ff19723e */ /* 0x000fe200030006ff */
[--C-:B-1----:R-:W-:Y:S02]  /*6bd0*/  HADD2.F32 R27, -RZ, R20.reuse.H1_H1 ;  /* 0x30000014ff1b7230 */ /* 0x102fe40000004100 */
[----:B------:R-:W-:Y:S01]  /*6be0*/  HADD2.F32 R20, -RZ, R20.H0_H0 ;  /* 0x20000014ff147230 */ /* 0x000fe20000004100 */
[----:B---3--:R-:W-:Y:S01]  /*6bf0*/  LOP3.LUT P0, RZ, R0, 0x2, RZ, 0xc0, !PT ;  /* 0x0000000200ff7812 */ /* 0x008fe2000780c0ff */
[----:B------:R-:W-:-:S12]  /*6c00*/  VIADD R0, R3, 0x20 ;  /* 0x0000002003007836 */ /* 0x000fd80000000000 */
[----:B------:R-:W-:Y:S01]  /*6c10*/  @P0 VIADD R0, R3, 0xffffffe0 ;  /* 0xffffffe003000836 */ /* 0x000fe20000000000 */
[----:B------:R-:W-:-:S04]  /*6c20*/  SHF.R.U32.HI R3, RZ, 0x8, R8 ;  /* 0x00000008ff037819 */ /* 0x000fc80000011608 */
[----:B------:R-:W0:Y:S01]  /*6c30*/  LDS.128 R4, [R0+0xb000] ;  /* 0x00b0000000047984 */ /* 0x000e220000000c00 */
[----:B------:R-:W-:-:S04]  /*6c40*/  LOP3.LUT R3, R3, 0xff, RZ, 0xc0, !PT ;  /* 0x000000ff03037812 */ /* 0x000fc800078ec0ff */
[----:B------:R-:W-:Y:S02]  /*6c50*/  PRMT R12, R3, 0x7604, R12 ;  /* 0x00007604030c7816 */ /* 0x000fe4000000000c */
[----:B------:R-:W-:-:S04]  /*6c60*/  SHF.R.U32.HI R3, RZ, 0x10, R8 ;  /* 0x00000010ff037819 */ /* 0x000fc80000011608 */
[----:B------:R-:W-:-:S04]  /*6c70*/  LOP3.LUT R3, R3, 0xff, RZ, 0xc0, !PT ;  /* 0x000000ff03037812 */ /* 0x000fc800078ec0ff */
[----:B------:R-:W-:Y:S02]  /*6c80*/  PRMT R13, R3, 0x7054, R12 ;  /* 0x00007054030d7816 */ /* 0x000fe4000000000c */
[-C--:B------:R-:W-:Y:S02]  /*6c90*/  F2FP.F16.E4M3.UNPACK_B R12, R15.reuse ;  /* 0x0000000fff0c723e */ /* 0x080fe400020006ff */
[----:B------:R-:W-:Y:S02]  /*6ca0*/  LOP3.LUT R13, R13, 0xff000000, R8, 0xf8, !PT ;  /* 0xff0000000d0d7812 */ /* 0x000fe400078ef808 */
[----:B------:R-:W-:Y:S01]  /*6cb0*/  F2FP.F16.E4M3.UNPACK_B R15, R15.H1 ;  /* 0x0000000fff0f723e */ /* 0x000fe200030006ff */
[--C-:B------:R-:W-:Y:S02]  /*6cc0*/  HADD2.F32 R14, -RZ, R12.reuse.H1_H1 ;  /* 0x3000000cff0e7230 */ /* 0x100fe40000004100 */
[----:B------:R-:W-:Y:S01]  /*6cd0*/  HADD2.F32 R12, -RZ, R12.H0_H0 ;  /* 0x2000000cff0c7230 */ /* 0x000fe20000004100 */
[----:B0-----:R-:W-:-:S02]  /*6ce0*/  F2FP.F16.E4M3.UNPACK_B R3, R6.H1 ;  /* 0x00000006ff03723e */ /* 0x001fc400030006ff */
[----:B------:R-:W-:Y:S02]  /*6cf0*/  F2FP.F16.E4M3.UNPACK_B R6, R6 ;  /* 0x00000006ff06723e */ /* 0x000fe400020006ff */
[-C--:B------:R-:W-:Y:S01]  /*6d00*/  F2FP.F16.E4M3.UNPACK_B R10, R7.reuse ;  /* 0x00000007ff0a723e */ /* 0x080fe200020006ff */
[--C-:B------:R-:W-:Y:S01]  /*6d10*/  HADD2.F32 R8, -RZ, R3.reuse.H1_H1 ;  /* 0x30000003ff087230 */ /* 0x100fe20000004100 */
[----:B------:R-:W-:Y:S01]  /*6d20*/  F2FP.F16.E4M3.UNPACK_B R11, R7.H1 ;  /* 0x00000007ff0b723e */ /* 0x000fe200030006ff */
[----:B------:R-:W-:Y:S01]  /*6d30*/  HADD2.F32 R9, -RZ, R3.H0_H0 ;  /* 0x20000003ff097230 */ /* 0x000fe20000004100 */
[----:B------:R-:W-:Y:S02]  /*6d40*/  F2FP.F16.E4M3.UNPACK_B R7, R5 ;  /* 0x00000005ff07723e */ /* 0x000fe400020006ff */
[C---:B------:R-:W-:Y:S01]  /*6d50*/  FMUL.FTZ R28, R8.reuse, R27 ;  /* 0x0000001b081c7220 */ /* 0x040fe20000410000 */
[----:B------:R-:W-:Y:S01]  /*6d60*/  FMUL.FTZ R32, R8, R14 ;  /* 0x0000000e08207220 */ /* 0x000fe20000410000 */
[----:B------:R-:W-:Y:S01]  /*6d70*/  F2FP.F16.E4M3.UNPACK_B R8, R5.H1 ;  /* 0x00000005ff08723e */ /* 0x000fe200030006ff */
[----:B------:R-:W-:-:S02]  /*6d80*/  HADD2.F32 R5, -RZ, R6.H1_H1 ;  /* 0x30000006ff057230 */ /* 0x000fc40000004100 */
[C---:B------:R-:W-:Y:S01]  /*6d90*/  FFMA.FTZ R30, R9.reuse, R14, -R28 ;  /* 0x0000000e091e7223 */ /* 0x040fe2000001081c */
[----:B------:R-:W-:Y:S01]  /*6da0*/  FFMA.FTZ R31, R9, R27, R32 ;  /* 0x0000001b091f7223 */ /* 0x000fe20000010020 */
[----:B------:R-:W-:Y:S01]  /*6db0*/  HADD2.F32 R6, -RZ, R6.H0_H0 ;  /* 0x20000006ff067230 */ /* 0x000fe20000004100 */
[----:B------:R-:W-:Y:S01]  /*6dc0*/  F2FP.F16.E4M3.UNPACK_B R3, R4 ;  /* 0x00000004ff03723e */ /* 0x000fe200020006ff */
[C---:B------:R-:W-:Y:S01]  /*6dd0*/  FMUL.FTZ R9, R5.reuse, R20 ;  /* 0x0000001405097220 */ /* 0x040fe20000410000 */
[----:B------:R-:W-:Y:S01]  /*6de0*/  FMUL.FTZ R29, R5, R12 ;  /* 0x0000000c051d7220 */ /* 0x000fe20000410000 */
[----:B------:R-:W-:Y:S01]  /*6df0*/  HADD2.F32 R5, -RZ, R10.H1_H1 ;  /* 0x3000000aff057230 */ /* 0x000fe20000004100 */
[----:B------:R-:W-:Y:S01]  /*6e00*/  F2FP.F16.E4M3.UNPACK_B R4, R4.H1 ;  /* 0x00000004ff04723e */ /* 0x000fe200030006ff */
[----:B------:R-:W-:Y:S02]  /*6e10*/  HADD2.F32 R14, -RZ, R25.H0_H0 ;  /* 0x20000019ff0e7230 */ /* 0x000fe40000004100 */
[----:B------:R-:W-:Y:S01]  /*6e20*/  FFMA.FTZ R27, R6, R12, -R9 ;  /* 0x0000000c061b7223 */ /* 0x000fe20000010809 */
[----:B------:R-:W-:-:S02]  /*6e30*/  HADD2.F32 R9, -RZ, R15.H0_H0 ;  /* 0x2000000fff097230 */ /* 0x000fc40000004100 */
[----:B------:R-:W-:Y:S01]  /*6e40*/  FFMA.FTZ R28, R6, R20, R29 ;  /* 0x00000014061c7223 */ /* 0x000fe2000001001d */
        /* <DEDUP_REMOVED lines=11> */
[----:B------:R-:W-:Y:S01]  /*6f00*/  FMUL.FTZ R10, R6, R15 ;  /* 0x0000000f060a7220 */ /* 0x000fe20000410000 */
[----:B------:R-:W-:Y:S01]  /*6f10*/  F2FP.F16.E4M3.UNPACK_B R9, R13 ;  /* 0x0000000dff09723e */ /* 0x000fe200020006ff */
[C---:B------:R-:W-:Y:S01]  /*6f20*/  FFMA.FTZ R33, R11.reuse, R15, -R12 ;  /* 0x0000000f0b217223 */ /* 0x040fe2000001080c */
[----:B------:R-:W-:Y:S02]  /*6f30*/  HADD2.F32 R6, -RZ, R4.H1_H1 ;  /* 0x30000004ff067230 */ /* 0x000fe40000004100 */
[----:B------:R-:W-:Y:S01]  /*6f40*/  FFMA.FTZ R36, R11, R25, R10 ;  /* 0x000000190b247223 */ /* 0x000fe2000001000a */
[--C-:B------:R-:W-:Y:S01]  /*6f50*/  HADD2.F32 R12, -RZ, R5.reuse.H1_H1 ;  /* 0x30000005ff0c7230 */ /* 0x100fe20000004100 */
[----:B------:R-:W-:Y:S01]  /*6f60*/  F2FP.F16.E4M3.UNPACK_B R13, R13.H1 ;  /* 0x0000000dff0d723e */ /* 0x000fe200030006ff */
[----:B------:R-:W-:Y:S01]  /*6f70*/  HADD2.F32 R11, -RZ, R5.H0_H0 ;  /* 0x20000005ff0b7230 */ /* 0x000fe20000004100 */
[----:B------:R-:W-:Y:S01]  /*6f80*/  F2FP.F16.E4M3.UNPACK_B R21, R21.H1 ;  /* 0x00000015ff15723e */ /* 0x000fe200030006ff */
[----:B------:R-:W-:-:S02]  /*6f90*/  HADD2.F32 R10, -RZ, R9.H1_H1 ;  /* 0x30000009ff0a7230 */ /* 0x000fc40000004100 */
[C---:B------:R-:W-:Y:S01]  /*6fa0*/  FMUL.FTZ R14, R6.reuse, R12 ;  /* 0x0000000c060e7220 */ /* 0x040fe20000410000 */
[----:B------:R-:W-:Y:S02]  /*6fb0*/  HADD2.F32 R5, -RZ, R4.H0_H0 ;  /* 0x20000004ff057230 */ /* 0x000fe40000004100 */
        /* <DEDUP_REMOVED lines=10> */
[--C-:B------:R-:W-:Y:S02]  /*7060*/  HADD2.F32 R9, -RZ, R21.reuse.H1_H1 ;  /* 0x30000015ff097230 */ /* 0x100fe40000004100 */
[----:B------:R-:W-:Y:S01]  /*7070*/  FFMA.FTZ R11, R3, R11, R4 ;  /* 0x0000000b030b7223 */ /* 0x000fe20000010004 */
[----:B------:R-:W-:Y:S02]  /*7080*/  HADD2.F32 R4, -RZ, R8.H1_H1 ;  /* 0x30000008ff047230 */ /* 0x000fe40000004100 */
[----:B------:R-:W-:Y:S02]  /*7090*/  HADD2.F32 R10, -RZ, R21.H0_H0 ;  /* 0x20000015ff0a7230 */ /* 0x000fe40000004100 */
[----:B------:R-:W-:Y:S02]  /*70a0*/  HADD2.F32 R3, -RZ, R7.H1_H1 ;  /* 0x30000007ff037230 */ /* 0x000fe40000004100 */
[----:B------:R-:W-:Y:S01]  /*70b0*/  FMUL.FTZ R20, R4, R5 ;  /* 0x0000000504147220 */ /* 0x000fe20000410000 */
[----:B------:R-:W-:-:S02]  /*70c0*/  HADD2.F32 R6, -RZ, R13.H0_H0 ;  /* 0x2000000dff067230 */ /* 0x000fc40000004100 */
[----:B------:R-:W-:Y:S01]  /*70d0*/  FMUL.FTZ R13, R4, R9 ;  /* 0x00000009040d7220 */ /* 0x000fe20000410000 */
        /* <DEDUP_REMOVED lines=11> */
[----:B------:R-:W-:Y:S02]  /*7190*/  F2FP.SATFINITE.E4M3.F32.PACK_AB_MERGE_C R13, R20, R13, RZ ;  /* 0x0000000d140d723e */ /* 0x000fe400048070ff */
[----:B------:R-:W-:Y:S02]  /*71a0*/  F2FP.SATFINITE.E4M3.F32.PACK_AB_MERGE_C R6, R28, R27, R6 ;  /* 0x0000001b1c06723e */ /* 0x000fe40004807006 */
[----:B------:R-:W-:Y:S02]  /*71b0*/  F2FP.SATFINITE.E4M3.F32.PACK_AB_MERGE_C R7, R32, R29, R7 ;  /* 0x0000001d2007723e */ /* 0x000fe40004807007 */
[----:B------:R-:W-:-:S02]  /*71c0*/  F2FP.SATFINITE.E4M3.F32.PACK_AB_MERGE_C R4, R11, R12, R4 ;  /* 0x0000000c0b04723e */ /* 0x000fc40004807004 */
[----:B------:R-:W-:-:S05]  /*71d0*/  F2FP.SATFINITE.E4M3.F32.PACK_AB_MERGE_C R5, R10, R5, R13 ;  /* 0x000000050a05723e */ /* 0x000fca000480700d */
[----:B------:R0:W-:Y:S01]  /*71e0*/  STS.128 [R0+0xb000], R4 ;  /* 0x00b0000400007388 */ /* 0x0001e20000000c00 */
[----:B------:R-:W-:Y:S05]  /*71f0*/  BRA `(.L_x_480) ;  /* 0x0000001000a47947 */ /* 0x000fea0003800000 */
.L_x_474:
[----:B------:R-:W-:-:S03]  /*7200*/  UMOV UR4, 0xffffffff ;  /* 0xffffffff00047882 */ /* 0x000fc60000000000 */
[----:B------:R-:W-:Y:S05]  /*7210*/  BRA.DIV UR4, `(.L_x_483) ;  /* 0x0000011604907947 */ /* 0x000fea000b800000 */
[----:B------:R0:W1:Y:S04]  /*7220*/  SHFL.IDX PT, R29, R28, RZ, 0x1e1f ;  /* 0x001e1fff1c1d7589 */ /* 0x00006800000e0000 */
[----:B------:R0:W2:Y:S04]  /*7230*/  SHFL.IDX PT, R14, R32, RZ, 0x1e1f ;  /* 0x001e1fff200e7589 */ /* 0x0000a800000e0000 */
[----:B------:R0:W3:Y:S04]  /*7240*/  SHFL.IDX PT, R3, R30, RZ, 0x1e1f ;  /* 0x001e1fff1e037589 */ /* 0x0000e800000e0000 */
[----:B------:R0:W4:Y:S02]  /*7250*/  SHFL.IDX PT, R21, R31, RZ, 0x1e1f ;  /* 0x001e1fff1f157589 */ /* 0x00012400000e0000 */
.L_x_687:
[----:B------:R-:W5:Y:S01]  /*7260*/  LDL R6, [R1+0x48] ;  /* 0x0000480001067983 */ /* 0x000f620000100800 */
[----:B------:R-:W-:Y:S01]  /*7270*/  ULDC UR4, c[0x0][0x448] ;  /* 0x0001120000047ab9 */ /* 0x000fe20000000800 */
[----:B0-----:R-:W0:Y:S01]  /*7280*/  LDC R31, c[0x0][0x3f4] ;  /* 0x0000fd00ff1f7b82 */ /* 0x001e220000000800 */
[----:B------:R-:W-:Y:S01]  /*7290*/  IMAD R0, R27, UR4, RZ ;  /* 0x000000041b007c24 */ /* 0x000fe2000f8e02ff */
[----:B------:R-:W-:Y:S01]  /*72a0*/  BSSY B1, `(.L_x_484) ;  /* 0x0000015000017945 */ /* 0x000fe20003800000 */
[----:B------:R-:W-:Y:S02]  /*72b0*/  CS2R R8, SRZ ;  /* 0x0000000000087805 */ /* 0x000fe4000001ff00 */
[----:B------:R-:W-:Y:S02]  /*72c0*/  CS2R R10, SRZ ;  /* 0x00000000000a7805 */ /* 0x000fe4000001ff00 */
[----:B------:R-:W-:Y:S02]  /*72d0*/  ISETP.GE.AND P0, PT, R4, R0, PT ;  /* 0x000000000400720c */ /* 0x000fe40003f06270 */
[----:B-----5:R-:W-:-:S04]  /*72e0*/  LEA.HI R5, R6, R6, RZ, 0x1 ;  /* 0x0000000606057211 */ /* 0x020fc800078f08ff */
[----:B------:R-:W-:-:S05]  /*72f0*/  LOP3.LUT R5, R5, 0xfffffffe, RZ, 0xc0, !PT ;  /* 0xfffffffe05057812 */ /* 0x000fca00078ec0ff */
[----:B------:R-:W-:Y:S01]  /*7300*/  IMAD.IADD R27, R6, 0x1, -R5 ;  /* 0x00000001061b7824 */ /* 0x000fe200078e0a05 */
[----:B------:R-:W-:Y:S02]  /*7310*/  CS2R R4, SRZ ;  /* 0x0000000000047805 */ /* 0x000fe4000001ff00 */
[----:B------:R-:W-:Y:S02]  /*7320*/  CS2R R6, SRZ ;  /* 0x0000000000067805 */ /* 0x000fe4000001ff00 */
[----:B------:R-:W-:Y:S01]  /*7330*/  SHF.L.U32 R27, R27, 0x1f, RZ ;  /* 0x0000001f1b1b7819 */ /* 0x000fe200000006ff */
[----:B0-----:R-:W-:Y:S06]  /*7340*/  @P0 BRA `(.L_x_485) ;  /* 0x0000000000280947 */ /* 0x001fec0003800000 */
[----:B------:R-:W-:Y:S01]  /*7350*/  ULDC UR4, c[0x0][0x3f4] ;  /* 0x0000fd0000047ab9 */ /* 0x000fe20000000800 */
[C---:B-1----:R-:W-:Y:S02]  /*7360*/  IADD3 R12, P0, R16.reuse, R29, RZ ;  /* 0x0000001d100c7210 */ /* 0x042fe40007f1e0ff */
[----:B------:R-:W-:Y:S02]  /*7370*/  CS2R R8, SRZ ;  /* 0x0000000000087805 */ /* 0x000fe4000001ff00 */
[C---:B------:R-:W-:Y:S02]  /*7380*/  ISETP.GE.AND P2, PT, R16.reuse, UR4, PT ;  /* 0x0000000410007c0c */ /* 0x040fe4000bf46270 */
[----:B--2---:R-:W-:Y:S01]  /*7390*/  IADD3 R14, P1, R16, R14, RZ ;  /* 0x0000000e100e7210 */ /* 0x004fe20007f3e0ff */
[----:B---3--:R-:W-:-:S04]  /*73a0*/  IMAD.X R13, R3, 0x1, R17, P0 ;  /* 0x00000001030d7824 */ /* 0x008fc800000e0611 */
[----:B----4-:R-:W-:-:S06]  /*73b0*/  IMAD.X R15, R21, 0x1, R17, P1 ;  /* 0x00000001150f7824 */ /* 0x010fcc00008e0611 */
[----:B------:R-:W-:Y:S05]  /*73c0*/  @P2 BRA `(.L_x_485) ;  /* 0x0000000000082947 */ /* 0x000fea0003800000 */
[----:B------:R0:W5:Y:S04]  /*73d0*/  LD.E.128 R8, desc[UR40][R12.64] ;  /* 0x000000280c087980 */ /* 0x000168000c101d00 */
[----:B------:R0:W5:Y:S02]  /*73e0*/  LD.E.128 R4, desc[UR40][R14.64] ;  /* 0x000000280e047980 */ /* 0x000164000c101d00 */
.L_x_485:
[----:B------:R-:W-:Y:S05]  /*73f0*/  BSYNC B1 ;  /* 0x0000000000017941 */ /* 0x000fea0003800000 */
.L_x_484:
[----:B---3--:R-:W3:Y:S01]  /*7400*/  S2R R3, SR_TID.X ;  /* 0x0000000000037919 */ /* 0x008ee20000002100 */
[----:B------:R-:W1:Y:S01]  /*7410*/  SYNCS.PHASECHK.TRANS64.TRYWAIT P1, [R18+URZ+0x13200], R27 ;  /* 0x0132001b120075a7 */ /* 0x000e62000802017f */
[----:B------:R-:W-:Y:S01]  /*7420*/  IMAD R0, R25, -0xc0, R0 ;  /* 0xffffff4019007824 */ /* 0x000fe200078e0200 */
[----:B------:R-:W-:Y:S01]  /*7430*/  ISETP.GE.AND P0, PT, R16, R31, PT ;  /* 0x0000001f1000720c */ /* 0x000fe20003f06270 */
[----:B------:R-:W-:Y:S03]  /*7440*/  BSSY B1, `(.L_x_486) ;  /* 0x0000007000017945 */ /* 0x000fe60003800000 */
[----:B------:R-:W-:Y:S01]  /*7450*/  VIMNMX R0, R0, 0xc0, PT ;  /* 0x000000c000007848 */ /* 0x000fe20003fe0100 */
[----:B---3--:R-:W-:-:S05]  /*7460*/  VIADD R3, R3, 0xffffff80 ;  /* 0xffffff8003037836 */ /* 0x008fca0000000000 */
[----:B------:R-:W-:-:S04]  /*7470*/  LEA.HI R3, R3, R3, RZ, 0x1 ;  /* 0x0000000303037211 */ /* 0x000fc800078f08ff */
[----:B------:R-:W-:-:S04]  /*7480*/  SHF.R.S32.HI R3, RZ, 0x1, R3 ;  /* 0x00000001ff037819 */ /* 0x000fc80000011403 */
[----:B------:R-:W-:Y:S01]  /*7490*/  ISETP.GE.OR P0, PT, R3, R0, P0 ;  /* 0x000000000300720c */ /* 0x000fe20000706670 */
[----:B-1----:R-:W-:-:S12]  /*74a0*/  @!P1 BRA `(.L_x_487) ;  /* 0x00000114005c9947 */ /* 0x002fd80003800000 */
.L_x_688:
[----:B------:R-:W-:Y:S05]  /*74b0*/  BSYNC B1 ;  /* 0x0000000000017941 */ /* 0x000fea0003800000 */
.L_x_486:
[----:B------:R-:W-:Y:S05]  /*74c0*/  @P0 BRA `(.L_x_480) ;  /* 0x0000000c00f00947 */ /* 0x000fea0003800000 */
[----:B------:R-:W3:Y:S04]  /*74d0*/  LDL R37, [R1+0x2c] ;  /* 0x00002c0001257983 */ /* 0x000ee80000100800 */
[----:B------:R-:W3:Y:S04]  /*74e0*/  LDL R33, [R1+0x30] ;  /* 0x0000300001217983 */ /* 0x000ee80000100800 */
[----:B------:R-:W3:Y:S04]  /*74f0*/  LDL R29, [R1+0x34] ;  /* 0x00003400011d7983 */ /* 0x000ee80000100800 */
[----:B------:R-:W3:Y:S01]  /*7500*/  LDL R51, [R1+0x8c] ;  /* 0x00008c0001337983 */ /* 0x000ee20000100800 */
[----:B-----5:R-:W-:-:S02]  /*7510*/  SHF.R.U32.HI R0, RZ, 0x8, R8 ;  /* 0x00000008ff007819 */ /* 0x020fc40000011608 */
[----:B------:R-:W-:Y:S02]  /*7520*/  LOP3.LUT R3, R8, 0xff, RZ, 0xc0, !PT ;  /* 0x000000ff08037812 */ /* 0x000fe400078ec0ff */
[----:B------:R-:W-:Y:S02]  /*7530*/  LOP3.LUT R0, R0, 0xff, RZ, 0xc0, !PT ;  /* 0x000000ff00007812 */ /* 0x000fe400078ec0ff */
[----:B------:R-:W-:Y:S02]  /*7540*/  SHF.R.U32.HI R25, RZ, 0x8, R9 ;  /* 0x00000008ff197819 */ /* 0x000fe40000011609 */
[----:B------:R-:W-:Y:S02]  /*7550*/  PRMT R20, R0, 0x7604, R3 ;  /* 0x0000760400147816 */ /* 0x000fe40000000003 */
[----:B0-----:R-:W-:Y:S02]  /*7560*/  LOP3.LUT R13, R9, 0xff, RZ, 0xc0, !PT ;  /* 0x000000ff090d7812 */ /* 0x001fe400078ec0ff */
[----:B------:R-:W-:-:S02]  /*7570*/  SHF.R.U32.HI R3, RZ, 0x8, R10 ;  /* 0x00000008ff037819 */ /* 0x000fc4000001160a */
[----:B------:R-:W-:Y:S02]  /*7580*/  LOP3.LUT R0, R25, 0xff, RZ, 0xc0, !PT ;  /* 0x000000ff19007812 */ /* 0x000fe400078ec0ff */
[----:B------:R-:W-:Y:S02]  /*7590*/  LOP3.LUT R12, R10, 0xff, RZ, 0xc0, !PT ;  /* 0x000000ff0a0c7812 */ /* 0x000fe400078ec0ff */
[----:B------:R-:W-:Y:S02]  /*75a0*/  LOP3.LUT R3, R3, 0xff, RZ, 0xc0, !PT ;  /* 0x000000ff03037812 */ /* 0x000fe400078ec0ff */
[----:B------:R-:W-:Y:S01]  /*75b0*/  PRMT R32, R0, 0x7604, R13 ;  /* 0x0000760400207816 */ /* 0x000fe2000000000d */
[----:B------:R-:W-:Y:S01]  /*75c0*/  IMAD.IADD R0, R16, 0x1, R31 ;  /* 0x0000000110007824 */ /* 0x000fe200078e021f */
[----:B----4-:R-:W-:Y:S02]  /*75d0*/  SHF.R.U32.HI R21, RZ, 0x8, R4 ;  /* 0x00000008ff157819 */ /* 0x010fe40000011604 */
[----:B------:R-:W-:-:S02]  /*75e0*/  PRMT R36, R3, 0x7604, R12 ;  /* 0x0000760403247816 */ /* 0x000fc4000000000c */
[----:B------:R-:W-:Y:S02]  /*75f0*/  LOP3.LUT R28, R4, 0xff, RZ, 0xc0, !PT ;  /* 0x000000ff041c7812 */ /* 0x000fe400078ec0ff */
[----:B------:R-:W-:Y:S02]  /*7600*/  LOP3.LUT R21, R21, 0xff, RZ, 0xc0, !PT ;  /* 0x000000ff15157812 */ /* 0x000fe400078ec0ff */
[----:B------:R-:W-:Y:S02]  /*7610*/  SHF.R.U32.HI R3, RZ, 0x8, R6 ;  /* 0x00000008ff037819 */ /* 0x000fe40000011606 */
[----:B--2---:R-:W-:Y:S02]  /*7620*/  SHF.R.U32.HI R14, RZ, 0x8, R11 ;  /* 0x00000008ff0e7819 */ /* 0x004fe4000001160b */
[----:B------:R-:W-:Y:S02]  /*7630*/  PRMT R35, R21, 0x7604, R28 ;  /* 0x0000760415237816 */ /* 0x000fe4000000001c */
[----:B------:R-:W-:-:S02]  /*7640*/  LOP3.LUT R25, R3, 0xff, RZ, 0xc0, !PT ;  /* 0x000000ff03197812 */ /* 0x000fc400078ec0ff */
[----:B------:R-:W-:Y:S02]  /*7650*/  SHF.R.U32.HI R21, RZ, 0x8, R5 ;  /* 0x00000008ff157819 */ /* 0x000fe40000011605 */
[----:B------:R-:W-:Y:S02]  /*7660*/  LOP3.LUT R15, R11, 0xff, RZ, 0xc0, !PT ;  /* 0x000000ff0b0f7812 */ /* 0x000fe400078ec0ff */
[----:B------:R-:W-:Y:S02]  /*7670*/  LOP3.LUT R14, R14, 0xff, RZ, 0xc0, !PT ;  /* 0x000000ff0e0e7812 */ /* 0x000fe400078ec0ff */
[----:B------:R-:W-:Y:S02]  /*7680*/  LOP3.LUT R28, R5, 0xff, RZ, 0xc0, !PT ;  /* 0x000000ff051c7812 */ /* 0x000fe400078ec0ff */
[----:B------:R-:W-:Y:S02]  /*7690*/  LOP3.LUT R30, R6, 0xff, RZ, 0xc0, !PT ;  /* 0x000000ff061e7812 */ /* 0x000fe400078ec0ff */
[----:B------:R-:W-:-:S02]  /*76a0*/  LOP3.LUT R21, R21, 0xff, RZ, 0xc0, !PT ;  /* 0x000000ff15157812 */ /* 0x000fc400078ec0ff */
[----:B------:R-:W-:Y:S02]  /*76b0*/  PRMT R38, R14, 0x7604, R15 ;  /* 0x000076040e267816 */ /* 0x000fe4000000000f */
[----:B------:R-:W-:Y:S02]  /*76c0*/  PRMT R40, R21, 0x7604, R28 ;  /* 0x0000760415287816 */ /* 0x000fe4000000001c */
[----:B------:R-:W-:Y:S02]  /*76d0*/  PRMT R39, R25, 0x7604, R30 ;  /* 0x0000760419277816 */ /* 0x000fe4000000001e */
[----:B-1----:R-:W-:Y:S02]  /*76e0*/  SHF.R.U32.HI R27, RZ, 0x8, R7 ;  /* 0x00000008ff1b7819 */ /* 0x002fe40000011607 */
[----:B------:R-:W-:Y:S02]  /*76f0*/  LOP3.LUT R42, R7, 0xff, RZ, 0xc0, !PT ;  /* 0x000000ff072a7812 */ /* 0x000fe400078ec0ff */
[----:B------:R-:W-:-:S02]  /*7700*/  LOP3.LUT R27, R27, 0xff, RZ, 0xc0, !PT ;  /* 0x000000ff1b1b7812 */ /* 0x000fc400078ec0ff */
[----:B------:R-:W-:Y:S02]  /*7710*/  SHF.R.U32.HI R21, RZ, 0x10, R9 ;  /* 0x00000010ff157819 */ /* 0x000fe40000011609 */
[----:B------:R-:W-:Y:S02]  /*7720*/  PRMT R41, R27, 0x7604, R42 ;  /* 0x000076041b297816 */ /* 0x000fe4000000002a */
[----:B------:R-:W-:Y:S02]  /*7730*/  SHF.R.U32.HI R27, RZ, 0x10, R11 ;  /* 0x00000010ff1b7819 */ /* 0x000fe4000001160b */
[----:B------:R-:W-:Y:S02]  /*7740*/  SHF.R.U32.HI R25, RZ, 0x10, R10 ;  /* 0x00000010ff197819 */ /* 0x000fe4000001160a */
[----:B------:R-:W-:Y:S02]  /*7750*/  LOP3.LUT R27, R27, 0xff, RZ, 0xc0, !PT ;  /* 0x000000ff1b1b7812 */ /* 0x000fe400078ec0ff */
[----:B------:R-:W-:-:S02]  /*7760*/  LOP3.LUT R21, R21, 0xff, RZ, 0xc0, !PT ;  /* 0x000000ff15157812 */ /* 0x000fc400078ec0ff */
[----:B------:R-:W-:Y:S02]  /*7770*/  LOP3.LUT R25, R25, 0xff, RZ, 0xc0, !PT ;  /* 0x000000ff19197812 */ /* 0x000fe400078ec0ff */
[----:B------:R-:W-:Y:S02]  /*7780*/  PRMT R21, R21, 0x7054, R32 ;  /* 0x0000705415157816 */ /* 0x000fe40000000020 */
[----:B------:R-:W-:Y:S02]  /*7790*/  SHF.R.U32.HI R32, RZ, 0x10, R6 ;  /* 0x00000010ff207819 */ /* 0x000fe40000011606 */
[----:B------:R-:W-:Y:S02]  /*77a0*/  PRMT R25, R25, 0x7054, R36 ;  /* 0x0000705419197816 */ /* 0x000fe40000000024 */
[----:B------:R-:W-:Y:S02]  /*77b0*/  SHF.R.U32.HI R36, RZ, 0x10, R7 ;  /* 0x00000010ff247819 */ /* 0x000fe40000011607 */
[----:B------:R-:W-:-:S02]  /*77c0*/  LOP3.LUT R32, R32, 0xff, RZ, 0xc0, !PT ;  /* 0x000000ff20207812 */ /* 0x000fc400078ec0ff */
[----:B------:R-:W-:Y:S02]  /*77d0*/  LOP3.LUT R36, R36, 0xff, RZ, 0xc0, !PT ;  /* 0x000000ff24247812 */ /* 0x000fe400078ec0ff */
[----:B------:R-:W-:Y:S02]  /*77e0*/  PRMT R39, R32, 0x7054, R39 ;  /* 0x0000705420277816 */ /* 0x000fe40000000027 */
[----:B------:R-:W-:-:S04]  /*77f0*/  PRMT R41, R36, 0x7054, R41 ;  /* 0x0000705424297816 */ /* 0x000fc80000000029 */
[----:B------:R-:W-:Y:S02]  /*7800*/  LOP3.LUT R43, R41, 0xff000000, R7, 0xf8, !PT ;  /* 0xff000000292b7812 */ /* 0x000fe400078ef807 */
[----:B---3--:R-:W-:-:S04]  /*7810*/  LOP3.LUT R0, R37, 0x30, R0, 0xf8, !PT ;  /* 0x0000003025007812 */ /* 0x008fc800078ef800 */
[----:B------:R-:W-:Y:S02]  /*7820*/  LOP3.LUT R3, R0, R33, RZ, 0x3c, !PT ;  /* 0x0000002100037212 */ /* 0x000fe400078e3cff */
[----:B------:R-:W-:Y:S02]  /*7830*/  PRMT R33, R27, 0x7054, R38 ;  /* 0x000070541b217816 */ /* 0x000fe40000000026 */
[----:B------:R-:W-:Y:S02]  /*7840*/  IADD3 R0, R18, R29, R3 ;  /* 0x0000001d12007210 */ /* 0x000fe40007ffe003 */
[----:B------:R-:W-:Y:S01]  /*7850*/  SHF.R.U32.HI R3, RZ, 0x10, R8 ;  /* 0x00000010ff037819 */ /* 0x000fe20000011608 */
[----:B------:R-:W0:Y:S01]  /*7860*/  LDS.128 R12, [R51+0xb000] ;  /* 0x00b00000330c7984 */ /* 0x000e220000000c00 */
[----:B------:R-:W-:Y:S02]  /*7870*/  SHF.R.U32.HI R27, RZ, 0x10, R5 ;  /* 0x00000010ff1b7819 */ /* 0x000fe40000011605 */
[----:B------:R-:W-:Y:S01]  /*7880*/  LOP3.LUT R3, R3, 0xff, RZ, 0xc0, !PT ;  /* 0x000000ff03037812 */ /* 0x000fe200078ec0ff */
[----:B------:R-:W1:Y:S01]  /*7890*/  LDS.128 R28, [R0+0xb000] ;  /* 0x00b00000001c7984 */ /* 0x000e620000000c00 */
[----:B------:R-:W-:-:S02]  /*78a0*/  LOP3.LUT R27, R27, 0xff, RZ, 0xc0, !PT ;  /* 0x000000ff1b1b7812 */ /* 0x000fc400078ec0ff */
[----:B------:R-:W-:Y:S02]  /*78b0*/  PRMT R3, R3, 0x7054, R20 ;  /* 0x0000705403037816 */ /* 0x000fe40000000014 */
[----:B------:R-:W-:Y:S02]  /*78c0*/  SHF.R.U32.HI R20, RZ, 0x10, R4 ;  /* 0x00000010ff147819 */ /* 0x000fe40000011604 */
[----:B------:R-:W-:Y:S02]  /*78d0*/  PRMT R37, R27, 0x7054, R40 ;  /* 0x000070541b257816 */ /* 0x000fe40000000028 */
[----:B------:R-:W-:Y:S02]  /*78e0*/  LOP3.LUT R20, R20, 0xff, RZ, 0xc0, !PT ;  /* 0x000000ff14147812 */ /* 0x000fe400078ec0ff */
[----:B------:R-:W-:Y:S02]  /*78f0*/  LOP3.LUT R40, R33, 0xff000000, R11, 0xf8, !PT ;  /* 0xff00000021287812 */ /* 0x000fe400078ef80b */
[----:B------:R-:W-:-:S02]  /*7900*/  PRMT R35, R20, 0x7054, R35 ;  /* 0x0000705414237816 */ /* 0x000fc40000000023 */
[----:B------:R-:W-:Y:S02]  /*7910*/  LOP3.LUT R8, R3, 0xff000000, R8, 0xf8, !PT ;  /* 0xff00000003087812 */ /* 0x000fe400078ef808 */
[----:B------:R-:W-:Y:S02]  /*7920*/  LOP3.LUT R11, R35, 0xff000000, R4, 0xf8, !PT ;  /* 0xff000000230b7812 */ /* 0x000fe400078ef804 */
[----:B------:R-:W-:Y:S02]  /*7930*/  LOP3.LUT R35, R37, 0xff000000, R5, 0xf8, !PT ;  /* 0xff00000025237812 */ /* 0x000fe400078ef805 */
[----:B------:R-:W-:Y:S02]  /*7940*/  LOP3.LUT R27, R21, 0xff000000, R9, 0xf8, !PT ;  /* 0xff000000151b7812 */ /* 0x000fe400078ef809 */
[----:B------:R-:W-:Y:S02]  /*7950*/  LOP3.LUT R3, R25, 0xff000000, R10, 0xf8, !PT ;  /* 0xff00000019037812 */ /* 0x000fe400078ef80a */
[----:B------:R-:W-:-:S02]  /*7960*/  F2FP.F16.E4M3.UNPACK_B R38, R35 ;  /* 0x00000023ff26723e */ /* 0x000fc400020006ff */
[----:B------:R-:W-:Y:S02]  /*7970*/  LOP3.LUT R4, R39, 0xff000000, R6, 0xf8, !PT ;  /* 0xff00000027047812 */ /* 0x000fe400078ef806 */
[----:B------:R-:W-:Y:S01]  /*7980*/  F2FP.F16.E4M3.UNPACK_B R35, R35.H1 ;  /* 0x00000023ff23723e */ /* 0x000fe200030006ff */
[----:B------:R-:W-:Y:S01]  /*7990*/  HADD2.F32 R41, -RZ, R38.H0_H0 ;  /* 0x20000026ff297230 */ /* 0x000fe20000004100 */
[-C--:B0-----:R-:W-:Y:S02]  /*79a0*/  F2FP.F16.E4M3.UNPACK_B R10, R12.reuse ;  /* 0x0000000cff0a723e */ /* 0x081fe400020006ff */
[----:B------:R-:W-:Y:S02]  /*79b0*/  F2FP.F16.E4M3.UNPACK_B R32, R12.H1 ;  /* 0x0000000cff20723e */ /* 0x000fe400030006ff */
[----:B-1----:R-:W-:Y:S02]  /*79c0*/  F2FP.F16.E4M3.UNPACK_B R12, R29 ;  /* 0x0000001dff0c723e */ /* 0x002fe400020006ff */
[----:B------:R-:W-:-:S02]  /*79d0*/  F2FP.F16.E4M3.UNPACK_B R20, R13 ;  /* 0x0000000dff14723e */ /* 0x000fc400020006ff */
[----:B------:R-:W-:Y:S01]  /*79e0*/  F2FP.F16.E4M3.UNPACK_B R25, R13.H1 ;  /* 0x0000000dff19723e */ /* 0x000fe200030006ff */
[----:B------:R-:W-:Y:S01]  /*79f0*/  HADD2.F32 R6, -RZ, R12.H0_H0 ;  /* 0x2000000cff067230 */ /* 0x000fe20000004100 */
[----:B------:R-:W-:Y:S01]  /*7a00*/  F2FP.F16.E4M3.UNPACK_B R13, R27 ;  /* 0x0000001bff0d723e */ /* 0x000fe200020006ff */
[----:B------:R-:W-:Y:S01]  /*7a10*/  HADD2.F32 R9, -RZ, R20.H0_H0 ;  /* 0x20000014ff097230 */ /* 0x000fe20000004100 */
[-C--:B------:R-:W-:Y:S01]  /*7a20*/  F2FP.F16.E4M3.UNPACK_B R33, R15.reuse ;  /* 0x0000000fff21723e */ /* 0x080fe200020006ff */
[----:B------:R-:W-:Y:S01]  /*7a30*/  HADD2.F32 R12, -RZ, R12.H1_H1 ;  /* 0x3000000cff0c7230 */ /* 0x000fe20000004100 */
[----:B------:R-:W-:Y:S01]  /*7a40*/  F2FP.F16.E4M3.UNPACK_B R37, R15.H1 ;  /* 0x0000000fff25723e */ /* 0x000fe200030006ff */
[----:B------:R-:W-:Y:S01]  /*7a50*/  HADD2.F32 R15, -RZ, R13.H0_H0 ;  /* 0x2000000dff0f7230 */ /* 0x000fe20000004100 */
[-C--:B------:R-:W-:Y:S01]  /*7a60*/  F2FP.F16.E4M3.UNPACK_B R36, R31.reuse ;  /* 0x0000001fff24723e */ /* 0x080fe200020006ff */
[----:B------:R-:W-:Y:S01]  /*7a70*/  HADD2.F32 R20, -RZ, R20.H1_H1 ;  /* 0x30000014ff147230 */ /* 0x000fe20000004100 */
[----:B------:R-:W-:-:S02]  /*7a80*/  F2FP.F16.E4M3.UNPACK_B R39, R31.H1 ;  /* 0x0000001fff27723e */ /* 0x000fc400030006ff */
[-C--:B------:R-:W-:Y:S01]  /*7a90*/  F2FP.F16.E4M3.UNPACK_B R21, R28.reuse ;  /* 0x0000001cff15723e */ /* 0x080fe200020006ff */
[C---:B------:R-:W-:Y:S01]  /*7aa0*/  FMUL.FTZ R42, R6.reuse, R15 ;  /* 0x0000000f062a7220 */ /* 0x040fe20000410000 */
[----:B------:R-:W-:Y:S01]  /*7ab0*/  F2FP.F16.E4M3.UNPACK_B R31, R28.H1 ;  /* 0x0000001cff1f723e */ /* 0x000fe200030006ff */
[----:B------:R-:W-:Y:S01]  /*7ac0*/  FMUL.FTZ R28, R6, R41 ;  /* 0x00000029061c7220 */ /* 0x000fe20000410000 */
[----:B------:R-:W-:Y:S02]  /*7ad0*/  F2FP.F16.E4M3.UNPACK_B R29, R29.H1 ;  /* 0x0000001dff1d723e */ /* 0x000fe400030006ff */
[-C--:B------:R-:W-:Y:S01]  /*7ae0*/  F2FP.F16.E4M3.UNPACK_B R7, R30.reuse ;  /* 0x0000001eff07723e */ /* 0x080fe200020006ff */
[C---:B------:R-:W-:Y:S01]  /*7af0*/  FFMA.FTZ R6, R9.reuse, R15, -R28 ;  /* 0x0000000f09067223 */ /* 0x040fe2000001081c */
[----:B------:R-:W-:Y:S01]  /*7b00*/  F2FP.F16.E4M3.UNPACK_B R28, R27.H1 ;  /* 0x0000001bff1c723e */ /* 0x000fe200030006ff */
[----:B------:R-:W-:Y:S01]  /*7b10*/  FFMA.FTZ R9, R9, R41, R42 ;  /* 0x0000002909097223 */ /* 0x000fe2000001002a */
[----:B------:R-:W-:Y:S01]  /*7b20*/  HADD2.F32 R15, -RZ, R13.H1_H1 ;  /* 0x3000000dff0f7230 */ /* 0x000fe20000004100 */
[----:B------:R-:W-:Y:S01]  /*7b30*/  F2FP.F16.E4M3.UNPACK_B R30, R30.H1 ;  /* 0x0000001eff1e723e */ /* 0x000fe200030006ff */
[----:B------:R-:W-:Y:S01]  /*7b40*/  HADD2.F32 R41, -RZ, R38.H1_H1 ;  /* 0x30000026ff297230 */ /* 0x000fe20000004100 */
[-C--:B------:R-:W-:Y:S01]  /*7b50*/  F2FP.F16.E4M3.UNPACK_B R5, R14.reuse ;  /* 0x0000000eff05723e */ /* 0x080fe200020006ff */
[----:B------:R-:W-:Y:S01]  /*7b60*/  HADD2.F32 R42, -RZ, R35.H0_H0 ;  /* 0x20000023ff2a7230 */ /* 0x000fe20000004100 */
[----:B------:R-:W-:Y:S01]  /*7b70*/  F2FP.F16.E4M3.UNPACK_B R14, R14.H1 ;  /* 0x0000000eff0e723e */ /* 0x000fe200030006ff */
[----:B------:R-:W-:-:S02]  /*7b80*/  HADD2.F32 R13, -RZ, R29.H0_H0 ;  /* 0x2000001dff0d7230 */ /* 0x000fc40000004100 */
[C---:B------:R-:W-:Y:S01]  /*7b90*/  FMUL.FTZ R45, R12.reuse, R41 ;  /* 0x000000290c2d7220 */ /* 0x040fe20000410000 */
[----:B------:R-:W-:Y:S02]  /*7ba0*/  HADD2.F32 R38, -RZ, R28.H0_H0 ;  /* 0x2000001cff267230 */ /* 0x000fe40000004100 */
[-C--:B------:R-:W-:Y:S01]  /*7bb0*/  FMUL.FTZ R12, R12, R15.reuse ;  /* 0x0000000f0c0c7220 */ /* 0x080fe20000410000 */
[----:B------:R-:W-:Y:S02]  /*7bc0*/  HADD2.F32 R27, -RZ, R25.H0_H0 ;  /* 0x20000019ff1b7230 */ /* 0x000fe40000004100 */
[C---:B------:R-:W-:Y:S01]  /*7bd0*/  FMUL.FTZ R44, R13.reuse, R42 ;  /* 0x0000002a0d2c7220 */ /* 0x040fe20000410000 */
[----:B------:R-:W-:Y:S02]  /*7be0*/  HADD2.F32 R29, -RZ, R29.H1_H1 ;  /* 0x3000001dff1d7230 */ /* 0x000fe40000004100 */
[-C--:B------:R-:W-:Y:S01]  /*7bf0*/  FMUL.FTZ R47, R13, R38.reuse ;  /* 0x000000260d2f7220 */ /* 0x080fe20000410000 */
[C---:B------:R-:W-:Y:S01]  /*7c00*/  FFMA.FTZ R13, R20.reuse, R15, -R45 ;  /* 0x0000000f140d7223 */ /* 0x040fe2000001082d */
[----:B------:R-:W-:Y:S01]  /*7c10*/  FFMA.FTZ R15, R27, R38, -R44 ;  /* 0x000000261b0f7223 */ /* 0x000fe2000001082c */
[----:B------:R-:W-:Y:S01]  /*7c20*/  F2FP.F16.E4M3.UNPACK_B R38, R40 ;  /* 0x00000028ff26723e */ /* 0x000fe200020006ff */
[----:B------:R-:W-:Y:S01]  /*7c30*/  FFMA.FTZ R12, R20, R41, R12 ;  /* 0x00000029140c7223 */ /* 0x000fe2000001000c */
[----:B------:R-:W-:Y:S01]  /*7c40*/  F2FP.F16.E4M3.UNPACK_B R45, R43 ;  /* 0x0000002bff2d723e */ /* 0x000fe200020006ff */
[----:B------:R-:W-:-:S02]  /*7c50*/  HADD2.F32 R44, -RZ, R35.H1_H1 ;  /* 0x30000023ff2c7230 */ /* 0x000fc40000004100 */
[----:B------:R-:W-:Y:S01]  /*7c60*/  FFMA.FTZ R20, R27, R42, R47 ;  /* 0x0000002a1b147223 */ /* 0x000fe2000001002f */
[----:B------:R-:W-:Y:S01]  /*7c70*/  HADD2.F32 R28, -RZ, R28.H1_H1 ;  /* 0x3000001cff1c7230 */ /* 0x000fe20000004100 */
[----:B------:R-:W-:Y:S01]  /*7c80*/  F2FP.F16.E4M3.UNPACK_B R43, R43.H1 ;  /* 0x0000002bff2b723e */ /* 0x000fe200030006ff */
[----:B------:R-:W-:Y:S02]  /*7c90*/  HADD2.F32 R27, -RZ, R36.H0_H0 ;  /* 0x20000024ff1b7230 */ /* 0x000fe40000004100 */
[C---:B------:R-:W-:Y:S01]  /*7ca0*/  FMUL.FTZ R48, R29.reuse, R44 ;  /* 0x0000002c1d307220 */ /* 0x040fe20000410000 */
[----:B------:R-:W-:Y:S02]  /*7cb0*/  HADD2.F32 R42, -RZ, R38.H0_H0 ;  /* 0x20000026ff2a7230 */ /* 0x000fe40000004100 */
[----:B------:R-:W-:Y:S01]  /*7cc0*/  FMUL.FTZ R29, R29, R28 ;  /* 0x0000001c1d1d7220 */ /* 0x000fe20000410000 */
[----:B------:R-:W-:Y:S01]  /*7cd0*/  HADD2.F32 R25, -RZ, R25.H1_H1 ;  /* 0x30000019ff197230 */ /* 0x000fe20000004100 */
[----:B------:R-:W-:Y:S01]  /*7ce0*/  F2FP.F16.E4M3.UNPACK_B R40, R40.H1 ;  /* 0x00000028ff28723e */ /* 0x000fe200030006ff */
[----:B------:R-:W-:-:S02]  /*7cf0*/  HADD2.F32 R46, -RZ, R45.H0_H0 ;  /* 0x2000002dff2e7230 */ /* 0x000fc40000004100 */
[----:B------:R-:W-:Y:S01]  /*7d00*/  FMUL.FTZ R41, R27, R42 ;  /* 0x0000002a1b297220 */ /* 0x000fe20000410000 */
[----:B------:R-:W-:Y:S02]  /*7d10*/  HADD2.F32 R35, -RZ, R33.H0_H0 ;  /* 0x20000021ff237230 */ /* 0x000fe40000004100 */
[C---:B------:R-:W-:Y:S01]  /*7d20*/  FFMA.FTZ R28, R25.reuse, R28, -R48 ;  /* 0x0000001c191c7223 */ /* 0x040fe20000010830 */
[----:B------:R-:W-:Y:S01]  /*7d30*/  FFMA.FTZ R29, R25, R44, R29 ;  /* 0x0000002c191d7223 */ /* 0x000fe2000001001d */
[-C--:B------:R-:W-:Y:S01]  /*7d40*/  FMUL.FTZ R50, R27, R46.reuse ;  /* 0x0000002e1b327220 */ /* 0x080fe20000410000 */
[----:B------:R-:W-:Y:S02]  /*7d50*/  HADD2.F32 R45, -RZ, R45.H1_H1 ;  /* 0x3000002dff2d7230 */ /* 0x000fe40000004100 */
[C---:B------:R-:W-:Y:S01]  /*7d60*/  FFMA.FTZ R25, R35.reuse, R46, R41 ;  /* 0x0000002e23197223 */ /* 0x040fe20000010029 */
[----:B------:R-:W-:Y:S02]  /*7d70*/  HADD2.F32 R36, -RZ, R36.H1_H1 ;  /* 0x30000024ff247230 */ /* 0x000fe40000004100 */
[----:B------:R-:W-:Y:S01]  /*7d80*/  FFMA.FTZ R27, R35, R42, -R50 ;  /* 0x0000002a231b7223 */ /* 0x000fe20000010832 */
[----:B------:R-:W-:Y:S01]  /*7d90*/  HADD2.F32 R41, -RZ, R38.H1_H1 ;  /* 0x30000026ff297230 */ /* 0x000fe20000004100 */
[----:B------:R-:W-:Y:S01]  /*7da0*/  F2FP.SATFINITE.E4M3.F32.PACK_AB_MERGE_C R20, R29, R20, RZ ;  /* 0x000000141d14723e */ /* 0x000fe200048070ff */
[----:B------:R-:W-:-:S02]  /*7db0*/  HADD2.F32 R44, -RZ, R43.H0_H0 ;  /* 0x2000002bff2c7230 */ /* 0x000fc40000004100 */
[C---:B------:R-:W-:Y:S01]  /*7dc0*/  FMUL.FTZ R46, R36.reuse, R45 ;  /* 0x0000002d242e7220 */ /* 0x040fe20000410000 */
[----:B------:R-:W-:Y:S02]  /*7dd0*/  HADD2.F32 R38, -RZ, R39.H0_H0 ;  /* 0x20000027ff267230 */ /* 0x000fe40000004100 */
[----:B------:R-:W-:Y:S01]  /*7de0*/  FMUL.FTZ R36, R36, R41 ;  /* 0x0000002924247220 */ /* 0x000fe20000410000 */
[----:B------:R-:W-:Y:S01]  /*7df0*/  HADD2.F32 R42, -RZ, R40.H0_H0 ;  /* 0x20000028ff2a7230 */ /* 0x000fe20000004100 */
[----:B------:R-:W-:Y:S01]  /*7e00*/  F2FP.SATFINITE.E4M3.F32.PACK_AB_MERGE_C R9, R12, R9, R20 ;  /* 0x000000090c09723e */ /* 0x000fe20004807014 */
[----:B------:R-:W-:Y:S02]  /*7e10*/  HADD2.F32 R33, -RZ, R33.H1_H1 ;  /* 0x30000021ff217230 */ /* 0x000fe40000004100 */
[C---:B------:R-:W-:Y:S01]  /*7e20*/  FMUL.FTZ R48, R38.reuse, R44 ;  /* 0x0000002c26307220 */ /* 0x040fe20000410000 */
[--C-:B------:R-:W-:Y:S02]  /*7e30*/  HADD2.F32 R35, -RZ, R37.reuse.H0_H0 ;  /* 0x20000025ff237230 */ /* 0x100fe40000004100 */
[----:B------:R-:W-:Y:S01]  /*7e40*/  FMUL.FTZ R47, R38, R42 ;  /* 0x0000002a262f7220 */ /* 0x000fe20000410000 */
[----:B------:R-:W-:-:S02]  /*7e50*/  HADD2.F32 R37, -RZ, R37.H1_H1 ;  /* 0x30000025ff257230 */ /* 0x000fc40000004100 */
[C---:B------:R-:W-:Y:S01]  /*7e60*/  FFMA.FTZ R38, R33.reuse, R41, -R46 ;  /* 0x0000002921267223 */ /* 0x040fe2000001082e */
[----:B------:R-:W-:Y:S01]  /*7e70*/  FFMA.FTZ R36, R33, R45, R36 ;  /* 0x0000002d21247223 */ /* 0x000fe20000010024 */
[C---:B------:R-:W-:Y:S01]  /*7e80*/  FFMA.FTZ R33, R35.reuse, R42, -R48 ;  /* 0x0000002a23217223 */ /* 0x040fe20000010830 */
[----:B------:R-:W-:Y:S01]  /*7e90*/  F2FP.F16.E4M3.UNPACK_B R45, R11.H1 ;  /* 0x0000000bff2d723e */ /* 0x000fe200030006ff */
[----:B------:R-:W-:Y:S01]  /*7ea0*/  HADD2.F32 R48, -RZ, R43.H1_H1 ;  /* 0x3000002bff307230 */ /* 0x000fe20000004100 */
[----:B------:R-:W-:Y:S01]  /*7eb0*/  F2FP.F16.E4M3.UNPACK_B R43, R8.H1 ;  /* 0x00000008ff2b723e */ /* 0x000fe200030006ff */
[----:B------:R-:W-:Y:S02]  /*7ec0*/  HADD2.F32 R41, -RZ, R39.H1_H1 ;  /* 0x30000027ff297230 */ /* 0x000fe40000004100 */
[----:B------:R-:W-:Y:S01]  /*7ed0*/  FFMA.FTZ R35, R35, R44, R47 ;  /* 0x0000002c23237223 */ /* 0x000fe2000001002f */
[----:B------:R-:W-:Y:S02]  /*7ee0*/  HADD2.F32 R42, -RZ, R40.H1_H1 ;  /* 0x30000028ff2a7230 */ /* 0x000fe40000004100 */
[----:B------:R-:W-:-:S02]  /*7ef0*/  HADD2.F32 R46, -RZ, R45.H0_H0 ;  /* 0x2000002dff2e7230 */ /* 0x000fc40000004100 */
[C---:B------:R-:W-:Y:S01]  /*7f00*/  FMUL.FTZ R52, R41.reuse, R48 ;  /* 0x0000003029347220 */ /* 0x040fe20000410000 */
[----:B------:R-:W-:Y:S02]  /*7f10*/  HADD2.F32 R40, -RZ, R31.H0_H0 ;  /* 0x2000001fff287230 */ /* 0x000fe40000004100 */
[----:B------:R-:W-:Y:S01]  /*7f20*/  FMUL.FTZ R47, R41, R42 ;  /* 0x0000002a292f7220 */ /* 0x000fe20000410000 */
[----:B------:R-:W-:Y:S02]  /*7f30*/  HADD2.F32 R44, -RZ, R43.H0_H0 ;  /* 0x2000002bff2c7230 */ /* 0x000fe40000004100 */
[--C-:B------:R-:W-:Y:S02]  /*7f40*/  HADD2.F32 R39, -RZ, R32.reuse.H0_H0 ;  /* 0x20000020ff277230 */ /* 0x100fe40000004100 */
[C---:B------:R-:W-:Y:S01]  /*7f50*/  FMUL.FTZ R50, R40.reuse, R46 ;  /* 0x0000002e28327220 */ /* 0x040fe20000410000 */
[----:B------:R-:W-:Y:S02]  /*7f60*/  HADD2.F32 R31, -RZ, R31.H1_H1 ;  /* 0x3000001fff1f7230 */ /* 0x000fe40000004100 */
[----:B------:R-:W-:Y:S01]  /*7f70*/  FMUL.FTZ R41, R40, R44 ;  /* 0x0000002c28297220 */ /* 0x000fe20000410000 */
[C---:B------:R-:W-:Y:S01]  /*7f80*/  FFMA.FTZ R40, R37.reuse, R42, -R52 ;  /* 0x0000002a25287223 */ /* 0x040fe20000010834 */
[----:B------:R-:W-:Y:S01]  /*7f90*/  FFMA.FTZ R42, R37, R48, R47 ;  /* 0x00000030252a7223 */ /* 0x000fe2000001002f */
[C---:B------:R-:W-:Y:S01]  /*7fa0*/  FFMA.FTZ R37, R39.reuse, R44, -R50 ;  /* 0x0000002c27257223 */ /* 0x040fe20000010832 */
[----:B------:R-:W-:Y:S01]  /*7fb0*/  FFMA.FTZ R39, R39, R46, R41 ;  /* 0x0000002e27277223 */ /* 0x000fe20000010029 */
[----:B------:R-:W-:Y:S01]  /*7fc0*/  HADD2.F32 R46, -RZ, R45.H1_H1 ;  /* 0x3000002dff2e7230 */ /* 0x000fe20000004100 */
[----:B------:R-:W-:Y:S01]  /*7fd0*/  F2FP.F16.E4M3.UNPACK_B R44, R11 ;  /* 0x0000000bff2c723e */ /* 0x000fe200020006ff */
[----:B------:R-:W-:Y:S01]  /*7fe0*/  HADD2.F32 R43, -RZ, R43.H1_H1 ;  /* 0x3000002bff2b7230 */ /* 0x000fe20000004100 */
[----:B------:R-:W-:Y:S01]  /*7ff0*/  F2FP.F16.E4M3.UNPACK_B R41, R8 ;  /* 0x00000008ff29723e */ /* 0x000fe200020006ff */
[----:B------:R-:W-:-:S02]  /*8000*/  HADD2.F32 R32, -RZ, R32.H1_H1 ;  /* 0x30000020ff207230 */ /* 0x000fc40000004100 */
[CC--:B------:R-:W-:Y:S01]  /*8010*/  FMUL.FTZ R47, R31.reuse, R46.reuse ;  /* 0x0000002e1f2f7220 */ /* 0x0c0fe20000410000 */
[----:B------:R-:W-:Y:S02]  /*8020*/  HADD2.F32 R45, -RZ, R44.H0_H0 ;  /* 0x2000002cff2d7230 */ /* 0x000fe40000004100 */
[-C--:B------:R-:W-:Y:S01]  /*8030*/  FMUL.FTZ R31, R31, R43.reuse ;  /* 0x0000002b1f1f7220 */ /* 0x080fe20000410000 */
[----:B------:R-:W-:Y:S02]  /*8040*/  HADD2.F32 R11, -RZ, R21.H0_H0 ;  /* 0x20000015ff0b7230 */ /* 0x000fe40000004100 */
[C---:B------:R-:W-:Y:S01]  /*8050*/  FFMA.FTZ R48, R32.reuse, R43, -R47 ;  /* 0x0000002b20307223 */ /* 0x040fe2000001082f */
[----:B------:R-:W-:Y:S02]  /*8060*/  HADD2.F32 R8, -RZ, R10.H0_H0 ;  /* 0x2000000aff087230 */ /* 0x000fe40000004100 */
[----:B------:R-:W-:Y:S01]  /*8070*/  FFMA.FTZ R50, R32, R46, R31 ;  /* 0x0000002e20327223 */ /* 0x000fe2000001001f */
[----:B------:R-:W-:-:S02]  /*8080*/  HADD2.F32 R31, -RZ, R41.H0_H0 ;  /* 0x20000029ff1f7230 */ /* 0x000fc40000004100 */
[C---:B------:R-:W-:Y:S01]  /*8090*/  FMUL.FTZ R43, R11.reuse, R45 ;  /* 0x0000002d0b2b7220 */ /* 0x040fe20000410000 */
[----:B------:R-:W-:Y:S02]  /*80a0*/  HADD2.F32 R44, -RZ, R44.H1_H1 ;  /* 0x3000002cff2c7230 */ /* 0x000fe40000004100 */
[----:B------:R-:W-:Y:S02]  /*80b0*/  HADD2.F32 R21, -RZ, R21.H1_H1 ;  /* 0x30000015ff157230 */ /* 0x000fe40000004100 */
[-C--:B------:R-:W-:Y:S01]  /*80c0*/  FMUL.FTZ R11, R11, R31.reuse ;  /* 0x0000001f0b0b7220 */ /* 0x080fe20000410000 */
[----:B------:R-:W-:Y:S02]  /*80d0*/  HADD2.F32 R41, -RZ, R41.H1_H1 ;  /* 0x30000029ff297230 */ /* 0x000fe40000004100 */
[C---:B------:R-:W-:Y:S01]  /*80e0*/  FFMA.FTZ R43, R8.reuse, R31, -R43 ;  /* 0x0000001f082b7223 */ /* 0x040fe2000001082b */
[----:B------:R-:W-:Y:S01]  /*80f0*/  HADD2.F32 R10, -RZ, R10.H1_H1 ;  /* 0x3000000aff0a7230 */ /* 0x000fe20000004100 */
[----:B------:R-:W-:Y:S01]  /*8100*/  F2FP.F16.E4M3.UNPACK_B R31, R4.H1 ;  /* 0x00000004ff1f723e */ /* 0x000fe200030006ff */
[C---:B------:R-:W-:Y:S01]  /*8110*/  FMUL.FTZ R47, R21.reuse, R44 ;  /* 0x0000002c152f7220 */ /* 0x040fe20000410000 */
[----:B------:R-:W-:Y:S01]  /*8120*/  FFMA.FTZ R45, R8, R45, R11 ;  /* 0x0000002d082d7223 */ /* 0x000fe2000001000b */
[----:B------:R-:W-:Y:S01]  /*8130*/  F2FP.F16.E4M3.UNPACK_B R8, R3.H1 ;  /* 0x00000003ff08723e */ /* 0x000fe200030006ff */
[-C--:B------:R-:W-:Y:S01]  /*8140*/  FMUL.FTZ R21, R21, R41.reuse ;  /* 0x0000002915157220 */ /* 0x080fe20000410000 */
[----:B------:R-:W-:Y:S01]  /*8150*/  FFMA.FTZ R46, R10, R41, -R47 ;  /* 0x000000290a2e7223 */ /* 0x000fe2000001082f */
[----:B------:R-:W-:Y:S01]  /*8160*/  HADD2.F32 R32, -RZ, R31.H0_H0 ;  /* 0x2000001fff207230 */ /* 0x000fe20000004100 */
[----:B------:R-:W-:Y:S01]  /*8170*/  F2FP.F16.E4M3.UNPACK_B R3, R3 ;  /* 0x00000003ff03723e */ /* 0x000fe200020006ff */
[----:B------:R-:W-:-:S02]  /*8180*/  HADD2.F32 R11, -RZ, R30.H0_H0 ;  /* 0x2000001eff0b7230 */ /* 0x000fc40000004100 */
[----:B------:R-:W-:Y:S01]  /*8190*/  FFMA.FTZ R44, R10, R44, R21 ;  /* 0x0000002c0a2c7223 */ /* 0x000fe20000010015 */
[--C-:B------:R-:W-:Y:S02]  /*81a0*/  HADD2.F32 R10, -RZ, R8.reuse.H0_H0 ;  /* 0x20000008ff0a7230 */ /* 0x100fe40000004100 */
[----:B------:R-:W-:Y:S02]  /*81b0*/  HADD2.F32 R21, -RZ, R8.H1_H1 ;  /* 0x30000008ff157230 */ /* 0x000fe40000004100 */
[C---:B------:R-:W-:Y:S01]  /*81c0*/  FMUL.FTZ R41, R11.reuse, R32 ;  /* 0x000000200b297220 */ /* 0x040fe20000410000 */
[----:B------:R-:W-:Y:S02]  /*81d0*/  HADD2.F32 R8, -RZ, R14.H0_H0 ;  /* 0x2000000eff087230 */ /* 0x000fe40000004100 */
[----:B------:R-:W-:Y:S01]  /*81e0*/  FMUL.FTZ R11, R11, R10 ;  /* 0x0000000a0b0b7220 */ /* 0x000fe20000410000 */
[----:B------:R-:W-:Y:S02]  /*81f0*/  HADD2.F32 R31, -RZ, R31.H1_H1 ;  /* 0x3000001fff1f7230 */ /* 0x000fe40000004100 */
[----:B------:R-:W-:-:S02]  /*8200*/  HADD2.F32 R30, -RZ, R30.H1_H1 ;  /* 0x3000001eff1e7230 */ /* 0x000fc40000004100 */
[C---:B------:R-:W-:Y:S01]  /*8210*/  FFMA.FTZ R47, R8.reuse, R32, R11 ;  /* 0x00000020082f7223 */ /* 0x040fe2000001000b */
[----:B------:R-:W-:Y:S01]  /*8220*/  HADD2.F32 R14, -RZ, R14.H1_H1 ;  /* 0x3000000eff0e7230 */ /* 0x000fe20000004100 */
[----:B------:R-:W-:Y:S01]  /*8230*/  F2FP.F16.E4M3.UNPACK_B R11, R4 ;  /* 0x00000004ff0b723e */ /* 0x000fe200020006ff */
[----:B------:R-:W-:Y:S01]  /*8240*/  FFMA.FTZ R41, R8, R10, -R41 ;  /* 0x0000000a08297223 */ /* 0x000fe20000010829 */
[C---:B------:R-:W-:Y:S01]  /*8250*/  FMUL.FTZ R49, R30.reuse, R31 ;  /* 0x0000001f1e317220 */ /* 0x040fe20000410000 */
[-C--:B------:R-:W-:Y:S01]  /*8260*/  FMUL.FTZ R30, R30, R21.reuse ;  /* 0x000000151e1e7220 */ /* 0x080fe20000410000 */
[----:B------:R-:W-:Y:S02]  /*8270*/  HADD2.F32 R8, -RZ, R3.H0_H0 ;  /* 0x20000003ff087230 */ /* 0x000fe40000004100 */
[C---:B------:R-:W-:Y:S01]  /*8280*/  FFMA.FTZ R52, R14.reuse, R21, -R49 ;  /* 0x000000150e347223 */ /* 0x040fe20000010831 */
[----:B------:R-:W-:Y:S01]  /*8290*/  FFMA.FTZ R54, R14, R31, R30 ;  /* 0x0000001f0e367223 */ /* 0x000fe2000001001e */
[----:B------:R-:W-:-:S02]  /*82a0*/  HADD2.F32 R14, -RZ, R11.H0_H0 ;  /* 0x2000000bff0e7230 */ /* 0x000fc40000004100 */
[----:B------:R-:W-:Y:S01]  /*82b0*/  HADD2.F32 R4, -RZ, R7.H0_H0 ;  /* 0x20000007ff047230 */ /* 0x000fe20000004100 */
[----:B------:R-:W-:Y:S01]  /*82c0*/  F2FP.SATFINITE.E4M3.F32.PACK_AB_MERGE_C R41, R52, R41, RZ ;  /* 0x000000293429723e */ /* 0x000fe200048070ff */
[----:B------:R-:W-:Y:S01]  /*82d0*/  HADD2.F32 R30, -RZ, R11.H1_H1 ;  /* 0x3000000bff1e7230 */ /* 0x000fe20000004100 */
[----:B------:R-:W-:Y:S01]  /*82e0*/  F2FP.SATFINITE.E4M3.F32.PACK_AB_MERGE_C R47, R54, R47, RZ ;  /* 0x0000002f362f723e */ /* 0x000fe200048070ff */
[----:B------:R-:W-:Y:S02]  /*82f0*/  HADD2.F32 R7, -RZ, R7.H1_H1 ;  /* 0x30000007ff077230 */ /* 0x000fe40000004100 */
[C---:B------:R-:W-:Y:S01]  /*8300*/  FMUL.FTZ R32, R4.reuse, R14 ;  /* 0x0000000e04207220 */ /* 0x040fe20000410000 */
[----:B------:R-:W-:Y:S02]  /*8310*/  HADD2.F32 R10, -RZ, R3.H1_H1 ;  /* 0x30000003ff0a7230 */ /* 0x000fe40000004100 */
[----:B------:R-:W-:Y:S01]  /*8320*/  FMUL.FTZ R11, R4, R8 ;  /* 0x00000008040b7220 */ /* 0x000fe20000410000 */
[----:B------:R-:W-:-:S02]  /*8330*/  HADD2.F32 R3, -RZ, R5.H0_H0 ;  /* 0x20000005ff037230 */ /* 0x000fc40000004100 */
[C---:B------:R-:W-:Y:S01]  /*8340*/  FMUL.FTZ R4, R7.reuse, R30 ;  /* 0x0000001e07047220 */ /* 0x040fe20000410000 */
[----:B------:R-:W-:Y:S02]  /*8350*/  HADD2.F32 R5, -RZ, R5.H1_H1 ;  /* 0x30000005ff057230 */ /* 0x000fe40000004100 */
[----:B------:R-:W-:Y:S01]  /*8360*/  FMUL.FTZ R7, R7, R10 ;  /* 0x0000000a07077220 */ /* 0x000fe20000410000 */
[C---:B------:R-:W-:Y:S01]  /*8370*/  FFMA.FTZ R32, R3.reuse, R8, -R32 ;  /* 0x0000000803207223 */ /* 0x040fe20000010820 */
[----:B------:R-:W-:Y:S01]  /*8380*/  FFMA.FTZ R3, R3, R14, R11 ;  /* 0x0000000e03037223 */ /* 0x000fe2000001000b */
[C---:B------:R-:W-:Y:S01]  /*8390*/  FFMA.FTZ R21, R5.reuse, R10, -R4 ;  /* 0x0000000a05157223 */ /* 0x040fe20000010804 */
[----:B------:R-:W-:Y:S01]  /*83a0*/  FFMA.FTZ R10, R5, R30, R7 ;  /* 0x0000001e050a7223 */ /* 0x000fe20000010007 */
[----:B------:R-:W-:Y:S02]  /*83b0*/  F2FP.SATFINITE.E4M3.F32.PACK_AB_MERGE_C R5, R28, R15, RZ ;  /* 0x0000000f1c05723e */ /* 0x000fe400048070ff */
[----:B------:R-:W-:-:S02]  /*83c0*/  F2FP.SATFINITE.E4M3.F32.PACK_AB_MERGE_C R7, R40, R33, RZ ;  /* 0x000000212807723e */ /* 0x000fc400048070ff */
[----:B------:R-:W-:Y:S02]  /*83d0*/  F2FP.SATFINITE.E4M3.F32.PACK_AB_MERGE_C R4, R48, R37, RZ ;  /* 0x000000253004723e */ /* 0x000fe400048070ff */
[----:B------:R-:W-:Y:S02]  /*83e0*/  F2FP.SATFINITE.E4M3.F32.PACK_AB_MERGE_C R11, R42, R35, RZ ;  /* 0x000000232a0b723e */ /* 0x000fe400048070ff */
[----:B------:R-:W-:Y:S02]  /*83f0*/  F2FP.SATFINITE.E4M3.F32.PACK_AB_MERGE_C R8, R50, R39, RZ ;  /* 0x000000273208723e */ /* 0x000fe400048070ff */
[----:B------:R-:W-:Y:S02]  /*8400*/  F2FP.SATFINITE.E4M3.F32.PACK_AB_MERGE_C R5, R13, R6, R5 ;  /* 0x000000060d05723e */ /* 0x000fe40004807005 */
[----:B------:R-:W-:Y:S02]  /*8410*/  F2FP.SATFINITE.E4M3.F32.PACK_AB_MERGE_C R7, R38, R27, R7 ;  /* 0x0000001b2607723e */ /* 0x000fe40004807007 */
[----:B------:R-:W-:-:S02]  /*8420*/  F2FP.SATFINITE.E4M3.F32.PACK_AB_MERGE_C R4, R46, R43, R4 ;  /* 0x0000002b2e04723e */ /* 0x000fc40004807004 */
[----:B------:R-:W-:Y:S02]  /*8430*/  F2FP.SATFINITE.E4M3.F32.PACK_AB_MERGE_C R6, R21, R32, R41 ;  /* 0x000000201506723e */ /* 0x000fe40004807029 */
[----:B------:R-:W-:Y:S02]  /*8440*/  F2FP.SATFINITE.E4M3.F32.PACK_AB_MERGE_C R11, R36, R25, R11 ;  /* 0x00000019240b723e */ /* 0x000fe4000480700b */
[----:B------:R-:W-:Y:S01]  /*8450*/  F2FP.SATFINITE.E4M3.F32.PACK_AB_MERGE_C R8, R44, R45, R8 ;  /* 0x0000002d2c08723e */ /* 0x000fe20004807008 */
[----:B------:R3:W-:Y:S01]  /*8460*/  STS.128 [R51+0xb000], R4 ;  /* 0x00b0000433007388 */ /* 0x0007e20000000c00 */
[----:B------:R-:W-:-:S05]  /*8470*/  F2FP.SATFINITE.E4M3.F32.PACK_AB_MERGE_C R10, R10, R3, R47 ;  /* 0x000000030a0a723e */ /* 0x000fca000480702f */
[----:B------:R3:W-:Y:S02]  /*8480*/  STS.128 [R0+0xb000], R8 ;  /* 0x00b0000800007388 */ /* 0x0007e40000000c00 */
.L_x_480:
[----:B------:R-:W-:Y:S05]  /*8490*/  BSYNC B0 ;  /* 0x0000000000007941 */ /* 0x000fea0003800000 */
.L_x_473:
[----:B------:R-:W-:Y:S01]  /*84a0*/  @!PT LDS RZ, [RZ] ;  /* 0x00000000fffff984 */ /* 0x000fe20000000800 */
[----:B------:R-:W-:Y:S01]  /*84b0*/  @!PT LDS RZ, [RZ] ;  /* 0x00000000fffff984 */ /* 0x000fe20000000800 */
[----:B------:R-:W-:Y:S01]  /*84c0*/  @!PT LDS RZ, [RZ] ;  /* 0x00000000fffff984 */ /* 0x000fe20000000800 */
[----:B------:R-:W-:Y:S01]  /*84d0*/  @!PT LDS RZ, [RZ] ;  /* 0x00000000fffff984 */ /* 0x000fe20000000800 */
[----:B------:R1:W-:Y:S06]  /*84e0*/  MEMBAR.ALL.CTA ;  /* 0x0000000000007992 */ /* 0x0003ec0000008000 */
[----:B-1----:R-:W1:Y:S01]  /*84f0*/  FENCE.VIEW.ASYNC.S ;  /* 0x00000000000073c6 */ /* 0x002e620000000000 */
[----:B------:R-:W-:Y:S05]  /*8500*/  WARPSYNC.ALL ;  /* 0x0000000000007948 */ /* 0x000fea0003800000 */
[----:B-1----:R-:W-:Y:S06]  /*8510*/  BAR.SYNC.DEFER_BLOCKING 0xd, 0x180 ;  /* 0x0346000000007b1d */ /* 0x002fec0000010000 */
.L_x_470:
[----:B0--3--:R-:W3:Y:S02]  /*8520*/  LDL R0, [R1+0xc] ;  /* 0x00000c0001007983 */ /* 0x009ee40000100800 */
[----:B---3--:R-:W-:-:S13]  /*8530*/  ISETP.NE.AND P0, PT, R0, 0x3, PT ;  /* 0x000000030000780c */ /* 0x008fda0003f05270 */
[----:B------:R-:W-:Y:S05]  /*8540*/  @!P0 BRA `(.L_x_488) ;  /* 0x0000000000048947 */ /* 0x000fea0003800000 */
[----:B------:R-:W-:Y:S01]  /*8550*/  BPT.TRAP 0x1 ;  /* 0x000000040000795c */ /* 0x000fe20000300000 */
.L_x_488:
[----:B------:R-:W3:Y:S04]  /*8560*/  LDL R0, [R1+0x10] ;  /* 0x0000100001007983 */ /* 0x000ee80000100800 */
[----:B-----5:R-:W1:Y:S01]  /*8570*/  LDL R5, [R1+0x8] ;  /* 0x0000080001057983 */ /* 0x020e620000100800 */
[----:B---3--:R-:W-:Y:S01]  /*8580*/  SHF.L.U32 R4, R0, 0x1f, RZ ;  /* 0x0000001f00047819 */ /* 0x008fe200000006ff */
[----:B-1--4-:R-:W-:-:S04]  /*8590*/  IMAD R3, R5, 0x8, R18 ;  /* 0x0000000805037824 */ /* 0x012fc800078e0212 */
[----:B------:R0:W1:Y:S01]  /*85a0*/  SYNCS.PHASECHK.TRANS64.TRYWAIT P1, [R3+URZ+0x13230], R4 ;  /* 0x01323004030075a7 */ /* 0x000062000802017f */
[----:B------:R-:W-:Y:S05]  /*85b0*/  @!P0 BRA `(.L_x_489) ;  /* 0x0000000000048947 */ /* 0x000fea0003800000 */
[----:B------:R-:W-:Y:S01]  /*85c0*/  BPT.TRAP 0x1 ;  /* 0x000000040000795c */ /* 0x000fe20000300000 */
.L_x_489:
[----:B------:R-:W-:-:S04]  /*85d0*/  IADD3 R0, R18, 0xe000, RZ ;  /* 0x0000e00012007810 */ /* 0x000fc80007ffe0ff */
[----:B------:R-:W-:-:S04]  /*85e0*/  SHF.R.U32.HI R0, RZ, 0x4, R0 ;  /* 0x00000004ff007819 */ /* 0x000fc80000011600 */
[----:B------:R-:W-:-:S04]  /*85f0*/  LOP3.LUT R0, R0, 0x3fff, RZ, 0xc0, !PT ;  /* 0x00003fff00007812 */ /* 0x000fc800078ec0ff */
[----:B------:R-:W-:-:S05]  /*8600*/  LOP3.LUT R21, R0, 0x10000, RZ, 0xfc, !PT ;  /* 0x0001000000157812 */ /* 0x000fca00078efcff */
[----:B------:R-:W-:Y:S01]  /*8610*/  IMAD R10, R5, 0x280, R21 ;  /* 0x00000280050a7824 */ /* 0x000fe200078e0215 */
[----:B-1----:R-:W-:Y:S06]  /*8620*/  @P1 BRA `(.L_x_490) ;  /* 0x0000000000081947 */ /* 0x002fec0003800000 */
[----:B------:R-:W1:Y:S02]  /*8630*/  SYNCS.PHASECHK.TRANS64.TRYWAIT P1, [R3+URZ+0x13230], R4 ;  /* 0x01323004030075a7 */ /* 0x000e64000802017f */
[----:B-1----:R-:W-:Y:S05]  /*8640*/  @!P1 BRA `(.L_x_491) ;  /* 0x0000010400089947 */ /* 0x002fea0003800000 */
.L_x_490:
[----:B01----:R-:W-:Y:S01]  /*8650*/  VIADD R4, R10, 0x80 ;  /* 0x000000800a047836 */ /* 0x003fe20000000000 */
[----:B------:R-:W-:Y:S05]  /*8660*/  WARPSYNC.ALL ;  /* 0x0000000000007948 */ /* 0x000fea0003800000 */
[----:B------:R-:W-:Y:S01]  /*8670*/  IMAD.MOV.U32 R11, RZ, RZ, -0x7fffffe0 ;  /* 0x80000020ff0b7424 */ /* 0x000fe200078e00ff */
[----:B------:R-:W-:Y:S01]  /*8680*/  R2UR UR10, R4 ;  /* 0x00000000040a72ca */ /* 0x000fe200000e0000 */
[----:B------:R-:W-:Y:S01]  /*8690*/  IMAD.MOV.U32 R5, RZ, RZ, -0x7fffffe0 ;  /* 0x80000020ff057424 */ /* 0x000fe200078e00ff */
[----:B------:R-:W-:Y:S01]  /*86a0*/  LOP3.LUT R4, R34, 0x10000, RZ, 0xfc, !PT ;  /* 0x0001000022047812 */ /* 0x000fe200078efcff */
[----:B------:R-:W-:Y:S01]  /*86b0*/  WARPGROUP.ARRIVE ;  /* 0x00000000000079c5 */ /* 0x000fe20000000000 */
[C---:B------:R-:W-:Y:S01]  /*86c0*/  R2UR UR6, R10.reuse ;  /* 0x000000000a0672ca */ /* 0x040fe200000e0000 */
[----:B------:R-:W-:Y:S01]  /*86d0*/  VIADD R6, R10, 0x100 ;  /* 0x000001000a067836 */ /* 0x000fe20000000000 */
[----:B------:R-:W-:Y:S01]  /*86e0*/  R2UR UR7, R11 ;  /* 0x000000000b0772ca */ /* 0x000fe200000e0000 */
[----:B------:R-:W-:Y:S01]  /*86f0*/  IMAD.MOV.U32 R7, RZ, RZ, -0x7fffffe0 ;  /* 0x80000020ff077424 */ /* 0x000fe200078e00ff */
[----:B------:R-:W-:Y:S01]  /*8700*/  R2UR UR4, R4 ;  /* 0x00000000040472ca */ /* 0x000fe200000e0000 */
[C---:B------:R-:W-:Y:S01]  /*8710*/  VIADD R8, R10.reuse, 0x180 ;  /* 0x000001800a087836 */ /* 0x040fe20000000000 */
[C---:B------:R-:W-:Y:S01]  /*8720*/  R2UR UR5, R5.reuse ;  /* 0x00000000050572ca */ /* 0x040fe200000e0000 */
[----:B------:R-:W-:Y:S01]  /*8730*/  IMAD.MOV.U32 R9, RZ, RZ, -0x7fffffe0 ;  /* 0x80000020ff097424 */ /* 0x000fe200078e00ff */
[C---:B------:R-:W-:Y:S01]  /*8740*/  R2UR UR11, R5.reuse ;  /* 0x00000000050b72ca */ /* 0x040fe200000e0000 */
[----:B------:R-:W-:Y:S01]  /*8750*/  VIADD R12, R10, 0x200 ;  /* 0x000002000a0c7836 */ /* 0x000fe20000000000 */
[----:B------:R-:W-:Y:S01]  /*8760*/  R2UR UR8, R4 ;  /* 0x00000000040872ca */ /* 0x000fe200000e0000 */
[----:B------:R-:W-:Y:S01]  /*8770*/  IMAD.MOV.U32 R13, RZ, RZ, -0x7fffffe0 ;  /* 0x80000020ff0d7424 */ /* 0x000fe200078e00ff */
[----:B------:R-:W-:Y:S01]  /*8780*/  R2UR UR9, R5 ;  /* 0x00000000050972ca */ /* 0x000fe200000e0000 */
[----:B------:R-:W-:Y:S01]  /*8790*/  IMAD.MOV.U32 R11, RZ, RZ, -0x7fffffe0 ;  /* 0x80000020ff0b7424 */ /* 0x000fe200078e00ff */
[----:B------:R-:W-:Y:S01]  /*87a0*/  R2UR UR14, R6 ;  /* 0x00000000060e72ca */ /* 0x000fe200000e0000 */
[----:B------:R-:W-:Y:S01]  /*87b0*/  VIADD R6, R10, 0x2 ;  /* 0x000000020a067836 */ /* 0x000fe20000000000 */
[----:B------:R-:W-:-:S02]  /*87c0*/  R2UR UR15, R7 ;  /* 0x00000000070f72ca */ /* 0x000fc400000e0000 */
[----:B------:R-:W-:Y:S01]  /*87d0*/  R2UR UR12, R4 ;  /* 0x00000000040c72ca */ /* 0x000fe200000e0000 */
[----:B------:R-:W-:Y:S01]  /*87e0*/  QGMMA.64x32x32.F32.E4M3.E4M3 R92, gdesc[UR4], RZ, !UPT, gsb0 ;  /* 0x00600000045c79f3 */ /* 0x000fe2000c0008ff */
[----:B------:R-:W-:Y:S02]  /*87f0*/  R2UR UR13, R5 ;  /* 0x00000000050d72ca */ /* 0x000fe400000e0000 */
[----:B------:R-:W-:Y:S01]  /*8800*/  R2UR UR18, R8 ;  /* 0x00000000081272ca */ /* 0x000fe200000e0000 */
[----:B------:R-:W-:Y:S01]  /*8810*/  VIADD R8, R10, 0x102 ;  /* 0x000001020a087836 */ /* 0x000fe20000000000 */
[----:B------:R-:W-:Y:S01]  /*8820*/  R2UR UR19, R9 ;  /* 0x00000000091372ca */ /* 0x000fe200000e0000 */
[----:B------:R-:W-:Y:S01]  /*8830*/  IMAD.MOV.U32 R9, RZ, RZ, -0x7fffffe0 ;  /* 0x80000020ff097424 */ /* 0x000fe200078e00ff */
[----:B------:R-:W-:Y:S02]  /*8840*/  R2UR UR16, R4 ;  /* 0x00000000041072ca */ /* 0x000fe400000e0000 */
[----:B------:R-:W-:-:S02]  /*8850*/  R2UR UR17, R5 ;  /* 0x00000000051172ca */ /* 0x000fc400000e0000 */
[----:B------:R-:W-:Y:S02]  /*8860*/  R2UR UR22, R12 ;  /* 0x000000000c1672ca */ /* 0x000fe400000e0000 */
[----:B------:R-:W-:Y:S02]  /*8870*/  R2UR UR23, R13 ;  /* 0x000000000d1772ca */ /* 0x000fe400000e0000 */
[----:B------:R-:W-:Y:S02]  /*8880*/  R2UR UR20, R4 ;  /* 0x00000000041472ca */ /* 0x000fe400000e0000 */
[----:B------:R-:W-:Y:S02]  /*8890*/  R2UR UR21, R5 ;  /* 0x00000000051572ca */ /* 0x000fe400000e0000 */
[----:B------:R-:W-:Y:S02]  /*88a0*/  MOV R7, 0x80000020 ;  /* 0x8000002000077802 */ /* 0x000fe40000000f00 */
[----:B------:R-:W-:Y:S01]  /*88b0*/  R2UR UR6, R6 ;  /* 0x00000000060672ca */ /* 0x000fe200000e0000 */
[----:B------:R-:W-:Y:S01]  /*88c0*/  VIADD R6, R10, 0x82 ;  /* 0x000000820a067836 */ /* 0x000fe20000000000 */
[----:B------:R-:W-:Y:S01]  /*88d0*/  R2UR UR7, R7 ;  /* 0x00000000070772ca */ /* 0x000fe200000e0000 */
[----:B------:R-:W-:Y:S01]  /*88e0*/  IMAD.MOV.U32 R7, RZ, RZ, -0x7fffffe0 ;  /* 0x80000020ff077424 */ /* 0x000fe200078e00ff */
[----:B------:R-:W-:Y:S01]  /*88f0*/  MOV R25, RZ ;  /* 0x000000ff00197202 */ /* 0x000fe20000000f00 */
[----:B------:R-:W-:-:S02]  /*8900*/  WARPGROUP.DEPBAR.LE gsb0, 0x0 ;  /* 0x00008000000079c5 */ /* 0x000fc40000010000 */
[----:B------:R-:W-:-:S06]  /*8910*/  WARPGROUP.ARRIVE ;  /* 0x00000000000079c5 */ /* 0x000fcc0000000000 */
[----:B------:R-:W-:Y:S01]  /*8920*/  QGMMA.64x32x32.F32.E4M3.E4M3 R76, gdesc[UR8], RZ, !UPT, gsb0 ;  /* 0x00600000084c79f3 */ /* 0x000fe2000c0008ff */
[----:B------:R-:W-:Y:S01]  /*8930*/  R2UR UR10, R6 ;  /* 0x00000000060a72ca */ /* 0x000fe200000e0000 */
[----:B------:R-:W-:Y:S01]  /*8940*/  VIADD R6, R4, 0x2 ;  /* 0x0000000204067836 */ /* 0x000fe20000000000 */
[----:B------:R-:W-:Y:S01]  /*8950*/  R2UR UR11, R7 ;  /* 0x00000000070b72ca */ /* 0x000fe200000e0000 */
[----:B------:R-:W-:-:S03]  /*8960*/  IMAD.MOV.U32 R7, RZ, RZ, -0x7fffffe0 ;  /* 0x80000020ff077424 */ /* 0x000fc600078e00ff */
[C---:B------:R-:W-:Y:S02]  /*8970*/  R2UR UR4, R6.reuse ;  /* 0x00000000060472ca */ /* 0x040fe400000e0000 */
[C---:B------:R-:W-:Y:S02]  /*8980*/  R2UR UR5, R7.reuse ;  /* 0x00000000070572ca */ /* 0x040fe400000e0000 */
[----:B------:R-:W-:Y:S02]  /*8990*/  R2UR UR8, R6 ;  /* 0x00000000060872ca */ /* 0x000fe400000e0000 */
[----:B------:R-:W-:Y:S01]  /*89a0*/  R2UR UR9, R7 ;  /* 0x00000000070972ca */ /* 0x000fe200000e0000 */
[----:B------:R-:W-:Y:S02]  /*89b0*/  WARPGROUP.DEPBAR.LE gsb0, 0x0 ;  /* 0x00008000000079c5 */ /* 0x000fe40000010000 */
[----:B------:R-:W-:-:S06]  /*89c0*/  WARPGROUP.ARRIVE ;  /* 0x00000000000079c5 */ /* 0x000fcc0000000000 */
[----:B------:R-:W-:Y:S01]  /*89d0*/  QGMMA.64x32x32.F32.E4M3.E4M3 R60, gdesc[UR12], RZ, !UPT, gsb0 ;  /* 0x006000000c3c79f3 */ /* 0x000fe2000c0008ff */
[----:B------:R-:W-:Y:S01]  /*89e0*/  R2UR UR14, R8 ;  /* 0x00000000080e72ca */ /* 0x000fe200000e0000 */
[----:B------:R-:W-:Y:S01]  /*89f0*/  VIADD R8, R10, 0x182 ;  /* 0x000001820a087836 */ /* 0x000fe20000000000 */
[----:B------:R-:W-:Y:S01]  /*8a00*/  R2UR UR15, R9 ;  /* 0x00000000090f72ca */ /* 0x000fe200000e0000 */
[----:B------:R-:W-:Y:S01]  /*8a10*/  IMAD.MOV.U32 R9, RZ, RZ, -0x7fffffe0 ;  /* 0x80000020ff097424 */ /* 0x000fe200078e00ff */
[----:B------:R-:W-:Y:S01]  /*8a20*/  R2UR UR12, R6 ;  /* 0x00000000060c72ca */ /* 0x000fe200000e0000 */
[----:B------:R-:W-:Y:S01]  /*8a30*/  VIADD R10, R10, 0x202 ;  /* 0x000002020a0a7836 */ /* 0x000fe20000000000 */
[----:B------:R-:W-:Y:S01]  /*8a40*/  R2UR UR13, R7 ;  /* 0x00000000070d72ca */ /* 0x000fe200000e0000 */
[----:B------:R-:W-:Y:S02]  /*8a50*/  WARPGROUP.DEPBAR.LE gsb0, 0x0 ;  /* 0x00008000000079c5 */ /* 0x000fe40000010000 */
[----:B------:R-:W-:-:S06]  /*8a60*/  WARPGROUP.ARRIVE ;  /* 0x00000000000079c5 */ /* 0x000fcc0000000000 */
[----:B------:R-:W-:Y:S01]  /*8a70*/  QGMMA.64x32x32.F32.E4M3.E4M3 R44, gdesc[UR16], RZ, !UPT, gsb0 ;  /* 0x00600000102c79f3 */ /* 0x000fe2000c0008ff */
[----:B------:R-:W-:Y:S02]  /*8a80*/  R2UR UR18, R8 ;  /* 0x00000000081272ca */ /* 0x000fe400000e0000 */
[----:B------:R-:W-:Y:S02]  /*8a90*/  R2UR UR19, R9 ;  /* 0x00000000091372ca */ /* 0x000fe400000e0000 */
[----:B------:R-:W-:Y:S02]  /*8aa0*/  R2UR UR16, R6 ;  /* 0x00000000061072ca */ /* 0x000fe400000e0000 */
        /* <DEDUP_REMOVED lines=24> */
[----:B------:R-:W-:Y:S05]  /*8c30*/  @!P0 BRA `(.L_x_492) ;  /* 0x0000000000048947 */ /* 0x000fea0003800000 */
[----:B------:R-:W-:Y:S01]  /*8c40*/  BPT.TRAP 0x1 ;  /* 0x000000040000795c */ /* 0x000fe20000300000 */
.L_x_492:
[----:B------:R-:W3:Y:S01]  /*8c50*/  LDL R0, [R1+0x5c] ;  /* 0x00005c0001007983 */ /* 0x000ee20000100800 */
[----:B------:R-:W-:-:S03]  /*8c60*/  P2R R10, PR, RZ, 0x1 ;  /* 0x00000001ff0a7803 */ /* 0x000fc60000000000 */
[----:B------:R-:W4:Y:S01]  /*8c70*/  LDL R108, [R1+0x20] ;  /* 0x00002000016c7983 */ /* 0x000f220000100800 */
[----:B---3--:R-:W-:-:S05]  /*8c80*/  IADD3 R9, R26, 0xa0, -R0 ;  /* 0x000000a01a097810 */ /* 0x008fca0007ffe800 */
        /* <DEDUP_REMOVED lines=9> */
[C---:B------:R-:W-:Y:S02]  /*8d20*/  ISETP.GT.AND P1, PT, R8.reuse, 0x10, PT ;  /* 0x000000100800780c */ /* 0x040fe40003f24270 */
[----:B------:R-:W-:Y:S02]  /*8d30*/  FSEL R97, R97, -INF , P3 ;  /* 0xff80000061617808 */ /* 0x000fe40001800000 */
[----:B------:R-:W-:Y:S02]  /*8d40*/  FMNMX.FTZ R0, R11, R0, !PT ;  /* 0x000000000b007209 */ /* 0x000fe40007810000 */
[----:B------:R-:W-:-:S02]  /*8d50*/  ISETP.GT.AND P2, PT, R8, 0x11, PT ;  /* 0x000000110800780c */ /* 0x000fc40003f44270 */
[----:B------:R-:W-:Y:S02]  /*8d60*/  FSEL R15, R100, -INF , P1 ;  /* 0xff800000640f7808 */ /* 0x000fe40000800000 */
[----:B------:R-:W-:Y:S02]  /*8d70*/  FMNMX.FTZ R0, R97, R0, !PT ;  /* 0x0000000061007209 */ /* 0x000fe40007810000 */
[----:B------:R-:W-:Y:S02]  /*8d80*/  FSEL R13, R94, -INF , P6 ;  /* 0xff8000005e0d7808 */ /* 0x000fe40003000000 */
[----:B------:R-:W-:Y:S01]  /*8d90*/  ISETP.GT.AND P6, PT, R8, 0x18, PT ;  /* 0x000000180800780c */ /* 0x000fe20003fc4270 */
[----:B------:R-:W3:Y:S01]  /*8da0*/  LDL R94, [R1+0x28] ;  /* 0x00002800015e7983 */ /* 0x000ee20000100800 */
        /* <DEDUP_REMOVED lines=15> */
[C---:B------:R-:W-:Y:S02]  /*8ea0*/  ISETP.GT.AND P1, PT, R8.reuse, 0x28, PT ;  /* 0x000000280800780c */ /* 0x040fe40003f24270 */
        /* <DEDUP_REMOVED lines=115> */
[----:B------:R-:W-:-:S04]  /*95e0*/  FSEL R41, R41, -INF , P6 ;  /* 0xff80000029297808 */ /* 0x000fc80003000000 */
[----:B------:R-:W-:-:S05]  /*95f0*/  FMNMX.FTZ R40, R41, R0, !PT ;  /* 0x0000000029287209 */ /* 0x000fca0007810000 */
[----:B------:R-:W0:Y:S02]  /*9600*/  SHFL.BFLY PT, R0, R40, 0x2, 0x1f ;  /* 0x0c401f0028007f89 */ /* 0x000e2400000e0000 */
[----:B0-----:R-:W-:-:S05]  /*9610*/  FMNMX.FTZ R46, R40, R0, !PT ;  /* 0x00000000282e7209 */ /* 0x001fca0007810000 */
[----:B------:R-:W0:Y:S01]  /*9620*/  SHFL.BFLY PT, R0, R46, 0x1, 0x1f ;  /* 0x0c201f002e007f89 */ /* 0x000e2200000e0000 */
[----:B------:R-:W-:Y:S02]  /*9630*/  P2R R44, PR, RZ, 0x8 ;  /* 0x00000008ff2c7803 */ /* 0x000fe40000000000 */
[----:B--2---:R-:W-:Y:S02]  /*9640*/  P2R R14, PR, RZ, 0x1 ;  /* 0x00000001ff0e7803 */ /* 0x004fe40000000000 */
[----:B------:R-:W-:Y:S02]  /*9650*/  P2R R20, PR, RZ, 0x2 ;  /* 0x00000002ff147803 */ /* 0x000fe40000000000 */
[----:B------:R-:W-:Y:S02]  /*9660*/  P2R R26, PR, RZ, 0x4 ;  /* 0x00000004ff1a7803 */ /* 0x000fe40000000000 */
[C---:B------:R-:W-:Y:S02]  /*9670*/  ISETP.GT.AND P2, PT, R8.reuse, 0x78, PT ;  /* 0x000000780800780c */ /* 0x040fe40003f44270 */
[----:B------:R-:W-:-:S02]  /*9680*/  ISETP.GT.AND P1, PT, R8, 0x79, PT ;  /* 0x000000790800780c */ /* 0x000fc40003f24270 */
[----:B------:R-:W-:Y:S02]  /*9690*/  ISETP.GT.AND P0, PT, R8, 0x80, PT ;  /* 0x000000800800780c */ /* 0x000fe40003f04270 */
[----:B0-----:R-:W-:-:S04]  /*96a0*/  FMNMX.FTZ R0, R46, R0, !PT ;  /* 0x000000002e007209 */ /* 0x001fc80007810000 */
[----:B------:R-:W-:Y:S01]  /*96b0*/  FSETP.NEU.FTZ.AND P3, PT, R0, -INF , PT ;  /* 0xff8000000000780b */ /* 0x000fe20003f7d000 */
[----:B------:R-:W-:-:S05]  /*96c0*/  FFMA.FTZ R48, R2, R0, -8 ;  /* 0xc100000002307423 */ /* 0x000fca0000010000 */
[----:B------:R-:W-:Y:S02]  /*96d0*/  FSEL R8, R48, RZ, P3 ;  /* 0x000000ff30087208 */ /* 0x000fe40001800000 */
[----:B------:R-:W-:Y:S02]  /*96e0*/  ISETP.NE.AND P3, PT, R44, RZ, PT ;  /* 0x000000ff2c00720c */ /* 0x000fe40003f65270 */
[----:B------:R-:W-:-:S04]  /*96f0*/  FMNMX.FTZ R44, R13, R95, !PT ;  /* 0x0000005f0d2c7209 */ /* 0x000fc80007810000 */
        /* <DEDUP_REMOVED lines=22> */
[----:B------:R-:W-:Y:S02]  /*9860*/  FMNMX.FTZ R62, R151, R60, !PT ;  /* 0x0000003c973e7209 */ /* 0x000fe40007810000 */
[----:B------:R-:W-:Y:S02]  /*9870*/  FSEL R30, R30, -INF , P0 ;  /* 0xff8000001e1e7808 */ /* 0x000fe40000000000 */
[----:B------:R-:W-:Y:S02]  /*9880*/  FMNMX.FTZ R62, R47, R62, !PT ;  /* 0x0000003e2f3e7209 */ /* 0x000fe40007810000 */
[----:B------:R-:W-:Y:S02]  /*9890*/  ISETP.NE.AND P0, PT, R14, RZ, PT ;  /* 0x000000ff0e00720c */ /* 0x000fe40003f05270 */
[----:B------:R-:W-:Y:S02]  /*98a0*/  FMNMX.FTZ R62, R155, R62, !PT ;  /* 0x0000003e9b3e7209 */ /* 0x000fe40007810000 */
[----:B------:R-:W-:-:S02]  /*98b0*/  FSEL R31, R31, -INF , P0 ;  /* 0xff8000001f1f7808 */ /* 0x000fc40000000000 */
[----:B------:R-:W-:Y:S01]  /*98c0*/  ISETP.NE.AND P0, PT, R10, RZ, PT ;  /* 0x000000ff0a00720c */ /* 0x000fe20003f05270 */
[----:B------:R-:W-:-:S01]  /*98d0*/  FFMA.FTZ R10, R2, R9, -R8 ;  /* 0x00000009020a7223 */ /* 0x000fc20000010808 */
[----:B------:R-:W-:-:S04]  /*98e0*/  FMNMX.FTZ R9, R51, R62, !PT ;  /* 0x0000003e33097209 */ /* 0x000fc80007810000 */
[----:B------:R-:W-:Y:S02]  /*98f0*/  FMNMX.FTZ R64, R54, R9, !PT ;  /* 0x0000000936407209 */ /* 0x000fe40007810000 */
[----:B------:R-:W-:Y:S02]  /*9900*/  FSEL R58, R58, -INF , P2 ;  /* 0xff8000003a3a7808 */ /* 0x000fe40001000000 */
[----:B------:R-:W-:Y:S02]  /*9910*/  FMNMX.FTZ R9, R55, R64, !PT ;  /* 0x0000004037097209 */ /* 0x000fe40007810000 */
[----:B------:R-:W-:Y:S02]  /*9920*/  FSEL R59, R59, -INF , P1 ;  /* 0xff8000003b3b7808 */ /* 0x000fe40000800000 */
[----:B------:R-:W-:-:S04]  /*9930*/  FMNMX.FTZ R64, R58, R9, !PT ;  /* 0x000000093a407209 */ /* 0x000fc80007810000 */
[----:B------:R-:W-:Y:S02]  /*9940*/  FMNMX.FTZ R9, R59, R64, !PT ;  /* 0x000000403b097209 */ /* 0x000fe40007810000 */
[----:B------:R-:W-:Y:S02]  /*9950*/  ISETP.NE.AND P1, PT, R20, RZ, PT ;  /* 0x000000ff1400720c */ /* 0x000fe40003f25270 */
[----:B------:R-:W-:Y:S01]  /*9960*/  FMNMX.FTZ R64, R30, R9, !PT ;  /* 0x000000091e407209 */ /* 0x000fe20007810000 */
[----:B------:R-:W-:-:S01]  /*9970*/  FFMA.FTZ R20, R2, R101, -R8 ;  /* 0x0000006502147223 */ /* 0x000fc20000010808 */
[----:B------:R-:W-:Y:S02]  /*9980*/  ISETP.NE.AND P2, PT, R26, RZ, PT ;  /* 0x000000ff1a00720c */ /* 0x000fe40003f45270 */
[----:B------:R-:W-:Y:S02]  /*9990*/  FSEL R101, R34, -INF , P1 ;  /* 0xff80000022657808 */ /* 0x000fe40000800000 */
[----:B------:R-:W-:Y:S01]  /*99a0*/  FMNMX.FTZ R64, R31, R64, !PT ;  /* 0x000000401f407209 */ /* 0x000fe20007810000 */
[----:B------:R-:W-:-:S01]  /*99b0*/  FFMA.FTZ R14, R2, R97, -R8 ;  /* 0x00000061020e7223 */ /* 0x000fc20000010808 */
[----:B------:R-:W-:-:S02]  /*99c0*/  FSEL R35, R35, -INF , P2 ;  /* 0xff80000023237808 */ /* 0x000fc40001000000 */
[----:B------:R-:W-:Y:S01]  /*99d0*/  FMNMX.FTZ R64, R101, R64, !PT ;  /* 0x0000004065407209 */ /* 0x000fe20007810000 */
[C-C-:B------:R-:W-:Y:S01]  /*99e0*/  FFMA.FTZ R97, R2.reuse, R105, -R8.reuse ;  /* 0x0000006902617223 */ /* 0x140fe20000010808 */
[----:B------:R-:W-:-:S01]  /*99f0*/  FFMA.FTZ R105, R2, R45, -R8 ;  /* 0x0000002d02697223 */ /* 0x000fc20000010808 */
[----:B------:R-:W-:Y:S02]  /*9a00*/  FSEL R45, R38, -INF , P3 ;  /* 0xff800000262d7808 */ /* 0x000fe40001800000 */
[----:B------:R-:W-:Y:S02]  /*9a10*/  FMNMX.FTZ R64, R35, R64, !PT ;  /* 0x0000004023407209 */ /* 0x000fe40007810000 */
[----:B------:R-:W-:Y:S02]  /*9a20*/  FSEL R39, R39, -INF , P4 ;  /* 0xff80000027277808 */ /* 0x000fe40002000000 */
[----:B------:R-:W-:Y:S01]  /*9a30*/  FMNMX.FTZ R64, R45, R64, !PT ;  /* 0x000000402d407209 */ /* 0x000fe20007810000 */
[----:B------:R-:W-:Y:S01]  /*9a40*/  FFMA.FTZ R26, R2, R109, -R8 ;  /* 0x0000006d021a7223 */ /* 0x000fe20000010808 */
[----:B------:R-:W-:-:S02]  /*9a50*/  FSEL R109, R42, -INF , P5 ;  /* 0xff8000002a6d7808 */ /* 0x000fc40002800000 */
[----:B------:R-:W-:Y:S02]  /*9a60*/  FMNMX.FTZ R64, R39, R64, !PT ;  /* 0x0000004027407209 */ /* 0x000fe40007810000 */
[----:B------:R-:W-:Y:S02]  /*9a70*/  FSEL R43, R43, -INF , P6 ;  /* 0xff8000002b2b7808 */ /* 0x000fe40003000000 */
[----:B------:R-:W-:-:S04]  /*9a80*/  FMNMX.FTZ R64, R109, R64, !PT ;  /* 0x000000406d407209 */ /* 0x000fc80007810000 */
[----:B------:R-:W-:-:S05]  /*9a90*/  FMNMX.FTZ R9, R43, R64, !PT ;  /* 0x000000402b097209 */ /* 0x000fca0007810000 */
[----:B------:R-:W0:Y:S02]  /*9aa0*/  SHFL.BFLY PT, R64, R9, 0x2, 0x1f ;  /* 0x0c401f0009407f89 */ /* 0x000e2400000e0000 */
[----:B0-----:R-:W-:-:S05]  /*9ab0*/  FMNMX.FTZ R64, R9, R64, !PT ;  /* 0x0000004009407209 */ /* 0x001fca0007810000 */
[----:B------:R-:W0:Y:S01]  /*9ac0*/  SHFL.BFLY PT, R9, R64, 0x1, 0x1f ;  /* 0x0c201f0040097f89 */ /* 0x000e2200000e0000 */
[----:B------:R-:W-:-:S01]  /*9ad0*/  FFMA.FTZ R40, R2, R111, -R8 ;  /* 0x0000006f02287223 */ /* 0x000fc20000010808 */
[C-C-:B------:R-:W-:Y:S01]  /*9ae0*/  FFMA.FTZ R111, R2.reuse, R12, -R8.reuse ;  /* 0x0000000c026f7223 */ /* 0x140fe20000010808 */
        /* <DEDUP_REMOVED lines=13> */
[----:B0-----:R-:W-:Y:S01]  /*9bc0*/  FMNMX.FTZ R9, R64, R9, !PT ;  /* 0x0000000940097209 */ /* 0x001fe20007810000 */
[----:B------:R-:W-:-:S03]  /*9bd0*/  FFMA.FTZ R131, R2, R131, -R8 ;  /* 0x0000008302837223 */ /* 0x000fc60000010808 */
[----:B------:R-:W-:Y:S01]  /*9be0*/  FSETP.NEU.FTZ.AND P1, PT, R9, -INF , PT ;  /* 0xff8000000900780b */ /* 0x000fe20003f3d000 */
[----:B------:R-:W-:-:S01]  /*9bf0*/  FFMA.FTZ R64, R2, R9, -8 ;  /* 0xc100000002407423 */ /* 0x000fc20000010009 */
        /* <DEDUP_REMOVED lines=18> */
[----:B------:R-:W-:-:S05]  /*9d20*/  FSEL R8, R64, RZ, P1 ;  /* 0x000000ff40087208 */ /* 0x000fca0000800000 */
[C-C-:B------:R-:W-:Y:S01]  /*9d30*/  FFMA.FTZ R13, R2.reuse, R13, -R8.reuse ;  /* 0x0000000d020d7223 */ /* 0x140fe20000010808 */
[----:B------:R-:W-:-:S01]  /*9d40*/  FFMA.FTZ R64, R2, R95, -R8 ;  /* 0x0000005f02407223 */ /* 0x000fc20000010808 */
[C-C-:B------:R-:W-:Y:S01]  /*9d50*/  FFMA.FTZ R27, R2.reuse, R27, -R8.reuse ;  /* 0x0000001b021b7223 */ /* 0x140fe20000010808 */
[----:B------:R-:W-:Y:S01]  /*9d60*/  MUFU.EX2 R10, R10 ;  /* 0x0000000a000a7308 */ /* 0x000fe20000000800 */
[----:B------:R-:W-:-:S07]  /*9d70*/  FFMA.FTZ R66, R2, R99, -R8 ;  /* 0x0000006302427223 */ /* 0x000fce0000010808 */
[----:B------:R-:W0:Y:S01]  /*9d80*/  MUFU.EX2 R93, R93 ;  /* 0x0000005d005d7308 */ /* 0x000e220000000800 */
[----:B------:R-:W-:-:S07]  /*9d90*/  FFMA.FTZ R41, R2, R113, -R8 ;  /* 0x0000007102297223 */ /* 0x000fce0000010808 */
[----:B------:R-:W-:Y:S08]  /*9da0*/  MUFU.EX2 R13, R13 ;  /* 0x0000000d000d7308 */ /* 0x000ff00000000800 */
[----:B------:R-:W1:Y:S01]  /*9db0*/  MUFU.EX2 R64, R64 ;  /* 0x0000004000407308 */ /* 0x000e620000000800 */
[----:B------:R-:W-:-:S07]  /*9dc0*/  FFMA.FTZ R68, R2, R103, -R8 ;  /* 0x0000006702447223 */ /* 0x000fce0000010808 */
[----:B------:R-:W2:Y:S08]  /*9dd0*/  MUFU.EX2 R11, R11 ;  /* 0x0000000b000b7308 */ /* 0x000eb00000000800 */
[----:B------:R-:W-:Y:S01]  /*9de0*/  MUFU.EX2 R27, R27 ;  /* 0x0000001b001b7308 */ /* 0x000fe20000000800 */
[----:B------:R-:W-:-:S07]  /*9df0*/  FFMA.FTZ R70, R2, R117, -R8 ;  /* 0x0000007502467223 */ /* 0x000fce0000010808 */
[----:B------:R-:W5:Y:S01]  /*9e00*/  MUFU.EX2 R14, R14 ;  /* 0x0000000e000e7308 */ /* 0x000f620000000800 */
[----:B------:R-:W-:-:S07]  /*9e10*/  FFMA.FTZ R84, R2, R67, -R8 ;  /* 0x0000004302547223 */ /* 0x000fce0000010808 */
[----:B------:R-:W-:Y:S01]  /*9e20*/  MUFU.EX2 R66, R66 ;  /* 0x0000004200427308 */ /* 0x000fe20000000800 */
[----:B------:R-:W-:-:S01]  /*9e30*/  FFMA.FTZ R71, R2, R71, -R8 ;  /* 0x0000004702477223 */ /* 0x000fc20000010808 */
[----:B0-----:R-:W-:-:S06]  /*9e40*/  FADD.FTZ R88, R10, R93 ;  /* 0x0000005d0a587221 */ /* 0x001fcc0000010000 */
[----:B------:R-:W0:Y:S01]  /*9e50*/  MUFU.EX2 R15, R15 ;  /* 0x0000000f000f7308 */ /* 0x000e220000000800 */
[----:B-1----:R-:W-:-:S01]  /*9e60*/  FADD.FTZ R90, R13, R64 ;  /* 0x000000400d5a7221 */ /* 0x002fc20000010000 */
[----:B------:R-:W-:-:S06]  /*9e70*/  FFMA.FTZ R95, R2, R107, -R8 ;  /* 0x0000006b025f7223 */ /* 0x000fcc0000010808 */
[----:B------:R-:W1:Y:S01]  /*9e80*/  MUFU.EX2 R41, R41 ;  /* 0x0000002900297308 */ /* 0x000e620000000800 */
[----:B------:R-:W-:-:S01]  /*9e90*/  FFMA.FTZ R72, R2, R121, -R8 ;  /* 0x0000007902487223 */ /* 0x000fc20000010808 */
[C-C-:B------:R-:W-:Y:S01]  /*9ea0*/  FFMA.FTZ R79, R2.reuse, R79, -R8.reuse ;  /* 0x0000004f024f7223 */ /* 0x140fe20000010808 */
[----:B------:R-:W-:-:S01]  /*9eb0*/  FFMA.FTZ R74, R2, R123, -R8 ;  /* 0x0000007b024a7223 */ /* 0x000fc20000010808 */
[C-C-:B------:R-:W-:Y:S01]  /*9ec0*/  FFMA.FTZ R83, R2.reuse, R83, -R8.reuse ;  /* 0x0000005302537223 */ /* 0x140fe20000010808 */
[----:B------:R-:W-:-:S03]  /*9ed0*/  FFMA.FTZ R76, R2, R129, -R8 ;  /* 0x00000081024c7223 */ /* 0x000fc60000010808 */
[----:B------:R-:W4:Y:S01]  /*9ee0*/  MUFU.EX2 R20, R20 ;  /* 0x0000001400147308 */ /* 0x000f220000000800 */
[----:B------:R-:W-:-:S01]  /*9ef0*/  FFMA.FTZ R87, R2, R87, -R8 ;  /* 0x0000005702577223 */ /* 0x000fc20000010808 */
[C-C-:B------:R-:W-:Y:S01]  /*9f00*/  FFMA.FTZ R78, R2.reuse, R133, -R8.reuse ;  /* 0x00000085024e7223 */ /* 0x140fe20000010808 */
[----:B------:R-:W-:-:S01]  /*9f10*/  FFMA.FTZ R91, R2, R91, -R8 ;  /* 0x0000005b025b7223 */ /* 0x000fc20000010808 */
[C-C-:B------:R-:W-:Y:S01]  /*9f20*/  FFMA.FTZ R80, R2.reuse, R137, -R8.reuse ;  /* 0x0000008902507223 */ /* 0x140fe20000010808 */
[----:B------:R-:W-:-:S01]  /*9f30*/  FFMA.FTZ R63, R2, R63, -R8 ;  /* 0x0000003f023f7223 */ /* 0x000fc20000010808 */
[C-C-:B------:R-:W-:Y:S02]  /*9f40*/  FFMA.FTZ R82, R2.reuse, R141, -R8.reuse ;  /* 0x0000008d02527223 */ /* 0x140fe40000010808 */
[----:B------:R-:W3:Y:S01]  /*9f50*/  MUFU.EX2 R68, R68 ;  /* 0x0000004400447308 */ /* 0x000ee20000000800 */
[----:B------:R-:W-:Y:S02]  /*9f60*/  VIADD R67, R3, 0x13240 ;  /* 0x0001324003437836 */ /* 0x000fe40000000000 */
        /* <DEDUP_REMOVED lines=18> */
[----:B------:R-:W3:Y:S01]  /*a090*/  MUFU.EX2 R26, R26 ;  /* 0x0000001a001a7308 */ /* 0x000ee20000000800 */
[----:B------:R-:W-:-:S01]  /*a0a0*/  FFMA.FTZ R8, R2, R43, -R8 ;  /* 0x0000002b02087223 */ /* 0x000fc20000010808 */
[----:B--2---:R-:W-:Y:S01]  /*a0b0*/  FADD.FTZ R43, R11, R88 ;  /* 0x000000580b2b7221 */ /* 0x004fe20000010000 */
[----:B-----5:R-:W-:-:S05]  /*a0c0*/  F2FP.SATFINITE.E4M3.F32.PACK_AB_MERGE_C R152, R14, R11, RZ ;  /* 0x0000000b0e98723e */ /* 0x020fca00048070ff */
[----:B------:R-:W-:Y:S01]  /*a0d0*/  MUFU.EX2 R3, R84 ;  /* 0x0000005400037308 */ /* 0x000fe20000000800 */
[----:B------:R-:W-:-:S07]  /*a0e0*/  FADD.FTZ R88, R14, R43 ;  /* 0x0000002b0e587221 */ /* 0x000fce0000010000 */
[----:B------:R-:W2:Y:S08]  /*a0f0*/  MUFU.EX2 R70, R70 ;  /* 0x0000004600467308 */ /* 0x000eb00000000800 */
[----:B------:R5:W-:Y:S01]  /*a100*/  MUFU.EX2 R84, R71 ;  /* 0x0000004700547308 */ /* 0x000be20000000800 */
[----:B0-----:R-:W-:-:S01]  /*a110*/  FADD.FTZ R11, R15, R88 ;  /* 0x000000580f0b7221 */ /* 0x001fc20000010000 */
[----:B-----5:R-:W-:-:S06]  /*a120*/  FADD.FTZ R71, R27, R90 ;  /* 0x0000005a1b477221 */ /* 0x020fcc0000010000 */
[----:B------:R-:W0:Y:S01]  /*a130*/  MUFU.EX2 R97, R97 ;  /* 0x0000006100617308 */ /* 0x000e220000000800 */
[----:B------:R-:W-:-:S07]  /*a140*/  FADD.FTZ R14, R66, R71 ;  /* 0x00000047420e7221 */ /* 0x000fce0000010000 */
[----:B------:R-:W5:Y:S01]  /*a150*/  MUFU.EX2 R95, R95 ;  /* 0x0000005f005f7308 */ /* 0x000f620000000800 */
[----:B-1----:R-:W-:-:S01]  /*a160*/  FADD.FTZ R43, R41, R14 ;  /* 0x0000000e292b7221 */ /* 0x002fc20000010000 */
[----:B----4-:R-:W-:-:S06]  /*a170*/  FADD.FTZ R11, R20, R11 ;  /* 0x0000000b140b7221 */ /* 0x010fcc0000010000 */
[----:B------:R-:W1:Y:S01]  /*a180*/  MUFU.EX2 R40, R40 ;  /* 0x0000002800287308 */ /* 0x000e620000000800 */
[----:B---3--:R-:W-:-:S07]  /*a190*/  FADD.FTZ R43, R68, R43 ;  /* 0x0000002b442b7221 */ /* 0x008fce0000010000 */
[----:B------:R-:W3:Y:S01]  /*a1a0*/  MUFU.EX2 R72, R72 ;  /* 0x0000004800487308 */ /* 0x000ee20000000800 */
[----:B------:R-:W-:-:S01]  /*a1b0*/  FADD.FTZ R88, R26, R11 ;  /* 0x0000000b1a587221 */ /* 0x000fc20000010000 */
[----:B--2---:R-:W-:-:S06]  /*a1c0*/  FADD.FTZ R90, R70, R43 ;  /* 0x0000002b465a7221 */ /* 0x004fcc0000010000 */
[----:B------:R-:W2:Y:S08]  /*a1d0*/  MUFU.EX2 R77, R77 ;  /* 0x0000004d004d7308 */ /* 0x000eb00000000800 */
[----:B------:R-:W4:Y:S01]  /*a1e0*/  MUFU.EX2 R79, R79 ;  /* 0x0000004f004f7308 */ /* 0x000f220000000800 */
[----:B0-----:R-:W-:-:S01]  /*a1f0*/  FADD.FTZ R11, R97, R88 ;  /* 0x00000058610b7221 */ /* 0x001fc20000010000 */
[----:B-----5:R-:W-:-:S06]  /*a200*/  FADD.FTZ R43, R95, R90 ;  /* 0x0000005a5f2b7221 */ /* 0x020fcc0000010000 */
[----:B------:R-:W0:Y:S08]  /*a210*/  MUFU.EX2 R44, R115 ;  /* 0x00000073002c7308 */ /* 0x000e300000000800 */
[----:B------:R-:W5:Y:S01]  /*a220*/  MUFU.EX2 R74, R74 ;  /* 0x0000004a004a7308 */ /* 0x000f620000000800 */
[----:B-1----:R-:W-:-:S01]  /*a230*/  FADD.FTZ R88, R40, R11 ;  /* 0x0000000b28587221 */ /* 0x002fc20000010000 */
[----:B---3--:R-:W-:-:S06]  /*a240*/  FADD.FTZ R90, R72, R43 ;  /* 0x0000002b485a7221 */ /* 0x008fcc0000010000 */
[----:B------:R-:W1:Y:S08]  /*a250*/  MUFU.EX2 R81, R81 ;  /* 0x0000005100517308 */ /* 0x000e700000000800 */
[----:B------:R-:W3:Y:S01]  /*a260*/  MUFU.EX2 R83, R83 ;  /* 0x0000005300537308 */ /* 0x000ee20000000800 */
[----:B--2---:R-:W-:-:S01]  /*a270*/  FADD.FTZ R11, R77, R88 ;  /* 0x000000584d0b7221 */ /* 0x004fc20000010000 */
[----:B----4-:R-:W-:-:S06]  /*a280*/  FADD.FTZ R43, R79, R90 ;  /* 0x0000005a4f2b7221 */ /* 0x010fcc0000010000 */
        /* <DEDUP_REMOVED lines=20> */
[----:B------:R-:W1:Y:S01]  /*a3d0*/  MUFU.EX2 R61, R61 ;  /* 0x0000003d003d7308 */ /* 0x000e620000000800 */
[----:B------:R-:W-:-:S07]  /*a3e0*/  PRMT R67, R108, 0x654, R67 ;  /* 0x000006546c437816 */ /* 0x000fce0000000043 */
[----:B------:R-:W3:Y:S01]  /*a3f0*/  MUFU.EX2 R63, R63 ;  /* 0x0000003f003f7308 */ /* 0x000ee20000000800 */
[----:B--2---:R-:W-:-:S01]  /*a400*/  FADD.FTZ R11, R89, R90 ;  /* 0x0000005a590b7221 */ /* 0x004fc20000010000 */
[----:B----4-:R-:W-:Y:S01]  /*a410*/  FADD.FTZ R43, R91, R92 ;  /* 0x0000005c5b2b7221 */ /* 0x010fe20000010000 */
[----:B------:R2:W-:Y:S05]  /*a420*/  SYNCS.ARRIVE.TRANS64.RED.A1T0 RZ, [R67+URZ], RZ ;  /* 0x000000ff43ff79a7 */ /* 0x0005ea000810043f */
[----:B------:R-:W4:Y:S08]  /*a430*/  MUFU.EX2 R52, R131 ;  /* 0x0000008300347308 */ /* 0x000f300000000800 */
[----:B------:R-:W4:Y:S01]  /*a440*/  MUFU.EX2 R82, R82 ;  /* 0x0000005200527308 */ /* 0x000f220000000800 */
[----:B0-----:R-:W-:-:S01]  /*a450*/  FADD.FTZ R90, R50, R11 ;  /* 0x0000000b325a7221 */ /* 0x001fc20000010000 */
[----:B------:R-:W-:-:S06]  /*a460*/  F2FP.SATFINITE.E4M3.F32.PACK_AB_MERGE_C R154, R97, R26, RZ ;  /* 0x0000001a619a723e */ /* 0x000fcc00048070ff */
[----:B------:R-:W0:Y:S01]  /*a470*/  MUFU.EX2 R65, R65 ;  /* 0x0000004100417308 */ /* 0x000e220000000800 */
[----:B-----5:R-:W-:-:S01]  /*a480*/  FADD.FTZ R26, R80, R43 ;  /* 0x0000002b501a7221 */ /* 0x020fc20000010000 */
[----:B-1----:R-:W-:-:S06]  /*a490*/  FADD.FTZ R11, R61, R90 ;  /* 0x0000005a3d0b7221 */ /* 0x002fcc0000010000 */
[----:B------:R-:W1:Y:S01]  /*a4a0*/  MUFU.EX2 R60, R135 ;  /* 0x00000087003c7308 */ /* 0x000e620000000800 */
[----:B---3--:R-:W-:-:S07]  /*a4b0*/  FADD.FTZ R43, R63, R26 ;  /* 0x0000001a3f2b7221 */ /* 0x008fce0000010000 */
[----:B--2---:R-:W2:Y:S01]  /*a4c0*/  MUFU.EX2 R67, R145 ;  /* 0x0000009100437308 */ /* 0x004ea20000000800 */
[----:B------:R-:W-:Y:S01]  /*a4d0*/  F2FP.SATFINITE.E4M3.F32.PACK_AB_MERGE_C R148, R81, R44, RZ ;  /* 0x0000002c5194723e */ /* 0x000fe200048070ff */
[----:B----4-:R-:W-:-:S06]  /*a4e0*/  FADD.FTZ R26, R52, R11 ;  /* 0x0000000b341a7221 */ /* 0x010fcc0000010000 */
[----:B------:R-:W3:Y:S01]  /*a4f0*/  MUFU.EX2 R69, R69 ;  /* 0x0000004500457308 */ /* 0x000ee20000000800 */
[----:B------:R-:W-:-:S01]  /*a500*/  FADD.FTZ R44, R82, R43 ;  /* 0x0000002b522c7221 */ /* 0x000fc20000010000 */
[C---:B0-----:R-:W-:Y:S01]  /*a510*/  F2FP.SATFINITE.E4M3.F32.PACK_AB_MERGE_C R136, R65.reuse, R52, RZ ;  /* 0x000000344188723e */ /* 0x041fe200048070ff */
[----:B------:R-:W-:-:S05]  /*a520*/  FADD.FTZ R65, R65, R26 ;  /* 0x0000001a41417221 */ /* 0x000fca0000010000 */
[----:B------:R-:W0:Y:S01]  /*a530*/  MUFU.EX2 R62, R62 ;  /* 0x0000003e003e7308 */ /* 0x000e220000000800 */
[----:B------:R-:W-:-:S07]  /*a540*/  FADD.FTZ R44, R3, R44 ;  /* 0x0000002c032c7221 */ /* 0x000fce0000010000 */
[----:B------:R-:W4:Y:S01]  /*a550*/  MUFU.EX2 R149, R149 ;  /* 0x0000009500957308 */ /* 0x000f220000000800 */
[----:B-1----:R-:W-:-:S07]  /*a560*/  FADD.FTZ R26, R60, R65 ;  /* 0x000000413c1a7221 */ /* 0x002fce0000010000 */
[----:B------:R-:W1:Y:S01]  /*a570*/  MUFU.EX2 R73, R73 ;  /* 0x0000004900497308 */ /* 0x000e620000000800 */
[----:B--2---:R-:W-:-:S07]  /*a580*/  FADD.FTZ R11, R67, R44 ;  /* 0x0000002c430b7221 */ /* 0x004fce0000010000 */
[----:B------:R-:W2:Y:S01]  /*a590*/  MUFU.EX2 R86, R75 ;  /* 0x0000004b00567308 */ /* 0x000ea20000000800 */
[----:B---3--:R-:W-:-:S01]  /*a5a0*/  FADD.FTZ R43, R69, R26 ;  /* 0x0000001a452b7221 */ /* 0x008fc20000010000 */
[----:B------:R-:W-:-:S06]  /*a5b0*/  FADD.FTZ R26, R84, R11 ;  /* 0x0000000b541a7221 */ /* 0x000fcc0000010000 */
[----:B------:R-:W3:Y:S08]  /*a5c0*/  MUFU.EX2 R34, R143 ;  /* 0x0000008f00227308 */ /* 0x000ef00000000800 */
[----:B------:R-:W5:Y:S01]  /*a5d0*/  MUFU.EX2 R151, R151 ;  /* 0x0000009700977308 */ /* 0x000f620000000800 */
[----:B0-----:R-:W-:-:S01]  /*a5e0*/  FADD.FTZ R44, R62, R43 ;  /* 0x0000002b3e2c7221 */ /* 0x001fc20000010000 */
[----:B----4-:R-:W-:-:S06]  /*a5f0*/  FADD.FTZ R11, R149, R26 ;  /* 0x0000001a950b7221 */ /* 0x010fcc0000010000 */
[----:B------:R-:W0:Y:S01]  /*a600*/  MUFU.EX2 R105, R105 ;  /* 0x0000006900697308 */ /* 0x000e220000000800 */
[----:B-1----:R-:W-:-:S07]  /*a610*/  F2FP.SATFINITE.E4M3.F32.PACK_AB_MERGE_C R138, R73, R62, RZ ;  /* 0x0000003e498a723e */ /* 0x002fce00048070ff */
[----:B------:R-:W1:Y:S01]  /*a620*/  MUFU.EX2 R14, R47 ;  /* 0x0000002f000e7308 */ /* 0x000e620000000800 */
[----:B------:R-:W-:-:S01]  /*a630*/  FADD.FTZ R73, R73, R44 ;  /* 0x0000002c49497221 */ /* 0x000fc20000010000 */
[----:B--2---:R-:W-:-:S06]  /*a640*/  F2FP.SATFINITE.E4M3.F32.PACK_AB_MERGE_C R149, R86, R149, RZ ;  /* 0x000000955695723e */ /* 0x004fcc00048070ff */
[----:B------:R-:W2:Y:S01]  /*a650*/  MUFU.EX2 R38, R38 ;  /* 0x0000002600267308 */ /* 0x000ea20000000800 */
[----:B------:R-:W-:-:S07]  /*a660*/  FADD.FTZ R86, R86, R11 ;  /* 0x0000000b56567221 */ /* 0x000fce0000010000 */
[----:B------:R-:W4:Y:S01]  /*a670*/  MUFU.EX2 R155, R155 ;  /* 0x0000009b009b7308 */ /* 0x000f220000000800 */
[----:B------:R-:W-:Y:S01]  /*a680*/  F2FP.SATFINITE.E4M3.F32.PACK_AB_MERGE_C R152, R93, R10, R152 ;  /* 0x0000000a5d98723e */ /* 0x000fe20004807098 */
[----:B---3--:R-:W-:-:S06]  /*a690*/  FADD.FTZ R10, R34, R73 ;  /* 0x00000049220a7221 */ /* 0x008fcc0000010000 */
[----:B------:R-:W3:Y:S01]  /*a6a0*/  MUFU.EX2 R49, R49 ;  /* 0x0000003100317308 */ /* 0x000ee20000000800 */
[----:B-----5:R-:W-:-:S07]  /*a6b0*/  FADD.FTZ R11, R151, R86 ;  /* 0x00000056970b7221 */ /* 0x020fce0000010000 */
[----:B------:R-:W5:Y:S01]  /*a6c0*/  MUFU.EX2 R88, R51 ;  /* 0x0000003300587308 */ /* 0x000f620000000800 */
[----:B------:R-:W-:Y:S01]  /*a6d0*/  F2FP.SATFINITE.E4M3.F32.PACK_AB_MERGE_C R154, R20, R15, R154 ;  /* 0x0000000f149a723e */ /* 0x000fe2000480709a */
[----:B0-----:R-:W-:-:S06]  /*a6e0*/  FADD.FTZ R15, R105, R10 ;  /* 0x0000000a690f7221 */ /* 0x001fcc0000010000 */
[----:B------:R-:W0:Y:S01]  /*a6f0*/  MUFU.EX2 R42, R42 ;  /* 0x0000002a002a7308 */ /* 0x000e220000000800 */
[----:B-1----:R-:W-:-:S07]  /*a700*/  FADD.FTZ R20, R14, R11 ;  /* 0x0000000b0e147221 */ /* 0x002fce0000010000 */
[----:B------:R-:W1:Y:S01]  /*a710*/  MUFU.EX2 R54, R54 ;  /* 0x0000003600367308 */ /* 0x000e620000000800 */
[----:B--2---:R-:W-:-:S01]  /*a720*/  FADD.FTZ R26, R38, R15 ;  /* 0x0000000f261a7221 */ /* 0x004fc20000010000 */
[----:B----4-:R-:W-:-:S06]  /*a730*/  FADD.FTZ R15, R155, R20 ;  /* 0x000000149b0f7221 */ /* 0x010fcc0000010000 */
[----:B------:R-:W2:Y:S01]  /*a740*/  MUFU.EX2 R53, R53 ;  /* 0x0000003500357308 */ /* 0x000ea20000000800 */
[----:B---3--:R-:W-:-:S07]  /*a750*/  F2FP.SATFINITE.E4M3.F32.PACK_AB_MERGE_C R140, R49, R38, RZ ;  /* 0x00000026318c723e */ /* 0x008fce00048070ff */
[----:B------:R-:W-:Y:S01]  /*a760*/  MUFU.EX2 R55, R55 ;  /* 0x0000003700377308 */ /* 0x000fe20000000800 */
[----:B------:R-:W-:-:S07]  /*a770*/  FADD.FTZ R49, R49, R26 ;  /* 0x0000001a31317221 */ /* 0x000fce0000010000 */
[----:B------:R-:W-:Y:S01]  /*a780*/  MUFU.EX2 R56, R56 ;  /* 0x0000003800387308 */ /* 0x000fe20000000800 */
[----:B-----5:R-:W-:-:S07]  /*a790*/  FADD.FTZ R15, R88, R15 ;  /* 0x0000000f580f7221 */ /* 0x020fce0000010000 */
[----:B------:R-:W3:Y:S08]  /*a7a0*/  MUFU.EX2 R57, R57 ;  /* 0x0000003900397308 */ /* 0x000ef00000000800 */
[----:B------:R-:W4:Y:S01]  /*a7b0*/  MUFU.EX2 R58, R58 ;  /* 0x0000003a003a7308 */ /* 0x000f220000000800 */
[----:B0-----:R-:W-:-:S01]  /*a7c0*/  FADD.FTZ R20, R42, R49 ;  /* 0x000000312a147221 */ /* 0x001fc20000010000 */
[----:B-1----:R-:W-:-:S06]  /*a7d0*/  FADD.FTZ R26, R54, R15 ;  /* 0x0000000f361a7221 */ /* 0x002fcc0000010000 */
[----:B------:R-:W0:Y:S01]  /*a7e0*/  MUFU.EX2 R59, R59 ;  /* 0x0000003b003b7308 */ /* 0x000e220000000800 */
[----:B--2---:R-:W-:-:S07]  /*a7f0*/  FADD.FTZ R15, R53, R20 ;  /* 0x00000014350f7221 */ /* 0x004fce0000010000 */
[----:B------:R-:W-:Y:S08]  /*a800*/  MUFU.EX2 R32, R32 ;  /* 0x0000002000207308 */ /* 0x000ff00000000800 */
[----:B------:R-:W1:Y:S08]  /*a810*/  MUFU.EX2 R33, R33 ;  /* 0x0000002100217308 */ /* 0x000e700000000800 */
[----:B------:R-:W2:Y:S01]  /*a820*/  MUFU.EX2 R28, R28 ;  /* 0x0000001c001c7308 */ /* 0x000ea20000000800 */
[----:B---3--:R-:W-:-:S07]  /*a830*/  F2FP.SATFINITE.E4M3.F32.PACK_AB_MERGE_C R142, R57, R56, RZ ;  /* 0x00000038398e723e */ /* 0x008fce00048070ff */
[----:B------:R-:W3:Y:S01]  /*a840*/  MUFU.EX2 R30, R30 ;  /* 0x0000001e001e7308 */ /* 0x000ee20000000800 */
[----:B------:R-:W-:-:S07]  /*a850*/  FADD.FTZ R56, R56, R15 ;  /* 0x0000000f38387221 */ /* 0x000fce0000010000 */
[----:B------:R-:W5:Y:S08]  /*a860*/  MUFU.EX2 R29, R29 ;  /* 0x0000001d001d7308 */ /* 0x000f700000000800 */
[----:B------:R-:W5:Y:S08]  /*a870*/  MUFU.EX2 R31, R31 ;  /* 0x0000001f001f7308 */ /* 0x000f700000000800 */
[----:B------:R4:W-:Y:S01]  /*a880*/  MUFU.EX2 R10, R35 ;  /* 0x00000023000a7308 */ /* 0x0009e20000000800 */
[----:B------:R-:W-:-:S01]  /*a890*/  FADD.FTZ R57, R57, R56 ;  /* 0x0000003839397221 */ /* 0x000fc20000010000 */
[----:B----4-:R-:W-:-:S06]  /*a8a0*/  FADD.FTZ R35, R55, R26 ;  /* 0x0000001a37237221 */ /* 0x010fcc0000010000 */
[----:B------:R-:W4:Y:S01]  /*a8b0*/  MUFU.EX2 R101, R101 ;  /* 0x0000006500657308 */ /* 0x000f220000000800 */
[----:B------:R-:W-:-:S01]  /*a8c0*/  FADD.FTZ R26, R58, R35 ;  /* 0x000000233a1a7221 */ /* 0x000fc20000010000 */
[----:B0-----:R-:W-:-:S03]  /*a8d0*/  F2FP.SATFINITE.E4M3.F32.PACK_AB_MERGE_C R58, R59, R58, RZ ;  /* 0x0000003a3b3a723e */ /* 0x001fc600048070ff */
[----:B------:R-:W-:-:S03]  /*a8e0*/  FADD.FTZ R59, R59, R26 ;  /* 0x0000001a3b3b7221 */ /* 0x000fc60000010000 */
[----:B------:R-:W-:Y:S01]  /*a8f0*/  MUFU.EX2 R12, R12 ;  /* 0x0000000c000c7308 */ /* 0x000fe20000000800 */
[----:B-1----:R-:W-:Y:S01]  /*a900*/  F2FP.SATFINITE.E4M3.F32.PACK_AB_MERGE_C R144, R33, R32, RZ ;  /* 0x000000202190723e */ /* 0x002fe200048070ff */
[----:B--2---:R-:W-:Y:S01]  /*a910*/  FADD.FTZ R26, R28, R57 ;  /* 0x000000391c1a7221 */ /* 0x004fe20000010000 */
[----:B------:R-:W-:Y:S01]  /*a920*/  F2FP.SATFINITE.E4M3.F32.PACK_AB_MERGE_C R140, R105, R34, R140 ;  /* 0x00000022698c723e */ /* 0x000fe2000480708c */
[----:B---3--:R-:W-:-:S04]  /*a930*/  FADD.FTZ R34, R30, R59 ;  /* 0x0000003b1e227221 */ /* 0x008fc80000010000 */
[----:B------:R-:W-:Y:S01]  /*a940*/  MUFU.EX2 R37, R37 ;  /* 0x0000002500257308 */ /* 0x000fe20000000800 */
[C---:B-----5:R-:W-:Y:S01]  /*a950*/  F2FP.SATFINITE.E4M3.F32.PACK_AB_MERGE_C R144, R29.reuse, R28, R144 ;  /* 0x0000001c1d90723e */ /* 0x060fe20004807090 */
[----:B------:R-:W-:Y:S01]  /*a960*/  FADD.FTZ R29, R29, R26 ;  /* 0x0000001a1d1d7221 */ /* 0x000fe20000010000 */
[----:B------:R-:W-:-:S05]  /*a970*/  F2FP.SATFINITE.E4M3.F32.PACK_AB_MERGE_C R27, R66, R27, RZ ;  /* 0x0000001b421b723e */ /* 0x000fca00048070ff */
[----:B------:R-:W0:Y:S01]  /*a980*/  MUFU.EX2 R36, R36 ;  /* 0x0000002400247308 */ /* 0x000e220000000800 */
[----:B------:R-:W-:Y:S01]  /*a990*/  F2FP.SATFINITE.E4M3.F32.PACK_AB_MERGE_C R11, R88, R155, RZ ;  /* 0x0000009b580b723e */ /* 0x000fe200048070ff */
[----:B------:R-:W-:-:S06]  /*a9a0*/  FADD.FTZ R34, R31, R34 ;  /* 0x000000221f227221 */ /* 0x000fcc0000010000 */
[----:B------:R-:W1:Y:S01]  /*a9b0*/  MUFU.EX2 R45, R45 ;  /* 0x0000002d002d7308 */ /* 0x000e620000000800 */
[----:B------:R-:W-:Y:S01]  /*a9c0*/  F2FP.SATFINITE.E4M3.F32.PACK_AB_MERGE_C R153, R64, R13, R27 ;  /* 0x0000000d4099723e */ /* 0x000fe2000480701b */
[----:B------:R-:W-:-:S06]  /*a9d0*/  FADD.FTZ R32, R32, R29 ;  /* 0x0000001d20207221 */ /* 0x000fcc0000010000 */
[----:B------:R-:W2:Y:S01]  /*a9e0*/  MUFU.EX2 R111, R111 ;  /* 0x0000006f006f7308 */ /* 0x000ea20000000800 */
[----:B------:R-:W-:Y:S01]  /*a9f0*/  F2FP.SATFINITE.E4M3.F32.PACK_AB_MERGE_C R141, R14, R151, R11 ;  /* 0x000000970e8d723e */ /* 0x000fe2000480700b */
[----:B----4-:R-:W-:Y:S01]  /*aa00*/  FADD.FTZ R13, R101, R34 ;  /* 0x00000022650d7221 */ /* 0x010fe20000010000 */
[----:B------:R-:W-:-:S05]  /*aa10*/  VIADD R11, R24, 0xfffffffe ;  /* 0xfffffffe180b7836 */ /* 0x000fca0000000000 */
[----:B------:R-:W3:Y:S01]  /*aa20*/  MUFU.EX2 R20, R39 ;  /* 0x0000002700147308 */ /* 0x000ee20000000800 */
[----:B------:R-:W-:Y:S01]  /*aa30*/  F2FP.SATFINITE.E4M3.F32.PACK_AB_MERGE_C R3, R3, R82, RZ ;  /* 0x000000520303723e */ /* 0x000fe200048070ff */
[----:B------:R-:W-:-:S06]  /*aa40*/  FADD.FTZ R33, R33, R32 ;  /* 0x0000002021217221 */ /* 0x000fcc0000010000 */
[----:B------:R-:W4:Y:S01]  /*aa50*/  MUFU.EX2 R109, R109 ;  /* 0x0000006d006d7308 */ /* 0x000f220000000800 */
[----:B------:R-:W-:-:S07]  /*aa60*/  F2FP.SATFINITE.E4M3.F32.PACK_AB_MERGE_C R101, R10, R101, RZ ;  /* 0x000000650a65723e */ /* 0x000fce00048070ff */
[----:B------:R-:W5:Y:S01]  /*aa70*/  MUFU.EX2 R8, R8 ;  /* 0x0000000800087308 */ /* 0x000f620000000800 */
[----:B------:R-:W-:-:S01]  /*aa80*/  FADD.FTZ R10, R10, R13 ;  /* 0x0000000d0a0a7221 */ /* 0x000fc20000010000 */
[----:B------:R-:W-:Y:S01]  /*aa90*/  ISETP.GE.AND P1, PT, R11, R94, PT ;  /* 0x0000005e0b00720c */ /* 0x000fe20003f26270 */
[----:B0-----:R-:W-:-:S01]  /*aaa0*/  FADD.FTZ R26, R36, R33 ;  /* 0x00000021241a7221 */ /* 0x001fc20000010000 */
[----:B------:R-:W-:Y:S02]  /*aab0*/  F2FP.SATFINITE.E4M3.F32.PACK_AB_MERGE_C R13, R37, R12, RZ ;  /* 0x0000000c250d723e */ /* 0x000fe400048070ff */
[----:B------:R-:W-:Y:S01]  /*aac0*/  F2FP.SATFINITE.E4M3.F32.PACK_AB_MERGE_C R137, R63, R80, R3 ;  /* 0x000000503f89723e */ /* 0x000fe20004807003 */
[----:B-1----:R-:W-:Y:S01]  /*aad0*/  FADD.FTZ R3, R45, R10 ;  /* 0x0000000a2d037221 */ /* 0x002fe20000010000 */
[C---:B--2---:R-:W-:Y:S01]  /*aae0*/  F2FP.SATFINITE.E4M3.F32.PACK_AB_MERGE_C R146, R111.reuse, R36, R13 ;  /* 0x000000246f92723e */ /* 0x044fe2000480700d */
[----:B------:R-:W-:Y:S01]  /*aaf0*/  FADD.FTZ R111, R111, R26 ;  /* 0x0000001a6f6f7221 */ /* 0x000fe20000010000 */
[----:B------:R-:W-:Y:S01]  /*ab00*/  F2FP.SATFINITE.E4M3.F32.PACK_AB_MERGE_C R74, R83, R74, RZ ;  /* 0x0000004a534a723e */ /* 0x000fe200048070ff */
[----:B---3--:R-:W-:Y:S01]  /*ab10*/  FADD.FTZ R10, R20, R3 ;  /* 0x00000003140a7221 */ /* 0x008fe20000010000 */
[----:B------:R-:W-:Y:S01]  /*ab20*/  F2FP.SATFINITE.E4M3.F32.PACK_AB_MERGE_C R78, R91, R78, RZ ;  /* 0x0000004e5b4e723e */ /* 0x000fe200048070ff */
[----:B------:R-:W-:Y:S01]  /*ab30*/  FADD.FTZ R12, R12, R111 ;  /* 0x0000006f0c0c7221 */ /* 0x000fe20000010000 */
[----:B------:R-:W-:Y:S01]  /*ab40*/  F2FP.SATFINITE.E4M3.F32.PACK_AB_MERGE_C R150, R89, R48, RZ ;  /* 0x000000305996723e */ /* 0x000fe200048070ff */
[----:B----4-:R-:W-:Y:S01]  /*ab50*/  FADD.FTZ R15, R109, R10 ;  /* 0x0000000a6d0f7221 */ /* 0x010fe20000010000 */
[----:B------:R-:W-:-:S02]  /*ab60*/  F2FP.SATFINITE.E4M3.F32.PACK_AB_MERGE_C R70, R95, R70, RZ ;  /* 0x000000465f46723e */ /* 0x000fc400048070ff */
[----:B-----5:R-:W-:Y:S02]  /*ab70*/  F2FP.SATFINITE.E4M3.F32.PACK_AB_MERGE_C R3, R8, R109, RZ ;  /* 0x0000006d0803723e */ /* 0x020fe400048070ff */
[----:B------:R-:W-:Y:S02]  /*ab80*/  F2FP.SATFINITE.E4M3.F32.PACK_AB_MERGE_C R74, R79, R72, R74 ;  /* 0x000000484f4a723e */ /* 0x000fe4000480704a */
[----:B------:R-:W-:Y:S01]  /*ab90*/  F2FP.SATFINITE.E4M3.F32.PACK_AB_MERGE_C R78, R87, R76, R78 ;  /* 0x0000004c574e723e */ /* 0x000fe2000480704e */
[----:B------:R-:W-:Y:S01]  /*aba0*/  BSSY B0, `(.L_x_493) ;  /* 0x0000292000007945 */ /* 0x000fe20003800000 */
[----:B------:R-:W-:Y:S01]  /*abb0*/  F2FP.SATFINITE.E4M3.F32.PACK_AB_MERGE_C R147, R20, R45, R3 ;  /* 0x0000002d1493723e */ /* 0x000fe20004807003 */
[----:B------:R-:W-:Y:S01]  /*abc0*/  FADD.FTZ R20, R37, R12 ;  /* 0x0000000c25147221 */ /* 0x000fe20000010000 */
[----:B------:R-:W-:Y:S01]  /*abd0*/  F2FP.SATFINITE.E4M3.F32.PACK_AB_MERGE_C R148, R77, R40, R148 ;  /* 0x000000284d94723e */ /* 0x000fe20004807094 */
[----:B------:R-:W-:Y:S01]  /*abe0*/  FADD.FTZ R15, R8, R15 ;  /* 0x0000000f080f7221 */ /* 0x000fe20000010000 */
[----:B------:R-:W-:Y:S01]  /*abf0*/  F2FP.SATFINITE.E4M3.F32.PACK_AB_MERGE_C R150, R85, R46, R150 ;  /* 0x0000002e5596723e */ /* 0x000fe20004807096 */
[--C-:B------:R-:W-:Y:S01]  /*ac00*/  IMAD.MOV.U32 R24, RZ, RZ, R25.reuse ;  /* 0x000000ffff187224 */ /* 0x100fe200078e0019 */
[----:B------:R-:W-:Y:S01]  /*ac10*/  F2FP.SATFINITE.E4M3.F32.PACK_AB_MERGE_C R136, R61, R50, R136 ;  /* 0x000000323d88723e */ /* 0x000fe20004807088 */
[--C-:B------:R-:W-:Y:S01]  /*ac20*/  IMAD.MOV.U32 R27, RZ, RZ, R25.reuse ;  /* 0x000000ffff1b7224 */ /* 0x100fe200078e0019 */
[----:B------:R-:W-:Y:S01]  /*ac30*/  F2FP.SATFINITE.E4M3.F32.PACK_AB_MERGE_C R142, R53, R42, R142 ;  /* 0x0000002a358e723e */ /* 0x000fe2000480708e */
[--C-:B------:R-:W-:Y:S01]  /*ac40*/  IMAD.MOV.U32 R26, RZ, RZ, R25.reuse ;  /* 0x000000ffff1a7224 */ /* 0x100fe200078e0019 */
[----:B------:R-:W-:Y:S01]  /*ac50*/  F2FP.SATFINITE.E4M3.F32.PACK_AB_MERGE_C R155, R68, R41, R70 ;  /* 0x00000029449b723e */ /* 0x000fe20004807046 */
[----:B------:R-:W-:Y:S01]  /*ac60*/  IMAD.MOV.U32 R29, RZ, RZ, R25 ;  /* 0x000000ffff1d7224 */ /* 0x000fe200078e0019 */
[----:B------:R-:W-:Y:S01]  /*ac70*/  F2FP.SATFINITE.E4M3.F32.PACK_AB_MERGE_C R139, R84, R67, R149 ;  /* 0x00000043548b723e */ /* 0x000fe20004807095 */
[--C-:B------:R-:W-:Y:S01]  /*ac80*/  IMAD.MOV.U32 R28, RZ, RZ, R25.reuse ;  /* 0x000000ffff1c7224 */ /* 0x100fe200078e0019 */
[----:B------:R-:W-:Y:S01]  /*ac90*/  F2FP.SATFINITE.E4M3.F32.PACK_AB_MERGE_C R143, R55, R54, R58 ;  /* 0x00000036378f723e */ /* 0x000fe2000480703a */
[----:B------:R-:W-:Y:S01]  /*aca0*/  IMAD.MOV.U32 R33, RZ, RZ, R25 ;  /* 0x000000ffff217224 */ /* 0x000fe200078e0019 */
[----:B------:R-:W-:Y:S01]  /*acb0*/  F2FP.SATFINITE.E4M3.F32.PACK_AB_MERGE_C R145, R31, R30, R101 ;  /* 0x0000001e1f91723e */ /* 0x000fe20004807065 */
[--C-:B------:R-:W-:Y:S01]  /*acc0*/  IMAD.MOV.U32 R31, RZ, RZ, R25.reuse ;  /* 0x000000ffff1f7224 */ /* 0x100fe200078e0019 */
[----:B------:R-:W-:Y:S01]  /*acd0*/  F2FP.SATFINITE.E4M3.F32.PACK_AB_MERGE_C R138, R69, R60, R138 ;  /* 0x0000003c458a723e */ /* 0x000fe2000480708a */
[--C-:B------:R-:W-:Y:S01]  /*ace0*/  IMAD.MOV.U32 R30, RZ, RZ, R25.reuse ;  /* 0x000000ffff1e7224 */ /* 0x100fe200078e0019 */
[-C--:B------:R-:W-:Y:S01]  /*acf0*/  MOV R32, R25.reuse ;  /* 0x0000001900207202 */ /* 0x080fe20000000f00 */
[--C-:B------:R-:W-:Y:S01]  /*ad00*/  IMAD.MOV.U32 R35, RZ, RZ, R25.reuse ;  /* 0x000000ffff237224 */ /* 0x100fe200078e0019 */
[-C--:B------:R-:W-:Y:S01]  /*ad10*/  MOV R45, R25.reuse ;  /* 0x00000019002d7202 */ /* 0x080fe20000000f00 */
[--C-:B------:R-:W-:Y:S01]  /*ad20*/  IMAD.MOV.U32 R34, RZ, RZ, R25.reuse ;  /* 0x000000ffff227224 */ /* 0x100fe200078e0019 */
[----:B------:R-:W-:Y:S01]  /*ad30*/  MOV R54, R25 ;  /* 0x0000001900367202 */ /* 0x000fe20000000f00 */
[----:B------:R-:W-:-:S02]  /*ad40*/  IMAD.MOV.U32 R37, RZ, RZ, R25 ;  /* 0x000000ffff257224 */ /* 0x000fc400078e0019 */
[--C-:B------:R-:W-:Y:S02]  /*ad50*/  IMAD.MOV.U32 R36, RZ, RZ, R25.reuse ;  /* 0x000000ffff247224 */ /* 0x100fe400078e0019 */
[--C-:B------:R-:W-:Y:S02]  /*ad60*/  IMAD.MOV.U32 R39, RZ, RZ, R25.reuse ;  /* 0x000000ffff277224 */ /* 0x100fe400078e0019 */
[--C-:B------:R-:W-:Y:S02]  /*ad70*/  IMAD.MOV.U32 R38, RZ, RZ, R25.reuse ;  /* 0x000000ffff267224 */ /* 0x100fe400078e0019 */
[--C-:B------:R-:W-:Y:S02]  /*ad80*/  IMAD.MOV.U32 R41, RZ, RZ, R25.reuse ;  /* 0x000000ffff297224 */ /* 0x100fe400078e0019 */
[--C-:B------:R-:W-:Y:S02]  /*ad90*/  IMAD.MOV.U32 R40, RZ, RZ, R25.reuse ;  /* 0x000000ffff287224 */ /* 0x100fe400078e0019 */
        /* <DEDUP_REMOVED lines=11> */
[----:B------:R-:W-:Y:S02]  /*ae50*/  IMAD.MOV.U32 R55, RZ, RZ, R25 ;  /* 0x000000ffff377224 */ /* 0x000fe400078e0019 */
[----:B------:R-:W-:-:S02]  /*ae60*/  IMAD.MOV.U32 R149, RZ, RZ, R74 ;  /* 0x000000ffff957224 */ /* 0x000fc400078e004a */
[----:B------:R-:W-:Y:S01]  /*ae70*/  IMAD.MOV.U32 R151, RZ, RZ, R78 ;  /* 0x000000ffff977224 */ /* 0x000fe200078e004e */
[----:B------:R-:W-:Y:S06]  /*ae80*/  @!P1 BRA `(.L_x_494) ;  /* 0x00000024008c9947 */ /* 0x000fec0003800000 */
[----:B------:R0:W5:Y:S01]  /*ae90*/  LDL.LU R12, [R1+0x10] ;  /* 0x00001000010c7983 */ /* 0x0001620000300800 */
[----:B------:R-:W-:Y:S02]  /*aea0*/  IMAD.MOV.U32 R10, RZ, RZ, R9 ;  /* 0x000000ffff0a7224 */ /* 0x000fe400078e0009 */
[----:B------:R-:W-:Y:S01]  /*aeb0*/  IMAD.MOV.U32 R3, RZ, RZ, R0 ;  /* 0x000000ffff037224 */ /* 0x000fe200078e0000 */
[----:B------:R0:W5:Y:S01]  /*aec0*/  LDL.LU R8, [R1+0x8] ;  /* 0x0000080001087983 */ /* 0x0001620000300800 */
        /* <DEDUP_REMOVED lines=15> */
[----:B0-----:R-:W-:-:S07]  /*afc0*/  CS2R R54, SRZ ;  /* 0x0000000000367805 */ /* 0x001fce000001ff00 */
.L_x_507:
[----:B-----5:R-:W-:-:S04]  /*afd0*/  ISETP.NE.AND P1, PT, R8, 0x1, PT ;  /* 0x000000010800780c */ /* 0x020fc80003f25270 */
[----:B------:R-:W-:-:S04]  /*afe0*/  SEL R9, RZ, 0x1, P1 ;  /* 0x00000001ff097807 */ /* 0x000fc80000800000 */
[----:B------:R-:W-:-:S05]  /*aff0*/  LOP3.LUT R13, R12, R9, RZ, 0x3c, !PT ;  /* 0x000000090c0d7212 */ /* 0x000fca00078e3cff */
[----:B------:R0:W-:Y:S01]  /*b000*/  STL [R1+0x10], R13 ;  /* 0x0000100d01007387 */ /* 0x0001e20000100800 */
[----:B------:R-:W-:Y:S05]  /*b010*/  @!P0 BRA `(.L_x_495) ;  /* 0x0000000000048947 */ /* 0x000fea0003800000 */
[----:B------:R-:W-:Y:S01]  /*b020*/  BPT.TRAP 0x1 ;  /* 0x000000040000795c */ /* 0x000fe20000300000 */
.L_x_495:
[----:B------:R-:W-:Y:S01]  /*b030*/  VIADD R0, R8, 0x1 ;  /* 0x0000000108007836 */ /* 0x000fe20000000000 */
[----:B0-----:R-:W-:-:S04]  /*b040*/  SHF.L.U32 R13, R13, 0x1f, RZ ;  /* 0x0000001f0d0d7819 */ /* 0x001fc800000006ff */
[----:B------:R-:W-:-:S04]  /*b050*/  ISETP.NE.AND P1, PT, R0, 0x2, PT ;  /* 0x000000020000780c */ /* 0x000fc80003f25270 */
[----:B------:R-:W-:-:S05]  /*b060*/  SEL R9, R0, RZ, P1 ;  /* 0x000000ff00097207 */ /* 0x000fca0000800000 */
[----:B------:R0:W-:Y:S01]  /*b070*/  STL [R1+0x8], R9 ;  /* 0x0000080901007387 */ /* 0x0001e20000100800 */
[----:B------:R-:W-:-:S04]  /*b080*/  IMAD R0, R9, 0x8, R18 ;  /* 0x0000000809007824 */ /* 0x000fc800078e0212 */
[----:B------:R0:W1:Y:S01]  /*b090*/  SYNCS.PHASECHK.TRANS64.TRYWAIT P1, [R0+URZ+0x13230], R13 ;  /* 0x0132300d000075a7 */ /* 0x000062000802017f */
[----:B------:R-:W-:Y:S05]  /*b0a0*/  @!P0 BRA `(.L_x_496) ;  /* 0x0000000000048947 */ /* 0x000fea0003800000 */
[----:B------:R-:W-:Y:S01]  /*b0b0*/  BPT.TRAP 0x1 ;  /* 0x000000040000795c */ /* 0x000fe20000300000 */
.L_x_496:
[----:B0-----:R-:W-:Y:S01]  /*b0c0*/  IMAD R9, R9, 0x280, R21 ;  /* 0x0000028009097824 */ /* 0x001fe200078e0215 */
[----:B------:R-:W-:Y:S03]  /*b0d0*/  BSSY B1, `(.L_x_497) ;  /* 0x0000006000017945 */ /* 0x000fe60003800000 */
[C---:B------:R-:W-:Y:S02]  /*b0e0*/  VIADD R14, R9.reuse, 0x80 ;  /* 0x00000080090e7836 */ /* 0x040fe40000000000 */
[----:B------:R-:W-:Y:S01]  /*b0f0*/  VIADD R59, R9, 0x100 ;  /* 0x00000100093b7836 */ /* 0x000fe20000000000 */
[----:B-1----:R-:W-:Y:S06]  /*b100*/  @P1 BRA `(.L_x_498) ;  /* 0x0000000000081947 */ /* 0x002fec0003800000 */
[----:B------:R-:W0:Y:S02]  /*b110*/  SYNCS.PHASECHK.TRANS64.TRYWAIT P1, [R0+URZ+0x13230], R13 ;  /* 0x0132300d000075a7 */ /* 0x000e24000802017f */
[----:B0-----:R-:W-:Y:S05]  /*b120*/  @!P1 BRA `(.L_x_499) ;  /* 0x000000d800649947 */ /* 0x001fea0003800000 */
.L_x_498:
[----:B------:R-:W-:Y:S05]  /*b130*/  BSYNC B1 ;  /* 0x0000000000017941 */ /* 0x000fea0003800000 */
.L_x_497:
[----:B------:R-:W-:Y:S01]  /*b140*/  IMAD.MOV.U32 R56, RZ, RZ, R9 ;  /* 0x000000ffff387224 */ /* 0x000fe200078e0009 */
[----:B------:R-:W-:Y:S01]  /*b150*/  R2UR UR4, R4 ;  /* 0x00000000040472ca */ /* 0x000fe200000e0000 */
[----:B------:R-:W-:Y:S01]  /*b160*/  IMAD.MOV.U32 R57, RZ, RZ, -0x7fffffe0 ;  /* 0x80000020ff397424 */ /* 0x000fe200078e00ff */
[----:B------:R-:W-:Y:S01]  /*b170*/  R2UR UR5, R5 ;  /* 0x00000000050572ca */ /* 0x000fe200000e0000 */
[----:B------:R-:W-:Y:S01]  /*b180*/  WARPGROUP.ARRIVE ;  /* 0x00000000000079c5 */ /* 0x000fe20000000000 */
[----:B------:R-:W-:Y:S01]  /*b190*/  R2UR UR6, R56 ;  /* 0x00000000380672ca */ /* 0x000fe200000e0000 */
[----:B------:R-:W-:Y:S01]  /*b1a0*/  IMAD.MOV.U32 R56, RZ, RZ, R14 ;  /* 0x000000ffff387224 */ /* 0x000fe200078e000e */
[----:B------:R-:W-:Y:S01]  /*b1b0*/  R2UR UR7, R57 ;  /* 0x00000000390772ca */ /* 0x000fe200000e0000 */
[----:B------:R-:W-:Y:S01]  /*b1c0*/  VIADD R60, R9, 0x102 ;  /* 0x00000102093c7836 */ /* 0x000fe20000000000 */
[----:B------:R-:W-:Y:S01]  /*b1d0*/  R2UR UR11, R57 ;  /* 0x00000000390b72ca */ /* 0x000fe200000e0000 */
[----:B------:R-:W-:Y:S01]  /*b1e0*/  IMAD.MOV.U32 R61, RZ, RZ, -0x7fffffe0 ;  /* 0x80000020ff3d7424 */ /* 0x000fe200078e00ff */
[----:B------:R-:W-:Y:S01]  /*b1f0*/  R2UR UR10, R56 ;  /* 0x00000000380a72ca */ /* 0x000fe200000e0000 */
[----:B------:R-:W-:Y:S01]  /*b200*/  IMAD.MOV.U32 R56, RZ, RZ, R59 ;  /* 0x000000ffff387224 */ /* 0x000fe200078e003b */
[----:B------:R-:W-:Y:S01]  /*b210*/  R2UR UR8, R4 ;  /* 0x00000000040872ca */ /* 0x000fe200000e0000 */
[----:B------:R-:W-:Y:S01]  /*b220*/  IMAD.MOV.U32 R59, RZ, RZ, -0x7fffffe0 ;  /* 0x80000020ff3b7424 */ /* 0x000fe200078e00ff */
[----:B------:R-:W-:-:S02]  /*b230*/  R2UR UR9, R5 ;  /* 0x00000000050972ca */ /* 0x000fc400000e0000 */
[----:B------:R-:W-:Y:S01]  /*b240*/  R2UR UR14, R56 ;  /* 0x00000000380e72ca */ /* 0x000fe200000e0000 */
[----:B------:R-:W-:Y:S01]  /*b250*/  VIADD R56, R9, 0x200 ;  /* 0x0000020009387836 */ /* 0x000fe20000000000 */
[----:B------:R-:W-:Y:S01]  /*b260*/  R2UR UR15, R57 ;  /* 0x00000000390f72ca */ /* 0x000fe200000e0000 */
[----:B------:R-:W-:Y:S01]  /*b270*/  QGMMA.64x32x32.F32.E4M3.E4M3 R120, gdesc[UR4], RZ, !UPT, gsb0 ;  /* 0x00600000047879f3 */ /* 0x000fe2000c0008ff */
[----:B------:R-:W-:Y:S02]  /*b280*/  R2UR UR12, R4 ;  /* 0x00000000040c72ca */ /* 0x000fe400000e0000 */
[----:B------:R-:W-:Y:S02]  /*b290*/  R2UR UR13, R5 ;  /* 0x00000000050d72ca */ /* 0x000fe400000e0000 */
[----:B------:R-:W-:Y:S02]  /*b2a0*/  IADD3 R58, R9, 0x180, RZ ;  /* 0x00000180093a7810 */ /* 0x000fe40007ffe0ff */
[----:B------:R-:W-:-:S02]  /*b2b0*/  R2UR UR19, R59 ;  /* 0x000000003b1372ca */ /* 0x000fc400000e0000 */
[----:B------:R-:W-:Y:S01]  /*b2c0*/  R2UR UR18, R58 ;  /* 0x000000003a1272ca */ /* 0x000fe200000e0000 */
[----:B------:R-:W-:Y:S01]  /*b2d0*/  VIADD R58, R9, 0x2 ;  /* 0x00000002093a7836 */ /* 0x000fe20000000000 */
[----:B------:R-:W-:Y:S02]  /*b2e0*/  R2UR UR16, R4 ;  /* 0x00000000041072ca */ /* 0x000fe400000e0000 */
[----:B------:R-:W-:Y:S02]  /*b2f0*/  R2UR UR17, R5 ;  /* 0x00000000051172ca */ /* 0x000fe400000e0000 */
[----:B------:R-:W-:Y:S01]  /*b300*/  R2UR UR22, R56 ;  /* 0x00000000381672ca */ /* 0x000fe200000e0000 */
[----:B------:R-:W-:Y:S01]  /*b310*/  VIADD R56, R9, 0x82 ;  /* 0x0000008209387836 */ /* 0x000fe20000000000 */
[----:B------:R-:W-:Y:S02]  /*b320*/  R2UR UR23, R57 ;  /* 0x00000000391772ca */ /* 0x000fe400000e0000 */
[----:B------:R-:W-:Y:S01]  /*b330*/  R2UR UR26, R58 ;  /* 0x000000003a1a72ca */ /* 0x000fe200000e0000 */
[----:B------:R-:W-:Y:S01]  /*b340*/  VIADD R58, R9, 0x202 ;  /* 0x00000202093a7836 */ /* 0x000fe20000000000 */
[----:B------:R-:W-:Y:S01]  /*b350*/  R2UR UR27, R59 ;  /* 0x000000003b1b72ca */ /* 0x000fe200000e0000 */
[----:B------:R-:W-:Y:S01]  /*b360*/  IMAD.MOV.U32 R59, RZ, RZ, -0x7fffffe0 ;  /* 0x80000020ff3b7424 */ /* 0x000fe200078e00ff */
[----:B------:R-:W-:-:S02]  /*b370*/  R2UR UR20, R4 ;  /* 0x00000000041472ca */ /* 0x000fc400000e0000 */
[----:B------:R-:W-:Y:S02]  /*b380*/  R2UR UR21, R5 ;  /* 0x00000000051572ca */ /* 0x000fe400000e0000 */
[----:B------:R-:W-:Y:S01]  /*b390*/  R2UR UR6, R56 ;  /* 0x00000000380672ca */ /* 0x000fe200000e0000 */
[----:B------:R-:W-:Y:S01]  /*b3a0*/  VIADD R56, R9, 0x182 ;  /* 0x0000018209387836 */ /* 0x000fe20000000000 */
[----:B------:R-:W-:Y:S02]  /*b3b0*/  R2UR UR7, R57 ;  /* 0x00000000390772ca */ /* 0x000fe400000e0000 */
[----:B------:R-:W-:Y:S02]  /*b3c0*/  MOV R57, 0x80000020 ;  /* 0x8000002000397802 */ /* 0x000fe40000000f00 */
[----:B------:R-:W-:Y:S02]  /*b3d0*/  R2UR UR30, R58 ;  /* 0x000000003a1e72ca */ /* 0x000fe400000e0000 */
[----:B------:R-:W-:-:S02]  /*b3e0*/  R2UR UR31, R59 ;  /* 0x000000003b1f72ca */ /* 0x000fc400000e0000 */
[C---:B------:R-:W-:Y:S02]  /*b3f0*/  R2UR UR24, R6.reuse ;  /* 0x00000000061872ca */ /* 0x040fe400000e0000 */
[C---:B------:R-:W-:Y:S02]  /*b400*/  R2UR UR25, R7.reuse ;  /* 0x00000000071972ca */ /* 0x040fe400000e0000 */
[C---:B------:R-:W-:Y:S02]  /*b410*/  R2UR UR4, R6.reuse ;  /* 0x00000000060472ca */ /* 0x040fe400000e0000 */
[C---:B------:R-:W-:Y:S02]  /*b420*/  R2UR UR5, R7.reuse ;  /* 0x00000000070572ca */ /* 0x040fe400000e0000 */
[----:B------:R-:W-:Y:S02]  /*b430*/  R2UR UR28, R6 ;  /* 0x00000000061c72ca */ /* 0x000fe400000e0000 */
[----:B------:R-:W-:Y:S01]  /*b440*/  R2UR UR29, R7 ;  /* 0x00000000071d72ca */ /* 0x000fe200000e0000 */
[----:B------:R-:W-:-:S02]  /*b450*/  WARPGROUP.DEPBAR.LE gsb0, 0x0 ;  /* 0x00008000000079c5 */ /* 0x000fc40000010000 */
        /* <DEDUP_REMOVED lines=37> */
.L_x_500:
[----:B------:R-:W-:Y:S01]  /*b6b0*/  SHF.L.U32 R9, R12, 0x1f, RZ ;  /* 0x0000001f0c097819 */ /* 0x000fe200000006ff */
[----:B------:R-:W-:-:S04]  /*b6c0*/  IMAD R14, R8, 0x8, R18 ;  /* 0x00000008080e7824 */ /* 0x000fc800078e0212 */
[----:B------:R1:W2:Y:S01]  /*b6d0*/  SYNCS.PHASECHK.TRANS64.TRYWAIT P1, [R14+URZ+0x13250], R9 ;  /* 0x013250090e0075a7 */ /* 0x0002a2000802017f */
[----:B------:R-:W-:Y:S05]  /*b6e0*/  @!P0 BRA `(.L_x_501) ;  /* 0x0000000000048947 */ /* 0x000fea0003800000 */
[----:B------:R-:W-:Y:S01]  /*b6f0*/  BPT.TRAP 0x1 ;  /* 0x000000040000795c */ /* 0x000fe20000300000 */
.L_x_501:
[----:B------:R-:W-:Y:S04]  /*b700*/  BSSY B1, `(.L_x_502) ;  /* 0x0000004000017945 */ /* 0x000fe80003800000 */
[----:B--2---:R-:W-:Y:S05]  /*b710*/  @P1 BRA `(.L_x_503) ;  /* 0x0000000000081947 */ /* 0x004fea0003800000 */
[----:B------:R-:W2:Y:S02]  /*b720*/  SYNCS.PHASECHK.TRANS64.TRYWAIT P1, [R14+URZ+0x13250], R9 ;  /* 0x013250090e0075a7 */ /* 0x000ea4000802017f */
[----:B--2---:R-:W-:Y:S05]  /*b730*/  @!P1 BRA `(.L_x_504) ;  /* 0x000000d000f49947 */ /* 0x004fea0003800000 */
.L_x_503:
[----:B------:R-:W-:Y:S05]  /*b740*/  BSYNC B1 ;  /* 0x0000000000017941 */ /* 0x000fea0003800000 */
.L_x_502:
[----:B-12---:R-:W-:Y:S01]  /*b750*/  VIADD R9, R18, 0x1000 ;  /* 0x0000100012097836 */ /* 0x006fe20000000000 */
[----:B------:R-:W-:Y:S01]  /*b760*/  WARPGROUP.ARRIVE ;  /* 0x00000000000079c5 */ /* 0x000fe20000000000 */
[----:B0-----:R-:W-:-:S03]  /*b770*/  IMAD.MOV.U32 R13, RZ, RZ, -0x3ffffff0 ;  /* 0xc0000010ff0d7424 */ /* 0x001fc600078e00ff */
[----:B------:R-:W-:-:S04]  /*b780*/  SHF.R.U32.HI R9, RZ, 0x4, R9 ;  /* 0x00000004ff097819 */ /* 0x000fc80000011609 */
[----:B------:R-:W-:-:S04]  /*b790*/  LOP3.LUT R9, R9, 0x3fff, RZ, 0xc0, !PT ;  /* 0x00003fff09097812 */ /* 0x000fc800078ec0ff */
[----:B------:R-:W-:-:S05]  /*b7a0*/  LOP3.LUT R9, R9, 0x10000, RZ, 0xfc, !PT ;  /* 0x0001000009097812 */ /* 0x000fca00078efcff */
[----:B------:R-:W-:Y:S02]  /*b7b0*/  IMAD R8, R8, 0x280, R9 ;  /* 0x0000028008087824 */ /* 0x000fe400078e0209 */
[----:B------:R-:W-:Y:S02]  /*b7c0*/  IMAD.MOV.U32 R9, RZ, RZ, -0x3ffffff0 ;  /* 0xc0000010ff097424 */ /* 0x000fe400078e00ff */
[C---:B------:R-:W-:Y:S01]  /*b7d0*/  VIADD R12, R8.reuse, 0x80 ;  /* 0x00000080080c7836 */ /* 0x040fe20000000000 */
[----:B------:R-:W-:Y:S02]  /*b7e0*/  R2UR UR6, R8 ;  /* 0x00000000080672ca */ /* 0x000fe400000e0000 */
[----:B------:R-:W-:Y:S01]  /*b7f0*/  R2UR UR7, R9 ;  /* 0x00000000090772ca */ /* 0x000fe200000e0000 */
[----:B------:R-:W-:-:S12]  /*b800*/  IMAD.MOV.U32 R9, RZ, RZ, -0x3ffffff0 ;  /* 0xc0000010ff097424 */ /* 0x000fd800078e00ff */
[----:B------:R-:W-:Y:S01]  /*b810*/  QGMMA.64x64x32.F32.E4M3.E4M3 R24, R152, gdesc[UR4], R24, gsb0 ;  /* 0x00e0000498187df3 */ /* 0x000fe20008000818 */
[----:B------:R-:W-:Y:S01]  /*b820*/  R2UR UR6, R12 ;  /* 0x000000000c0672ca */ /* 0x000fe200000e0000 */
[----:B------:R-:W-:Y:S01]  /*b830*/  VIADD R12, R8, 0x100 ;  /* 0x00000100080c7836 */ /* 0x000fe20000000000 */
[----:B------:R-:W-:Y:S01]  /*b840*/  R2UR UR7, R13 ;  /* 0x000000000d0772ca */ /* 0x000fe200000e0000 */
[----:B------:R-:W-:Y:S01]  /*b850*/  IMAD.MOV.U32 R13, RZ, RZ, -0x3ffffff0 ;  /* 0xc0000010ff0d7424 */ /* 0x000fe200078e00ff */
[----:B------:R-:W-:Y:S02]  /*b860*/  WARPGROUP.DEPBAR.LE gsb0, 0x0 ;  /* 0x00008000000079c5 */ /* 0x000fe40000010000 */
[----:B------:R-:W-:-:S09]  /*b870*/  WARPGROUP.ARRIVE ;  /* 0x00000000000079c5 */ /* 0x000fd20000000000 */
[----:B------:R-:W-:Y:S01]  /*b880*/  QGMMA.64x64x32.F32.E4M3.E4M3 R24, R148, gdesc[UR4], R24, gsb0 ;  /* 0x00e0000494187df3 */ /* 0x000fe20008000818 */
[----:B------:R-:W-:Y:S01]  /*b890*/  R2UR UR6, R12 ;  /* 0x000000000c0672ca */ /* 0x000fe200000e0000 */
[C---:B------:R-:W-:Y:S01]  /*b8a0*/  VIADD R12, R8.reuse, 0x180 ;  /* 0x00000180080c7836 */ /* 0x040fe20000000000 */
[----:B------:R-:W-:Y:S01]  /*b8b0*/  R2UR UR7, R13 ;  /* 0x000000000d0772ca */ /* 0x000fe200000e0000 */
[----:B------:R-:W-:Y:S01]  /*b8c0*/  IMAD.MOV.U32 R13, RZ, RZ, -0x3ffffff0 ;  /* 0xc0000010ff0d7424 */ /* 0x000fe200078e00ff */
[----:B------:R-:W-:Y:S01]  /*b8d0*/  IADD3 R8, R8, 0x200, RZ ;  /* 0x0000020008087810 */ /* 0x000fe20007ffe0ff */
[----:B------:R-:W-:Y:S02]  /*b8e0*/  WARPGROUP.DEPBAR.LE gsb0, 0x0 ;  /* 0x00008000000079c5 */ /* 0x000fe40000010000 */
[----:B------:R-:W-:-:S08]  /*b8f0*/  WARPGROUP.ARRIVE ;  /* 0x00000000000079c5 */ /* 0x000fd00000000000 */
[----:B------:R-:W-:Y:S01]  /*b900*/  QGMMA.64x64x32.F32.E4M3.E4M3 R24, R136, gdesc[UR4], R24, gsb0 ;  /* 0x00e0000488187df3 */ /* 0x000fe20008000818 */
[----:B------:R-:W-:Y:S02]  /*b910*/  R2UR UR6, R12 ;  /* 0x000000000c0672ca */ /* 0x000fe400000e0000 */
[----:B------:R-:W-:Y:S01]  /*b920*/  R2UR UR7, R13 ;  /* 0x000000000d0772ca */ /* 0x000fe200000e0000 */
[----:B------:R-:W-:Y:S02]  /*b930*/  WARPGROUP.DEPBAR.LE gsb0, 0x0 ;  /* 0x00008000000079c5 */ /* 0x000fe40000010000 */
[----:B------:R-:W-:-:S10]  /*b940*/  WARPGROUP.ARRIVE ;  /* 0x00000000000079c5 */ /* 0x000fd40000000000 */
[----:B------:R-:W-:Y:S01]  /*b950*/  QGMMA.64x64x32.F32.E4M3.E4M3 R24, R140, gdesc[UR4], R24, gsb0 ;  /* 0x00e000048c187df3 */ /* 0x000fe20008000818 */
[----:B------:R-:W-:Y:S02]  /*b960*/  R2UR UR6, R8 ;  /* 0x00000000080672ca */ /* 0x000fe400000e0000 */
[----:B------:R-:W-:Y:S01]  /*b970*/  R2UR UR7, R9 ;  /* 0x00000000090772ca */ /* 0x000fe200000e0000 */
[----:B------:R-:W-:Y:S02]  /*b980*/  WARPGROUP.DEPBAR.LE gsb0, 0x0 ;  /* 0x00008000000079c5 */ /* 0x000fe40000010000 */
[----:B------:R-:W-:-:S10]  /*b990*/  WARPGROUP.ARRIVE ;  /* 0x00000000000079c5 */ /* 0x000fd40000000000 */
[----:B------:R-:W-:Y:S03]  /*b9a0*/  QGMMA.64x64x32.F32.E4M3.E4M3 R24, R144, gdesc[UR4], R24, gsb0 ;  /* 0x00e0000490187df3 */ /* 0x000fe60008000818 */
[----:B------:R-:W-:Y:S02]  /*b9b0*/  WARPGROUP.DEPBAR.LE gsb0, 0x0 ;  /* 0x00008000000079c5 */ /* 0x000fe40000010000 */
[----:B------:R-:W-:Y:S05]  /*b9c0*/  @!P0 BRA `(.L_x_505) ;  /* 0x0000000000048947 */ /* 0x000fea0003800000 */
[----:B------:R-:W-:Y:S01]  /*b9d0*/  BPT.TRAP 0x1 ;  /* 0x000000040000795c */ /* 0x000fe20000300000 */
.L_x_505:
[----:B------:R-:W2:Y:S01]  /*b9e0*/  LDL R136, [R1+0x20] ;  /* 0x0000200001887983 */ /* 0x000ea20000100800 */
[----:B------:R-:W-:-:S05]  /*b9f0*/  VIADD R0, R0, 0x13240 ;  /* 0x0001324000007836 */ /* 0x000fca0000000000 */
[----:B--2---:R-:W-:-:S04]  /*ba00*/  PRMT R0, R136, 0x654, R0 ;  /* 0x0000065488007816 */ /* 0x004fc80000000000 */
[----:B------:R0:W-:Y:S02]  /*ba10*/  SYNCS.ARRIVE.TRANS64.RED.A1T0 RZ, [R0+URZ], RZ ;  /* 0x000000ff00ff79a7 */ /* 0x0001e4000810043f */
[----:B0-----:R-:W-:-:S04]  /*ba20*/  FMNMX.FTZ R0, R120, R3, !PT ;  /* 0x0000000378007209 */ /* 0x001fc80007810000 */
        /* <DEDUP_REMOVED lines=38> */
[----:B------:R-:W-:-:S05]  /*bc90*/  FMNMX.FTZ R0, R69, R0, !PT ;  /* 0x0000000045007209 */ /* 0x000fca0007810000 */
[----:B------:R-:W0:Y:S02]  /*bca0*/  SHFL.BFLY PT, R8, R0, 0x2, 0x1f ;  /* 0x0c401f0000087f89 */ /* 0x000e2400000e0000 */
[----:B0-----:R-:W-:-:S05]  /*bcb0*/  FMNMX.FTZ R0, R0, R8, !PT ;  /* 0x0000000800007209 */ /* 0x001fca0007810000 */
[----:B------:R-:W0:Y:S02]  /*bcc0*/  SHFL.BFLY PT, R8, R0, 0x1, 0x1f ;  /* 0x0c201f0000087f89 */ /* 0x000e2400000e0000 */
[----:B0-----:R-:W-:Y:S02]  /*bcd0*/  FMNMX.FTZ R0, R0, R8, !PT ;  /* 0x0000000800007209 */ /* 0x001fe40007810000 */
[----:B------:R-:W-:-:S03]  /*bce0*/  FMNMX.FTZ R8, R122, R10, !PT ;  /* 0x0000000a7a087209 */ /* 0x000fc60007810000 */
[----:B------:R-:W-:Y:S01]  /*bcf0*/  FFMA.FTZ R13, R2, R0, -8 ;  /* 0xc1000000020d7423 */ /* 0x000fe20000010000 */
[----:B------:R-:W-:Y:S01]  /*bd00*/  FMNMX.FTZ R8, R123, R8, !PT ;  /* 0x000000087b087209 */ /* 0x000fe20007810000 */
[----:B------:R-:W-:Y:S02]  /*bd10*/  FADD.FTZ R3, -R0, R3 ;  /* 0x0000000300037221 */ /* 0x000fe40000010100 */
[----:B------:R-:W-:-:S01]  /*bd20*/  FFMA.FTZ R120, R2, R120, -R13 ;  /* 0x0000007802787223 */ /* 0x000fc2000001080d */
[----:B------:R-:W-:Y:S01]  /*bd30*/  FMNMX.FTZ R8, R126, R8, !PT ;  /* 0x000000087e087209 */ /* 0x000fe20007810000 */
[----:B------:R-:W-:-:S01]  /*bd40*/  FFMA.FTZ R121, R2, R121, -R13 ;  /* 0x0000007902797223 */ /* 0x000fc2000001080d */
[C-C-:B------:R-:W-:Y:S01]  /*bd50*/  FFMA.FTZ R124, R2.reuse, R124, -R13.reuse ;  /* 0x0000007c027c7223 */ /* 0x140fe2000001080d */
        /* <DEDUP_REMOVED lines=50> */
[----:B------:R-:W-:Y:S01]  /*c080*/  FMUL.FTZ R3, R2, R3 ;  /* 0x0000000302037220 */ /* 0x000fe20000410000 */
[----:B------:R-:W-:Y:S02]  /*c090*/  MUFU.EX2 R120, R120 ;  /* 0x0000007800787308 */ /* 0x000fe40000000800 */
[----:B------:R-:W-:-:S04]  /*c0a0*/  FMNMX.FTZ R8, R90, R8, !PT ;  /* 0x000000085a087209 */ /* 0x000fc80007810000 */
[----:B------:R-:W-:Y:S02]  /*c0b0*/  FMNMX.FTZ R8, R91, R8, !PT ;  /* 0x000000085b087209 */ /* 0x000fe40007810000 */
[----:B------:R-:W0:Y:S02]  /*c0c0*/  MUFU.EX2 R3, R3 ;  /* 0x0000000300037308 */ /* 0x000e240000000800 */
[----:B------:R-:W-:-:S04]  /*c0d0*/  FMNMX.FTZ R8, R94, R8, !PT ;  /* 0x000000085e087209 */ /* 0x000fc80007810000 */
[----:B------:R-:W-:Y:S02]  /*c0e0*/  FMNMX.FTZ R8, R95, R8, !PT ;  /* 0x000000085f087209 */ /* 0x000fe40007810000 */
[----:B------:R-:W1:Y:S02]  /*c0f0*/  MUFU.EX2 R121, R121 ;  /* 0x0000007900797308 */ /* 0x000e640000000800 */
[----:B------:R-:W-:-:S04]  /*c100*/  FMNMX.FTZ R8, R98, R8, !PT ;  /* 0x0000000862087209 */ /* 0x000fc80007810000 */
[----:B------:R-:W-:Y:S02]  /*c110*/  FMNMX.FTZ R8, R99, R8, !PT ;  /* 0x0000000863087209 */ /* 0x000fe40007810000 */
[----:B------:R-:W2:Y:S01]  /*c120*/  MUFU.EX2 R124, R124 ;  /* 0x0000007c007c7308 */ /* 0x000ea20000000800 */
[----:B0-----:R-:W-:-:S01]  /*c130*/  FFMA.FTZ R20, R3, R20, R120 ;  /* 0x0000001403147223 */ /* 0x001fc20000010078 */
[----:B------:R-:W-:-:S04]  /*c140*/  FMNMX.FTZ R8, R102, R8, !PT ;  /* 0x0000000866087209 */ /* 0x000fc80007810000 */
[----:B------:R-:W-:Y:S02]  /*c150*/  FMNMX.FTZ R8, R103, R8, !PT ;  /* 0x0000000867087209 */ /* 0x000fe40007810000 */
[----:B------:R-:W0:Y:S02]  /*c160*/  MUFU.EX2 R125, R125 ;  /* 0x0000007d007d7308 */ /* 0x000e240000000800 */
[----:B------:R-:W-:-:S04]  /*c170*/  FMNMX.FTZ R8, R74, R8, !PT ;  /* 0x000000084a087209 */ /* 0x000fc80007810000 */
[----:B------:R-:W-:Y:S02]  /*c180*/  FMNMX.FTZ R8, R75, R8, !PT ;  /* 0x000000084b087209 */ /* 0x000fe40007810000 */
[----:B------:R-:W3:Y:S02]  /*c190*/  MUFU.EX2 R128, R128 ;  /* 0x0000008000807308 */ /* 0x000ee40000000800 */
[----:B------:R-:W-:-:S04]  /*c1a0*/  FMNMX.FTZ R8, R78, R8, !PT ;  /* 0x000000084e087209 */ /* 0x000fc80007810000 */
[----:B------:R-:W-:Y:S02]  /*c1b0*/  FMNMX.FTZ R8, R79, R8, !PT ;  /* 0x000000084f087209 */ /* 0x000fe40007810000 */
[----:B------:R-:W4:Y:S02]  /*c1c0*/  MUFU.EX2 R129, R129 ;  /* 0x0000008100817308 */ /* 0x000f240000000800 */
[----:B------:R-:W-:-:S04]  /*c1d0*/  FMNMX.FTZ R8, R82, R8, !PT ;  /* 0x0000000852087209 */ /* 0x000fc80007810000 */
[----:B------:R-:W-:Y:S02]  /*c1e0*/  FMNMX.FTZ R8, R83, R8, !PT ;  /* 0x0000000853087209 */ /* 0x000fe40007810000 */
[----:B------:R-:W5:Y:S02]  /*c1f0*/  MUFU.EX2 R132, R132 ;  /* 0x0000008400847308 */ /* 0x000f640000000800 */
[----:B------:R-:W-:-:S04]  /*c200*/  FMNMX.FTZ R8, R86, R8, !PT ;  /* 0x0000000856087209 */ /* 0x000fc80007810000 */
[----:B------:R-:W-:Y:S02]  /*c210*/  FMNMX.FTZ R8, R87, R8, !PT ;  /* 0x0000000857087209 */ /* 0x000fe40007810000 */
[----:B------:R-:W-:Y:S02]  /*c220*/  MUFU.EX2 R133, R133 ;  /* 0x0000008500857308 */ /* 0x000fe40000000800 */
        /* <DEDUP_REMOVED lines=11> */
[----:B------:R-:W-:Y:S03]  /*c2e0*/  MUFU.EX2 R109, R109 ;  /* 0x0000006d006d7308 */ /* 0x000fe60000000800 */
[----:B------:R-:W1:Y:S05]  /*c2f0*/  SHFL.BFLY PT, R9, R8, 0x2, 0x1f ;  /* 0x0c401f0008097f89 */ /* 0x000e6a00000e0000 */
[----:B------:R-:W-:Y:S08]  /*c300*/  MUFU.EX2 R112, R112 ;  /* 0x0000007000707308 */ /* 0x000ff00000000800 */
[----:B------:R-:W-:Y:S08]  /*c310*/  MUFU.EX2 R113, R113 ;  /* 0x0000007100717308 */ /* 0x000ff00000000800 */
[----:B------:R-:W-:Y:S01]  /*c320*/  MUFU.EX2 R116, R116 ;  /* 0x0000007400747308 */ /* 0x000fe20000000800 */
[----:B-1----:R-:W-:-:S05]  /*c330*/  FMNMX.FTZ R9, R8, R9, !PT ;  /* 0x0000000908097209 */ /* 0x002fca0007810000 */
[----:B------:R-:W1:Y:S02]  /*c340*/  SHFL.BFLY PT, R8, R9, 0x1, 0x1f ;  /* 0x0c201f0009087f89 */ /* 0x000e6400000e0000 */
[----:B------:R-:W-:Y:S08]  /*c350*/  MUFU.EX2 R117, R117 ;  /* 0x0000007500757308 */ /* 0x000ff00000000800 */
[----:B------:R-:W-:Y:S08]  /*c360*/  MUFU.EX2 R88, R88 ;  /* 0x0000005800587308 */ /* 0x000ff00000000800 */
[----:B------:R-:W-:Y:S01]  /*c370*/  MUFU.EX2 R89, R89 ;  /* 0x0000005900597308 */ /* 0x000fe20000000800 */
[----:B-1----:R-:W-:-:S07]  /*c380*/  FMNMX.FTZ R9, R9, R8, !PT ;  /* 0x0000000809097209 */ /* 0x002fce0007810000 */
[----:B------:R-:W-:Y:S01]  /*c390*/  MUFU.EX2 R92, R92 ;  /* 0x0000005c005c7308 */ /* 0x000fe20000000800 */
[----:B------:R-:W-:-:S01]  /*c3a0*/  FADD.FTZ R8, -R9, R10 ;  /* 0x0000000a09087221 */ /* 0x000fc20000010100 */
[----:B------:R-:W-:Y:S01]  /*c3b0*/  FFMA.FTZ R69, R2, R9, -8 ;  /* 0xc100000002457423 */ /* 0x000fe20000010009 */
[----:B------:R-:W-:-:S02]  /*c3c0*/  FADD.FTZ R10, R121, R20 ;  /* 0x00000014790a7221 */ /* 0x000fc40000010000 */
[C---:B------:R-:W-:Y:S01]  /*c3d0*/  FMUL.FTZ R8, R2.reuse, R8 ;  /* 0x0000000802087220 */ /* 0x040fe20000410000 */
[----:B------:R-:W-:-:S01]  /*c3e0*/  FFMA.FTZ R122, R2, R122, -R69 ;  /* 0x0000007a027a7223 */ /* 0x000fc20000010845 */
[C-C-:B------:R-:W-:Y:S01]  /*c3f0*/  FFMA.FTZ R123, R2.reuse, R123, -R69.reuse ;  /* 0x0000007b027b7223 */ /* 0x140fe20000010845 */
[----:B------:R-:W-:-:S01]  /*c400*/  FFMA.FTZ R126, R2, R126, -R69 ;  /* 0x0000007e027e7223 */ /* 0x000fc20000010845 */
[C-C-:B------:R-:W-:Y:S01]  /*c410*/  FFMA.FTZ R127, R2.reuse, R127, -R69.reuse ;  /* 0x0000007f027f7223 */ /* 0x140fe20000010845 */
[----:B------:R-:W-:-:S01]  /*c420*/  FFMA.FTZ R130, R2, R130, -R69 ;  /* 0x0000008202827223 */ /* 0x000fc20000010845 */
[----:B------:R-:W-:Y:S01]  /*c430*/  MUFU.EX2 R8, R8 ;  /* 0x0000000800087308 */ /* 0x000fe20000000800 */
[----:B------:R-:W-:-:S01]  /*c440*/  FFMA.FTZ R131, R2, R131, -R69 ;  /* 0x0000008302837223 */ /* 0x000fc20000010845 */
[C-C-:B------:R-:W-:Y:S01]  /*c450*/  FFMA.FTZ R134, R2.reuse, R134, -R69.reuse ;  /* 0x0000008602867223 */ /* 0x140fe20000010845 */
[----:B------:R-:W-:-:S01]  /*c460*/  FFMA.FTZ R135, R2, R135, -R69 ;  /* 0x0000008702877223 */ /* 0x000fc20000010845 */
[----:B--2---:R-:W-:Y:S01]  /*c470*/  FADD.FTZ R10, R124, R10 ;  /* 0x0000000a7c0a7221 */ /* 0x004fe20000010000 */
[----:B------:R-:W-:-:S01]  /*c480*/  FFMA.FTZ R106, R2, R106, -R69 ;  /* 0x0000006a026a7223 */ /* 0x000fc20000010845 */
[C-C-:B------:R-:W-:Y:S01]  /*c490*/  FFMA.FTZ R107, R2.reuse, R107, -R69.reuse ;  /* 0x0000006b026b7223 */ /* 0x140fe20000010845 */
[----:B------:R-:W-:-:S01]  /*c4a0*/  FFMA.FTZ R110, R2, R110, -R69 ;  /* 0x0000006e026e7223 */ /* 0x000fc20000010845 */
[----:B------:R-:W1:Y:S01]  /*c4b0*/  MUFU.EX2 R122, R122 ;  /* 0x0000007a007a7308 */ /* 0x000e620000000800 */
[----:B0-----:R-:W-:-:S01]  /*c4c0*/  FADD.FTZ R10, R125, R10 ;  /* 0x0000000a7d0a7221 */ /* 0x001fc20000010000 */
[C-C-:B------:R-:W-:Y:S01]  /*c4d0*/  FFMA.FTZ R111, R2.reuse, R111, -R69.reuse ;  /* 0x0000006f026f7223 */ /* 0x140fe20000010845 */
[----:B------:R-:W-:-:S01]  /*c4e0*/  FFMA.FTZ R114, R2, R114, -R69 ;  /* 0x0000007202727223 */ /* 0x000fc20000010845 */
[----:B------:R-:W-:Y:S01]  /*c4f0*/  FFMA.FTZ R115, R2, R115, -R69 ;  /* 0x0000007302737223 */ /* 0x000fe20000010845 */
[----:B---3--:R-:W-:-:S01]  /*c500*/  FADD.FTZ R10, R128, R10 ;  /* 0x0000000a800a7221 */ /* 0x008fc20000010000 */
[C-C-:B------:R-:W-:Y:S01]  /*c510*/  FFMA.FTZ R118, R2.reuse, R118, -R69.reuse ;  /* 0x0000007602767223 */ /* 0x140fe20000010845 */
[----:B------:R-:W-:-:S01]  /*c520*/  FFMA.FTZ R119, R2, R119, -R69 ;  /* 0x0000007702777223 */ /* 0x000fc20000010845 */
[----:B------:R-:W0:Y:S01]  /*c530*/  MUFU.EX2 R123, R123 ;  /* 0x0000007b007b7308 */ /* 0x000e220000000800 */
[----:B----4-:R-:W-:-:S01]  /*c540*/  FADD.FTZ R10, R129, R10 ;  /* 0x0000000a810a7221 */ /* 0x010fc20000010000 */
[C-C-:B------:R-:W-:Y:S01]  /*c550*/  FFMA.FTZ R90, R2.reuse, R90, -R69.reuse ;  /* 0x0000005a025a7223 */ /* 0x140fe20000010845 */
[----:B------:R-:W-:-:S01]  /*c560*/  FFMA.FTZ R91, R2, R91, -R69 ;  /* 0x0000005b025b7223 */ /* 0x000fc20000010845 */
[----:B------:R-:W-:Y:S01]  /*c570*/  FFMA.FTZ R94, R2, R94, -R69 ;  /* 0x0000005e025e7223 */ /* 0x000fe20000010845 */
[----:B-----5:R-:W-:-:S01]  /*c580*/  FADD.FTZ R10, R132, R10 ;  /* 0x0000000a840a7221 */ /* 0x020fc20000010000 */
[C-C-:B------:R-:W-:Y:S01]  /*c590*/  FFMA.FTZ R95, R2.reuse, R95, -R69.reuse ;  /* 0x0000005f025f7223 */ /* 0x140fe20000010845 */
[----:B------:R-:W-:-:S01]  /*c5a0*/  FFMA.FTZ R98, R2, R98, -R69 ;  /* 0x0000006202627223 */ /* 0x000fc20000010845 */
[----:B------:R-:W2:Y:S01]  /*c5b0*/  MUFU.EX2 R126, R126 ;  /* 0x0000007e007e7308 */ /* 0x000ea20000000800 */
[----:B-1----:R-:W-:-:S01]  /*c5c0*/  FFMA.FTZ R15, R8, R15, R122 ;  /* 0x0000000f080f7223 */ /* 0x002fc2000001007a */
[----:B------:R-:W-:Y:S01]  /*c5d0*/  FADD.FTZ R10, R133, R10 ;  /* 0x0000000a850a7221 */ /* 0x000fe20000010000 */
[----:B------:R-:W-:-:S01]  /*c5e0*/  FFMA.FTZ R99, R2, R99, -R69 ;  /* 0x0000006302637223 */ /* 0x000fc20000010845 */
[C-C-:B------:R-:W-:Y:S01]  /*c5f0*/  FFMA.FTZ R102, R2.reuse, R102, -R69.reuse ;  /* 0x0000006602667223 */ /* 0x140fe20000010845 */
[----:B------:R-:W-:-:S01]  /*c600*/  FFMA.FTZ R103, R2, R103, -R69 ;  /* 0x0000006702677223 */ /* 0x000fc20000010845 */
[----:B------:R-:W-:Y:S01]  /*c610*/  FADD.FTZ R10, R104, R10 ;  /* 0x0000000a680a7221 */ /* 0x000fe20000010000 */
[----:B------:R-:W-:-:S01]  /*c620*/  FFMA.FTZ R74, R2, R74, -R69 ;  /* 0x0000004a024a7223 */ /* 0x000fc20000010845 */
[----:B------:R-:W1:Y:S01]  /*c630*/  MUFU.EX2 R127, R127 ;  /* 0x0000007f007f7308 */ /* 0x000e620000000800 */
[----:B0-----:R-:W-:-:S01]  /*c640*/  FADD.FTZ R12, R123, R15 ;  /* 0x0000000f7b0c7221 */ /* 0x001fc20000010000 */
[----:B------:R-:W-:Y:S01]  /*c650*/  FADD.FTZ R10, R105, R10 ;  /* 0x0000000a690a7221 */ /* 0x000fe20000010000 */
[----:B------:R-:W-:-:S01]  /*c660*/  FFMA.FTZ R75, R2, R75, -R69 ;  /* 0x0000004b024b7223 */ /* 0x000fc20000010845 */
[C-C-:B------:R-:W-:Y:S01]  /*c670*/  FFMA.FTZ R78, R2.reuse, R78, -R69.reuse ;  /* 0x0000004e024e7223 */ /* 0x140fe20000010845 */
[----:B------:R-:W-:-:S01]  /*c680*/  FFMA.FTZ R79, R2, R79, -R69 ;  /* 0x0000004f024f7223 */ /* 0x000fc20000010845 */
[----:B------:R-:W-:Y:S01]  /*c690*/  FADD.FTZ R10, R108, R10 ;  /* 0x0000000a6c0a7221 */ /* 0x000fe20000010000 */
[----:B------:R-:W-:-:S01]  /*c6a0*/  FFMA.FTZ R82, R2, R82, -R69 ;  /* 0x0000005202527223 */ /* 0x000fc20000010845 */
[----:B------:R-:W0:Y:S01]  /*c6b0*/  MUFU.EX2 R130, R130 ;  /* 0x0000008200827308 */ /* 0x000e220000000800 */
[----:B--2---:R-:W-:-:S01]  /*c6c0*/  FADD.FTZ R12, R126, R12 ;  /* 0x0000000c7e0c7221 */ /* 0x004fc20000010000 */
[----:B------:R-:W-:Y:S01]  /*c6d0*/  FADD.FTZ R10, R109, R10 ;  /* 0x0000000a6d0a7221 */ /* 0x000fe20000010000 */
[----:B------:R-:W-:-:S01]  /*c6e0*/  FFMA.FTZ R83, R2, R83, -R69 ;  /* 0x0000005302537223 */ /* 0x000fc20000010845 */
[C-C-:B------:R-:W-:Y:S01]  /*c6f0*/  FFMA.FTZ R86, R2.reuse, R86, -R69.reuse ;  /* 0x0000005602567223 */ /* 0x140fe20000010845 */
[----:B------:R-:W-:-:S01]  /*c700*/  FFMA.FTZ R87, R2, R87, -R69 ;  /* 0x0000005702577223 */ /* 0x000fc20000010845 */
[----:B------:R-:W-:Y:S01]  /*c710*/  FADD.FTZ R10, R112, R10 ;  /* 0x0000000a700a7221 */ /* 0x000fe20000010000 */
[----:B------:R-:W-:-:S01]  /*c720*/  FFMA.FTZ R58, R2, R58, -R69 ;  /* 0x0000003a023a7223 */ /* 0x000fc20000010845 */
[----:B------:R-:W2:Y:S01]  /*c730*/  MUFU.EX2 R131, R131 ;  /* 0x0000008300837308 */ /* 0x000ea20000000800 */
[----:B-1----:R-:W-:-:S01]  /*c740*/  FADD.FTZ R12, R127, R12 ;  /* 0x0000000c7f0c7221 */ /* 0x002fc20000010000 */
        /* <DEDUP_REMOVED lines=12> */
[----:B------:R-:W-:-:S02]  /*c810*/  FADD.FTZ R10, R88, R10 ;  /* 0x0000000a580a7221 */ /* 0x000fc40000010000 */
[----:B------:R-:W0:Y:S01]  /*c820*/  MUFU.EX2 R135, R135 ;  /* 0x0000008700877308 */ /* 0x000e220000000800 */
[----:B--2---:R-:W-:-:S01]  /*c830*/  FADD.FTZ R12, R131, R12 ;  /* 0x0000000c830c7221 */ /* 0x004fc20000010000 */
[----:B------:R-:W-:-:S04]  /*c840*/  FADD.FTZ R10, R89, R10 ;  /* 0x0000000a590a7221 */ /* 0x000fc80000010000 */
[----:B------:R-:W-:Y:S02]  /*c850*/  FADD.FTZ R10, R92, R10 ;  /* 0x0000000a5c0a7221 */ /* 0x000fe40000010000 */
        /* <DEDUP_REMOVED lines=105> */
[----:B0-----:R-:W-:-:S01]  /*cef0*/  FADD.FTZ R12, R70, R12 ;  /* 0x0000000c460c7221 */ /* 0x001fc20000010000 */
[----:B--2---:R-:W-:-:S03]  /*cf00*/  FADD.FTZ R20, R13, R10 ;  /* 0x0000000a0d147221 */ /* 0x004fc60000010000 */
[----:B-1----:R-:W-:Y:S01]  /*cf10*/  FADD.FTZ R15, R69, R12 ;  /* 0x0000000c450f7221 */ /* 0x002fe20000010000 */
[----:B------:R-:W-:Y:S06]  /*cf20*/  @!P0 BRA `(.L_x_506) ;  /* 0x0000000000048947 */ /* 0x000fec0003800000 */
[----:B------:R-:W-:Y:S01]  /*cf30*/  BPT.TRAP 0x1 ;  /* 0x000000040000795c */ /* 0x000fe20000300000 */
.L_x_506:
[----:B------:R-:W2:Y:S01]  /*cf40*/  LDL R10, [R1+0x28] ;  /* 0x00002800010a7983 */ /* 0x000ea20000100800 */
        /* <DEDUP_REMOVED lines=16> */
[----:B------:R0:W5:Y:S01]  /*d050*/  LDL R12, [R1+0x10] ;  /* 0x00001000010c7983 */ /* 0x0001620000100800 */
[----:B------:R-:W-:-:S03]  /*d060*/  VIADD R14, R14, 0x13260 ;  /* 0x000132600e0e7836 */ /* 0x000fc60000000000 */
[----:B------:R0:W5:Y:S01]  /*d070*/  LDL R8, [R1+0x8] ;  /* 0x0000080001087983 */ /* 0x0001620000100800 */
[----:B------:R-:W-:Y:S02]  /*d080*/  F2FP.SATFINITE.E4M3.F32.PACK_AB_MERGE_C R124, R125, R124, RZ ;  /* 0x0000007c7d7c723e */ /* 0x000fe400048070ff */
[----:B------:R-:W-:Y:S02]  /*d090*/  F2FP.SATFINITE.E4M3.F32.PACK_AB_MERGE_C R126, R127, R126, RZ ;  /* 0x0000007e7f7e723e */ /* 0x000fe400048070ff */
[----:B------:R-:W-:Y:S02]  /*d0a0*/  F2FP.SATFINITE.E4M3.F32.PACK_AB_MERGE_C R132, R133, R132, RZ ;  /* 0x000000848584723e */ /* 0x000fe400048070ff */
[----:B------:R-:W-:Y:S02]  /*d0b0*/  F2FP.SATFINITE.E4M3.F32.PACK_AB_MERGE_C R134, R135, R134, RZ ;  /* 0x000000868786723e */ /* 0x000fe400048070ff */
[----:B------:R-:W-:Y:S02]  /*d0c0*/  F2FP.SATFINITE.E4M3.F32.PACK_AB_MERGE_C R108, R109, R108, RZ ;  /* 0x0000006c6d6c723e */ /* 0x000fe400048070ff */
[----:B------:R-:W-:-:S02]  /*d0d0*/  PRMT R14, R136, 0x654, R14 ;  /* 0x00000654880e7816 */ /* 0x000fc4000000000e */
[----:B------:R-:W-:Y:S02]  /*d0e0*/  F2FP.SATFINITE.E4M3.F32.PACK_AB_MERGE_C R124, R121, R120, R124 ;  /* 0x00000078797c723e */ /* 0x000fe4000480707c */
[----:B------:R-:W-:Y:S01]  /*d0f0*/  F2FP.SATFINITE.E4M3.F32.PACK_AB_MERGE_C R126, R123, R122, R126 ;  /* 0x0000007a7b7e723e */ /* 0x000fe2000480707e */
[----:B------:R0:W-:Y:S01]  /*d100*/  SYNCS.ARRIVE.TRANS64.RED.A1T0 RZ, [R14+URZ], RZ ;  /* 0x000000ff0eff79a7 */ /* 0x0001e2000810043f */
[----:B------:R-:W-:Y:S02]  /*d110*/  F2FP.SATFINITE.E4M3.F32.PACK_AB_MERGE_C R132, R129, R128, R132 ;  /* 0x000000808184723e */ /* 0x000fe40004807084 */
[----:B------:R-:W-:Y:S02]  /*d120*/  F2FP.SATFINITE.E4M3.F32.PACK_AB_MERGE_C R134, R131, R130, R134 ;  /* 0x000000828386723e */ /* 0x000fe40004807086 */
[----:B------:R-:W-:Y:S02]  /*d130*/  F2FP.SATFINITE.E4M3.F32.PACK_AB_MERGE_C R110, R111, R110, RZ ;  /* 0x0000006e6f6e723e */ /* 0x000fe400048070ff */
[----:B------:R-:W-:-:S02]  /*d140*/  F2FP.SATFINITE.E4M3.F32.PACK_AB_MERGE_C R116, R117, R116, RZ ;  /* 0x000000747574723e */ /* 0x000fc400048070ff */
[----:B------:R-:W-:Y:S02]  /*d150*/  F2FP.SATFINITE.E4M3.F32.PACK_AB_MERGE_C R118, R119, R118, RZ ;  /* 0x000000767776723e */ /* 0x000fe400048070ff */
[----:B------:R-:W-:Y:S02]  /*d160*/  F2FP.SATFINITE.E4M3.F32.PACK_AB_MERGE_C R92, R93, R92, RZ ;  /* 0x0000005c5d5c723e */ /* 0x000fe400048070ff */
[----:B------:R-:W-:Y:S02]  /*d170*/  F2FP.SATFINITE.E4M3.F32.PACK_AB_MERGE_C R94, R95, R94, RZ ;  /* 0x0000005e5f5e723e */ /* 0x000fe400048070ff */
[----:B------:R-:W-:Y:S02]  /*d180*/  F2FP.SATFINITE.E4M3.F32.PACK_AB_MERGE_C R100, R101, R100, RZ ;  /* 0x000000646564723e */ /* 0x000fe400048070ff */
        /* <DEDUP_REMOVED lines=9> */
[----:B------:R-:W-:Y:S01]  /*d220*/  F2FP.SATFINITE.E4M3.F32.PACK_AB_MERGE_C R108, R105, R104, R108 ;  /* 0x00000068696c723e */ /* 0x000fe2000480706c */
        /* <DEDUP_REMOVED lines=36> */
[----:B------:R-:W-:Y:S02]  /*d470*/  MOV R148, R108 ;  /* 0x0000006c00947202 */ /* 0x000fe40000000f00 */
[C---:B--2---:R-:W-:Y:S01]  /*d480*/  ISETP.GT.AND P1, PT, R11.reuse, R10, PT ;  /* 0x0000000a0b00720c */ /* 0x044fe20003f24270 */
[----:B------:R-:W-:Y:S02]  /*d490*/  VIADD R11, R11, 0xffffffff ;  /* 0xffffffff0b0b7836 */ /* 0x000fe40000000000 */
[----:B------:R-:W-:-:S10]  /*d4a0*/  IMAD.MOV.U32 R10, RZ, RZ, R9 ;  /* 0x000000ffff0a7224 */ /* 0x000fd400078e0009 */
[----:B0-----:R-:W-:Y:S05]  /*d4b0*/  @P1 BRA `(.L_x_507) ;  /* 0xffffffd800c41947 */ /* 0x001fea000383ffff */
.L_x_494:
[----:B------:R-:W-:Y:S05]  /*d4c0*/  BSYNC B0 ;  /* 0x0000000000007941 */ /* 0x000fea0003800000 */
.L_x_493:
[----:B------:R-:W-:Y:S06]  /*d4d0*/  BAR.ARV 0x8, 0x200 ;  /* 0x0208000000007b1d */ /* 0x000fec0000002000 */
[----:B------:R-:W-:Y:S05]  /*d4e0*/  @!P0 BRA `(.L_x_508) ;  /* 0x0000000000048947 */ /* 0x000fea0003800000 */
[----:B------:R-:W-:Y:S01]  /*d4f0*/  BPT.TRAP 0x1 ;  /* 0x000000040000795c */ /* 0x000fe20000300000 */
.L_x_508:
[----:B------:R-:W2:Y:S04]  /*d500*/  LDL R4, [R1+0x10] ;  /* 0x0000100001047983 */ /* 0x000ea80000100800 */
[----:B------:R-:W3:Y:S01]  /*d510*/  LDL R3, [R1+0x8] ;  /* 0x0000080001037983 */ /* 0x000ee20000100800 */
[----:B--2---:R-:W-:Y:S01]  /*d520*/  SHF.L.U32 R4, R4, 0x1f, RZ ;  /* 0x0000001f04047819 */ /* 0x004fe200000006ff */
[----:B---3--:R-:W-:-:S04]  /*d530*/  IMAD R3, R3, 0x8, R18 ;  /* 0x0000000803037824 */ /* 0x008fc800078e0212 */
[----:B------:R0:W1:Y:S01]  /*d540*/  SYNCS.PHASECHK.TRANS64.TRYWAIT P1, [R3+URZ+0x13250], R4 ;  /* 0x01325004030075a7 */ /* 0x000062000802017f */
[----:B------:R-:W-:Y:S05]  /*d550*/  @!P0 BRA `(.L_x_509) ;  /* 0x0000000000048947 */ /* 0x000fea0003800000 */
[----:B------:R-:W-:Y:S01]  /*d560*/  BPT.TRAP 0x1 ;  /* 0x000000040000795c */ /* 0x000fe20000300000 */
.L_x_509:
[----:B------:R-:W-:Y:S04]  /*d570*/  BSSY B0, `(.L_x_510) ;  /* 0x0000004000007945 */ /* 0x000fe80003800000 */
[----:B-1----:R-:W-:Y:S05]  /*d580*/  @P1 BRA `(.L_x_511) ;  /* 0x0000000000081947 */ /* 0x002fea0003800000 */
[----:B------:R-:W1:Y:S02]  /*d590*/  SYNCS.PHASECHK.TRANS64.TRYWAIT P1, [R3+URZ+0x13250], R4 ;  /* 0x01325004030075a7 */ /* 0x000e64000802017f */
[----:B-1----:R-:W-:Y:S05]  /*d5a0*/  @!P1 BRA `(.L_x_512) ;  /* 0x000000b4006c9947 */ /* 0x002fea0003800000 */
.L_x_511:
[----:B------:R-:W-:Y:S05]  /*d5b0*/  BSYNC B0 ;  /* 0x0000000000007941 */ /* 0x000fea0003800000 */
.L_x_510:
[----:B------:R-:W0:Y:S04]  /*d5c0*/  LDL R56, [R1+0x8] ;  /* 0x0000080001387983 */ /* 0x000e280000100800 */
[----:B-----5:R-:W2:Y:S04]  /*d5d0*/  LDL R8, [R1+0x4c] ;  /* 0x00004c0001087983 */ /* 0x020ea80000100800 */
[----:B------:R-:W3:Y:S01]  /*d5e0*/  LDL R12, [R1+0x38] ;  /* 0x00003800010c7983 */ /* 0x000ee20000100800 */
[----:B------:R-:W-:Y:S01]  /*d5f0*/  VIADD R18, R18, 0x1000 ;  /* 0x0000100012127836 */ /* 0x000fe20000000000 */
[----:B------:R-:W-:-:S04]  /*d600*/  ULDC.64 UR4, c[0x0][0x9a0] ;  /* 0x0002680000047ab9 */ /* 0x000fc80000000a00 */
[----:B------:R-:W-:-:S04]  /*d610*/  SHF.R.U32.HI R18, RZ, 0x4, R18 ;  /* 0x00000004ff127819 */ /* 0x000fc80000011612 */
[----:B------:R-:W-:-:S04]  /*d620*/  LOP3.LUT R18, R18, 0x3fff, RZ, 0xc0, !PT ;  /* 0x00003fff12127812 */ /* 0x000fc800078ec0ff */
[----:B------:R-:W-:Y:S01]  /*d630*/  LOP3.LUT R18, R18, 0x10000, RZ, 0xfc, !PT ;  /* 0x0001000012127812 */ /* 0x000fe200078efcff */
[----:B------:R-:W-:Y:S01]  /*d640*/  IMAD.MOV.U32 R5, RZ, RZ, -0x3ffffff0 ;  /* 0xc0000010ff057424 */ /* 0x000fe200078e00ff */
[----:B------:R-:W-:-:S04]  /*d650*/  ISETP.NE.U32.AND P1, PT, RZ, UR4, PT ;  /* 0x00000004ff007c0c */ /* 0x000fc8000bf25070 */
[----:B------:R-:W-:Y:S02]  /*d660*/  R2UR UR7, R5 ;  /* 0x00000000050772ca */ /* 0x000fe400000e0000 */
[----:B------:R-:W-:Y:S01]  /*d670*/  ISETP.NE.AND.EX P1, PT, RZ, UR5, PT, P1 ;  /* 0x00000005ff007c0c */ /* 0x000fe2000bf25310 */
[----:B------:R-:W-:-:S12]  /*d680*/  WARPGROUP.ARRIVE ;  /* 0x00000000000079c5 */ /* 0x000fd80000000000 */
[----:B------:R-:W2:Y:S08]  /*d690*/  @P1 LDC.64 R10, c[0x0][0x9c8] ;  /* 0x00027200ff0a1b82 */ /* 0x000eb00000000a00 */
[----:B------:R-:W4:Y:S01]  /*d6a0*/  @P1 LDC.64 R6, c[0x0][0x9d0] ;  /* 0x00027400ff061b82 */ /* 0x000f220000000a00 */
[----:B01----:R-:W-:-:S05]  /*d6b0*/  IMAD R4, R56, 0x280, R18 ;  /* 0x0000028038047824 */ /* 0x003fca00078e0212 */
[----:B------:R-:W-:-:S13]  /*d6c0*/  R2UR UR6, R4 ;  /* 0x00000000040672ca */ /* 0x000fda00000e0000 */
[----:B------:R-:W-:Y:S01]  /*d6d0*/  QGMMA.64x64x32.F32.E4M3.E4M3 R24, R152, gdesc[UR4], R24, gsb0 ;  /* 0x00e0000498187df3 */ /* 0x000fe20008000818 */
[----:B--2---:R-:W-:-:S04]  /*d6e0*/  @P1 IMAD R8, R8, R10, RZ ;  /* 0x0000000a08081224 */ /* 0x004fc800078e02ff */
[C---:B---3--:R-:W-:Y:S02]  /*d6f0*/  @P1 IMAD R5, R12.reuse, R11, R8 ;  /* 0x0000000b0c051224 */ /* 0x048fe400078e0208 */
[----:B------:R-:W-:-:S04]  /*d700*/  @P1 IMAD.WIDE.U32 R10, R12, R10, RZ ;  /* 0x0000000a0c0a1225 */ /* 0x000fc800078e00ff */
[----:B------:R-:W-:Y:S02]  /*d710*/  @P1 IMAD.IADD R11, R11, 0x1, R5 ;  /* 0x000000010b0b1824 */ /* 0x000fe400078e0205 */
[----:B----4-:R-:W-:-:S04]  /*d720*/  @P1 IMAD.WIDE.U32 R10, R22, R6, R10 ;  /* 0x00000006160a1225 */ /* 0x010fc800078e000a */
[----:B------:R-:W-:Y:S01]  /*d730*/  @P1 IMAD R7, R22, R7, R11 ;  /* 0x0000000716071224 */ /* 0x000fe200078e020b */
[----:B------:R-:W-:Y:S01]  /*d740*/  @P1 LEA R6, P2, R10, UR4, 0x2 ;  /* 0x000000040a061c11 */ /* 0x000fe2000f8410ff */
[----:B------:R-:W-:-:S03]  /*d750*/  IMAD.MOV.U32 R8, RZ, RZ, 0x3f800000 ;  /* 0x3f800000ff087424 */ /* 0x000fc600078e00ff */
[----:B------:R-:W-:-:S05]  /*d760*/  @P1 LEA.HI.X R7, R10, UR5, R7, 0x2, P2 ;  /* 0x000000050a071c11 */ /* 0x000fca00090f1407 */
[----:B------:R0:W2:Y:S02]  /*d770*/  @P1 LDG.E R8, desc[UR40][R6.64] ;  /* 0x0000002806081981 */ /* 0x0000a4000c1e1900 */
[----:B0-----:R-:W-:Y:S02]  /*d780*/  VIADD R6, R4, 0x80 ;  /* 0x0000008004067836 */ /* 0x001fe40000000000 */
[----:B------:R-:W-:-:S03]  /*d790*/  IMAD.MOV.U32 R7, RZ, RZ, -0x3ffffff0 ;  /* 0xc0000010ff077424 */ /* 0x000fc600078e00ff */
[----:B------:R-:W-:Y:S02]  /*d7a0*/  R2UR UR6, R6 ;  /* 0x00000000060672ca */ /* 0x000fe400000e0000 */
[----:B------:R-:W-:Y:S01]  /*d7b0*/  R2UR UR7, R7 ;  /* 0x00000000070772ca */ /* 0x000fe200000e0000 */
[----:B------:R-:W-:Y:S02]  /*d7c0*/  WARPGROUP.DEPBAR.LE gsb0, 0x0 ;  /* 0x00008000000079c5 */ /* 0x000fe40000010000 */
[----:B------:R-:W-:-:S10]  /*d7d0*/  WARPGROUP.ARRIVE ;  /* 0x00000000000079c5 */ /* 0x000fd40000000000 */
[----:B------:R-:W-:Y:S01]  /*d7e0*/  QGMMA.64x64x32.F32.E4M3.E4M3 R24, R148, gdesc[UR4], R24, gsb0 ;  /* 0x00e0000494187df3 */ /* 0x000fe20008000818 */
[----:B------:R-:W-:Y:S02]  /*d7f0*/  VIADD R6, R4, 0x100 ;  /* 0x0000010004067836 */ /* 0x000fe40000000000 */
[----:B------:R-:W-:-:S03]  /*d800*/  IMAD.MOV.U32 R7, RZ, RZ, -0x3ffffff0 ;  /* 0xc0000010ff077424 */ /* 0x000fc600078e00ff */
[----:B------:R-:W-:Y:S02]  /*d810*/  R2UR UR6, R6 ;  /* 0x00000000060672ca */ /* 0x000fe400000e0000 */
[----:B------:R-:W-:Y:S01]  /*d820*/  R2UR UR7, R7 ;  /* 0x00000000070772ca */ /* 0x000fe200000e0000 */
[----:B------:R-:W-:Y:S01]  /*d830*/  VIADD R10, R4, 0x180 ;  /* 0x00000180040a7836 */ /* 0x000fe20000000000 */
[----:B------:R-:W-:Y:S01]  /*d840*/  MOV R11, 0xc0000010 ;  /* 0xc0000010000b7802 */ /* 0x000fe20000000f00 */
[----:B------:R-:W-:Y:S02]  /*d850*/  WARPGROUP.DEPBAR.LE gsb0, 0x0 ;  /* 0x00008000000079c5 */ /* 0x000fe40000010000 */
[----:B------:R-:W-:-:S08]  /*d860*/  WARPGROUP.ARRIVE ;  /* 0x00000000000079c5 */ /* 0x000fd00000000000 */
[----:B------:R-:W-:Y:S01]  /*d870*/  QGMMA.64x64x32.F32.E4M3.E4M3 R24, R136, gdesc[UR4], R24, gsb0 ;  /* 0x00e0000488187df3 */ /* 0x000fe20008000818 */
[----:B------:R-:W-:Y:S02]  /*d880*/  R2UR UR6, R10 ;  /* 0x000000000a0672ca */ /* 0x000fe400000e0000 */
[----:B------:R-:W-:Y:S01]  /*d890*/  R2UR UR7, R11 ;  /* 0x000000000b0772ca */ /* 0x000fe200000e0000 */
[----:B------:R-:W0:Y:S04]  /*d8a0*/  SHFL.BFLY PT, R5, R20, 0x2, 0x1f ;  /* 0x0c401f0014057f89 */ /* 0x000e2800000e0000 */
[----:B------:R-:W1:Y:S01]  /*d8b0*/  SHFL.BFLY PT, R10, R15, 0x2, 0x1f ;  /* 0x0c401f000f0a7f89 */ /* 0x000e6200000e0000 */
[----:B------:R-:W-:Y:S01]  /*d8c0*/  VIADD R4, R4, 0x200 ;  /* 0x0000020004047836 */ /* 0x000fe20000000000 */
[----:B------:R-:W-:-:S02]  /*d8d0*/  WARPGROUP.DEPBAR.LE gsb0, 0x0 ;  /* 0x00008000000079c5 */ /* 0x000fc40000010000 */
[----:B------:R-:W-:-:S06]  /*d8e0*/  WARPGROUP.ARRIVE ;  /* 0x00000000000079c5 */ /* 0x000fcc0000000000 */
[----:B------:R-:W-:Y:S01]  /*d8f0*/  QGMMA.64x64x32.F32.E4M3.E4M3 R24, R140, gdesc[UR4], R24, gsb0 ;  /* 0x00e000048c187df3 */ /* 0x000fe20008000818 */
[----:B0-----:R-:W-:-:S01]  /*d900*/  FADD.FTZ R6, R5, R20 ;  /* 0x0000001405067221 */ /* 0x001fc20000010000 */
[----:B------:R-:W-:Y:S01]  /*d910*/  IMAD.MOV.U32 R5, RZ, RZ, -0x3ffffff0 ;  /* 0xc0000010ff057424 */ /* 0x000fe200078e00ff */
[----:B------:R-:W-:-:S04]  /*d920*/  R2UR UR6, R4 ;  /* 0x00000000040672ca */ /* 0x000fc800000e0000 */
[----:B------:R-:W-:Y:S01]  /*d930*/  R2UR UR7, R5 ;  /* 0x00000000050772ca */ /* 0x000fe200000e0000 */
[----:B------:R-:W0:Y:S01]  /*d940*/  SHFL.BFLY PT, R7, R6, 0x1, 0x1f ;  /* 0x0c201f0006077f89 */ /* 0x000e2200000e0000 */
[----:B-1----:R-:W-:-:S05]  /*d950*/  FADD.FTZ R10, R10, R15 ;  /* 0x0000000f0a0a7221 */ /* 0x002fca0000010000 */
[----:B------:R-:W1:Y:S01]  /*d960*/  SHFL.BFLY PT, R5, R10, 0x1, 0x1f ;  /* 0x0c201f000a057f89 */ /* 0x000e6200000e0000 */
[----:B0-----:R-:W-:-:S05]  /*d970*/  FADD.FTZ R12, R6, R7 ;  /* 0x00000007060c7221 */ /* 0x001fca0000010000 */
[----:B------:R-:W-:Y:S01]  /*d980*/  FSETP.NE.FTZ.AND P1, PT, R12, RZ, PT ;  /* 0x000000ff0c00720b */ /* 0x000fe20003f35000 */
[----:B-1----:R-:W-:-:S01]  /*d990*/  FADD.FTZ R13, R10, R5 ;  /* 0x000000050a0d7221 */ /* 0x002fc20000010000 */
[----:B------:R-:W-:Y:S01]  /*d9a0*/  FMUL.FTZ R14, R12, 0.00390625 ;  /* 0x3b8000000c0e7820 */ /* 0x000fe20000410000 */
[----:B------:R-:W-:Y:S02]  /*d9b0*/  WARPGROUP.DEPBAR.LE gsb0, 0x0 ;  /* 0x00008000000079c5 */ /* 0x000fe40000010000 */
[----:B------:R-:W-:-:S06]  /*d9c0*/  WARPGROUP.ARRIVE ;  /* 0x00000000000079c5 */ /* 0x000fcc0000000000 */
[----:B------:R-:W-:Y:S01]  /*d9d0*/  QGMMA.64x64x32.F32.E4M3.E4M3 R24, R144, gdesc[UR4], R24, gsb0 ;  /* 0x00e0000490187df3 */ /* 0x000fe20008000818 */
[----:B------:R-:W-:Y:S01]  /*d9e0*/  FMUL.FTZ R15, R13, 0.00390625 ;  /* 0x3b8000000d0f7820 */ /* 0x000fe20000410000 */
[----:B------:R-:W-:Y:S01]  /*d9f0*/  IMAD.MOV.U32 R5, RZ, RZ, RZ ;  /* 0x000000ffff057224 */ /* 0x000fe200078e00ff */
[----:B------:R-:W-:-:S03]  /*da00*/  FSETP.NE.FTZ.AND P2, PT, R14, RZ, PT ;  /* 0x000000ff0e00720b */ /* 0x000fc60003f55000 */
[----:B------:R-:W-:Y:S02]  /*da10*/  FSETP.NE.FTZ.AND P3, PT, R15, RZ, PT ;  /* 0x000000ff0f00720b */ /* 0x000fe40003f75000 */
[----:B------:R-:W-:Y:S01]  /*da20*/  @P1 MUFU.RCP R5, R12 ;  /* 0x0000000c00051308 */ /* 0x000fe20000001000 */
[----:B------:R-:W-:Y:S01]  /*da30*/  FSETP.NE.FTZ.AND P1, PT, R13, RZ, PT ;  /* 0x000000ff0d00720b */ /* 0x000fe20003f35000 */
[----:B------:R-:W-:-:S06]  /*da40*/  IMAD.MOV.U32 R11, RZ, RZ, RZ ;  /* 0x000000ffff0b7224 */ /* 0x000fcc00078e00ff */
[----:B------:R-:W0:Y:S08]  /*da50*/  @P2 MUFU.LG2 R4, R14 ;  /* 0x0000000e00042308 */ /* 0x000e300000000c00 */
[----:B------:R-:W1:Y:S08]  /*da60*/  @P3 MUFU.LG2 R6, R15 ;  /* 0x0000000f00063308 */ /* 0x000e700000000c00 */
[----:B------:R-:W3:Y:S01]  /*da70*/  @P1 MUFU.RCP R11, R13 ;  /* 0x0000000d000b1308 */ /* 0x000ee20000001000 */
[C---:B------:R-:W-:Y:S01]  /*da80*/  @P2 FMUL.FTZ R7, R2.reuse, 0.69314718246459960938 ;  /* 0x3f31721802072820 */ /* 0x040fe20000410000 */
[----:B------:R-:W-:Y:S01]  /*da90*/  @P3 FMUL.FTZ R21, R2, 0.69314718246459960938 ;  /* 0x3f31721802153820 */ /* 0x000fe20000410000 */
[----:B0-----:R-:W-:Y:S01]  /*daa0*/  @P2 FMUL.FTZ R4, R4, 0.69314718246459960938 ;  /* 0x3f31721804042820 */ /* 0x001fe20000410000 */
[----:B------:R-:W-:-:S02]  /*dab0*/  IMAD.MOV.U32 R61, RZ, RZ, -0x800000 ;  /* 0xff800000ff3d7424 */ /* 0x000fc400078e00ff */
[----:B--2---:R-:W-:Y:S01]  /*dac0*/  FMUL.FTZ R5, R5, R8 ;  /* 0x0000000805057220 */ /* 0x004fe20000410000 */
[----:B------:R-:W-:Y:S02]  /*dad0*/  IMAD.MOV.U32 R60, RZ, RZ, -0x800000 ;  /* 0xff800000ff3c7424 */ /* 0x000fe400078e00ff */
[----:B-1----:R-:W-:Y:S01]  /*dae0*/  @P3 FMUL.FTZ R6, R6, 0.69314718246459960938 ;  /* 0x3f31721806063820 */ /* 0x002fe20000410000 */
[----:B------:R-:W-:-:S03]  /*daf0*/  @P2 FFMA.FTZ R61, R7, R0, R4 ;  /* 0x00000000073d2223 */ /* 0x000fc60000010004 */
[----:B------:R-:W-:Y:S01]  /*db00*/  @P3 FFMA.FTZ R60, R21, R9, R6 ;  /* 0x00000009153c3223 */ /* 0x000fe20000010006 */
[----:B---3--:R-:W-:Y:S01]  /*db10*/  FMUL.FTZ R12, R11, R8 ;  /* 0x000000080b0c7220 */ /* 0x008fe20000410000 */
[----:B------:R-:W-:Y:S02]  /*db20*/  WARPGROUP.DEPBAR.LE gsb0, 0x0 ;  /* 0x00008000000079c5 */ /* 0x000fe40000010000 */
[----:B------:R-:W-:Y:S05]  /*db30*/  @!P0 BRA `(.L_x_513) ;  /* 0x0000000000048947 */ /* 0x000fea0003800000 */
[----:B------:R-:W-:Y:S01]  /*db40*/  BPT.TRAP 0x1 ;  /* 0x000000040000795c */ /* 0x000fe20000300000 */
.L_x_513:
[----:B------:R-:W2:Y:S01]  /*db50*/  LDL.LU R0, [R1+0x20] ;  /* 0x0000200001007983 */ /* 0x000ea20000300800 */
[-C--:B------:R-:W-:Y:S01]  /*db60*/  FMUL.FTZ R13, R24, R5.reuse ;  /* 0x00000005180d7220 */ /* 0x080fe20000410000 */
[----:B------:R-:W-:Y:S02]  /*db70*/  VIADD R3, R3, 0x13260 ;  /* 0x0001326003037836 */ /* 0x000fe40000000000 */
[-C--:B------:R-:W-:Y:S01]  /*db80*/  FMUL.FTZ R7, R29, R5.reuse ;  /* 0x000000051d077220 */ /* 0x080fe20000410000 */
[----:B------:R-:W3:Y:S04]  /*db90*/  LDL.LU R24, [R1+0x10] ;  /* 0x0000100001187983 */ /* 0x000ee80000300800 */
[----:B------:R-:W4:Y:S01]  /*dba0*/  LDL.LU R18, [R1+0x48] ;  /* 0x0000480001127983 */ /* 0x000f220000300800 */
        /* <DEDUP_REMOVED lines=30> */
[----:B------:R-:W-:Y:S01]  /*dd90*/  FMUL.FTZ R51, R51, R12 ;  /* 0x0000000c33337220 */ /* 0x000fe20000410000 */
[----:B--2---:R-:W-:Y:S01]  /*dda0*/  PRMT R3, R0, 0x654, R3 ;  /* 0x0000065400037816 */ /* 0x004fe20000000003 */
[----:B------:R-:W-:-:S03]  /*ddb0*/  VIADD R0, R56, 0x1 ;  /* 0x0000000138007836 */ /* 0x000fc60000000000 */
[----:B------:R0:W-:Y:S02]  /*ddc0*/  SYNCS.ARRIVE.TRANS64.RED.A1T0 RZ, [R3+URZ], RZ ;  /* 0x000000ff03ff79a7 */ /* 0x0001e4000810043f */
[----:B------:R-:W-:-:S04]  /*ddd0*/  ISETP.NE.AND P1, PT, R0, 0x2, PT ;  /* 0x000000020000780c */ /* 0x000fc80003f25270 */
[----:B------:R-:W-:Y:S02]  /*dde0*/  SEL R2, RZ, 0x1, P1 ;  /* 0x00000001ff027807 */ /* 0x000fe40000800000 */
[----:B------:R-:W-:Y:S01]  /*ddf0*/  SEL R0, R0, RZ, P1 ;  /* 0x000000ff00007207 */ /* 0x000fe20000800000 */
[----:B----4-:R-:W-:Y:S01]  /*de00*/  VIADD R18, R18, 0x1 ;  /* 0x0000000112127836 */ /* 0x010fe20000000000 */
[----:B---3--:R-:W-:-:S03]  /*de10*/  LOP3.LUT R24, R24, R2, RZ, 0x3c, !PT ;  /* 0x0000000218187212 */ /* 0x008fc600078e3cff */
[----:B------:R0:W-:Y:S04]  /*de20*/  STL [R1+0x8], R0 ;  /* 0x0000080001007387 */ /* 0x0001e80000100800 */
[----:B------:R0:W-:Y:S04]  /*de30*/  STL [R1+0x10], R24 ;  /* 0x0000101801007387 */ /* 0x0001e80000100800 */
[----:B------:R0:W-:Y:S02]  /*de40*/  STL [R1+0x48], R18 ;  /* 0x0000481201007387 */ /* 0x0001e40000100800 */
.L_x_463:
[----:B------:R-:W2:Y:S01]  /*de50*/  LDL R74, [R1+0x3c] ;  /* 0x00003c00014a7983 */ /* 0x000ea20000100800 */
[----:B------:R-:W1:Y:S01]  /*de60*/  S2UR UR4, SR_CgaCtaId ;  /* 0x00000000000479c3 */ /* 0x000e620000008800 */
[----:B0-----:R-:W-:Y:S01]  /*de70*/  MOV R18, 0x400 ;  /* 0x0000040000127802 */ /* 0x001fe20000000f00 */
[----:B------:R-:W-:Y:S01]  /*de80*/  BSSY B0, `(.L_x_514) ;  /* 0x000029e000007945 */ /* 0x000fe20003800000 */
[----:B------:R-:W0:Y:S01]  /*de90*/  S2R R31, SR_TID.X ;  /* 0x00000000001f7919 */ /* 0x000e220000002100 */
[----:B-1----:R-:W-:-:S05]  /*dea0*/  IMAD.U32 R0, RZ, RZ, UR4 ;  /* 0x00000004ff007e24 */ /* 0x002fca000f8e00ff */
[----:B------:R1:W-:Y:S01]  /*deb0*/  STL [R1+0x20], R0 ;  /* 0x0000200001007387 */ /* 0x0003e20000100800 */
[----:B------:R-:W-:Y:S01]  /*dec0*/  LEA R18, R0, R18, 0x18 ;  /* 0x0000001200127211 */ /* 0x000fe200078ec0ff */
[----:B------:R-:W-:Y:S01]  /*ded0*/  BAR.SYNC.DEFER_BLOCKING 0x5, 0x200 ;  /* 0x0148000000007b1d */ /* 0x000fe20000010000 */
[----:B0-----:R-:W-:-:S04]  /*dee0*/  IADD3 R80, R31, -0x80, RZ ;  /* 0xffffff801f507810 */ /* 0x001fc80007ffe0ff */
[----:B------:R-:W-:-:S04]  /*def0*/  SHF.R.S32.HI R72, RZ, 0x1f, R80 ;  /* 0x0000001fff487819 */ /* 0x000fc80000011450 */
[----:B------:R-:W-:-:S04]  /*df00*/  LEA.HI R72, R72, R80, RZ, 0x3 ;  /* 0x0000005048487211 */ /* 0x000fc800078f18ff */
[----:B------:R-:W-:-:S05]  /*df10*/  LOP3.LUT R72, R72, 0xfffffff8, RZ, 0xc0, !PT ;  /* 0xfffffff848487812 */ /* 0x000fca00078ec0ff */
[----:B------:R-:W-:-:S04]  /*df20*/  IMAD.IADD R72, R80, 0x1, -R72 ;  /* 0x0000000150487824 */ /* 0x000fc800078e0a48 */
[----:B-1----:R-:W-:Y:S01]  /*df30*/  IMAD.SHL.U32 R0, R72, 0x8, RZ ;  /* 0x0000000848007824 */ /* 0x002fe200078e00ff */
[----:B------:R0:W1:Y:S04]  /*df40*/  LDS.128 R24, [R18+0x132d0] ;  /* 0x0132d00012187984 */ /* 0x0000680000000c00 */
[----:B------:R-:W-:Y:S01]  /*df50*/  SHF.R.S32.HI R63, RZ, 0x1f, R0 ;  /* 0x0000001fff3f7819 */ /* 0x000fe20000011400 */
[----:B------:R-:W-:Y:S06]  /*df60*/  BAR.ARV 0x4, 0x200 ;  /* 0x0108000000007b1d */ /* 0x000fec0000002000 */
[----:B--2---:R-:W-:-:S13]  /*df70*/  ISETP.NE.AND P1, PT, R74, RZ, PT ;  /* 0x000000ff4a00720c */ /* 0x004fda0003f25270 */
[----:B------:R-:W2:Y:S02]  /*df80*/  @!P1 LDC R74, c[0x0][0xad4] ;  /* 0x0002b500ff4a9b82 */ /* 0x000ea40000000800 */
[----:B--2---:R0:W-:Y:S01]  /*df90*/  @!P1 STL [R1+0x3c], R74 ;  /* 0x00003c4a01009387 */ /* 0x0041e20000100800 */
[----:B-1----:R-:W-:Y:S05]  /*dfa0*/  @P0 BRA `(.L_x_515) ;  /* 0x0000001c00ac0947 */ /* 0x002fea0003800000 */
[----:B------:R-:W2:Y:S01]  /*dfb0*/  LDL.LU R40, [R1+0x38] ;  /* 0x0000380001287983 */ /* 0x000ea20000300800 */
[----:B------:R-:W-:Y:S01]  /*dfc0*/  IMAD.SHL.U32 R2, R31, 0x4, RZ ;  /* 0x000000041f027824 */ /* 0x000fe200078e00ff */
[----:B------:R-:W-:Y:S01]  /*dfd0*/  ULDC.64 UR4, c[0x4][0x38] ;  /* 0x01000e0000047ab9 */ /* 0x000fe20000000a00 */
[----:B------:R-:W-:Y:S01]  /*dfe0*/  ULDC.64 UR6, c[0x0][0xc08] ;  /* 0x0003020000067ab9 */ /* 0x000fe20000000a00 */
[----:B------:R-:W3:Y:S04]  /*dff0*/  LDL.LU R44, [R1+0x4c] ;  /* 0x00004c00012c7983 */ /* 0x000ee80000300800 */
[----:B------:R-:W4:Y:S01]  /*e000*/  LDL R48, [R1+0x98] ;  /* 0x0000980001307983 */ /* 0x000f220000100800 */
[----:B------:R-:W-:-:S03]  /*e010*/  LOP3.LUT R2, R2, 0xc, RZ, 0xc0, !PT ;  /* 0x0000000c02027812 */ /* 0x000fc600078ec0ff */
[----:B------:R-:W4:Y:S01]  /*e020*/  LDL.LU R87, [R1+0x40] ;  /* 0x0000400001577983 */ /* 0x000f220000300800 */
[----:B------:R-:W-:Y:S01]  /*e030*/  BAR.SYNC.DEFER_BLOCKING 0x1, 0x180 ;  /* 0x0046000000007b1d */ /* 0x000fe20000010000 */
[----:B------:R-:W-:-:S05]  /*e040*/  IADD3 R2, P0, R2, UR4, RZ ;  /* 0x0000000402027c10 */ /* 0x000fca000ff1e0ff */
[----:B------:R-:W-:Y:S01]  /*e050*/  IMAD.X R3, RZ, RZ, UR5, P0 ;  /* 0x00000005ff037e24 */ /* 0x000fe200080e06ff */
[----:B------:R-:W-:Y:S01]  /*e060*/  ULDC.64 UR4, c[0x0][0xc00] ;  /* 0x0003000000047ab9 */ /* 0x000fe20000000a00 */
[----:B------:R-:W4:Y:S04]  /*e070*/  LDL.LU R86, [R1+0x44] ;  /* 0x0000440001567983 */ /* 0x000f280000300800 */
[----:B------:R1:W4:Y:S01]  /*e080*/  LDG.E.CONSTANT R12, desc[UR40][R2.64] ;  /* 0x00000028020c7981 */ /* 0x000322000c1e9900 */
[----:B------:R-:W-:Y:S01]  /*e090*/  LOP3.LUT P0, R24, R31, 0x3, RZ, 0xc0, !PT ;  /* 0x000000031f187812 */ /* 0x000fe2000780c0ff */
[----:B------:R-:W0:Y:S03]  /*e0a0*/  S2R R33, SR_SWINHI ;  /* 0x0000000000217919 */ /* 0x000e260000002f00 */
[----:B------:R-:W-:Y:S01]  /*e0b0*/  ISETP.EQ.OR P0, PT, R24, 0x3, !P0 ;  /* 0x000000031800780c */ /* 0x000fe20004702670 */
[----:B------:R-:W4:Y:S03]  /*e0c0*/  LDL R82, [R1+0x94] ;  /* 0x0000940001527983 */ /* 0x000f260000100800 */
[----:B------:R-:W-:-:S02]  /*e0d0*/  SEL R81, R13, R6, P0 ;  /* 0x000000060d517207 */ /* 0x000fc40000000000 */
[----:B------:R-:W-:Y:S01]  /*e0e0*/  SEL R83, R14, R7, P0 ;  /* 0x000000070e537207 */ /* 0x000fe20000000000 */
[----:B------:R-:W4:Y:S01]  /*e0f0*/  LDL R78, [R1+0x50] ;  /* 0x00005000014e7983 */ /* 0x000f220000100800 */
[----:B------:R-:W-:Y:S02]  /*e100*/  SEL R13, R6, R13, P0 ;  /* 0x0000000d060d7207 */ /* 0x000fe40000000000 */
[----:B------:R-:W-:Y:S01]  /*e110*/  SEL R14, R7, R14, P0 ;  /* 0x0000000e070e7207 */ /* 0x000fe20000000000 */
[----:B------:R-:W4:Y:S01]  /*e120*/  LDL R76, [R1+0x54] ;  /* 0x00005400014c7983 */ /* 0x000f220000100800 */
[----:B------:R-:W-:Y:S02]  /*e130*/  SEL R79, R20, R11, P0 ;  /* 0x0000000b144f7207 */ /* 0x000fe40000000000 */
[----:B------:R-:W-:Y:S02]  /*e140*/  SEL R20, R11, R20, P0 ;  /* 0x000000140b147207 */ /* 0x000fe40000000000 */
[----:B------:R-:W-:-:S02]  /*e150*/  SEL R41, R52, R45, P0 ;  /* 0x0000002d34297207 */ /* 0x000fc40000000000 */
[----:B------:R-:W-:Y:S02]  /*e160*/  SEL R31, R45, R52, P0 ;  /* 0x000000342d1f7207 */ /* 0x000fe40000000000 */
[----:B------:R-:W-:Y:S02]  /*e170*/  SEL R45, R4, R9, P0 ;  /* 0x00000009042d7207 */ /* 0x000fe40000000000 */
[----:B-----5:R-:W-:Y:S02]  /*e180*/  SEL R32, R9, R4, P0 ;  /* 0x0000000409207207 */ /* 0x020fe40000000000 */
[----:B------:R-:W-:Y:S02]  /*e190*/  SEL R73, R21, R10, P0 ;  /* 0x0000000a15497207 */ /* 0x000fe40000000000 */
[----:B------:R-:W-:Y:S02]  /*e1a0*/  SEL R21, R10, R21, P0 ;  /* 0x000000150a157207 */ /* 0x000fe40000000000 */
[----:B------:R-:W-:-:S02]  /*e1b0*/  SEL R67, R34, R35, P0 ;  /* 0x0000002322437207 */ /* 0x000fc40000000000 */
[----:B------:R-:W-:Y:S02]  /*e1c0*/  SEL R34, R35, R34, P0 ;  /* 0x0000002223227207 */ /* 0x000fe40000000000 */
[----:B-1----:R-:W-:Y:S02]  /*e1d0*/  MOV R2, R18 ;  /* 0x0000001200027202 */ /* 0x002fe40000000f00 */
[----:B0-----:R-:W-:Y:S02]  /*e1e0*/  MOV R3, R33 ;  /* 0x0000002100037202 */ /* 0x001fe40000000f00 */
        /* <DEDUP_REMOVED lines=17> */
[----:B------:R-:W-:Y:S01]  /*e300*/  SEL R58, R55, R54, P0 ;  /* 0x00000036373a7207 */ /* 0x000fe20000000000 */
[----:B--2---:R-:W-:Y:S02]  /*e310*/  IMAD.MOV.U32 R85, RZ, RZ, R40 ;  /* 0x000000ffff557224 */ /* 0x004fe400078e0028 */
[----:B---3--:R-:W-:Y:S02]  /*e320*/  IMAD.MOV.U32 R84, RZ, RZ, R44 ;  /* 0x000000ffff547224 */ /* 0x008fe400078e002c */
[----:B----4-:R-:W-:-:S03]  /*e330*/  IMAD.WIDE R6, R48, 0x2, R2 ;  /* 0x0000000230067825 */ /* 0x010fc600078e0202 */
[C---:B------:R-:W-:Y:S02]  /*e340*/  IADD3 R11, P3, R6.reuse, 0x20, RZ ;  /* 0x00000020060b7810 */ /* 0x040fe40007f7e0ff */
[C---:B------:R-:W-:Y:S02]  /*e350*/  LOP3.LUT R9, R6.reuse, 0x380, RZ, 0xc0, !PT ;  /* 0x0000038006097812 */ /* 0x040fe400078ec0ff */
[----:B------:R-:W-:Y:S02]  /*e360*/  LOP3.LUT R10, R11, 0x380, RZ, 0xc0, !PT ;  /* 0x000003800b0a7812 */ /* 0x000fe400078ec0ff */
[----:B------:R-:W-:Y:S02]  /*e370*/  SHF.R.U64 R9, R9, 0x3, RZ ;  /* 0x0000000309097819 */ /* 0x000fe400000012ff */
[----:B------:R-:W-:Y:S02]  /*e380*/  IADD3 R33, P2, R6, 0x40, RZ ;  /* 0x0000004006217810 */ /* 0x000fe40007f5e0ff */
[----:B------:R-:W-:-:S02]  /*e390*/  SHF.R.U64 R10, R10, 0x3, RZ ;  /* 0x000000030a0a7819 */ /* 0x000fc400000012ff */
[----:B------:R-:W-:Y:S02]  /*e3a0*/  IADD3 R35, P1, R6, 0x60, RZ ;  /* 0x0000006006237810 */ /* 0x000fe40007f3e0ff */
[----:B------:R-:W-:Y:S02]  /*e3b0*/  LOP3.LUT R6, R9, R6, RZ, 0x3c, !PT ;  /* 0x0000000609067212 */ /* 0x000fe400078e3cff */
[----:B------:R-:W-:Y:S01]  /*e3c0*/  LOP3.LUT R4, R33, 0x380, RZ, 0xc0, !PT ;  /* 0x0000038021047812 */ /* 0x000fe200078ec0ff */
[--C-:B------:R-:W-:Y:S01]  /*e3d0*/  IMAD.X R5, RZ, RZ, R7.reuse, P1 ;  /* 0x000000ffff057224 */ /* 0x100fe200008e0607 */
[----:B------:R-:W-:Y:S01]  /*e3e0*/  LOP3.LUT R10, R10, R11, RZ, 0x3c, !PT ;  /* 0x0000000b0a0a7212 */ /* 0x000fe200078e3cff */
[--C-:B------:R-:W-:Y:S01]  /*e3f0*/  IMAD.X R9, RZ, RZ, R7.reuse, P2 ;  /* 0x000000ffff097224 */ /* 0x100fe200010e0607 */
[----:B------:R-:W-:Y:S01]  /*e400*/  LOP3.LUT R24, R35, 0x380, RZ, 0xc0, !PT ;  /* 0x0000038023187812 */ /* 0x000fe200078ec0ff */
[----:B------:R-:W-:Y:S01]  /*e410*/  IMAD.X R11, RZ, RZ, R7, P3 ;  /* 0x000000ffff0b7224 */ /* 0x000fe200018e0607 */
[----:B------:R-:W-:-:S02]  /*e420*/  MOV R65, R6 ;  /* 0x0000000600417202 */ /* 0x000fc40000000f00 */
[----:B------:R-:W-:Y:S02]  /*e430*/  LOP3.LUT R7, R12, 0x2, RZ, 0x3c, !PT ;  /* 0x000000020c077812 */ /* 0x000fe400078e3cff */
[----:B------:R-:W-:Y:S02]  /*e440*/  SHF.R.U64 R4, R4, 0x3, RZ ;  /* 0x0000000304047819 */ /* 0x000fe400000012ff */
[----:B------:R-:W-:Y:S01]  /*e450*/  SHF.R.U64 R24, R24, 0x3, RZ ;  /* 0x0000000318187819 */ /* 0x000fe200000012ff */
[----:B------:R-:W-:Y:S01]  /*e460*/  SHFL.IDX PT, R45, R45, R12, 0x1c1f ;  /* 0x001c1f0c2d2d7589 */ /* 0x000fe200000e0000 */
[----:B------:R-:W-:Y:S02]  /*e470*/  LOP3.LUT R8, R4, R33, RZ, 0x3c, !PT ;  /* 0x0000002104087212 */ /* 0x000fe400078e3cff */
[----:B------:R-:W-:Y:S01]  /*e480*/  LOP3.LUT R4, R24, R35, RZ, 0x3c, !PT ;  /* 0x0000002318047212 */ /* 0x000fe200078e3cff */
[----:B------:R-:W0:Y:S01]  /*e490*/  SHFL.IDX PT, R46, R32, R7, 0x1c1f ;  /* 0x001c1f07202e7589 */ /* 0x000e2200000e0000 */
[----:B------:R-:W-:-:S03]  /*e4a0*/  MOV R24, R10 ;  /* 0x0000000a00187202 */ /* 0x000fc60000000f00 */
[----:B------:R-:W-:Y:S04]  /*e4b0*/  SHFL.IDX PT, R48, R67, R12, 0x1c1f ;  /* 0x001c1f0c43307589 */ /* 0x000fe800000e0000 */
[----:B------:R-:W1:Y:S01]  /*e4c0*/  SHFL.IDX PT, R47, R34, R7, 0x1c1f ;  /* 0x001c1f07222f7589 */ /* 0x000e6200000e0000 */
[----:B------:R-:W-:-:S03]  /*e4d0*/  MOV R62, R8 ;  /* 0x00000008003e7202 */ /* 0x000fc60000000f00 */
[----:B------:R-:W-:Y:S01]  /*e4e0*/  SHFL.IDX PT, R49, R49, R12, 0x1c1f ;  /* 0x001c1f0c31317589 */ /* 0x000fe200000e0000 */
[----:B------:R-:W-:-:S03]  /*e4f0*/  MOV R64, R4 ;  /* 0x0000000400407202 */ /* 0x000fc60000000f00 */
[----:B------:R-:W2:Y:S04]  /*e500*/  SHFL.IDX PT, R50, R70, R7, 0x1c1f ;  /* 0x001c1f0746327589 */ /* 0x000ea800000e0000 */
[----:B------:R-:W-:Y:S04]  /*e510*/  SHFL.IDX PT, R36, R73, R12, 0x1c1f ;  /* 0x001c1f0c49247589 */ /* 0x000fe800000e0000 */
[----:B------:R-:W-:Y:S04]  /*e520*/  SHFL.IDX PT, R10, R15, R7, 0x1c1f ;  /* 0x001c1f070f0a7589 */ /* 0x000fe800000e0000 */
[----:B------:R-:W3:Y:S04]  /*e530*/  SHFL.IDX PT, R35, R21, R7, 0x1c1f ;  /* 0x001c1f0715237589 */ /* 0x000ee800000e0000 */
[----:B------:R-:W-:Y:S04]  /*e540*/  SHFL.IDX PT, R44, R69, R12, 0x1c1f ;  /* 0x001c1f0c452c7589 */ /* 0x000fe800000e0000 */
[----:B------:R-:W-:Y:S04]  /*e550*/  SHFL.IDX PT, R52, R59, R12, 0x1c1f ;  /* 0x001c1f0c3b347589 */ /* 0x000fe800000e0000 */
[----:B------:R-:W4:Y:S04]  /*e560*/  SHFL.IDX PT, R15, R30, R7, 0x1c1f ;  /* 0x001c1f071e0f7589 */ /* 0x000f2800000e0000 */
[----:B------:R-:W4:Y:S04]  /*e570*/  SHFL.IDX PT, R51, R66, R7, 0x1c1f ;  /* 0x001c1f0742337589 */ /* 0x000f2800000e0000 */
[----:B------:R-:W-:Y:S04]  /*e580*/  SHFL.IDX PT, R5, R81, R12, 0x1c1f ;  /* 0x001c1f0c51057589 */ /* 0x000fe800000e0000 */
[----:B------:R-:W-:Y:S04]  /*e590*/  SHFL.IDX PT, R4, R83, R12, 0x1c1f ;  /* 0x001c1f0c53047589 */ /* 0x000fe800000e0000 */
[----:B------:R-:W-:Y:S04]  /*e5a0*/  SHFL.IDX PT, R37, R75, R12, 0x1c1f ;  /* 0x001c1f0c4b257589 */ /* 0x000fe800000e0000 */
[----:B------:R-:W4:Y:S04]  /*e5b0*/  SHFL.IDX PT, R6, R13, R7, 0x1c1f ;  /* 0x001c1f070d067589 */ /* 0x000f2800000e0000 */
[----:B------:R-:W4:Y:S04]  /*e5c0*/  SHFL.IDX PT, R9, R14, R7, 0x1c1f ;  /* 0x001c1f070e097589 */ /* 0x000f2800000e0000 */
[----:B------:R-:W4:Y:S04]  /*e5d0*/  SHFL.IDX PT, R38, R28, R7, 0x1c1f ;  /* 0x001c1f071c267589 */ /* 0x000f2800000e0000 */
[----:B------:R-:W-:Y:S04]  /*e5e0*/  SHFL.IDX PT, R53, R53, R12, 0x1c1f ;  /* 0x001c1f0c35357589 */ /* 0x000fe800000e0000 */
[----:B------:R-:W4:Y:S04]  /*e5f0*/  SHFL.IDX PT, R54, R68, R7, 0x1c1f ;  /* 0x001c1f0744367589 */ /* 0x000f2800000e0000 */
[----:B------:R-:W-:Y:S04]  /*e600*/  SHFL.IDX PT, R40, R71, R12, 0x1c1f ;  /* 0x001c1f0c47287589 */ /* 0x000fe800000e0000 */
[----:B------:R-:W-:Y:S04]  /*e610*/  SHFL.IDX PT, R41, R41, R12, 0x1c1f ;  /* 0x001c1f0c29297589 */ /* 0x000fe800000e0000 */
[----:B------:R-:W4:Y:S04]  /*e620*/  SHFL.IDX PT, R13, R29, R7, 0x1c1f ;  /* 0x001c1f071d0d7589 */ /* 0x000f2800000e0000 */
[----:B------:R-:W4:Y:S04]  /*e630*/  SHFL.IDX PT, R14, R31, R7, 0x1c1f ;  /* 0x001c1f071f0e7589 */ /* 0x000f2800000e0000 */
[----:B------:R-:W4:Y:S04]  /*e640*/  SHFL.IDX PT, R33, R77, R12, 0x1c1f ;  /* 0x001c1f0c4d217589 */ /* 0x000f2800000e0000 */
[----:B------:R-:W-:Y:S04]  /*e650*/  SHFL.IDX PT, R56, R39, R12, 0x1c1f ;  /* 0x001c1f0c27387589 */ /* 0x000fe800000e0000 */
[----:B------:R4:W4:Y:S04]  /*e660*/  SHFL.IDX PT, R55, R42, R7, 0x1c1f ;  /* 0x001c1f072a377589 */ /* 0x00092800000e0000 */
[----:B------:R-:W-:Y:S04]  /*e670*/  SHFL.IDX PT, R8, R79, R12, 0x1c1f ;  /* 0x001c1f0c4f087589 */ /* 0x000fe800000e0000 */
[----:B------:R4:W4:Y:S04]  /*e680*/  SHFL.IDX PT, R11, R20, R7, 0x1c1f ;  /* 0x001c1f07140b7589 */ /* 0x00092800000e0000 */
[----:B------:R4:W-:Y:S04]  /*e690*/  SHFL.IDX PT, R57, R57, R12, 0x1c1f ;  /* 0x001c1f0c39397589 */ /* 0x0009e800000e0000 */
[----:B------:R-:W4:Y:S01]  /*e6a0*/  SHFL.IDX PT, R58, R58, R7, 0x1c1f ;  /* 0x001c1f073a3a7589 */ /* 0x000f2200000e0000 */
[----:B0-----:R-:W-:-:S02]  /*e6b0*/  SEL R43, R45, R46, P0 ;  /* 0x0000002e2d2b7207 */ /* 0x001fc40000000000 */
[----:B------:R-:W-:Y:S02]  /*e6c0*/  SEL R45, R46, R45, P0 ;  /* 0x0000002d2e2d7207 */ /* 0x000fe40000000000 */
[----:B-1----:R-:W-:Y:S02]  /*e6d0*/  SEL R46, R48, R47, P0 ;  /* 0x0000002f302e7207 */ /* 0x002fe40000000000 */
[----:B------:R-:W-:Y:S02]  /*e6e0*/  SEL R48, R47, R48, P0 ;  /* 0x000000302f307207 */ /* 0x000fe40000000000 */
[----:B--2---:R-:W-:Y:S02]  /*e6f0*/  SEL R47, R49, R50, P0 ;  /* 0x00000032312f7207 */ /* 0x004fe40000000000 */
[----:B---3--:R-:W-:Y:S02]  /*e700*/  SEL R34, R36, R35, P0 ;  /* 0x0000002324227207 */ /* 0x008fe40000000000 */
[----:B------:R-:W-:-:S02]  /*e710*/  SEL R49, R50, R49, P0 ;  /* 0x0000003132317207 */ /* 0x000fc40000000000 */
[----:B------:R-:W-:Y:S02]  /*e720*/  SEL R36, R35, R36, P0 ;  /* 0x0000002423247207 */ /* 0x000fe40000000000 */
[----:B----4-:R-:W-:Y:S02]  /*e730*/  SEL R42, R44, R15, P0 ;  /* 0x0000000f2c2a7207 */ /* 0x010fe40000000000 */
        /* <DEDUP_REMOVED lines=21> */
[----:B------:R-:W-:-:S02]  /*e890*/  F2FP.BF16.F32.PACK_AB R12, R21, R20 ;  /* 0x00000014150c723e */ /* 0x000fc400000010ff */
[----:B------:R-:W-:Y:S02]  /*e8a0*/  F2FP.BF16.F32.PACK_AB R13, R43, R42 ;  /* 0x0000002a2b0d723e */ /* 0x000fe400000010ff */
[----:B------:R-:W-:Y:S02]  /*e8b0*/  F2FP.BF16.F32.PACK_AB R14, R29, R28 ;  /* 0x0000001c1d0e723e */ /* 0x000fe400000010ff */
[----:B------:R-:W-:Y:S02]  /*e8c0*/  F2FP.BF16.F32.PACK_AB R15, R45, R44 ;  /* 0x0000002c2d0f723e */ /* 0x000fe400000010ff */
[----:B------:R-:W-:Y:S02]  /*e8d0*/  SEL R55, R57, R58, P0 ;  /* 0x0000003a39377207 */ /* 0x000fe40000000000 */
[----:B------:R-:W-:Y:S01]  /*e8e0*/  SEL R57, R58, R57, P0 ;  /* 0x000000393a397207 */ /* 0x000fe20000000000 */
[----:B------:R0:W-:Y:S01]  /*e8f0*/  STSM.16.M88.4 [R65], R12 ;  /* 0x0000000c41007844 */ /* 0x0001e20000000200 */
        /* <DEDUP_REMOVED lines=8> */
[----:B0-----:R-:W-:Y:S02]  /*e980*/  F2FP.BF16.F32.PACK_AB R12, R39, R38 ;  /* 0x00000026270c723e */ /* 0x001fe400000010ff */
[----:B------:R-:W-:Y:S02]  /*e990*/  F2FP.BF16.F32.PACK_AB R13, R55, R54 ;  /* 0x00000036370d723e */ /* 0x000fe400000010ff */
[----:B------:R-:W-:Y:S02]  /*e9a0*/  F2FP.BF16.F32.PACK_AB R14, R41, R40 ;  /* 0x00000028290e723e */ /* 0x000fe400000010ff */
[----:B------:R-:W-:Y:S01]  /*e9b0*/  F2FP.BF16.F32.PACK_AB R15, R57, R56 ;  /* 0x00000038390f723e */ /* 0x000fe200000010ff */
[----:B------:R0:W-:Y:S04]  /*e9c0*/  STSM.16.M88.4 [R24], R4 ;  /* 0x0000000418007844 */ /* 0x0001e80000000200 */
[----:B------:R1:W-:Y:S04]  /*e9d0*/  STSM.16.M88.4 [R62], R8 ;  /* 0x000000083e007844 */ /* 0x0003e80000000200 */
[----:B------:R2:W-:Y:S01]  /*e9e0*/  STSM.16.M88.4 [R64], R12 ;  /* 0x0000000c40007844 */ /* 0x0005e20000000200 */
[----:B------:R-:W-:Y:S01]  /*e9f0*/  BAR.SYNC.DEFER_BLOCKING 0x1, 0x180 ;  /* 0x0046000000007b1d */ /* 0x000fe20000010000 */
[----:B------:R-:W-:-:S04]  /*ea00*/  ISETP.NE.U32.AND P0, PT, RZ, UR4, PT ;  /* 0x00000004ff007c0c */ /* 0x000fc8000bf05070 */
[----:B------:R-:W-:Y:S02]  /*ea10*/  ISETP.NE.AND.EX P0, PT, RZ, UR5, PT, P0 ;  /* 0x00000005ff007c0c */ /* 0x000fe4000bf05300 */
[----:B------:R-:W-:Y:S01]  /*ea20*/  IADD3 R58, P1, R87, UR4, RZ ;  /* 0x00000004573a7c10 */ /* 0x000fe2000ff3e0ff */
[----:B------:R-:W-:Y:S01]  /*ea30*/  IMAD.MOV.U32 R65, RZ, RZ, RZ ;  /* 0x000000ffff417224 */ /* 0x000fe200078e00ff */
[----:B------:R-:W-:Y:S01]  /*ea40*/  ISETP.GT.AND P3, PT, R74, 0x1, PT ;  /* 0x000000014a00780c */ /* 0x000fe20003f64270 */
[----:B0-----:R-:W0:Y:S01]  /*ea50*/  LDC R24, c[0x0][0xbe8] ;  /* 0x0002fa00ff187b82 */ /* 0x001e220000000800 */
[----:B------:R-:W-:-:S07]  /*ea60*/  IADD3.X R59, R86, UR5, RZ, P1, !PT ;  /* 0x00000005563b7c10 */ /* 0x000fce0008ffe4ff */
[----:B-1----:R-:W1:Y:S01]  /*ea70*/  LDC.64 R10, c[0x0][0xba8] ;  /* 0x0002ea00ff0a7b82 */ /* 0x002e620000000a00 */
[----:B------:R-:W3:Y:S01]  /*ea80*/  @P0 LDG.E R65, desc[UR40][R58.64] ;  /* 0x000000283a410981 */ /* 0x000ee2000c1e1900 */
[----:B--2---:R-:W-:-:S05]  /*ea90*/  IMAD.MOV.U32 R14, RZ, RZ, 0x9b8 ;  /* 0x000009b8ff0e7424 */ /* 0x004fca00078e00ff */
[----:B------:R-:W-:-:S04]  /*eaa0*/  SEL R14, R14, 0x978, P3 ;  /* 0x000009780e0e7807 */ /* 0x000fc80001800000 */
[----:B------:R-:W2:Y:S08]  /*eab0*/  LDC.64 R8, c[0x0][R14+0x220] ;  /* 0x000088000e087b82 */ /* 0x000eb00000000a00 */
[----:B------:R-:W4:Y:S01]  /*eac0*/  LDC.64 R12, c[0x0][R14+0x218] ;  /* 0x000086000e0c7b82 */ /* 0x000f220000000a00 */
[----:B------:R-:W-:-:S04]  /*ead0*/  ISETP.NE.U32.AND P1, PT, RZ, UR6, PT ;  /* 0x00000006ff007c0c */ /* 0x000fc8000bf25070 */
[----:B------:R-:W-:-:S03]  /*eae0*/  ISETP.NE.AND.EX P1, PT, RZ, UR7, PT, P1 ;  /* 0x00000007ff007c0c */ /* 0x000fc6000bf25310 */
[----:B------:R-:W4:Y:S01]  /*eaf0*/  LDC.64 R4, c[0x0][R14+0x228] ;  /* 0x00008a000e047b82 */ /* 0x000f220000000a00 */
[----:B0-----:R-:W-:-:S07]  /*eb00*/  ISETP.NE.AND P4, PT, R24, 0x1, PT ;  /* 0x000000011800780c */ /* 0x001fce0003f85270 */
[----:B------:R0:W0:Y:S02]  /*eb10*/  LDC.64 R6, c[0x0][R14+0x210] ;  /* 0x000084000e067b82 */ /* 0x0000240000000a00 */
[----:B------:R-:W-:Y:S01]  /*eb20*/  @P1 IADD3 R66, P2, R87, UR6, RZ ;  /* 0x0000000657421c10 */ /* 0x000fe2000ff5e0ff */
[----:B------:R-:W-:-:S03]  /*eb30*/  ULDC UR6, c[0x0][0xa88] ;  /* 0x0002a20000067ab9 */ /* 0x000fc60000000800 */
[----:B------:R-:W-:Y:S02]  /*eb40*/  @P1 IADD3.X R67, R86, UR7, RZ, P2, !PT ;  /* 0x0000000756431c10 */ /* 0x000fe400097fe4ff */
[----:B------:R-:W-:Y:S01]  /*eb50*/  ISETP.NE.U32.AND P2, PT, RZ, UR4, PT ;  /* 0x00000004ff007c0c */ /* 0x000fe2000bf45070 */
[----:B------:R-:W0:Y:S01]  /*eb60*/  @P4 LDC R62, c[0x0][0xbec] ;  /* 0x0002fb00ff3e4b82 */ /* 0x000e220000000800 */
[----:B------:R-:W-:Y:S02]  /*eb70*/  MOV R69, UR6 ;  /* 0x0000000600457c02 */ /* 0x000fe40008000f00 */
[----:B------:R-:W-:-:S04]  /*eb80*/  ISETP.NE.AND.EX P2, PT, RZ, UR5, PT, P2 ;  /* 0x00000005ff007c0c */ /* 0x000fc8000bf45320 */
[----:B------:R2:W5:Y:S01]  /*eb90*/  @P1 LDG.E R69, desc[UR40][R66.64] ;  /* 0x0000002842451981 */ /* 0x000562000c1e1900 */
[----:B------:R-:W0:Y:S01]  /*eba0*/  @P4 LDC R77, c[0x0][0xbf0] ;  /* 0x0002fc00ff4d4b82 */ /* 0x000e220000000800 */
[----:B------:R-:W-:Y:S02]  /*ebb0*/  SEL R15, R84, RZ, !P2 ;  /* 0x000000ff540f7207 */ /* 0x000fe40005000000 */
[----:B------:R-:W-:-:S05]  /*ebc0*/  SEL R71, R76, RZ, P3 ;  /* 0x000000ff4c477207 */ /* 0x000fca0001800000 */
[----:B-1----:R-:W1:Y:S01]  /*ebd0*/  @!P3 LDC R10, c[0x0][0xb50] ;  /* 0x0002d400ff0abb82 */ /* 0x002e620000000800 */
[----:B--2---:R-:W-:-:S05]  /*ebe0*/  SEL R67, R85, RZ, !P2 ;  /* 0x000000ff55437207 */ /* 0x004fca0005000000 */
[----:B------:R-:W-:Y:S02]  /*ebf0*/  IMAD R9, R9, R67, RZ ;  /* 0x0000004309097224 */ /* 0x000fe400078e02ff */
[-C--:B----4-:R-:W-:Y:S01]  /*ec00*/  IMAD R73, R13, R22.reuse, RZ ;  /* 0x000000160d497224 */ /* 0x090fe200078e02ff */
[----:B------:R-:W2:Y:S01]  /*ec10*/  @!P3 LDC R11, c[0x0][0xb54] ;  /* 0x0002d500ff0bbb82 */ /* 0x000ea20000000800 */
[----:B------:R-:W-:Y:S02]  /*ec20*/  IMAD R75, R8, R15, R9 ;  /* 0x0000000f084b7224 */ /* 0x000fe400078e0209 */
[----:B------:R-:W-:-:S04]  /*ec30*/  IMAD.WIDE.U32 R12, R12, R22, RZ ;  /* 0x000000160c0c7225 */ /* 0x000fc800078e00ff */
[----:B------:R-:W-:-:S04]  /*ec40*/  IMAD.WIDE.U32 R8, R8, R67, RZ ;  /* 0x0000004308087225 */ /* 0x000fc800078e00ff */
[----:B------:R-:W-:Y:S02]  /*ec50*/  IMAD R15, R78, 0xc0, R82 ;  /* 0x000000c04e0f7824 */ /* 0x000fe400078e0252 */
[----:B------:R-:W-:Y:S02]  /*ec60*/  IMAD.IADD R75, R9, 0x1, R75 ;  /* 0x00000001094b7824 */ /* 0x000fe400078e024b */
[----:B------:R-:W-:Y:S02]  /*ec70*/  IMAD.MOV.U32 R9, RZ, RZ, R15 ;  /* 0x000000ffff097224 */ /* 0x000fe400078e000f */
[----:B------:R-:W-:Y:S02]  /*ec80*/  IMAD.IADD R73, R13, 0x1, R73 ;  /* 0x000000010d497824 */ /* 0x000fe400078e0249 */
[-C--:B------:R-:W-:Y:S02]  /*ec90*/  IMAD R13, R5, R71.reuse, RZ ;  /* 0x00000047050d7224 */ /* 0x080fe400078e02ff */
[----:B------:R-:W-:-:S04]  /*eca0*/  IMAD.WIDE.U32 R4, R4, R71, RZ ;  /* 0x0000004704047225 */ /* 0x000fc800078e00ff */
[----:B------:R-:W-:Y:S01]  /*ecb0*/  IMAD.IADD R13, R5, 0x1, R13 ;  /* 0x00000001050d7824 */ /* 0x000fe200078e020d */
[--C-:B---3--:R-:W-:Y:S01]  /*ecc0*/  IADD3 R12, P2, P5, R8, R12, R65.reuse ;  /* 0x0000000c080c7210 */ /* 0x108fe20007d5e041 */
[----:B0-----:R-:W-:Y:S01]  /*ecd0*/  @P4 IMAD.HI.U32 R8, R15, R62, RZ ;  /* 0x0000003e0f084227 */ /* 0x001fe200078e00ff */
[----:B------:R-:W-:-:S04]  /*ece0*/  SHF.R.S32.HI R62, RZ, 0x1f, R65 ;  /* 0x0000001fff3e7819 */ /* 0x000fc80000011441 */
[----:B------:R-:W-:Y:S02]  /*ecf0*/  @P4 SHF.R.U32.HI R9, RZ, R77, R8 ;  /* 0x0000004dff094219 */ /* 0x000fe40000011608 */
[----:B------:R-:W-:-:S03]  /*ed00*/  IADD3.X R8, R75, R73, R62, P2, P5 ;  /* 0x000000494b087210 */ /* 0x000fc600017ea43e */
[--C-:B------:R-:W-:Y:S01]  /*ed10*/  IMAD.MOV R14, RZ, RZ, -R9.reuse ;  /* 0x000000ffff0e7224 */ /* 0x100fe200078e0a09 */
[----:B------:R-:W-:Y:S02]  /*ed20*/  IADD3 R4, P2, P5, R9, R12, R4 ;  /* 0x0000000c09047210 */ /* 0x000fe40007d5e004 */
[----:B------:R-:W-:Y:S01]  /*ed30*/  SHF.R.S32.HI R5, RZ, 0x1f, R9 ;  /* 0x0000001fff057819 */ /* 0x000fe20000011409 */
[----:B------:R-:W-:-:S03]  /*ed40*/  IMAD R9, R24, R14, R15 ;  /* 0x0000000e18097224 */ /* 0x000fc600078e020f */
[----:B------:R-:W-:Y:S01]  /*ed50*/  IADD3.X R5, R5, R8, R13, P2, P5 ;  /* 0x0000000805057210 */ /* 0x000fe200017ea40d */
[-C--:B------:R-:W-:Y:S01]  /*ed60*/  IMAD R7, R7, R9.reuse, RZ ;  /* 0x0000000907077224 */ /* 0x080fe200078e02ff */
[----:B------:R-:W-:Y:S01]  /*ed70*/  SHF.R.S32.HI R13, RZ, 0x1f, R9 ;  /* 0x0000001fff0d7819 */ /* 0x000fe20000011409 */
[----:B------:R-:W-:-:S04]  /*ed80*/  IMAD.WIDE.U32 R4, R6, R9, R4 ;  /* 0x0000000906047225 */ /* 0x000fc800078e0004 */
[----:B------:R-:W-:Y:S01]  /*ed90*/  IMAD R7, R6, R13, R7 ;  /* 0x0000000d06077224 */ /* 0x000fe200078e0207 */
[----:B-1----:R-:W-:-:S03]  /*eda0*/  LEA R10, P2, R4, R10, 0x2 ;  /* 0x0000000a040a7211 */ /* 0x002fc600078410ff */
[----:B------:R-:W-:-:S05]  /*edb0*/  IMAD.IADD R5, R5, 0x1, R7 ;  /* 0x0000000105057824 */ /* 0x000fca00078e0207 */
[----:B--2---:R-:W-:Y:S01]  /*edc0*/  LEA.HI.X R11, R4, R11, R5, 0x2, P2 ;  /* 0x0000000b040b7211 */ /* 0x004fe200010f1405 */
[----:B------:R-:W-:Y:S06]  /*edd0*/  @P1 BRA `(.L_x_516) ;  /* 0x0000000000101947 */ /* 0x000fec0003800000 */
[----:B------:R-:W-:Y:S05]  /*ede0*/  @!P0 BRA `(.L_x_516) ;  /* 0x00000000000c8947 */ /* 0x000fea0003800000 */
[----:B------:R-:W2:Y:S04]  /*edf0*/  LDG.E R4, desc[UR40][R58.64] ;  /* 0x000000283a047981 */ /* 0x000ea8000c1e1900 */
[----:B-----5:R-:W2:Y:S02]  /*ee00*/  LDG.E R69, desc[UR40][R58.64+0x4] ;  /* 0x000004283a457981 */ /* 0x020ea4000c1e1900 */
[----:B--2---:R-:W-:-:S07]  /*ee10*/  IMAD.IADD R69, R69, 0x1, -R4 ;  /* 0x0000000145457824 */ /* 0x004fce00078e0a04 */
.L_x_516:
[----:B------:R-:W2:Y:S01]  /*ee20*/  LDL R9, [R1+0x90] ;  /* 0x0000900001097983 */ /* 0x000ea20000100800 */
[----:B------:R-:W0:Y:S03]  /*ee30*/  S2R R4, SR_TID.X ;  /* 0x0000000000047919 */ /* 0x000e260000002100 */
[----:B------:R-:W-:Y:S04]  /*ee40*/  SHFL.IDX PT, R5, R11, RZ, 0x1c1f ;  /* 0x001c1fff0b057589 */ /* 0x000fe800000e0000 */
[----:B------:R-:W-:Y:S04]  /*ee50*/  SHFL.IDX PT, R6, R10, 0x1, 0x1c1f ;  /* 0x003c1f000a067f89 */ /* 0x000fe800000e0000 */
[----:B------:R-:W-:Y:S01]  /*ee60*/  SHFL.IDX PT, R7, R11, 0x1, 0x1c1f ;  /* 0x003c1f000b077f89 */ /* 0x000fe200000e0000 */
[----:B0-----:R-:W-:-:S05]  /*ee70*/  VIADD R12, R4, 0xffffff80 ;  /* 0xffffff80040c7836 */ /* 0x001fca0000000000 */
[----:B------:R-:W-:-:S04]  /*ee80*/  SHF.R.S32.HI R8, RZ, 0x1f, R12 ;  /* 0x0000001fff087819 */ /* 0x000fc8000001140c */
[----:B------:R-:W-:Y:S01]  /*ee90*/  LEA.HI R8, R8, R12, RZ, 0x7 ;  /* 0x0000000c08087211 */ /* 0x000fe200078f38ff */
[----:B------:R-:W0:Y:S03]  /*eea0*/  SHFL.IDX PT, R4, R10, RZ, 0x1c1f ;  /* 0x001c1fff0a047589 */ /* 0x000e2600000e0000 */
[----:B------:R-:W-:Y:S01]  /*eeb0*/  LOP3.LUT R8, R8, 0xffffff80, RZ, 0xc0, !PT ;  /* 0xffffff8008087812 */ /* 0x000fe200078ec0ff */
[----:B-----5:R-:W-:-:S04]  /*eec0*/  IMAD R58, R69, R24, RZ ;  /* 0x00000018453a7224 */ /* 0x020fc800078e02ff */
[----:B------:R-:W-:-:S05]  /*eed0*/  IMAD.IADD R8, R12, 0x1, -R8 ;  /* 0x000000010c087824 */ /* 0x000fca00078e0a08 */
[----:B------:R-:W-:Y:S01]  /*eee0*/  LOP3.LUT P0, RZ, R8, 0x3, RZ, 0xc0, !PT ;  /* 0x0000000308ff7812 */ /* 0x000fe2000780c0ff */
[----:B--2---:R-:W-:-:S05]  /*eef0*/  IMAD R13, R78, 0xc0, R9 ;  /* 0x000000c04e0d7824 */ /* 0x004fca00078e0209 */
[C---:B------:R-:W-:Y:S02]  /*ef00*/  IADD3 R9, R13.reuse, 0x8, RZ ;  /* 0x000000080d097810 */ /* 0x040fe40007ffe0ff */
[-C--:B------:R-:W-:Y:S02]  /*ef10*/  ISETP.GE.OR P1, PT, R13, R58.reuse, P0 ;  /* 0x0000003a0d00720c */ /* 0x080fe40000726670 */
[----:B------:R-:W-:-:S11]  /*ef20*/  ISETP.GE.OR P0, PT, R9, R58, P0 ;  /* 0x0000003a0900720c */ /* 0x000fd60000706670 */
[----:B0-----:R0:W-:Y:S04]  /*ef30*/  @!P1 ST.E desc[UR40][R4.64], R61 ;  /* 0x0000003d04009985 */ /* 0x0011e8000c101928 */
[----:B------:R0:W-:Y:S01]  /*ef40*/  @!P0 ST.E desc[UR40][R6.64], R60 ;  /* 0x0000003c06008985 */ /* 0x0001e2000c101928 */
[----:B------:R-:W-:Y:S05]  /*ef50*/  @P3 BRA `(.L_x_517) ;  /* 0x0000000400ac3947 */ /* 0x000fea0003800000 */
[----:B------:R-:W-:Y:S01]  /*ef60*/  SHF.R.S32.HI R59, RZ, 0x1f, R80 ;  /* 0x0000001fff3b7819 */ /* 0x000fe20000011450 */
[----:B------:R-:W1:Y:S01]  /*ef70*/  @P4 LDC R33, c[0x0][0xbec] ;  /* 0x0002fb00ff214b82 */ /* 0x000e620000000800 */
[----:B------:R-:W-:Y:S02]  /*ef80*/  ULDC.64 UR4, c[0x0][0xaa0] ;  /* 0x0002a80000047ab9 */ /* 0x000fe40000000a00 */
[----:B------:R-:W-:-:S04]  /*ef90*/  LEA.HI R59, R59, R80, RZ, 0x3 ;  /* 0x000000503b3b7211 */ /* 0x000fc800078f18ff */
[----:B------:R-:W-:Y:S01]  /*efa0*/  SHF.R.S32.HI R59, RZ, 0x3, R59 ;  /* 0x00000003ff3b7819 */ /* 0x000fe2000001143b */
[----:B------:R-:W2:Y:S04]  /*efb0*/  @P4 LDC R35, c[0x0][0xbf0] ;  /* 0x0002fc00ff234b82 */ /* 0x000ea80000000800 */
        /* <DEDUP_REMOVED lines=21> */
[----:B------:R-:W-:Y:S02]  /*f110*/  IMAD R62, R62, UR4, RZ ;  /* 0x000000043e3e7c24 */ /* 0x000fe4000f8e02ff */
[----:B------:R-:W-:Y:S01]  /*f120*/  IMAD.X R5, RZ, RZ, R3, P0 ;  /* 0x000000ffff057224 */ /* 0x000fe200000e0603 */
[----:B------:R-:W-:Y:S01]  /*f130*/  SHF.R.U64 R2, R2, 0x3, RZ ;  /* 0x0000000302027819 */ /* 0x000fe200000012ff */
[----:B------:R-:W-:-:S03]  /*f140*/  IMAD R21, R65, UR5, R62 ;  /* 0x0000000541157c24 */ /* 0x000fc6000f8e023e */
[----:B------:R-:W-:Y:S01]  /*f150*/  LOP3.LUT R4, R2, R7, RZ, 0x3c, !PT ;  /* 0x0000000702047212 */ /* 0x000fe200078e3cff */
[----:B------:R-:W-:Y:S01]  /*f160*/  IMAD.WIDE.U32 R2, R65, UR4, RZ ;  /* 0x0000000441027c25 */ /* 0x000fe2000f8e00ff */
[----:B------:R-:W-:-:S03]  /*f170*/  ULDC.64 UR4, c[0x0][0xae8] ;  /* 0x0002ba0000047ab9 */ /* 0x000fc60000000a00 */
[----:B------:R-:W-:Y:S01]  /*f180*/  IMAD R20, R72, 0x30, R59 ;  /* 0x0000003048147824 */ /* 0x000fe200078e023b */
[----:B------:R-:W-:Y:S01]  /*f190*/  SHF.R.S32.HI R32, RZ, 0x1f, R67 ;  /* 0x0000001fff207819 */ /* 0x000fe20000011443 */
[----:B------:R-:W-:Y:S01]  /*f1a0*/  IMAD.IADD R3, R3, 0x1, R21 ;  /* 0x0000000103037824 */ /* 0x000fe200078e0215 */
[----:B------:R-:W5:Y:S01]  /*f1b0*/  LD.E.128 R4, desc[UR40][R4.64] ;  /* 0x0000002804047980 */ /* 0x000f62000c101d00 */
[----:B------:R-:W-:Y:S02]  /*f1c0*/  IMAD R34, R78, 0xc0, R20 ;  /* 0x000000c04e227824 */ /* 0x000fe400078e0214 */
[----:B------:R-:W-:Y:S01]  /*f1d0*/  IMAD.WIDE.U32 R2, R22, UR4, R2 ;  /* 0x0000000416027c25 */ /* 0x000fe2000f8e0002 */
[----:B------:R-:W-:Y:S01]  /*f1e0*/  @!PT LDS RZ, [RZ] ;  /* 0x00000000fffff984 */ /* 0x000fe20000000800 */
[----:B------:R-:W-:Y:S01]  /*f1f0*/  @!PT LDS RZ, [RZ] ;  /* 0x00000000fffff984 */ /* 0x000fe20000000800 */
[----:B------:R-:W-:Y:S01]  /*f200*/  @!PT LDS RZ, [RZ] ;  /* 0x00000000fffff984 */ /* 0x000fe20000000800 */
[----:B------:R-:W-:Y:S01]  /*f210*/  @!PT LDS RZ, [RZ] ;  /* 0x00000000fffff984 */ /* 0x000fe20000000800 */
[----:B------:R0:W-:Y:S06]  /*f220*/  MEMBAR.ALL.CTA ;  /* 0x0000000000007992 */ /* 0x0001ec0000008000 */
[----:B0-----:R-:W0:Y:S01]  /*f230*/  FENCE.VIEW.ASYNC.S ;  /* 0x00000000000073c6 */ /* 0x001e220000000000 */
[----:B-1----:R-:W-:-:S04]  /*f240*/  @P4 IMAD.HI.U32 R20, R34, R33, RZ ;  /* 0x0000002122144227 */ /* 0x002fc800078e00ff */
[----:B------:R-:W-:Y:S01]  /*f250*/  IMAD R3, R22, UR5, R3 ;  /* 0x0000000516037c24 */ /* 0x000fe2000f8e0203 */
[----:B------:R-:W-:Y:S01]  /*f260*/  ULDC.64 UR4, c[0x0][0xaf0] ;  /* 0x0002bc0000047ab9 */ /* 0x000fe20000000a00 */
[----:B------:R-:W-:Y:S01]  /*f270*/  IMAD.MOV.U32 R21, RZ, RZ, R34 ;  /* 0x000000ffff157224 */ /* 0x000fe200078e0022 */
[----:B--2---:R-:W-:Y:S01]  /*f280*/  @P4 SHF.R.U32.HI R21, RZ, R35, R20 ;  /* 0x00000023ff154219 */ /* 0x004fe20000011614 */
[----:B------:R-:W-:Y:S02]  /*f290*/  IMAD R22, R32, UR4, RZ ;  /* 0x0000000420167c24 */ /* 0x000fe4000f8e02ff */
[----:B------:R-:W-:Y:S01]  /*f2a0*/  IMAD.WIDE.U32 R2, R67, UR4, R2 ;  /* 0x0000000443027c25 */ /* 0x000fe2000f8e0002 */
[----:B------:R-:W-:-:S03]  /*f2b0*/  SHF.R.S32.HI R20, RZ, 0x1f, R21 ;  /* 0x0000001fff147819 */ /* 0x000fc60000011415 */
[----:B------:R-:W-:Y:S01]  /*f2c0*/  IMAD R33, R67, UR5, R22 ;  /* 0x0000000543217c24 */ /* 0x000fe2000f8e0216 */
[----:B------:R-:W-:Y:S01]  /*f2d0*/  ULDC.64 UR4, c[0x0][0xae0] ;  /* 0x0002b80000047ab9 */ /* 0x000fe20000000a00 */
[----:B------:R-:W-:Y:S02]  /*f2e0*/  IMAD.MOV R35, RZ, RZ, -R21 ;  /* 0x000000ffff237224 */ /* 0x000fe400078e0a15 */
[----:B------:R-:W-:Y:S02]  /*f2f0*/  IMAD.IADD R3, R3, 0x1, R33 ;  /* 0x0000000103037824 */ /* 0x000fe400078e0221 */
[----:B------:R-:W-:Y:S02]  /*f300*/  IMAD R20, R20, UR4, RZ ;  /* 0x0000000414147c24 */ /* 0x000fe4000f8e02ff */
[----:B------:R-:W-:Y:S02]  /*f310*/  IMAD R33, R24, R35, R34 ;  /* 0x0000002318217224 */ /* 0x000fe400078e0222 */
[----:B------:R-:W-:-:S02]  /*f320*/  IMAD R35, R21, UR5, R20 ;  /* 0x0000000515237c24 */ /* 0x000fc4000f8e0214 */
[----:B------:R-:W-:Y:S01]  /*f330*/  IMAD.WIDE.U32 R2, R21, UR4, R2 ;  /* 0x0000000415027c25 */ /* 0x000fe2000f8e0002 */
[----:B------:R-:W-:Y:S01]  /*f340*/  SHF.R.S32.HI R20, RZ, 0x1f, R33 ;  /* 0x0000001fff147819 */ /* 0x000fe20000011421 */
[----:B------:R-:W-:Y:S02]  /*f350*/  ULDC.64 UR4, c[0x0][0xad8] ;  /* 0x0002b60000047ab9 */ /* 0x000fe40000000a00 */
[----:B------:R-:W-:Y:S02]  /*f360*/  IMAD.IADD R3, R3, 0x1, R35 ;  /* 0x0000000103037824 */ /* 0x000fe400078e0223 */
[----:B------:R-:W-:Y:S02]  /*f370*/  IMAD R20, R20, UR4, RZ ;  /* 0x0000000414147c24 */ /* 0x000fe4000f8e02ff */
[----:B------:R-:W-:-:S04]  /*f380*/  IMAD.WIDE.U32 R2, R33, UR4, R2 ;  /* 0x0000000421027c25 */ /* 0x000fc8000f8e0002 */
[----:B------:R-:W-:Y:S01]  /*f390*/  IMAD R21, R33, UR5, R20 ;  /* 0x0000000521157c24 */ /* 0x000fe2000f8e0214 */
[----:B------:R-:W-:Y:S01]  /*f3a0*/  ULDC.64 UR4, c[0x0][0xa80] ;  /* 0x0002a00000047ab9 */ /* 0x000fe20000000a00 */
[----:B------:R-:W-:Y:S01]  /*f3b0*/  IMAD R37, R78, 0xc0, R59 ;  /* 0x000000c04e257824 */ /* 0x000fe200078e023b */
[C---:B------:R-:W-:Y:S01]  /*f3c0*/  LEA R22, P0, R2.reuse, UR4, 0x1 ;  /* 0x0000000402167c11 */ /* 0x040fe2000f8008ff */
[----:B------:R-:W-:Y:S01]  /*f3d0*/  ULDC UR4, c[0x0][0xac8] ;  /* 0x0002b20000047ab9 */ /* 0x000fe20000000800 */
[----:B------:R-:W-:Y:S01]  /*f3e0*/  IADD3 R3, R3, R21, RZ ;  /* 0x0000001503037210 */ /* 0x000fe20007ffe0ff */
[C---:B------:R-:W-:Y:S02]  /*f3f0*/  VIADD R21, R37.reuse, 0x60 ;  /* 0x0000006025157836 */ /* 0x040fe40000000000 */
[----:B0-----:R-:W0:Y:S01]  /*f400*/  SHFL.IDX PT, R35, R22, RZ, 0x181f ;  /* 0x00181fff16237589 */ /* 0x001e2200000e0000 */
[----:B------:R-:W-:Y:S01]  /*f410*/  LEA.HI.X R24, R2, UR5, R3, 0x1, P0 ;  /* 0x0000000502187c11 */ /* 0x000fe200080f0c03 */
[C---:B------:R-:W-:Y:S01]  /*f420*/  VIADD R3, R37.reuse, 0x30 ;  /* 0x0000003025037836 */ /* 0x040fe20000000000 */
[----:B------:R-:W-:Y:S01]  /*f430*/  ISETP.GE.AND P0, PT, R0, UR4, PT ;  /* 0x0000000400007c0c */ /* 0x000fe2000bf06270 */
[----:B------:R-:W1:Y:S03]  /*f440*/  SHFL.IDX PT, R39, R22, 0x1, 0x181f ;  /* 0x00381f0016277f89 */ /* 0x000e6600000e0000 */
[-C--:B------:R-:W-:Y:S01]  /*f450*/  ISETP.GE.OR P1, PT, R37, R58.reuse, P0 ;  /* 0x0000003a2500720c */ /* 0x080fe20000726670 */
[----:B------:R-:W2:Y:S01]  /*f460*/  SHFL.IDX PT, R41, R22, 0x2, 0x181f ;  /* 0x00581f0016297f89 */ /* 0x000ea200000e0000 */
[-C--:B------:R-:W-:Y:S01]  /*f470*/  ISETP.GE.OR P2, PT, R3, R58.reuse, P0 ;  /* 0x0000003a0300720c */ /* 0x080fe20000746670 */
[----:B------:R-:W-:Y:S01]  /*f480*/  VIADD R3, R18, 0x13220 ;  /* 0x0001322012037836 */ /* 0x000fe20000000000 */
[----:B------:R-:W-:Y:S01]  /*f490*/  ISETP.GE.OR P3, PT, R21, R58, P0 ;  /* 0x0000003a1500720c */ /* 0x000fe20000766670 */
[----:B------:R-:W2:Y:S03]  /*f4a0*/  SHFL.IDX PT, R33, R24, RZ, 0x181f ;  /* 0x00181fff18217589 */ /* 0x000ea600000e0000 */
[----:B------:R-:W-:Y:S01]  /*f4b0*/  PRMT R21, RZ, 0x654, R3 ;  /* 0x00000654ff157816 */ /* 0x000fe20000000003 */
[----:B------:R-:W2:Y:S03]  /*f4c0*/  SHFL.IDX PT, R34, R24, 0x1, 0x181f ;  /* 0x00381f0018227f89 */ /* 0x000ea600000e0000 */
[----:B------:R2:W-:Y:S01]  /*f4d0*/  SYNCS.ARRIVE.TRANS64.RED.A1T0 RZ, [R21+URZ], RZ ;  /* 0x000000ff15ff79a7 */ /* 0x0005e2000810043f */
[----:B------:R-:W2:Y:S01]  /*f4e0*/  SHFL.IDX PT, R36, R24, 0x2, 0x181f ;  /* 0x00581f0018247f89 */ /* 0x000ea200000e0000 */
[----:B0-----:R-:W-:Y:S01]  /*f4f0*/  @!P1 LEA R2, P4, R0, R35, 0x1 ;  /* 0x0000002300029211 */ /* 0x001fe200078808ff */
[----:B------:R-:W-:-:S02]  /*f500*/  VIADD R35, R37, 0x90 ;  /* 0x0000009025237836 */ /* 0x000fc40000000000 */
[----:B------:R-:W0:Y:S01]  /*f510*/  SHFL.IDX PT, R24, R24, 0x3, 0x181f ;  /* 0x00781f0018187f89 */ /* 0x000e2200000e0000 */
[C---:B-1----:R-:W-:Y:S02]  /*f520*/  @!P2 LEA R20, P5, R0.reuse, R39, 0x1 ;  /* 0x000000270014a211 */ /* 0x042fe400078a08ff */
[----:B------:R-:W-:Y:S01]  /*f530*/  ISETP.GE.OR P0, PT, R35, R58, P0 ;  /* 0x0000003a2300720c */ /* 0x000fe20000706670 */
        /* <DEDUP_REMOVED lines=13> */
.L_x_517:
[----:B0-----:R-:W0:Y:S01]  /*f610*/  @P4 LDC R4, c[0x0][0xbec] ;  /* 0x0002fb00ff044b82 */ /* 0x001e220000000800 */
[----:B------:R-:W-:Y:S01]  /*f620*/  ULDC.64 UR4, c[0x0][0xb08] ;  /* 0x0002c20000047ab9 */ /* 0x000fe20000000a00 */
[----:B------:R-:W2:Y:S01]  /*f630*/  LDL R71, [R1+0x5c] ;  /* 0x00005c0001477983 */ /* 0x000ea20000100800 */
[----:B------:R-:W-:Y:S01]  /*f640*/  IMAD R62, R62, UR4, RZ ;  /* 0x000000043e3e7c24 */ /* 0x000fe2000f8e02ff */
[----:B------:R-:W-:Y:S01]  /*f650*/  SHF.R.S32.HI R0, RZ, 0x1f, R67 ;  /* 0x0000001fff007819 */ /* 0x000fe20000011443 */
[C---:B------:R-:W-:Y:S01]  /*f660*/  IMAD.WIDE.U32 R2, R65.reuse, UR4, RZ ;  /* 0x0000000441027c25 */ /* 0x040fe2000f8e00ff */
[----:B------:R-:W3:Y:S01]  /*f670*/  LDL R70, [R1+0x58] ;  /* 0x0000580001467983 */ /* 0x000ee20000100800 */
[----:B------:R-:W-:Y:S01]  /*f680*/  ULDC.64 UR6, c[0x0][0xb30] ;  /* 0x0002cc0000067ab9 */ /* 0x000fe20000000a00 */
[----:B------:R-:W1:Y:S01]  /*f690*/  @P4 LDC R11, c[0x0][0xbf0] ;  /* 0x0002fc00ff0b4b82 */ /* 0x000e620000000800 */
[----:B------:R-:W-:Y:S01]  /*f6a0*/  IMAD R65, R65, UR5, R62 ;  /* 0x0000000541417c24 */ /* 0x000fe2000f8e023e */
[----:B------:R-:W-:Y:S01]  /*f6b0*/  ULDC.64 UR4, c[0x0][0xb38] ;  /* 0x0002ce0000047ab9 */ /* 0x000fe20000000a00 */
[----:B------:R-:W-:Y:S01]  /*f6c0*/  IMAD.MOV.U32 R5, RZ, RZ, R15 ;  /* 0x000000ffff057224 */ /* 0x000fe200078e000f */
[----:B------:R4:W5:Y:S01]  /*f6d0*/  LDL R69, [R1+0x88] ;  /* 0x0000880001457983 */ /* 0x0009620000100800 */
[----:B------:R-:W-:-:S03]  /*f6e0*/  IMAD.IADD R3, R3, 0x1, R65 ;  /* 0x0000000103037824 */ /* 0x000fc600078e0241 */
[----:B------:R4:W5:Y:S01]  /*f6f0*/  LDL R68, [R1+0x70] ;  /* 0x0000700001447983 */ /* 0x0009620000100800 */
[----:B------:R-:W-:-:S03]  /*f700*/  IMAD.WIDE.U32 R2, R22, UR4, R2 ;  /* 0x0000000416027c25 */ /* 0x000fc6000f8e0002 */
[----:B------:R4:W5:Y:S01]  /*f710*/  LDL R66, [R1+0x6c] ;  /* 0x00006c0001427983 */ /* 0x0009620000100800 */
[----:B------:R-:W-:Y:S01]  /*f720*/  IMAD R3, R22, UR5, R3 ;  /* 0x0000000516037c24 */ /* 0x000fe2000f8e0203 */
[----:B------:R-:W-:Y:S01]  /*f730*/  ULDC.64 UR4, c[0x0][0xb40] ;  /* 0x0002d00000047ab9 */ /* 0x000fe20000000a00 */
[----:B0-----:R-:W-:Y:S01]  /*f740*/  @P4 IMAD.HI.U32 R4, R15, R4, RZ ;  /* 0x000000040f044227 */ /* 0x001fe200078e00ff */
[----:B------:R4:W5:Y:S03]  /*f750*/  LDL R65, [R1+0x80] ;  /* 0x0000800001417983 */ /* 0x0009660000100800 */
[----:B------:R-:W-:Y:S01]  /*f760*/  IMAD R0, R0, UR4, RZ ;  /* 0x0000000400007c24 */ /* 0x000fe2000f8e02ff */
[----:B------:R4:W5:Y:S01]  /*f770*/  LDL R64, [R1+0x68] ;  /* 0x0000680001407983 */ /* 0x0009620000100800 */
[----:B------:R-:W-:Y:S01]  /*f780*/  IMAD.WIDE.U32 R2, R67, UR4, R2 ;  /* 0x0000000443027c25 */ /* 0x000fe2000f8e0002 */
[----:B-1----:R-:W-:-:S02]  /*f790*/  @P4 SHF.R.U32.HI R5, RZ, R11, R4 ;  /* 0x0000000bff054219 */ /* 0x002fc40000011604 */
[----:B------:R4:W5:Y:S01]  /*f7a0*/  LDL R63, [R1+0x7c] ;  /* 0x00007c00013f7983 */ /* 0x0009620000100800 */
[----:B------:R-:W-:Y:S01]  /*f7b0*/  IMAD R7, R67, UR5, R0 ;  /* 0x0000000543077c24 */ /* 0x000fe2000f8e0200 */
[----:B------:R-:W-:Y:S01]  /*f7c0*/  ULDC.64 UR4, c[0x0][0xb48] ;  /* 0x0002d20000047ab9 */ /* 0x000fe20000000a00 */
[----:B------:R-:W-:Y:S01]  /*f7d0*/  SHF.R.S32.HI R0, RZ, 0x1f, R5 ;  /* 0x0000001fff007819 */ /* 0x000fe20000011405 */
[----:B------:R4:W5:Y:S01]  /*f7e0*/  LDL R67, [R1+0x84] ;  /* 0x0000840001437983 */ /* 0x0009620000100800 */
[----:B------:R-:W-:Y:S02]  /*f7f0*/  IMAD.IADD R3, R3, 0x1, R7 ;  /* 0x0000000103037824 */ /* 0x000fe400078e0207 */
[----:B------:R-:W-:Y:S01]  /*f800*/  IMAD.MOV R7, RZ, RZ, -R5 ;  /* 0x000000ffff077224 */ /* 0x000fe200078e0a05 */
[----:B------:R4:W5:Y:S01]  /*f810*/  LDL R62, [R1+0x64] ;  /* 0x00006400013e7983 */ /* 0x0009620000100800 */
[----:B------:R-:W-:-:S03]  /*f820*/  IMAD.WIDE.U32 R2, R76, UR4, R2 ;  /* 0x000000044c027c25 */ /* 0x000fc6000f8e0002 */
[----:B------:R4:W5:Y:S01]  /*f830*/  LDL R60, [R1+0x78] ;  /* 0x00007800013c7983 */ /* 0x0009620000100800 */
[----:B------:R-:W-:Y:S02]  /*f840*/  IMAD R7, R24, R7, R15 ;  /* 0x0000000718077224 */ /* 0x000fe400078e020f */
[----:B------:R-:W-:Y:S01]  /*f850*/  IMAD R0, R0, UR6, RZ ;  /* 0x0000000600007c24 */ /* 0x000fe2000f8e02ff */
[----:B------:R4:W5:Y:S01]  /*f860*/  LDL R24, [R1+0x60] ;  /* 0x0000600001187983 */ /* 0x0009620000100800 */
[----:B------:R-:W-:Y:S01]  /*f870*/  IMAD R3, R76, UR5, R3 ;  /* 0x000000054c037c24 */ /* 0x000fe2000f8e0203 */
[----:B------:R-:W-:Y:S01]  /*f880*/  ULDC.64 UR4, c[0x0][0xb28] ;  /* 0x0002ca0000047ab9 */ /* 0x000fe20000000a00 */
[C---:B------:R-:W-:Y:S01]  /*f890*/  IMAD R11, R5.reuse, UR7, R0 ;  /* 0x00000007050b7c24 */ /* 0x040fe2000f8e0200 */
[----:B------:R-:W-:Y:S01]  /*f8a0*/  SHF.R.S32.HI R0, RZ, 0x1f, R7 ;  /* 0x0000001fff007819 */ /* 0x000fe20000011407 */
[----:B------:R-:W-:-:S04]  /*f8b0*/  IMAD.WIDE.U32 R2, R5, UR6, R2 ;  /* 0x0000000605027c25 */ /* 0x000fc8000f8e0002 */
[----:B------:R-:W-:Y:S02]  /*f8c0*/  IMAD R0, R0, UR4, RZ ;  /* 0x0000000400007c24 */ /* 0x000fe4000f8e02ff */
[----:B------:R-:W-:Y:S02]  /*f8d0*/  IMAD.IADD R3, R3, 0x1, R11 ;  /* 0x0000000103037824 */ /* 0x000fe400078e020b */
[C---:B------:R-:W-:Y:S02]  /*f8e0*/  IMAD R5, R7.reuse, UR5, R0 ;  /* 0x0000000507057c24 */ /* 0x040fe4000f8e0200 */
[----:B------:R-:W-:Y:S01]  /*f8f0*/  IMAD.WIDE.U32 R2, R7, UR4, R2 ;  /* 0x0000000407027c25 */ /* 0x000fe2000f8e0002 */
[----:B------:R-:W-:Y:S01]  /*f900*/  ISETP.GE.AND P0, PT, R13, R58, PT ;  /* 0x0000003a0d00720c */ /* 0x000fe20003f06270 */
[----:B------:R-:W-:Y:S02]  /*f910*/  ULDC.64 UR4, c[0x0][0xb00] ;  /* 0x0002c00000047ab9 */ /* 0x000fe40000000a00 */
[----:B------:R-:W-:Y:S01]  /*f920*/  VIADD R4, R18, 0x13220 ;  /* 0x0001322012047836 */ /* 0x000fe20000000000 */
[----:B------:R-:W-:-:S02]  /*f930*/  IADD3 R3, R3, R5, RZ ;  /* 0x0000000503037210 */ /* 0x000fc40007ffe0ff */
[C---:B------:R-:W-:Y:S02]  /*f940*/  LEA R0, P1, R2.reuse, UR4, 0x2 ;  /* 0x0000000402007c11 */ /* 0x040fe4000f8210ff */
[----:B------:R-:W-:Y:S02]  /*f950*/  PRMT R4, RZ, 0x654, R4 ;  /* 0x00000654ff047816 */ /* 0x000fe40000000004 */
[----:B------:R-:W-:Y:S01]  /*f960*/  LEA.HI.X R8, R2, UR5, R3, 0x2, P1 ;  /* 0x0000000502087c11 */ /* 0x000fe200088f1403 */
[----:B------:R-:W-:Y:S01]  /*f970*/  BSSY B1, `(.L_x_519) ;  /* 0x0000028000017945 */ /* 0x000fe20003800000 */
[----:B------:R0:W-:Y:S03]  /*f980*/  SYNCS.ARRIVE.TRANS64.RED.A1T0 RZ, [R4+URZ], RZ ;  /* 0x000000ff04ff79a7 */ /* 0x0001e6000810043f */
[----:B------:R4:W1:Y:S04]  /*f990*/  SHFL.IDX PT, R5, R8, RZ, 0x1c1f ;  /* 0x001c1fff08057589 */ /* 0x00086800000e0000 */
[----:B0-----:R4:W0:Y:S01]  /*f9a0*/  SHFL.IDX PT, R4, R0, RZ, 0x1c1f ;  /* 0x001c1fff00047589 */ /* 0x00182200000e0000 */
[----:B--2---:R-:W-:Y:S01]  /*f9b0*/  VIADD R59, R71, 0x8 ;  /* 0x00000008473b7836 */ /* 0x004fe20000000000 */
[----:B---3--:R-:W-:-:S04]  /*f9c0*/  SHF.R.S32.HI R61, RZ, 0x1f, R70 ;  /* 0x0000001fff3d7819 */ /* 0x008fc80000011446 */
[----:B------:R-:W-:Y:S01]  /*f9d0*/  SHF.R.S32.HI R22, RZ, 0x1f, R59 ;  /* 0x0000001fff167819 */ /* 0x000fe2000001143b */
[----:B01--4-:R-:W-:Y:S06]  /*f9e0*/  @P0 BRA `(.L_x_520) ;  /* 0x0000000000800947 */ /* 0x013fec0003800000 */
[----:B------:R-:W-:Y:S02]  /*f9f0*/  ULDC UR4, c[0x0][0xac8] ;  /* 0x0002b20000047ab9 */ /* 0x000fe40000000800 */
[----:B------:R-:W-:Y:S02]  /*fa00*/  ISETP.GE.AND P1, PT, R59, UR4, PT ;  /* 0x000000043b007c0c */ /* 0x000fe4000bf26270 */
[----:B------:R-:W-:Y:S02]  /*fa10*/  ISETP.GE.AND P0, PT, R71, UR4, PT ;  /* 0x0000000447007c0c */ /* 0x000fe4000bf06270 */
[----:B------:R-:W-:Y:S02]  /*fa20*/  ISETP.GE.AND P4, PT, R70, UR4, PT ;  /* 0x0000000446007c0c */ /* 0x000fe4000bf86270 */
[----:B-----5:R-:W-:Y:S02]  /*fa30*/  ISETP.GE.AND P5, PT, R68, UR4, PT ;  /* 0x0000000444007c0c */ /* 0x020fe4000bfa6270 */
[----:B------:R-:W-:-:S05]  /*fa40*/  ISETP.GE.AND P3, PT, R66, UR4, PT ;  /* 0x0000000442007c0c */ /* 0x000fca000bf66270 */
[-C--:B------:R-:W-:Y:S02]  /*fa50*/  @!P1 LEA R6, P2, R59, R4.reuse, 0x2 ;  /* 0x000000043b069211 */ /* 0x080fe400078410ff */
[----:B------:R-:W-:Y:S02]  /*fa60*/  @!P0 IMAD.WIDE R2, R71, 0x4, R4 ;  /* 0x0000000447028825 */ /* 0x000fe400078e0204 */
[-C--:B------:R-:W-:Y:S02]  /*fa70*/  @!P1 LEA.HI.X R7, R59, R5.reuse, R22, 0x2, P2 ;  /* 0x000000053b079211 */ /* 0x080fe400010f1416 */
[----:B------:R-:W-:Y:S01]  /*fa80*/  ISETP.GE.AND P2, PT, R64, UR4, PT ;  /* 0x0000000440007c0c */ /* 0x000fe2000bf46270 */
[----:B------:R0:W-:Y:S01]  /*fa90*/  @!P0 ST.E.64 desc[UR40][R2.64], R20 ;  /* 0x0000001402008985 */ /* 0x0001e2000c101b28 */
[-C--:B------:R-:W-:Y:S02]  /*faa0*/  @!P4 LEA R10, P0, R70, R4.reuse, 0x2 ;  /* 0x00000004460ac211 */ /* 0x080fe400078010ff */
[----:B------:R-:W-:Y:S01]  /*fab0*/  @!P5 LEA R12, P6, R68, R4, 0x2 ;  /* 0x00000004440cd211 */ /* 0x000fe200078c10ff */
[----:B------:R1:W-:Y:S01]  /*fac0*/  @!P1 ST.E.64 desc[UR40][R6.64], R28 ;  /* 0x0000001c06009985 */ /* 0x0003e2000c101b28 */
[----:B------:R-:W-:-:S02]  /*fad0*/  @!P4 LEA.HI.X R11, R70, R5, R61, 0x2, P0 ;  /* 0x00000005460bc211 */ /* 0x000fc400000f143d */
[----:B------:R-:W-:Y:S02]  /*fae0*/  ISETP.GE.AND P1, PT, R62, UR4, PT ;  /* 0x000000043e007c0c */ /* 0x000fe4000bf26270 */
[----:B------:R-:W-:Y:S01]  /*faf0*/  ISETP.GE.AND P0, PT, R24, UR4, PT ;  /* 0x0000000418007c0c */ /* 0x000fe2000bf06270 */
[----:B------:R2:W-:Y:S01]  /*fb00*/  @!P4 ST.E.64 desc[UR40][R10.64], R30 ;  /* 0x0000001e0a00c985 */ /* 0x0005e2000c101b28 */
[-C--:B------:R-:W-:Y:S02]  /*fb10*/  @!P5 LEA.HI.X R13, R68, R5.reuse, R69, 0x2, P6 ;  /* 0x00000005440dd211 */ /* 0x080fe400030f1445 */
[-C--:B------:R-:W-:Y:S02]  /*fb20*/  @!P2 LEA R14, P4, R64, R4.reuse, 0x2 ;  /* 0x00000004400ea211 */ /* 0x080fe400078810ff */
[----:B0-----:R-:W-:Y:S01]  /*fb30*/  @!P3 LEA R2, P6, R66, R4, 0x2 ;  /* 0x000000044202b211 */ /* 0x001fe200078c10ff */
[----:B------:R2:W-:Y:S01]  /*fb40*/  @!P5 ST.E.64 desc[UR40][R12.64], R32 ;  /* 0x000000200c00d985 */ /* 0x0005e2000c101b28 */
[----:B------:R-:W-:-:S02]  /*fb50*/  @!P2 LEA.HI.X R15, R64, R5, R65, 0x2, P4 ;  /* 0x00000005400fa211 */ /* 0x000fc400020f1441 */
[-C--:B------:R-:W-:Y:S02]  /*fb60*/  @!P3 LEA.HI.X R3, R66, R5.reuse, R67, 0x2, P6 ;  /* 0x000000054203b211 */ /* 0x080fe400030f1443 */
[-C--:B-1----:R-:W-:Y:S02]  /*fb70*/  @!P1 LEA R6, P5, R62, R4.reuse, 0x2 ;  /* 0x000000043e069211 */ /* 0x082fe400078a10ff */
[----:B------:R-:W-:Y:S01]  /*fb80*/  @!P0 LEA R4, P6, R24, R4, 0x2 ;  /* 0x0000000418048211 */ /* 0x000fe200078c10ff */
[----:B------:R2:W-:Y:S01]  /*fb90*/  @!P3 ST.E.64 desc[UR40][R2.64], R34 ;  /* 0x000000220200b985 */ /* 0x0005e2000c101b28 */
[-C--:B------:R-:W-:Y:S02]  /*fba0*/  @!P1 LEA.HI.X R7, R62, R5.reuse, R63, 0x2, P5 ;  /* 0x000000053e079211 */ /* 0x080fe400028f143f */
[----:B------:R-:W-:Y:S01]  /*fbb0*/  @!P0 LEA.HI.X R5, R24, R5, R60, 0x2, P6 ;  /* 0x0000000518058211 */ /* 0x000fe200030f143c */
[----:B------:R2:W-:Y:S04]  /*fbc0*/  @!P2 ST.E.64 desc[UR40][R14.64], R36 ;  /* 0x000000240e00a985 */ /* 0x0005e8000c101b28 */
[----:B------:R2:W-:Y:S04]  /*fbd0*/  @!P1 ST.E.64 desc[UR40][R6.64], R38 ;  /* 0x0000002606009985 */ /* 0x0005e8000c101b28 */
[----:B------:R2:W-:Y:S02]  /*fbe0*/  @!P0 ST.E.64 desc[UR40][R4.64], R40 ;  /* 0x0000002804008985 */ /* 0x0005e4000c101b28 */
.L_x_520:
[----:B------:R-:W-:Y:S05]  /*fbf0*/  BSYNC B1 ;  /* 0x0000000000017941 */ /* 0x000fea0003800000 */
.L_x_519:
[----:B------:R-:W-:Y:S01]  /*fc00*/  ISETP.GE.AND P0, PT, R9, R58, PT ;  /* 0x0000003a0900720c */ /* 0x000fe20003f06270 */
[----:B--2---:R4:W0:Y:S04]  /*fc10*/  SHFL.IDX PT, R5, R8, 0x1, 0x1c1f ;  /* 0x003c1f0008057f89 */ /* 0x00482800000e0000 */
[----:B------:R4:W1:Y:S08]  /*fc20*/  SHFL.IDX PT, R4, R0, 0x1, 0x1c1f ;  /* 0x003c1f0000047f89 */ /* 0x00087000000e0000 */
[----:B----4-:R-:W-:Y:S05]  /*fc30*/  @P0 BRA `(.L_x_518) ;  /* 0x0000000c00080947 */ /* 0x010fea0003800000 */
[----:B------:R-:W-:Y:S02]  /*fc40*/  ULDC UR4, c[0x0][0xac8] ;  /* 0x0002b20000047ab9 */ /* 0x000fe40000000800 */
[----:B------:R-:W-:Y:S02]  /*fc50*/  ISETP.GE.AND P1, PT, R59, UR4, PT ;  /* 0x000000043b007c0c */ /* 0x000fe4000bf26270 */
[----:B------:R-:W-:Y:S02]  /*fc60*/  ISETP.GE.AND P4, PT, R71, UR4, PT ;  /* 0x0000000447007c0c */ /* 0x000fe4000bf86270 */
[----:B------:R-:W-:Y:S02]  /*fc70*/  ISETP.GE.AND P3, PT, R70, UR4, PT ;  /* 0x0000000446007c0c */ /* 0x000fe4000bf66270 */
[----:B-----5:R-:W-:Y:S02]  /*fc80*/  ISETP.GE.AND P0, PT, R68, UR4, PT ;  /* 0x0000000444007c0c */ /* 0x020fe4000bf06270 */
[----:B------:R-:W-:-:S05]  /*fc90*/  ISETP.GE.AND P5, PT, R62, UR4, PT ;  /* 0x000000043e007c0c */ /* 0x000fca000bfa6270 */
[-C--:B-1----:R-:W-:Y:S02]  /*fca0*/  @!P1 LEA R6, P2, R59, R4.reuse, 0x2 ;  /* 0x000000043b069211 */ /* 0x082fe400078410ff */
[----:B0-----:R-:W-:Y:S02]  /*fcb0*/  @!P4 IMAD.WIDE R2, R71, 0x4, R4 ;  /* 0x000000044702c825 */ /* 0x001fe400078e0204 */
[-C--:B------:R-:W-:Y:S02]  /*fcc0*/  @!P1 LEA.HI.X R7, R59, R5.reuse, R22, 0x2, P2 ;  /* 0x000000053b079211 */ /* 0x080fe400010f1416 */
[----:B------:R-:W-:Y:S01]  /*fcd0*/  ISETP.GE.AND P2, PT, R66, UR4, PT ;  /* 0x0000000442007c0c */ /* 0x000fe2000bf46270 */
[----:B------:R0:W-:Y:S01]  /*fce0*/  @!P4 ST.E.64 desc[UR40][R2.64], R42 ;  /* 0x0000002a0200c985 */ /* 0x0001e2000c101b28 */
[----:B------:R-:W-:Y:S02]  /*fcf0*/  ISETP.GE.AND P4, PT, R64, UR4, PT ;  /* 0x0000000440007c0c */ /* 0x000fe4000bf86270 */
[C---:B------:R-:W-:Y:S01]  /*fd00*/  @!P3 LEA R8, P6, R70.reuse, R4, 0x2 ;  /* 0x000000044608b211 */ /* 0x040fe200078c10ff */
[----:B------:R4:W-:Y:S03]  /*fd10*/  @!P1 ST.E.64 desc[UR40][R6.64], R44 ;  /* 0x0000002c06009985 */ /* 0x0009e6000c101b28 */
[----:B------:R-:W-:-:S02]  /*fd20*/  @!P3 LEA.HI.X R9, R70, R5, R61, 0x2, P6 ;  /* 0x000000054609b211 */ /* 0x000fc400030f143d */
[----:B------:R-:W-:-:S03]  /*fd30*/  @!P0 LEA R10, P6, R68, R4, 0x2 ;  /* 0x00000004440a8211 */ /* 0x000fc600078c10ff */
[----:B------:R4:W-:Y:S01]  /*fd40*/  @!P3 ST.E.64 desc[UR40][R8.64], R46 ;  /* 0x0000002e0800b985 */ /* 0x0009e2000c101b28 */
[-C--:B------:R-:W-:Y:S02]  /*fd50*/  @!P2 LEA R12, P1, R66, R4.reuse, 0x2 ;  /* 0x00000004420ca211 */ /* 0x080fe400078210ff */
[-C--:B------:R-:W-:Y:S02]  /*fd60*/  @!P0 LEA.HI.X R11, R68, R5.reuse, R69, 0x2, P6 ;  /* 0x00000005440b8211 */ /* 0x080fe400030f1445 */
[-C--:B------:R-:W-:Y:S02]  /*fd70*/  @!P4 LEA R14, P3, R64, R4.reuse, 0x2 ;  /* 0x00000004400ec211 */ /* 0x080fe400078610ff */
[----:B0-----:R-:W-:Y:S01]  /*fd80*/  @!P5 LEA R2, P6, R62, R4, 0x2 ;  /* 0x000000043e02d211 */ /* 0x001fe200078c10ff */
[----:B------:R4:W-:Y:S01]  /*fd90*/  @!P0 ST.E.64 desc[UR40][R10.64], R48 ;  /* 0x000000300a008985 */ /* 0x0009e2000c101b28 */
[-C--:B------:R-:W-:Y:S02]  /*fda0*/  @!P2 LEA.HI.X R13, R66, R5.reuse, R67, 0x2, P1 ;  /* 0x00000005420da211 */ /* 0x080fe400008f1443 */
[----:B------:R-:W-:-:S02]  /*fdb0*/  @!P4 LEA.HI.X R15, R64, R5, R65, 0x2, P3 ;  /* 0x00000005400fc211 */ /* 0x000fc400018f1441 */
[----:B------:R-:W-:Y:S01]  /*fdc0*/  @!P5 LEA.HI.X R3, R62, R5, R63, 0x2, P6 ;  /* 0x000000053e03d211 */ /* 0x000fe200030f143f */
[----:B------:R4:W-:Y:S01]  /*fdd0*/  @!P2 ST.E.64 desc[UR40][R12.64], R50 ;  /* 0x000000320c00a985 */ /* 0x0009e2000c101b28 */
[----:B------:R-:W-:-:S03]  /*fde0*/  ISETP.GE.AND P0, PT, R24, UR4, PT ;  /* 0x0000000418007c0c */ /* 0x000fc6000bf06270 */
[----:B------:R4:W-:Y:S04]  /*fdf0*/  @!P4 ST.E.64 desc[UR40][R14.64], R52 ;  /* 0x000000340e00c985 */ /* 0x0009e8000c101b28 */
[----:B------:R4:W-:Y:S06]  /*fe00*/  @!P5 ST.E.64 desc[UR40][R2.64], R54 ;  /* 0x000000360200d985 */ /* 0x0009ec000c101b28 */
[----:B------:R-:W-:Y:S05]  /*fe10*/  @P0 BRA `(.L_x_518) ;  /* 0x0000000800900947 */ /* 0x000fea0003800000 */
[----:B----4-:R-:W-:-:S04]  /*fe20*/  LEA R2, P0, R24, R4, 0x2 ;  /* 0x0000000418027211 */ /* 0x010fc800078010ff */
[----:B------:R-:W-:-:S05]  /*fe30*/  LEA.HI.X R3, R24, R5, R60, 0x2, P0 ;  /* 0x0000000518037211 */ /* 0x000fca00000f143c */
[----:B------:R0:W-:Y:S01]  /*fe40*/  ST.E.64 desc[UR40][R2.64], R56 ;  /* 0x0000003802007985 */ /* 0x0001e2000c101b28 */
[----:B------:R-:W-:Y:S05]  /*fe50*/  BRA `(.L_x_518) ;  /* 0x0000000800807947 */ /* 0x000fea0003800000 */
.L_x_515:
[----:B------:R-:W2:Y:S01]  /*fe60*/  LDL.LU R4, [R1+0x40] ;  /* 0x0000400001047983 */ /* 0x000ea20000300800 */
[----:B------:R-:W-:Y:S01]  /*fe70*/  ULDC.64 UR6, c[0x0][0xc08] ;  /* 0x0003020000067ab9 */ /* 0x000fe20000000a00 */
[----:B------:R-:W-:Y:S02]  /*fe80*/  ULDC.64 UR4, c[0x0][0xc00] ;  /* 0x0003000000047ab9 */ /* 0x000fe40000000a00 */
[----:B------:R-:W3:Y:S01]  /*fe90*/  LDL.LU R7, [R1+0x44] ;  /* 0x0000440001077983 */ /* 0x000ee20000300800 */
[----:B------:R-:W-:Y:S01]  /*fea0*/  ISETP.NE.U32.AND P1, PT, RZ, UR6, PT ;  /* 0x00000006ff007c0c */ /* 0x000fe2000bf25070 */
[----:B------:R-:W-:Y:S01]  /*feb0*/  IMAD.MOV.U32 R15, RZ, RZ, RZ ;  /* 0x000000ffff0f7224 */ /* 0x000fe200078e00ff */
[----:B------:R-:W-:Y:S01]  /*fec0*/  ISETP.NE.U32.AND P0, PT, RZ, UR4, PT ;  /* 0x00000004ff007c0c */ /* 0x000fe2000bf05070 */
[----:B------:R-:W1:Y:S01]  /*fed0*/  S2R R6, SR_TID.X ;  /* 0x0000000000067919 */ /* 0x000e620000002100 */
[----:B------:R-:W-:Y:S02]  /*fee0*/  ISETP.NE.AND.EX P1, PT, RZ, UR7, PT, P1 ;  /* 0x00000007ff007c0c */ /* 0x000fe4000bf25310 */
[----:B------:R-:W-:-:S02]  /*fef0*/  ISETP.NE.AND.EX P0, PT, RZ, UR5, PT, P0 ;  /* 0x00000005ff007c0c */ /* 0x000fc4000bf05300 */
[----:B--2---:R-:W-:Y:S01]  /*ff00*/  IADD3 R2, P2, R4, UR4, RZ ;  /* 0x0000000404027c10 */ /* 0x004fe2000ff5e0ff */
[----:B------:R-:W-:-:S03]  /*ff10*/  ULDC UR4, c[0x0][0xa88] ;  /* 0x0002a20000047ab9 */ /* 0x000fc60000000800 */
[----:B---3--:R-:W-:-:S05]  /*ff20*/  IADD3.X R3, R7, UR5, RZ, P2, !PT ;  /* 0x0000000507037c10 */ /* 0x008fca00097fe4ff */
[----:B------:R-:W-:Y:S01]  /*ff30*/  @P1 IADD3 R4, P2, R4, UR6, RZ ;  /* 0x0000000604041c10 */ /* 0x000fe2000ff5e0ff */
[----:B------:R-:W-:Y:S01]  /*ff40*/  IMAD.U32 R14, RZ, RZ, UR4 ;  /* 0x00000004ff0e7e24 */ /* 0x000fe2000f8e00ff */
[----:B------:R2:W5:Y:S02]  /*ff50*/  @P0 LDG.E R15, desc[UR40][R2.64] ;  /* 0x00000028020f0981 */ /* 0x000564000c1e1900 */
[----:B------:R-:W-:Y:S01]  /*ff60*/  @P1 IADD3.X R5, R7, UR7, RZ, P2, !PT ;  /* 0x0000000707051c10 */ /* 0x000fe200097fe4ff */
[----:B-1----:R-:W-:-:S04]  /*ff70*/  VIADD R34, R6, 0xffffff80 ;  /* 0xffffff8006227836 */ /* 0x002fc80000000000 */
[----:B------:R2:W5:Y:S01]  /*ff80*/  @P1 LDG.E R14, desc[UR40][R4.64] ;  /* 0x00000028040e1981 */ /* 0x000562000c1e1900 */
[----:B------:R-:W-:Y:S02]  /*ff90*/  ISETP.GT.AND P3, PT, R34, 0xbf, PT ;  /* 0x000000bf2200780c */ /* 0x000fe40003f64270 */
[----:B------:R-:W-:Y:S01]  /*ffa0*/  ISETP.GT.AND P2, PT, R74, 0x1, PT ;  /* 0x000000014a00780c */ /* 0x000fe20003f44270 */
[----:B------:R-:W-:-:S12]  /*ffb0*/  @P1 BRA `(.L_x_521) ;  /* 0x0000000000101947 */ /* 0x000fd80003800000 */
[----:B------:R-:W-:Y:S05]  /*ffc0*/  @!P0 BRA `(.L_x_521) ;  /* 0x00000000000c8947 */ /* 0x000fea0003800000 */
[----:B--2---:R-:W2:Y:S04]  /*ffd0*/  LDG.E R5, desc[UR40][R2.64] ;  /* 0x0000002802057981 */ /* 0x004ea8000c1e1900 */
[----:B-----5:R-:W2:Y:S02]  /*ffe0*/  LDG.E R14, desc[UR40][R2.64+0x4] ;  /* 0x00000428020e7981 */ /* 0x020ea4000c1e1900 */
[----:B--2---:R-:W-:-:S07]  /*fff0*/  IMAD.IADD R14, R14, 0x1, -R5 ;  /* 0x000000010e0e7824 */ /* 0x004fce00078e0a05 */
.L_x_521:
[----:B--2---:R-:W2:Y:S04]  /*10000*/  LDL.LU R2, [R1+0x4c] ;  /* 0x00004c0001027983 */ /* 0x004ea80000300800 */
[----:B------:R-:W3:Y:S01]  /*10010*/  LDL.LU R3, [R1+0x38] ;  /* 0x0000380001037983 */ /* 0x000ee20000300800 */
[----:B------:R-:W-:Y:S01]  /*10020*/  BSSY B1, `(.L_x_522) ;  /* 0x0000038000017945 */ /* 0x000fe20003800000 */
[----:B-----5:R-:W-:Y:S02]  /*10030*/  SHF.R.S32.HI R24, RZ, 0x1f, R15 ;  /* 0x0000001fff187819 */ /* 0x020fe4000001140f */
[----:B--2---:R-:W-:Y:S02]  /*10040*/  SEL R28, R2, RZ, !P0 ;  /* 0x000000ff021c7207 */ /* 0x004fe40004000000 */
[----:B---3--:R-:W-:Y:S01]  /*10050*/  SEL R29, R3, RZ, !P0 ;  /* 0x000000ff031d7207 */ /* 0x008fe20004000000 */
[----:B------:R-:W-:Y:S06]  /*10060*/  @P3 BRA `(.L_x_523) ;  /* 0x0000000000cc3947 */ /* 0x000fec0003800000 */
[----:B------:R-:W2:Y:S01]  /*10070*/  LDL R2, [R1+0x50] ;  /* 0x0000500001027983 */ /* 0x000ea20000100800 */
[----:B------:R-:W1:Y:S02]  /*10080*/  LDC R31, c[0x0][0xbe8] ;  /* 0x0002fa00ff1f7b82 */ /* 0x000e640000000800 */
[----:B-1----:R-:W-:Y:S02]  /*10090*/  IMAD R3, R14, R31, RZ ;  /* 0x0000001f0e037224 */ /* 0x002fe400078e02ff */
[----:B--2---:R-:W-:-:S04]  /*100a0*/  IMAD R2, R2, 0xc0, R6 ;  /* 0x000000c002027824 */ /* 0x004fc800078e0206 */
[----:B------:R-:W-:-:S05]  /*100b0*/  VIADD R30, R2, 0xffffff80 ;  /* 0xffffff80021e7836 */ /* 0x000fca0000000000 */
[----:B------:R-:W-:-:S13]  /*100c0*/  ISETP.GE.AND P0, PT, R30, R3, PT ;  /* 0x000000031e00720c */ /* 0x000fda0003f06270 */
[----:B------:R-:W-:Y:S05]  /*100d0*/  @P0 BRA `(.L_x_523) ;  /* 0x0000000000b00947 */ /* 0x000fea0003800000 */
[----:B------:R-:W2:Y:S01]  /*100e0*/  LDL.LU R36, [R1+0x54] ;  /* 0x0000540001247983 */ /* 0x000ea20000300800 */
[----:B------:R-:W-:Y:S01]  /*100f0*/  IMAD.MOV.U32 R2, RZ, RZ, 0x9b8 ;  /* 0x000009b8ff027424 */ /* 0x000fe200078e00ff */
[----:B------:R-:W-:Y:S01]  /*10100*/  ISETP.GT.AND P3, PT, R74, 0x1, PT ;  /* 0x000000014a00780c */ /* 0x000fe20003f64270 */
[----:B------:R-:W-:Y:S01]  /*10110*/  IMAD.MOV.U32 R21, RZ, RZ, R30 ;  /* 0x000000ffff157224 */ /* 0x000fe200078e001e */
[----:B------:R-:W-:Y:S02]  /*10120*/  ISETP.NE.AND P0, PT, R31, 0x1, PT ;  /* 0x000000011f00780c */ /* 0x000fe40003f05270 */
[----:B------:R-:W-:Y:S02]  /*10130*/  SEL R32, R2, 0x978, P3 ;  /* 0x0000097802207807 */ /* 0x000fe40001800000 */
[----:B------:R-:W1:Y:S08]  /*10140*/  LDC.64 R2, c[0x0][0xba8] ;  /* 0x0002ea00ff027b82 */ /* 0x000e700000000a00 */
[----:B------:R-:W3:Y:S08]  /*10150*/  LDC.64 R10, c[0x0][R32+0x220] ;  /* 0x00008800200a7b82 */ /* 0x000ef00000000a00 */
[----:B------:R-:W4:Y:S08]  /*10160*/  LDC.64 R8, c[0x0][R32+0x218] ;  /* 0x0000860020087b82 */ /* 0x000f300000000a00 */
[----:B------:R-:W5:Y:S08]  /*10170*/  LDC.64 R6, c[0x0][R32+0x228] ;  /* 0x00008a0020067b82 */ /* 0x000f700000000a00 */
[----:B------:R-:W0:Y:S08]  /*10180*/  LDC.64 R4, c[0x0][R32+0x210] ;  /* 0x0000840020047b82 */ /* 0x000e300000000a00 */
[----:B------:R-:W4:Y:S08]  /*10190*/  @P0 LDC R13, c[0x0][0xbec] ;  /* 0x0002fb00ff0d0b82 */ /* 0x000f300000000800 */
[----:B------:R-:W5:Y:S01]  /*101a0*/  @P0 LDC R35, c[0x0][0xbf0] ;  /* 0x0002fc00ff230b82 */ /* 0x000f620000000800 */
[----:B---3--:R-:W-:-:S07]  /*101b0*/  IMAD R11, R11, R29, RZ ;  /* 0x0000001d0b0b7224 */ /* 0x008fce00078e02ff */
[----:B-1----:R-:W1:Y:S01]  /*101c0*/  @!P3 LDC R2, c[0x0][0xb50] ;  /* 0x0002d400ff02bb82 */ /* 0x002e620000000800 */
[----:B------:R-:W-:Y:S02]  /*101d0*/  IMAD R11, R10, R28, R11 ;  /* 0x0000001c0a0b7224 */ /* 0x000fe400078e020b */
[----:B----4-:R-:W-:-:S05]  /*101e0*/  @P0 IMAD.HI.U32 R20, R30, R13, RZ ;  /* 0x0000000d1e140227 */ /* 0x010fca00078e00ff */
[----:B------:R-:W3:Y:S01]  /*101f0*/  @!P3 LDC R3, c[0x0][0xb54] ;  /* 0x0002d500ff03bb82 */ /* 0x000ee20000000800 */
[-C--:B------:R-:W-:Y:S02]  /*10200*/  IMAD R33, R9, R22.reuse, RZ ;  /* 0x0000001609217224 */ /* 0x080fe400078e02ff */
[----:B------:R-:W-:Y:S01]  /*10210*/  IMAD.WIDE.U32 R12, R8, R22, RZ ;  /* 0x00000016080c7225 */ /* 0x000fe200078e00ff */
[----:B-----5:R-:W-:-:S03]  /*10220*/  @P0 SHF.R.U32.HI R21, RZ, R35, R20 ;  /* 0x00000023ff150219 */ /* 0x020fc60000011614 */
[----:B------:R-:W-:-:S04]  /*10230*/  IMAD.WIDE.U32 R8, R10, R29, RZ ;  /* 0x0000001d0a087225 */ /* 0x000fc800078e00ff */
[----:B------:R-:W-:Y:S01]  /*10240*/  IMAD.IADD R13, R33, 0x1, R13 ;  /* 0x00000001210d7824 */ /* 0x000fe200078e020d */
[----:B------:R-:W-:Y:S01]  /*10250*/  IADD3 R12, P0, P1, R8, R12, R15 ;  /* 0x0000000c080c7210 */ /* 0x000fe2000791e00f */
[----:B------:R-:W-:Y:S01]  /*10260*/  IMAD.MOV R8, RZ, RZ, -R21 ;  /* 0x000000ffff087224 */ /* 0x000fe200078e0a15 */
[----:B------:R-:W-:-:S03]  /*10270*/  IADD3 R11, R9, R11, RZ ;  /* 0x0000000b090b7210 */ /* 0x000fc60007ffe0ff */
[----:B------:R-:W-:Y:S01]  /*10280*/  IMAD R9, R31, R8, R30 ;  /* 0x000000081f097224 */ /* 0x000fe200078e021e */
[----:B------:R-:W-:-:S03]  /*10290*/  IADD3.X R8, R11, R13, R24, P0, P1 ;  /* 0x0000000d0b087210 */ /* 0x000fc600007e2418 */
[----:B0-----:R-:W-:Y:S01]  /*102a0*/  IMAD R5, R5, R9, RZ ;  /* 0x0000000905057224 */ /* 0x001fe200078e02ff */
[----:B------:R-:W-:-:S05]  /*102b0*/  SHF.R.S32.HI R11, RZ, 0x1f, R9 ;  /* 0x0000001fff0b7819 */ /* 0x000fca0000011409 */
[----:B------:R-:W-:Y:S01]  /*102c0*/  IMAD R11, R4, R11, R5 ;  /* 0x0000000b040b7224 */ /* 0x000fe200078e0205 */
[----:B--2---:R-:W-:-:S05]  /*102d0*/  SEL R35, R36, RZ, P3 ;  /* 0x000000ff24237207 */ /* 0x004fca0001800000 */
[-C--:B------:R-:W-:Y:S02]  /*102e0*/  IMAD R33, R7, R35.reuse, RZ ;  /* 0x0000002307217224 */ /* 0x080fe400078e02ff */
[----:B------:R-:W-:-:S04]  /*102f0*/  IMAD.WIDE.U32 R6, R6, R35, RZ ;  /* 0x0000002306067225 */ /* 0x000fc800078e00ff */
[----:B------:R-:W-:Y:S01]  /*10300*/  IMAD.IADD R7, R33, 0x1, R7 ;  /* 0x0000000121077824 */ /* 0x000fe200078e0207 */
[----:B------:R-:W-:Y:S02]  /*10310*/  IADD3 R6, P0, P1, R21, R12, R6 ;  /* 0x0000000c15067210 */ /* 0x000fe4000791e006 */
[----:B------:R-:W-:-:S04]  /*10320*/  SHF.R.S32.HI R21, RZ, 0x1f, R21 ;  /* 0x0000001fff157819 */ /* 0x000fc80000011415 */
[----:B------:R-:W-:-:S03]  /*10330*/  IADD3.X R7, R21, R8, R7, P0, P1 ;  /* 0x0000000815077210 */ /* 0x000fc600007e2407 */
[----:B------:R-:W-:-:S04]  /*10340*/  IMAD.WIDE.U32 R4, R4, R9, R6 ;  /* 0x0000000904047225 */ /* 0x000fc800078e0006 */
[----:B------:R-:W-:Y:S01]  /*10350*/  IMAD.IADD R5, R5, 0x1, R11 ;  /* 0x0000000105057824 */ /* 0x000fe200078e020b */
[----:B-1----:R-:W-:-:S04]  /*10360*/  LEA R2, P0, R4, R2, 0x2 ;  /* 0x0000000204027211 */ /* 0x002fc800078010ff */
[----:B---3--:R-:W-:Y:S01]  /*10370*/  LEA.HI.X R3, R4, R3, R5, 0x2, P0 ;  /* 0x0000000304037211 */ /* 0x008fe200000f1405 */
[----:B------:R-:W-:-:S05]  /*10380*/  IMAD.MOV.U32 R5, RZ, RZ, -0x800000 ;  /* 0xff800000ff057424 */ /* 0x000fca00078e00ff */
[----:B------:R1:W-:Y:S03]  /*10390*/  STG.E desc[UR40][R2.64], R5 ;  /* 0x0000000502007986 */ /* 0x0003e6000c101928 */
.L_x_523:
[----:B------:R-:W-:Y:S05]  /*103a0*/  BSYNC B1 ;  /* 0x0000000000017941 */ /* 0x000fea0003800000 */
.L_x_522:
[----:B------:R-:W-:Y:S05]  /*103b0*/  @P2 BRA `(.L_x_518) ;  /* 0x0000000400282947 */ /* 0x000fea0003800000 */
[----:B------:R-:W2:Y:S01]  /*103c0*/  LDL.LU R10, [R1+0x50] ;  /* 0x00005000010a7983 */ /* 0x000ea20000300800 */
[----:B------:R-:W3:Y:S01]  /*103d0*/  LDC R11, c[0x0][0xbe8] ;  /* 0x0002fa00ff0b7b82 */ /* 0x000ee20000000800 */
[----:B------:R-:W-:Y:S01]  /*103e0*/  SHF.R.S32.HI R12, RZ, 0x1f, R34 ;  /* 0x0000001fff0c7819 */ /* 0x000fe20000011422 */
[----:B------:R-:W-:Y:S01]  /*103f0*/  ULDC.64 UR4, c[0x0][0xaa0] ;  /* 0x0002a80000047ab9 */ /* 0x000fe20000000a00 */
[----:B------:R-:W-:Y:S01]  /*10400*/  ULDC.64 UR6, c[0x0][0xaf0] ;  /* 0x0002bc0000067ab9 */ /* 0x000fe20000000a00 */
[----:B-1----:R-:W-:Y:S01]  /*10410*/  IMAD R2, R24, UR4, RZ ;  /* 0x0000000418027c24 */ /* 0x002fe2000f8e02ff */
[----:B------:R-:W-:Y:S01]  /*10420*/  LEA.HI R12, R12, R34, RZ, 0x3 ;  /* 0x000000220c0c7211 */ /* 0x000fe200078f18ff */
[----:B------:R-:W-:Y:S02]  /*10430*/  IMAD R6, R28, UR6, RZ ;  /* 0x000000061c067c24 */ /* 0x000fe4000f8e02ff */
[C---:B------:R-:W-:Y:S01]  /*10440*/  IMAD R5, R15.reuse, UR5, R2 ;  /* 0x000000050f057c24 */ /* 0x040fe2000f8e0202 */
[----:B------:R-:W-:Y:S01]  /*10450*/  SHF.R.S32.HI R12, RZ, 0x3, R12 ;  /* 0x00000003ff0c7819 */ /* 0x000fe2000001140c */
[----:B------:R-:W-:Y:S01]  /*10460*/  IMAD.WIDE.U32 R2, R15, UR4, RZ ;  /* 0x000000040f027c25 */ /* 0x000fe2000f8e00ff */
[----:B------:R-:W-:-:S03]  /*10470*/  ULDC.64 UR4, c[0x0][0xae8] ;  /* 0x0002ba0000047ab9 */ /* 0x000fc60000000a00 */
[----:B------:R-:W-:Y:S02]  /*10480*/  IMAD R4, R72, 0x30, R12 ;  /* 0x0000003048047824 */ /* 0x000fe400078e020c */
[----:B------:R-:W-:Y:S02]  /*10490*/  IMAD.IADD R3, R3, 0x1, R5 ;  /* 0x0000000103037824 */ /* 0x000fe400078e0205 */
[----:B------:R-:W-:Y:S01]  /*104a0*/  IMAD.WIDE.U32 R2, R22, UR4, R2 ;  /* 0x0000000416027c25 */ /* 0x000fe2000f8e0002 */
[----:B---3--:R-:W-:-:S03]  /*104b0*/  ISETP.NE.AND P0, PT, R11, 0x1, PT ;  /* 0x000000010b00780c */ /* 0x008fc60003f05270 */
[----:B------:R-:W-:Y:S01]  /*104c0*/  IMAD R3, R22, UR5, R3 ;  /* 0x0000000516037c24 */ /* 0x000fe2000f8e0203 */
[----:B------:R-:W-:Y:S01]  /*104d0*/  ULDC.64 UR4, c[0x0][0xae0] ;  /* 0x0002b80000047ab9 */ /* 0x000fe20000000a00 */
[----:B------:R-:W-:Y:S02]  /*104e0*/  IMAD R21, R14, R11, RZ ;  /* 0x0000000b0e157224 */ /* 0x000fe400078e02ff */
[----:B------:R-:W-:-:S06]  /*104f0*/  IMAD.WIDE.U32 R2, R29, UR6, R2 ;  /* 0x000000061d027c25 */ /* 0x000fcc000f8e0002 */
[----:B------:R-:W1:Y:S08]  /*10500*/  @P0 LDC R7, c[0x0][0xbec] ;  /* 0x0002fb00ff070b82 */ /* 0x000e700000000800 */
[----:B------:R-:W3:Y:S01]  /*10510*/  @P0 LDC R9, c[0x0][0xbf0] ;  /* 0x0002fc00ff090b82 */ /* 0x000ee20000000800 */
[----:B--2---:R-:W-:-:S04]  /*10520*/  IMAD R8, R10, 0xc0, R4 ;  /* 0x000000c00a087824 */ /* 0x004fc800078e0204 */
[----:B-1----:R-:W-:-:S04]  /*10530*/  @P0 IMAD.HI.U32 R4, R8, R7, RZ ;  /* 0x0000000708040227 */ /* 0x002fc800078e00ff */
[----:B------:R-:W-:Y:S01]  /*10540*/  IMAD.MOV.U32 R5, RZ, RZ, R8 ;  /* 0x000000ffff057224 */ /* 0x000fe200078e0008 */
[----:B---3--:R-:W-:Y:S01]  /*10550*/  @P0 SHF.R.U32.HI R5, RZ, R9, R4 ;  /* 0x00000009ff050219 */ /* 0x008fe20000011604 */
[----:B------:R-:W-:-:S03]  /*10560*/  IMAD R9, R29, UR7, R6 ;  /* 0x000000071d097c24 */ /* 0x000fc6000f8e0206 */
[--C-:B------:R-:W-:Y:S01]  /*10570*/  SHF.R.S32.HI R4, RZ, 0x1f, R5.reuse ;  /* 0x0000001fff047819 */ /* 0x100fe20000011405 */
[----:B------:R-:W-:Y:S02]  /*10580*/  IMAD.MOV R7, RZ, RZ, -R5 ;  /* 0x000000ffff077224 */ /* 0x000fe400078e0a05 */
[----:B------:R-:W-:Y:S02]  /*10590*/  IMAD.IADD R3, R3, 0x1, R9 ;  /* 0x0000000103037824 */ /* 0x000fe400078e0209 */
[----:B------:R-:W-:Y:S02]  /*105a0*/  IMAD R7, R11, R7, R8 ;  /* 0x000000070b077224 */ /* 0x000fe400078e0208 */
[----:B------:R-:W-:Y:S02]  /*105b0*/  IMAD R4, R4, UR4, RZ ;  /* 0x0000000404047c24 */ /* 0x000fe4000f8e02ff */
[----:B------:R-:W-:-:S04]  /*105c0*/  IMAD.WIDE.U32 R2, R5, UR4, R2 ;  /* 0x0000000405027c25 */ /* 0x000fc8000f8e0002 */
[----:B------:R-:W-:Y:S01]  /*105d0*/  IMAD R9, R5, UR5, R4 ;  /* 0x0000000505097c24 */ /* 0x000fe2000f8e0204 */
[----:B------:R-:W-:Y:S01]  /*105e0*/  SHF.R.S32.HI R4, RZ, 0x1f, R7 ;  /* 0x0000001fff047819 */ /* 0x000fe20000011407 */
[----:B------:R-:W-:Y:S02]  /*105f0*/  ULDC.64 UR4, c[0x0][0xad8] ;  /* 0x0002b60000047ab9 */ /* 0x000fe40000000a00 */
[----:B------:R-:W-:Y:S02]  /*10600*/  IMAD.IADD R3, R3, 0x1, R9 ;  /* 0x0000000103037824 */ /* 0x000fe400078e0209 */
[----:B------:R-:W-:Y:S02]  /*10610*/  IMAD R4, R4, UR4, RZ ;  /* 0x0000000404047c24 */ /* 0x000fe4000f8e02ff */
[----:B------:R-:W-:-:S04]  /*10620*/  IMAD.WIDE.U32 R2, R7, UR4, R2 ;  /* 0x0000000407027c25 */ /* 0x000fc8000f8e0002 */
[----:B------:R-:W-:Y:S01]  /*10630*/  IMAD R5, R7, UR5, R4 ;  /* 0x0000000507057c24 */ /* 0x000fe2000f8e0204 */
[----:B------:R-:W-:Y:S01]  /*10640*/  ULDC.64 UR4, c[0x0][0xa80] ;  /* 0x0002a00000047ab9 */ /* 0x000fe20000000a00 */
[----:B------:R-:W-:Y:S02]  /*10650*/  IMAD R4, R10, 0xc0, R12 ;  /* 0x000000c00a047824 */ /* 0x000fe400078e020c */
[----:B------:R-:W-:Y:S01]  /*10660*/  IMAD.IADD R3, R3, 0x1, R5 ;  /* 0x0000000103037824 */ /* 0x000fe200078e0205 */
[----:B------:R-:W-:Y:S01]  /*10670*/  LEA R5, P0, R2, UR4, 0x1 ;  /* 0x0000000402057c11 */ /* 0x000fe2000f8008ff */
[----:B------:R-:W-:-:S03]  /*10680*/  ULDC UR4, c[0x0][0xac8] ;  /* 0x0002b20000047ab9 */ /* 0x000fc60000000800 */
[----:B------:R-:W-:Y:S01]  /*10690*/  LEA.HI.X R8, R2, UR5, R3, 0x1, P0 ;  /* 0x0000000502087c11 */ /* 0x000fe200080f0c03 */
[----:B------:R-:W1:Y:S01]  /*106a0*/  SHFL.IDX PT, R9, R5, RZ, 0x181f ;  /* 0x00181fff05097589 */ /* 0x000e6200000e0000 */
[----:B------:R-:W-:Y:S01]  /*106b0*/  ISETP.GE.AND P0, PT, R0, UR4, PT ;  /* 0x0000000400007c0c */ /* 0x000fe2000bf06270 */
[C---:B------:R-:W-:Y:S01]  /*106c0*/  VIADD R2, R4.reuse, 0x30 ;  /* 0x0000003004027836 */ /* 0x040fe20000000000 */
[C---:B------:R-:W-:Y:S01]  /*106d0*/  IADD3 R3, R4.reuse, 0x60, RZ ;  /* 0x0000006004037810 */ /* 0x040fe20007ffe0ff */
[----:B------:R-:W2:Y:S01]  /*106e0*/  SHFL.IDX PT, R11, R5, 0x1, 0x181f ;  /* 0x00381f00050b7f89 */ /* 0x000ea200000e0000 */
[CC--:B------:R-:W-:Y:S01]  /*106f0*/  ISETP.GE.OR P3, PT, R4.reuse, R21.reuse, P0 ;  /* 0x000000150400720c */ /* 0x0c0fe20000766670 */
[----:B------:R-:W-:Y:S01]  /*10700*/  VIADD R4, R4, 0x90 ;  /* 0x0000009004047836 */ /* 0x000fe20000000000 */
[-C--:B------:R-:W-:Y:S01]  /*10710*/  ISETP.GE.OR P2, PT, R2, R21.reuse, P0 ;  /* 0x000000150200720c */ /* 0x080fe20000746670 */
[----:B------:R-:W3:Y:S01]  /*10720*/  SHFL.IDX PT, R13, R5, 0x2, 0x181f ;  /* 0x00581f00050d7f89 */ /* 0x000ee200000e0000 */
[----:B------:R-:W-:-:S02]  /*10730*/  ISETP.GE.OR P1, PT, R3, R21, P0 ;  /* 0x000000150300720c */ /* 0x000fc40000726670 */
[----:B------:R-:W-:Y:S01]  /*10740*/  ISETP.GE.OR P0, PT, R4, R21, P0 ;  /* 0x000000150400720c */ /* 0x000fe20000706670 */
[----:B------:R-:W4:Y:S04]  /*10750*/  SHFL.IDX PT, R7, R8, RZ, 0x181f ;  /* 0x00181fff08077589 */ /* 0x000f2800000e0000 */
[----:B------:R-:W5:Y:S04]  /*10760*/  SHFL.IDX PT, R15, R5, 0x3, 0x181f ;  /* 0x00781f00050f7f89 */ /* 0x000f6800000e0000 */
[----:B------:R-:W0:Y:S04]  /*10770*/  SHFL.IDX PT, R10, R8, 0x1, 0x181f ;  /* 0x00381f00080a7f89 */ /* 0x000e2800000e0000 */
[----:B------:R-:W0:Y:S01]  /*10780*/  SHFL.IDX PT, R12, R8, 0x2, 0x181f ;  /* 0x00581f00080c7f89 */ /* 0x000e2200000e0000 */
[----:B-1----:R-:W-:-:S03]  /*10790*/  @!P3 LEA R2, P6, R0, R9, 0x1 ;  /* 0x000000090002b211 */ /* 0x002fc600078c08ff */
[----:B------:R5:W1:Y:S01]  /*107a0*/  SHFL.IDX PT, R14, R8, 0x3, 0x181f ;  /* 0x00781f00080e7f89 */ /* 0x000a6200000e0000 */
[C---:B--2---:R-:W-:Y:S02]  /*107b0*/  @!P2 LEA R4, P5, R0.reuse, R11, 0x1 ;  /* 0x0000000b0004a211 */ /* 0x044fe400078a08ff */
[C---:B---3--:R-:W-:Y:S02]  /*107c0*/  @!P1 LEA R6, P4, R0.reuse, R13, 0x1 ;  /* 0x0000000d00069211 */ /* 0x048fe400078808ff */
[C---:B----4-:R-:W-:Y:S02]  /*107d0*/  @!P3 LEA.HI.X R3, R0.reuse, R7, R63, 0x1, P6 ;  /* 0x000000070003b211 */ /* 0x050fe400030f0c3f */
[----:B-----5:R-:W-:-:S03]  /*107e0*/  @!P0 LEA R8, P6, R0, R15, 0x1 ;  /* 0x0000000f00088211 */ /* 0x020fc600078c08ff */
[----:B------:R2:W-:Y:S01]  /*107f0*/  @!P3 ST.E.128 desc[UR40][R2.64], RZ ;  /* 0x000000ff0200b985 */ /* 0x0005e2000c101d28 */
[C-C-:B0-----:R-:W-:Y:S02]  /*10800*/  @!P2 LEA.HI.X R5, R0.reuse, R10, R63.reuse, 0x1, P5 ;  /* 0x0000000a0005a211 */ /* 0x141fe400028f0c3f */
[----:B------:R-:W-:-:S03]  /*10810*/  @!P1 LEA.HI.X R7, R0, R12, R63, 0x1, P4 ;  /* 0x0000000c00079211 */ /* 0x000fc600020f0c3f */
[----:B------:R2:W-:Y:S01]  /*10820*/  @!P2 ST.E.128 desc[UR40][R4.64], RZ ;  /* 0x000000ff0400a985 */ /* 0x0005e2000c101d28 */
[----:B-1----:R-:W-:-:S03]  /*10830*/  @!P0 LEA.HI.X R9, R0, R14, R63, 0x1, P6 ;  /* 0x0000000e00098211 */ /* 0x002fc600030f0c3f */
[----:B------:R2:W-:Y:S04]  /*10840*/  @!P1 ST.E.128 desc[UR40][R6.64], RZ ;  /* 0x000000ff06009985 */ /* 0x0005e8000c101d28 */
[----:B------:R2:W-:Y:S02]  /*10850*/  @!P0 ST.E.128 desc[UR40][R8.64], RZ ;  /* 0x000000ff08008985 */ /* 0x0005e4000c101d28 */
.L_x_518:
[----:B------:R-:W-:Y:S05]  /*10860*/  BSYNC B0 ;  /* 0x0000000000007941 */ /* 0x000fea0003800000 */
.L_x_514:
[----:B------:R-:W-:Y:S02]  /*10870*/  ULDC UR4, c[0x0][0xc3c] ;  /* 0x00030f0000047ab9 */ /* 0x000fe40000000800 */
[----:B------:R-:W-:-:S13]  /*10880*/  ISETP.GE.AND P0, PT, R27, UR4, PT ;  /* 0x000000041b007c0c */ /* 0x000fda000bf06270 */
[----:B------:R-:W-:Y:S05]  /*10890*/  @!P0 BRA `(.L_x_524) ;  /* 0xffffff0800508947 */ /* 0x000fea000383ffff */
[----:B------:R-:W-:Y:S05]  /*108a0*/  BRA `(.L_x_415) ;  /* 0x0000007800407947 */ /* 0x000fea0003800000 */
.L_x_413:
[----:B------:R-:W-:-:S08]  /*108b0*/  NOP ;  /* 0x0000000000007918 */ /* 0x000fd00000000000 */
[----:B--2---:R-:W0:-:S00]  /*108c0*/  USETMAXREG.DEALLOC.CTAPOOL 0x20 ;  /* 0x00000020000079c8 */ /* 0x004e0000080e0500 */
[----:B0-----:R-:W2:Y:S01]  /*108d0*/  LDL.LU R2, [R1+0x24] ;  /* 0x0000240001027983 */ /* 0x001ea20000300800 */
[----:B------:R-:W-:-:S06]  /*108e0*/  LOP3.LUT R0, R0, 0x3, RZ, 0xc0, !PT ;  /* 0x0000000300007812 */ /* 0x000fcc00078ec0ff */
[----:B------:R-:W0:Y:S02]  /*108f0*/  SHFL.IDX PT, R0, R0, RZ, 0x1f ;  /* 0x00001fff00007589 */ /* 0x000e2400000e0000 */
[----:B0-----:R-:W-:-:S13]  /*10900*/  ISETP.NE.AND P0, PT, R0, RZ, PT ;  /* 0x000000ff0000720c */ /* 0x001fda0003f05270 */
[----:B------:R-:W-:-:S04]  /*10910*/  @P0 MOV R0, 0x400 ;  /* 0x0000040000000802 */ /* 0x000fc80000000f00 */
[----:B------:R-:W-:Y:S01]  /*10920*/  @P0 LEA R0, R3, R0, 0x18 ;  /* 0x0000000003000211 */ /* 0x000fe200078ec0ff */
[----:B------:R-:W-:Y:S06]  /*10930*/  @P0 BAR.SYNC.DEFER_BLOCKING 0x5, 0x200 ;  /* 0x0148000000000b1d */ /* 0x000fec0000010000 */
[----:B------:R0:W1:Y:S02]  /*10940*/  @P0 LDS.128 R24, [R0+0x132d0] ;  /* 0x0132d00000180984 */ /* 0x0000640000000c00 */
[----:B------:R-:W-:Y:S06]  /*10950*/  @P0 BAR.ARV 0x4, 0x200 ;  /* 0x0108000000000b1d */ /* 0x000fec0000002000 */
[----:B--2---:R-:W-:-:S04]  /*10960*/  LOP3.LUT R2, R2, 0xffffffef, RZ, 0xc0, !PT ;  /* 0xffffffef02027812 */ /* 0x004fc800078ec0ff */
[----:B------:R-:W-:-:S05]  /*10970*/  @P0 LOP3.LUT R2, R2, 0x10, RZ, 0xfc, !PT ;  /* 0x0000001002020812 */ /* 0x000fca00078efcff */
[----:B------:R0:W-:Y:S01]  /*10980*/  STL [R1+0x24], R2 ;  /* 0x0000240201007387 */ /* 0x0001e20000100800 */
[----:B-1----:R-:W-:Y:S05]  /*10990*/  @P0 BRA `(.L_x_525) ;  /* 0x0000000800880947 */ /* 0x002fea0003800000 */
[----:B0-----:R-:W0:Y:S01]  /*109a0*/  S2R R2, SR_TID.X ;  /* 0x0000000000027919 */ /* 0x001e220000002100 */
[----:B------:R-:W-:Y:S01]  /*109b0*/  ULDC UR4, c[0x0][0xc3c] ;  /* 0x00030f0000047ab9 */ /* 0x000fe20000000800 */
[----:B------:R-:W-:Y:S01]  /*109c0*/  CS2R R6, SRZ ;  /* 0x0000000000067805 */ /* 0x000fe2000001ff00 */
[----:B------:R-:W1:Y:S01]  /*109d0*/  S2UR UR6, SR_CTAID.X ;  /* 0x00000000000679c3 */ /* 0x000e620000002500 */
[----:B------:R-:W-:Y:S01]  /*109e0*/  ULDC UR5, c[0x0][0xc38] ;  /* 0x00030e0000057ab9 */ /* 0x000fe20000000800 */
[----:B0-----:R-:W-:-:S04]  /*109f0*/  LOP3.LUT R0, R2, 0x1f, RZ, 0xc0, !PT ;  /* 0x0000001f02007812 */ /* 0x001fc800078ec0ff */
[----:B------:R-:W-:-:S04]  /*10a00*/  ISETP.NE.AND P0, PT, R0, 0x1f, PT ;  /* 0x0000001f0000780c */ /* 0x000fc80003f05270 */
[----:B------:R-:W-:-:S13]  /*10a10*/  ISETP.GE.OR P1, PT, R0, UR4, !P0 ;  /* 0x0000000400007c0c */ /* 0x000fda000c726670 */
[----:B------:R-:W0:Y:S08]  /*10a20*/  @!P1 LDC.64 R4, c[0x0][0xc80] ;  /* 0x00032000ff049b82 */ /* 0x000e300000000a00 */
[----:B------:R-:W2:Y:S01]  /*10a30*/  @!P1 LDC.64 R2, c[0x0][0xc78] ;  /* 0x00031e00ff029b82 */ /* 0x000ea20000000a00 */
[----:B0-----:R-:W-:-:S05]  /*10a40*/  @!P1 IMAD.WIDE.U32 R4, R0, 0x4, R4 ;  /* 0x0000000400049825 */ /* 0x001fca00078e0004 */
[----:B------:R-:W3:Y:S01]  /*10a50*/  @!P1 LDG.E R6, desc[UR40][R4.64] ;  /* 0x0000002804069981 */ /* 0x000ee2000c1e1900 */
[----:B--2---:R-:W-:-:S05]  /*10a60*/  @!P1 IMAD.WIDE.U32 R2, R0, 0x4, R2 ;  /* 0x0000000400029825 */ /* 0x004fca00078e0002 */
[----:B------:R-:W3:Y:S01]  /*10a70*/  @!P1 LDG.E R7, desc[UR40][R2.64] ;  /* 0x0000002802079981 */ /* 0x000ee2000c1e1900 */
[C---:B------:R-:W-:Y:S02]  /*10a80*/  ISETP.NE.AND P1, PT, R0.reuse, RZ, PT ;  /* 0x000000ff0000720c */ /* 0x040fe40003f25270 */
[C---:B------:R-:W-:Y:S02]  /*10a90*/  ISETP.GE.U32.AND P2, PT, R0.reuse, 0x2, PT ;  /* 0x000000020000780c */ /* 0x040fe40003f46070 */
[C---:B------:R-:W-:Y:S02]  /*10aa0*/  ISETP.GE.U32.AND P3, PT, R0.reuse, 0x4, PT ;  /* 0x000000040000780c */ /* 0x040fe40003f66070 */
[C---:B------:R-:W-:Y:S02]  /*10ab0*/  ISETP.GE.U32.AND P4, PT, R0.reuse, 0x8, PT ;  /* 0x000000080000780c */ /* 0x040fe40003f86070 */
[----:B------:R-:W-:Y:S01]  /*10ac0*/  ISETP.GE.U32.AND P5, PT, R0, 0x10, PT ;  /* 0x000000100000780c */ /* 0x000fe20003fa6070 */
[----:B------:R-:W-:Y:S01]  /*10ad0*/  UMOV UR4, URZ ;  /* 0x0000003f00047c82 */ /* 0x000fe20008000000 */
        /* <DEDUP_REMOVED lines=16> */
[----:B------:R-:W0:Y:S02]  /*10be0*/  SHFL.IDX PT, R8, R2, 0x1f, 0x1f ;  /* 0x03e01f0002087f89 */ /* 0x000e2400000e0000 */
[----:B0-----:R-:W-:-:S05]  /*10bf0*/  IMAD R8, R8, UR5, RZ ;  /* 0x0000000508087c24 */ /* 0x001fca000f8e02ff */
[----:B-1----:R-:W-:Y:S01]  /*10c00*/  ISETP.GT.AND P6, PT, R8, UR6, PT ;  /* 0x0000000608007c0c */ /* 0x002fe2000bfc4270 */
[----:B------:R-:W-:-:S12]  /*10c10*/  IMAD.MOV.U32 R3, RZ, RZ, R8 ;  /* 0x000000ffff037224 */ /* 0x000fd800078e0008 */
[----:B------:R-:W-:Y:S05]  /*10c20*/  @P6 BRA `(.L_x_526) ;  /* 0x00000000009c6947 */ /* 0x000fea0003800000 */
[----:B------:R-:W-:Y:S01]  /*10c30*/  IMAD.MOV.U32 R8, RZ, RZ, R3 ;  /* 0x000000ffff087224 */ /* 0x000fe200078e0003 */
[----:B------:R-:W-:Y:S01]  /*10c40*/  UMOV UR4, URZ ;  /* 0x0000003f00047c82 */ /* 0x000fe20008000000 */
[----:B------:R-:W-:-:S05]  /*10c50*/  ULDC UR5, c[0x0][0xc38] ;  /* 0x00030e0000057ab9 */ /* 0x000fca0000000800 */
.L_x_528:
[----:B------:R-:W0:Y:S01]  /*10c60*/  LDC R2, c[0x0][0xc3c] ;  /* 0x00030f00ff027b82 */ /* 0x000e220000000800 */
[----:B------:R-:W-:Y:S01]  /*10c70*/  UIADD3 UR4, UR4, 0x1f, URZ ;  /* 0x0000001f04047890 */ /* 0x000fe2000fffe03f */
[----:B------:R-:W-:Y:S02]  /*10c80*/  ULDC UR7, c[0x0][0xc3c] ;  /* 0x00030f0000077ab9 */ /* 0x000fe40000000800 */
[----:B------:R-:W-:-:S03]  /*10c90*/  IMAD.U32 R27, RZ, RZ, UR7 ;  /* 0x00000007ff1b7e24 */ /* 0x000fc6000f8e00ff */
[----:B0-----:R-:W-:-:S13]  /*10ca0*/  ISETP.LE.AND P6, PT, R2, UR4, PT ;  /* 0x0000000402007c0c */ /* 0x001fda000bfc3270 */
[----:B------:R-:W-:Y:S05]  /*10cb0*/  @P6 BRA `(.L_x_527) ;  /* 0x00000004009c6947 */ /* 0x000fea0003800000 */
[----:B------:R-:W-:-:S05]  /*10cc0*/  VIADD R7, R0, UR4 ;  /* 0x0000000400077c36 */ /* 0x000fca0008000000 */
[----:B------:R-:W-:-:S13]  /*10cd0*/  ISETP.GE.OR P6, PT, R7, R2, !P0 ;  /* 0x000000020700720c */ /* 0x000fda00047c6670 */
[----:B------:R-:W0:Y:S08]  /*10ce0*/  @!P6 LDC.64 R4, c[0x0][0xc80] ;  /* 0x00032000ff04eb82 */ /* 0x000e300000000a00 */
[----:B------:R-:W1:Y:S01]  /*10cf0*/  @!P6 LDC.64 R2, c[0x0][0xc78] ;  /* 0x00031e00ff02eb82 */ /* 0x000e620000000a00 */
[----:B0-----:R-:W-:-:S04]  /*10d00*/  @!P6 IMAD.WIDE R4, R7, 0x4, R4 ;  /* 0x000000040704e825 */ /* 0x001fc800078e0204 */
[----:B-1----:R-:W-:Y:S01]  /*10d10*/  @!P6 IMAD.WIDE R2, R7, 0x4, R2 ;  /* 0x000000040702e825 */ /* 0x002fe200078e0202 */
[----:B------:R-:W-:-:S06]  /*10d20*/  CS2R R6, SRZ ;  /* 0x0000000000067805 */ /* 0x000fcc000001ff00 */
[----:B------:R-:W2:Y:S04]  /*10d30*/  @!P6 LDG.E R6, desc[UR40][R4.64] ;  /* 0x000000280406e981 */ /* 0x000ea8000c1e1900 */
[----:B------:R-:W2:Y:S02]  /*10d40*/  @!P6 LDG.E R7, desc[UR40][R2.64] ;  /* 0x000000280207e981 */ /* 0x000ea4000c1e1900 */
[----:B--2---:R-:W-:-:S05]  /*10d50*/  IMAD R12, R6, R7, RZ ;  /* 0x00000007060c7224 */ /* 0x004fca00078e02ff */
[----:B------:R-:W0:Y:S02]  /*10d60*/  SHFL.UP PT, R9, R12, 0x1, RZ ;  /* 0x042000000c097989 */ /* 0x000e2400000e00ff */
[----:B0-----:R-:W-:-:S04]  /*10d70*/  SEL R9, R9, RZ, P1 ;  /* 0x000000ff09097207 */ /* 0x001fc80000800000 */
[----:B------:R-:W-:-:S05]  /*10d80*/  IADD3 R9, R12, R9, RZ ;  /* 0x000000090c097210 */ /* 0x000fca0007ffe0ff */
        /* <DEDUP_REMOVED lines=13> */
[----:B0-----:R-:W-:-:S04]  /*10e60*/  IMAD R3, R3, UR5, RZ ;  /* 0x0000000503037c24 */ /* 0x001fc8000f8e02ff */
[----:B------:R-:W-:-:S05]  /*10e70*/  IMAD.IADD R8, R3, 0x1, R8 ;  /* 0x0000000103087824 */ /* 0x000fca00078e0208 */
[----:B------:R-:W-:-:S13]  /*10e80*/  ISETP.GT.AND P6, PT, R8, UR6, PT ;  /* 0x0000000608007c0c */ /* 0x000fda000bfc4270 */
[----:B------:R-:W-:Y:S05]  /*10e90*/  @!P6 BRA `(.L_x_528) ;  /* 0xfffffffc0070e947 */ /* 0x000fea000383ffff */
.L_x_526:
[----:B------:R-:W-:Y:S02]  /*10ea0*/  IMAD.IADD R9, R8, 0x1, -R3 ;  /* 0x0000000108097824 */ /* 0x000fe400078e0a03 */
[----:B------:R-:W-:Y:S02]  /*10eb0*/  IMAD.MOV.U32 R24, RZ, RZ, RZ ;  /* 0x000000ffff187224 */ /* 0x000fe400078e00ff */
[----:B------:R-:W-:-:S05]  /*10ec0*/  IMAD R3, R2, UR5, R9 ;  /* 0x0000000502037c24 */ /* 0x000fca000f8e0209 */
[----:B------:R-:W-:-:S13]  /*10ed0*/  ISETP.GT.AND P0, PT, R3, UR6, PT ;  /* 0x0000000603007c0c */ /* 0x000fda000bf04270 */
[----:B------:R-:W-:-:S04]  /*10ee0*/  VOTE.ANY R5, PT, !P0 ;  /* 0x0000000000057806 */ /* 0x000fc800040e0100 */
[----:B------:R-:W0:Y:S01]  /*10ef0*/  POPC R27, R5 ;  /* 0x00000005001b7309 */ /* 0x000e220000000000 */
[----:B------:R-:W-:Y:S01]  /*10f00*/  ISETP.NE.AND P0, PT, R5, RZ, PT ;  /* 0x000000ff0500720c */ /* 0x000fe20003f05270 */
[----:B0-----:R-:W0:Y:S04]  /*10f10*/  SHFL.IDX PT, R6, R6, R27, 0x1f ;  /* 0x00001f1b06067589 */ /* 0x001e2800000e0000 */
[----:B------:R-:W1:Y:S01]  /*10f20*/  SHFL.IDX PT, R7, R7, R27, 0x1f ;  /* 0x00001f1b07077589 */ /* 0x000e6200000e0000 */
[----:B0-----:R-:W-:-:S04]  /*10f30*/  IABS R4, R6 ;  /* 0x0000000600047213 */ /* 0x001fc80000000000 */
[----:B------:R-:W0:Y:S01]  /*10f40*/  I2F.RP R8, R4 ;  /* 0x0000000400087306 */ /* 0x000e220000209400 */
[----:B-1----:R-:W-:-:S07]  /*10f50*/  IABS R10, R7 ;  /* 0x00000007000a7213 */ /* 0x002fce0000000000 */
[----:B0-----:R-:W0:Y:S02]  /*10f60*/  MUFU.RCP R8, R8 ;  /* 0x0000000800087308 */ /* 0x001e240000001000 */
[----:B0-----:R-:W-:-:S06]  /*10f70*/  VIADD R3, R8, 0xffffffe ;  /* 0x0ffffffe08037836 */ /* 0x001fcc0000000000 */
[----:B------:R-:W0:Y:S02]  /*10f80*/  F2I.FTZ.U32.TRUNC.NTZ R3, R3 ;  /* 0x0000000300037305 */ /* 0x000e24000021f000 */
[----:B0-----:R-:W-:Y:S01]  /*10f90*/  IMAD.MOV R11, RZ, RZ, -R3 ;  /* 0x000000ffff0b7224 */ /* 0x001fe200078e0a03 */
[----:B------:R-:W-:Y:S06]  /*10fa0*/  @!P0 BRA `(.L_x_529) ;  /* 0x0000000000088947 */ /* 0x000fec0003800000 */
[----:B------:R-:W-:-:S05]  /*10fb0*/  VIADD R5, R27, 0xffffffff ;  /* 0xffffffff1b057836 */ /* 0x000fca0000000000 */
[----:B------:R0:W1:Y:S02]  /*10fc0*/  SHFL.IDX PT, R24, R2, R5, 0x1f ;  /* 0x00001f0502187589 */ /* 0x00006400000e0000 */
.L_x_529:
[----:B0-----:R-:W-:Y:S01]  /*10fd0*/  MOV R5, R10 ;  /* 0x0000000a00057202 */ /* 0x001fe20000000f00 */
[----:B-1----:R-:W-:Y:S02]  /*10fe0*/  IMAD R24, R24, UR5, R9 ;  /* 0x0000000518187c24 */ /* 0x002fe4000f8e0209 */
[----:B------:R-:W-:Y:S01]  /*10ff0*/  IMAD R9, R11, R4, RZ ;  /* 0x000000040b097224 */ /* 0x000fe200078e02ff */
[----:B------:R-:W0:Y:S01]  /*11000*/  I2F.RP R8, R5 ;  /* 0x0000000500087306 */ /* 0x000e220000209400 */
[----:B------:R-:W-:Y:S01]  /*11010*/  IMAD.MOV.U32 R2, RZ, RZ, RZ ;  /* 0x000000ffff027224 */ /* 0x000fe200078e00ff */
[----:B------:R-:W-:Y:S01]  /*11020*/  IADD3 R25, -R24, UR6, RZ ;  /* 0x0000000618197c10 */ /* 0x000fe2000fffe1ff */
[----:B------:R-:W-:Y:S02]  /*11030*/  VIADD R27, R27, UR4 ;  /* 0x000000041b1b7c36 */ /* 0x000fe40008000000 */
[----:B------:R-:W-:Y:S01]  /*11040*/  IMAD.HI.U32 R2, R3, R9, R2 ;  /* 0x0000000903027227 */ /* 0x000fe200078e0002 */
[----:B------:R-:W-:-:S02]  /*11050*/  IABS R3, R6 ;  /* 0x0000000600037213 */ /* 0x000fc40000000000 */
[----:B------:R-:W-:-:S03]  /*11060*/  IABS R9, R25 ;  /* 0x0000001900097213 */ /* 0x000fc60000000000 */
[----:B------:R-:W-:Y:S02]  /*11070*/  IMAD.MOV R3, RZ, RZ, -R3 ;  /* 0x000000ffff037224 */ /* 0x000fe400078e0a03 */
[----:B------:R-:W-:Y:S01]  /*11080*/  IMAD.HI.U32 R2, R2, R9, RZ ;  /* 0x0000000902027227 */ /* 0x000fe200078e00ff */
[----:B0-----:R-:W0:Y:S03]  /*11090*/  MUFU.RCP R8, R8 ;  /* 0x0000000800087308 */ /* 0x001e260000001000 */
[----:B------:R-:W-:-:S05]  /*110a0*/  IMAD R9, R2, R3, R9 ;  /* 0x0000000302097224 */ /* 0x000fca00078e0209 */
[----:B------:R-:W-:Y:S01]  /*110b0*/  ISETP.GT.U32.AND P1, PT, R4, R9, PT ;  /* 0x000000090400720c */ /* 0x000fe20003f24070 */
[----:B0-----:R-:W-:-:S12]  /*110c0*/  VIADD R3, R8, 0xffffffe ;  /* 0x0ffffffe08037836 */ /* 0x001fd80000000000 */
[----:B------:R-:W-:Y:S02]  /*110d0*/  @!P1 IMAD.IADD R9, R9, 0x1, -R4 ;  /* 0x0000000109099824 */ /* 0x000fe400078e0a04 */
[----:B------:R-:W-:Y:S01]  /*110e0*/  @!P1 VIADD R2, R2, 0x1 ;  /* 0x0000000102029836 */ /* 0x000fe20000000000 */
[----:B------:R-:W0:Y:S01]  /*110f0*/  F2I.FTZ.U32.TRUNC.NTZ R3, R3 ;  /* 0x0000000300037305 */ /* 0x000e22000021f000 */
[----:B------:R-:W-:Y:S02]  /*11100*/  ISETP.NE.AND P1, PT, R6, RZ, PT ;  /* 0x000000ff0600720c */ /* 0x000fe40003f25270 */
[----:B------:R-:W-:Y:S02]  /*11110*/  ISETP.GE.U32.AND P0, PT, R9, R4, PT ;  /* 0x000000040900720c */ /* 0x000fe40003f06070 */
[----:B------:R-:W-:-:S04]  /*11120*/  LOP3.LUT R4, R25, R6, RZ, 0x3c, !PT ;  /* 0x0000000619047212 */ /* 0x000fc800078e3cff */
[----:B------:R-:W-:Y:S01]  /*11130*/  ISETP.GE.AND P2, PT, R4, RZ, PT ;  /* 0x000000ff0400720c */ /* 0x000fe20003f46270 */
[----:B0-----:R-:W-:-:S06]  /*11140*/  IMAD.MOV R8, RZ, RZ, -R3 ;  /* 0x000000ffff087224 */ /* 0x001fcc00078e0a03 */
[----:B------:R-:W-:-:S04]  /*11150*/  @P0 VIADD R2, R2, 0x1 ;  /* 0x0000000102020836 */ /* 0x000fc80000000000 */
[----:B------:R-:W-:Y:S02]  /*11160*/  IMAD.MOV.U32 R4, RZ, RZ, R2 ;  /* 0x000000ffff047224 */ /* 0x000fe400078e0002 */
[----:B------:R-:W-:Y:S01]  /*11170*/  IMAD.MOV.U32 R2, RZ, RZ, R8 ;  /* 0x000000ffff027224 */ /* 0x000fe200078e0008 */
[----:B------:R-:W-:Y:S01]  /*11180*/  IABS R8, R7 ;  /* 0x0000000700087213 */ /* 0x000fe20000000000 */
[----:B------:R-:W-:Y:S01]  /*11190*/  @!P2 IMAD.MOV R4, RZ, RZ, -R4 ;  /* 0x000000ffff04a224 */ /* 0x000fe200078e0a04 */
[----:B------:R-:W-:Y:S01]  /*111a0*/  @!P1 LOP3.LUT R4, RZ, R6, RZ, 0x33, !PT ;  /* 0x00000006ff049212 */ /* 0x000fe200078e33ff */
[----:B------:R-:W-:Y:S01]  /*111b0*/  IMAD R9, R2, R5, RZ ;  /* 0x0000000502097224 */ /* 0x000fe200078e02ff */
[----:B------:R-:W-:Y:S01]  /*111c0*/  MOV R2, RZ ;  /* 0x000000ff00027202 */ /* 0x000fe20000000f00 */
[----:B------:R-:W-:Y:S02]  /*111d0*/  IMAD.MOV R8, RZ, RZ, -R8 ;  /* 0x000000ffff087224 */ /* 0x000fe400078e0a08 */
[----:B------:R-:W-:-:S02]  /*111e0*/  IMAD R6, R6, R4, RZ ;  /* 0x0000000406067224 */ /* 0x000fc400078e02ff */
[----:B------:R-:W-:Y:S01]  /*111f0*/  IMAD.HI.U32 R2, R3, R9, R2 ;  /* 0x0000000903027227 */ /* 0x000fe200078e0002 */
[----:B------:R-:W-:-:S03]  /*11200*/  IABS R3, R4 ;  /* 0x0000000400037213 */ /* 0x000fc60000000000 */
[----:B------:R-:W-:Y:S02]  /*11210*/  IMAD.IADD R25, R25, 0x1, -R6 ;  /* 0x0000000119197824 */ /* 0x000fe400078e0a06 */
        /* <DEDUP_REMOVED lines=13> */
[C---:B------:R-:W-:Y:S02]  /*112f0*/  IMAD R4, R7.reuse, R3, R4 ;  /* 0x0000000307047224 */ /* 0x040fe400078e0204 */
[----:B------:R-:W-:-:S04]  /*11300*/  IMAD R7, R7, 0x1000000, R2 ;  /* 0x0100000007077824 */ /* 0x000fc800078e0202 */
[----:B------:R-:W-:Y:S01]  /*11310*/  IMAD R26, R4, 0x10000, R7 ;  /* 0x00010000041a7824 */ /* 0x000fe200078e0207 */
[----:B------:R-:W-:Y:S06]  /*11320*/  BRA `(.L_x_530) ;  /* 0x00000000000c7947 */ /* 0x000fec0003800000 */
.L_x_527:
[----:B------:R-:W-:Y:S01]  /*11330*/  MOV R25, RZ ;  /* 0x000000ff00197202 */ /* 0x000fe20000000f00 */
[----:B------:R-:W-:Y:S02]  /*11340*/  IMAD.U32 R24, RZ, RZ, UR6 ;  /* 0x00000006ff187e24 */ /* 0x000fe4000f8e00ff */
[----:B------:R-:W-:-:S07]  /*11350*/  IMAD.MOV.U32 R26, RZ, RZ, RZ ;  /* 0x000000ffff1a7224 */ /* 0x000fce00078e00ff */
.L_x_530:
[----:B------:R-:W-:-:S13]  /*11360*/  ISETP.NE.AND P0, PT, R0, RZ, PT ;  /* 0x000000ff0000720c */ /* 0x000fda0003f05270 */
[----:B------:R-:W0:Y:S01]  /*11370*/  @!P0 S2R R3, SR_CgaCtaId ;  /* 0x0000000000038919 */ /* 0x000e220000008800 */
[----:B------:R-:W-:-:S04]  /*11380*/  @!P0 MOV R0, 0x400 ;  /* 0x0000040000008802 */ /* 0x000fc80000000f00 */
[----:B0-----:R-:W-:-:S05]  /*11390*/  @!P0 LEA R0, R3, R0, 0x18 ;  /* 0x0000000003008211 */ /* 0x001fca00078ec0ff */
[----:B------:R1:W-:Y:S01]  /*113a0*/  @!P0 STS.128 [R0+0x132d0], R24 ;  /* 0x0132d01800008388 */ /* 0x0003e20000000c00 */
[----:B------:R-:W-:Y:S06]  /*113b0*/  BAR.ARV 0x5, 0x200 ;  /* 0x0148000000007b1d */ /* 0x000fec0000002000 */
.L_x_525:
[----:B01----:R-:W-:Y:S01]  /*113c0*/  IMAD.MOV.U32 R0, RZ, RZ, 0x1 ;  /* 0x00000001ff007424 */ /* 0x003fe200078e00ff */
[----:B------:R-:W-:Y:S01]  /*113d0*/  ULDC UR4, c[0x0][0xc3c] ;  /* 0x00030f0000047ab9 */ /* 0x000fe20000000800 */
[----:B------:R-:W-:Y:S01]  /*113e0*/  IMAD.MOV.U32 R29, RZ, RZ, RZ ;  /* 0x000000ffff1d7224 */ /* 0x000fe200078e00ff */
[----:B------:R-:W-:Y:S02]  /*113f0*/  ISETP.GE.AND P0, PT, R27, UR4, PT ;  /* 0x000000041b007c0c */ /* 0x000fe4000bf06270 */
[----:B------:R0:W-:Y:S04]  /*11400*/  STL [R1+0xc], R0 ;  /* 0x00000c0001007387 */ /* 0x0001e80000100800 */
[----:B------:R0:W-:Y:S07]  /*11410*/  STL [R1+0x5c], RZ ;  /* 0x00005cff01007387 */ /* 0x0001ee0000100800 */
[----:B------:R-:W-:Y:S05]  /*11420*/  @P0 BRA `(.L_x_531) ;  /* 0x00000068005c0947 */ /* 0x000fea0003800000 */
[----:B------:R-:W2:Y:S01]  /*11430*/  LDL R11, [R1+0x2c] ;  /* 0x00002c00010b7983 */ /* 0x000ea20000100800 */
[----:B------:R-:W1:Y:S01]  /*11440*/  S2R R10, SR_TID.X ;  /* 0x00000000000a7919 */ /* 0x000e620000002100 */
[----:B------:R-:W3:Y:S01]  /*11450*/  S2UR UR4, SR_CgaCtaId ;  /* 0x00000000000479c3 */ /* 0x000ee20000008800 */
[C---:B-1----:R-:W-:Y:S01]  /*11460*/  IMAD.SHL.U32 R3, R10.reuse, 0x40, RZ ;  /* 0x000000400a037824 */ /* 0x042fe200078e00ff */
[----:B------:R-:W-:Y:S01]  /*11470*/  SHF.R.U32.HI R5, RZ, 0x1, R10 ;  /* 0x00000001ff057819 */ /* 0x000fe2000001160a */
[C---:B0-----:R-:W-:Y:S01]  /*11480*/  IMAD.SHL.U32 R0, R10.reuse, 0x10, RZ ;  /* 0x000000100a007824 */ /* 0x041fe200078e00ff */
[C---:B------:R-:W-:Y:S02]  /*11490*/  LOP3.LUT R12, R10.reuse, 0x7f, RZ, 0xc0, !PT ;  /* 0x0000007f0a0c7812 */ /* 0x040fe400078ec0ff */
[----:B------:R-:W-:Y:S01]  /*114a0*/  LOP3.LUT R2, R3, 0x180, RZ, 0xc0, !PT ;  /* 0x0000018003027812 */ /* 0x000fe200078ec0ff */
[----:B------:R-:W-:Y:S01]  /*114b0*/  IMAD.SHL.U32 R9, R10, 0x2, RZ ;  /* 0x000000020a097824 */ /* 0x000fe200078e00ff */
[----:B------:R-:W-:Y:S01]  /*114c0*/  LOP3.LUT R6, R0, 0x1b0, RZ, 0xc0, !PT ;  /* 0x000001b000067812 */ /* 0x000fe200078ec0ff */
[----:B------:R-:W-:Y:S01]  /*114d0*/  IMAD.SHL.U32 R7, R12, 0x10, RZ ;  /* 0x000000100c077824 */ /* 0x000fe200078e00ff */
[----:B------:R-:W-:Y:S01]  /*114e0*/  LOP3.LUT R5, R2, 0x30, R5, 0xf8, !PT ;  /* 0x0000003002057812 */ /* 0x000fe200078ef805 */
[----:B------:R-:W-:Y:S01]  /*114f0*/  IMAD.SHL.U32 R2, R10, 0x20, RZ ;  /* 0x000000200a027824 */ /* 0x000fe200078e00ff */
[----:B------:R-:W-:Y:S01]  /*11500*/  LOP3.LUT R8, R6, 0x30, R9, 0x78, !PT ;  /* 0x0000003006087812 */ /* 0x000fe200078e7809 */
[----:B------:R-:W-:Y:S01]  /*11510*/  IMAD.SHL.U32 R4, R10, 0x8, RZ ;  /* 0x000000080a047824 */ /* 0x000fe200078e00ff */
[----:B------:R-:W-:-:S02]  /*11520*/  LOP3.LUT R7, R7, 0x600, RZ, 0xc0, !PT ;  /* 0x0000060007077812 */ /* 0x000fc400078ec0ff */
[----:B------:R-:W-:Y:S02]  /*11530*/  LOP3.LUT R6, R2, 0x80, RZ, 0xc0, !PT ;  /* 0x0000008002067812 */ /* 0x000fe400078ec0ff */
[----:B------:R-:W-:Y:S02]  /*11540*/  LOP3.LUT R4, R5, 0x30, R4, 0x78, !PT ;  /* 0x0000003005047812 */ /* 0x000fe400078e7804 */
[----:B------:R-:W-:Y:S02]  /*11550*/  SHF.L.U32 R9, R10, 0x2, RZ ;  /* 0x000000020a097819 */ /* 0x000fe400000006ff */
[----:B------:R-:W-:Y:S02]  /*11560*/  LOP3.LUT R6, R6, 0x10, R10, 0xf8, !PT ;  /* 0x0000001006067812 */ /* 0x000fe400078ef80a */
[C---:B------:R-:W-:Y:S02]  /*11570*/  LOP3.LUT R5, R7.reuse, 0x60, R2, 0xf8, !PT ;  /* 0x0000006007057812 */ /* 0x040fe400078ef802 */
[----:B------:R-:W-:-:S02]  /*11580*/  LOP3.LUT R7, R7, 0x40, R0, 0xf8, !PT ;  /* 0x0000004007077812 */ /* 0x000fc400078ef800 */
[----:B------:R-:W-:Y:S02]  /*11590*/  LOP3.LUT R6, R6, 0x10, R9, 0x78, !PT ;  /* 0x0000001006067812 */ /* 0x000fe400078e7809 */
[----:B------:R-:W-:Y:S02]  /*115a0*/  LOP3.LUT R5, R5, 0x100, R2, 0xf8, !PT ;  /* 0x0000010005057812 */ /* 0x000fe400078ef802 */
[----:B------:R-:W-:Y:S02]  /*115b0*/  LOP3.LUT R3, R4, 0x640, R3, 0xf8, !PT ;  /* 0x0000064004037812 */ /* 0x000fe400078ef803 */
[----:B------:R-:W-:Y:S02]  /*115c0*/  LOP3.LUT R10, R7, R8, RZ, 0xfc, !PT ;  /* 0x00000008070a7212 */ /* 0x000fe400078efcff */
[----:B------:R-:W-:Y:S01]  /*115d0*/  LOP3.LUT R0, R5, R6, RZ, 0xfc, !PT ;  /* 0x0000000605007212 */ /* 0x000fe200078efcff */
[----:B------:R3:W-:Y:S01]  /*115e0*/  STL [R1+0x38], R3 ;  /* 0x0000380301007387 */ /* 0x0007e20000100800 */
[----:B------:R-:W-:-:S03]  /*115f0*/  MOV R17, 0x400 ;  /* 0x0000040000117802 */ /* 0x000fc60000000f00 */
[----:B------:R-:W-:Y:S04]  /*11600*/  STL [R1+0x30], R10 ;  /* 0x0000300a01007387 */ /* 0x000fe80000100800 */
[----:B------:R2:W-:Y:S01]  /*11610*/  STL [R1+0x34], R0 ;  /* 0x0000340001007387 */ /* 0x0005e20000100800 */
[----:B---3--:R-:W-:-:S05]  /*11620*/  IMAD.U32 R3, RZ, RZ, UR4 ;  /* 0x00000004ff037e24 */ /* 0x008fca000f8e00ff */
[----:B------:R0:W-:Y:S01]  /*11630*/  STL [R1+0x28], R3 ;  /* 0x0000280301007387 */ /* 0x0001e20000100800 */
[----:B------:R-:W-:Y:S02]  /*11640*/  LEA R17, R3, R17, 0x18 ;  /* 0x0000001103117211 */ /* 0x000fe400078ec0ff */
[----:B------:R-:W-:Y:S01]  /*11650*/  SHF.R.U32.HI R4, RZ, 0x2, R12 ;  /* 0x00000002ff047819 */ /* 0x000fe2000001160c */
[----:B------:R-:W-:Y:S03]  /*11660*/  BSSY B7, `(.L_x_531) ;  /* 0x0000673000077945 */ /* 0x000fe60003800000 */
[----:B------:R-:W-:Y:S01]  /*11670*/  LOP3.LUT R2, R4, 0x60, R2, 0xf8, !PT ;  /* 0x0000006004027812 */ /* 0x000fe200078ef802 */
[----:B------:R-:W-:-:S03]  /*11680*/  IMAD.MOV.U32 R29, RZ, RZ, RZ ;  /* 0x000000ffff1d7224 */ /* 0x000fc600078e00ff */
[----:B------:R-:W-:Y:S01]  /*11690*/  LOP3.LUT R2, R2, 0x80, RZ, 0xfc, !PT ;  /* 0x0000008002027812 */ /* 0x000fe200078efcff */
[----:B------:R-:W-:Y:S01]  /*116a0*/  ULDC.64 UR38, c[0x0][0x198] ;  /* 0x0000660000267ab9 */ /* 0x000fe20000000a00 */
[----:B------:R-:W-:Y:S01]  /*116b0*/  ULDC UR36, c[0x0][0xc] ;  /* 0x0000030000247ab9 */ /* 0x000fe20000000800 */
[C---:B--2---:R-:W-:Y:S02]  /*116c0*/  LOP3.LUT R0, R11.reuse, 0x2, RZ, 0xfc, !PT ;  /* 0x000000020b007812 */ /* 0x044fe400078efcff */
[----:B0-----:R-:W-:-:S03]  /*116d0*/  LOP3.LUT R3, R11, 0x1, RZ, 0xfc, !PT ;  /* 0x000000010b037812 */ /* 0x001fc600078efcff */
[----:B------:R0:W-:Y:S04]  /*116e0*/  STL [R1+0x6c], R0 ;  /* 0x00006c0001007387 */ /* 0x0001e80000100800 */
[----:B------:R1:W-:Y:S01]  /*116f0*/  STL [R1+0x4c], R3 ;  /* 0x00004c0301007387 */ /* 0x0003e20000100800 */
[----:B0-----:R-:W-:-:S03]  /*11700*/  IMAD.MOV.U32 R0, RZ, RZ, 0x1 ;  /* 0x00000001ff007424 */ /* 0x001fc600078e00ff */
[----:B------:R-:W-:Y:S01]  /*11710*/  STL [R1+0x5c], RZ ;  /* 0x00005cff01007387 */ /* 0x000fe20000100800 */
[----:B-1----:R-:W-:-:S03]  /*11720*/  IMAD.MOV.U32 R3, RZ, RZ, 0x1 ;  /* 0x00000001ff037424 */ /* 0x002fc600078e00ff */
[----:B------:R0:W-:Y:S04]  /*11730*/  STL [R1+0x10], R0 ;  /* 0x0000100001007387 */ /* 0x0001e80000100800 */
[----:B------:R1:W-:Y:S01]  /*11740*/  STL [R1+0x4], RZ ;  /* 0x000004ff01007387 */ /* 0x0003e20000100800 */
[----:B0-----:R-:W-:-:S03]  /*11750*/  IMAD.IADD R0, R17, 0x1, R10 ;  /* 0x0000000111007824 */ /* 0x001fc600078e020a */
[----:B------:R1:W-:Y:S04]  /*11760*/  STL [R1+0xc], R3 ;  /* 0x00000c0301007387 */ /* 0x0003e80000100800 */
[----:B------:R1:W-:Y:S02]  /*11770*/  STL [R1+0x58], R0 ;  /* 0x0000580001007387 */ /* 0x0003e40000100800 */
.L_x_643:
[----:B01----:R-:W0:Y:S02]  /*11780*/  LDC.64 R18, c[0x0][0xc88] ;  /* 0x00032200ff127b82 */ /* 0x003e240000000a00 */
[----:B0-----:R-:W-:-:S06]  /*11790*/  IMAD.WIDE R18, R27, 0x4, R18 ;  /* 0x000000041b127825 */ /* 0x001fcc00078e0212 */
[----:B------:R-:W1:Y:S01]  /*117a0*/  LDG.E R18, desc[UR40][R18.64] ;  /* 0x0000002812127981 */ /* 0x000e62000c1e1900 */
[----:B------:R-:W-:Y:S05]  /*117b0*/  YIELD ;  /* 0x0000000000007946 */ /* 0x000fea0003800000 */
[----:B------:R-:W-:Y:S01]  /*117c0*/  ULDC.64 UR4, c[0x0][0xa28] ;  /* 0x00028a0000047ab9 */ /* 0x000fe20000000a00 */
[----:B------:R-:W-:Y:S01]  /*117d0*/  IMAD.MOV.U32 R9, RZ, RZ, RZ ;  /* 0x000000ffff097224 */ /* 0x000fe200078e00ff */
[----:B------:R-:W-:Y:S01]  /*117e0*/  ISETP.NE.U32.AND P0, PT, RZ, UR4, PT ;  /* 0x00000004ff007c0c */ /* 0x000fe2000bf05070 */
[----:B--2---:R-:W-:Y:S01]  /*117f0*/  IMAD.MOV.U32 R6, RZ, RZ, RZ ;  /* 0x000000ffff067224 */ /* 0x004fe200078e00ff */
[----:B------:R-:W-:Y:S01]  /*11800*/  ULDC.64 UR8, c[0x0][0xa18] ;  /* 0x0002860000087ab9 */ /* 0x000fe20000000a00 */
[----:B------:R-:W-:Y:S01]  /*11810*/  ULDC.64 UR6, c[0x0][0xa10] ;  /* 0x0002840000067ab9 */ /* 0x000fe20000000a00 */
[----:B------:R-:W-:-:S02]  /*11820*/  ISETP.NE.AND.EX P0, PT, RZ, UR5, PT, P0 ;  /* 0x00000005ff007c0c */ /* 0x000fc4000bf05300 */
[----:B-1-3--:R-:W-:-:S11]  /*11830*/  SHF.R.S32.HI R0, RZ, 0x1f, R18 ;  /* 0x0000001fff007819 */ /* 0x00afd60000011412 */
[C---:B------:R-:W-:Y:S01]  /*11840*/  @P0 LEA R2, P1, R18.reuse, UR4, 0x2 ;  /* 0x0000000412020c11 */ /* 0x040fe2000f8210ff */
[C---:B------:R-:W-:Y:S01]  /*11850*/  IMAD.SHL.U32 R19, R18.reuse, 0x4, RZ ;  /* 0x0000000412137824 */ /* 0x040fe200078e00ff */
[C-C-:B------:R-:W-:Y:S01]  /*11860*/  SHF.L.U64.HI R22, R18.reuse, 0x2, R0.reuse ;  /* 0x0000000212167819 */ /* 0x140fe20000010200 */
[----:B------:R0:W-:Y:S01]  /*11870*/  STL [R1+0x50], R0 ;  /* 0x0000500001007387 */ /* 0x0001e20000100800 */
[----:B------:R-:W-:Y:S01]  /*11880*/  @P0 LEA.HI.X R3, R18, UR5, R0, 0x2, P1 ;  /* 0x0000000512030c11 */ /* 0x000fe200088f1400 */
[----:B------:R-:W-:-:S04]  /*11890*/  ULDC.64 UR4, c[0x0][0xa00] ;  /* 0x0002800000047ab9 */ /* 0x000fc80000000a00 */
[----:B------:R1:W2:Y:S01]  /*118a0*/  @P0 LDG.E R9, desc[UR40][R2.64] ;  /* 0x0000002802090981 */ /* 0x0002a2000c1e1900 */
[----:B------:R-:W-:Y:S02]  /*118b0*/  ISETP.NE.U32.AND P0, PT, RZ, UR4, PT ;  /* 0x00000004ff007c0c */ /* 0x000fe4000bf05070 */
[----:B------:R-:W-:Y:S01]  /*118c0*/  ISETP.NE.U32.AND P1, PT, RZ, UR8, PT ;  /* 0x00000008ff007c0c */ /* 0x000fe2000bf25070 */
[----:B0-----:R-:W-:Y:S01]  /*118d0*/  IMAD.MOV.U32 R0, RZ, RZ, RZ ;  /* 0x000000ffff007224 */ /* 0x001fe200078e00ff */
[----:B------:R-:W-:Y:S02]  /*118e0*/  ISETP.NE.AND.EX P0, PT, RZ, UR5, PT, P0 ;  /* 0x00000005ff007c0c */ /* 0x000fe4000bf05300 */
[----:B------:R-:W-:Y:S02]  /*118f0*/  ISETP.NE.AND.EX P1, PT, RZ, UR9, PT, P1 ;  /* 0x00000009ff007c0c */ /* 0x000fe4000bf25310 */
[----:B------:R-:W-:Y:S02]  /*11900*/  ISETP.NE.U32.AND P2, PT, RZ, UR6, PT ;  /* 0x00000006ff007c0c */ /* 0x000fe4000bf45070 */
[----:B-1----:R-:W-:-:S02]  /*11910*/  IADD3 R2, P3, R19, UR4, RZ ;  /* 0x0000000413027c10 */ /* 0x002fc4000ff7e0ff */
[----:B------:R-:W-:Y:S02]  /*11920*/  ISETP.NE.AND.EX P2, PT, RZ, UR7, PT, P2 ;  /* 0x00000007ff007c0c */ /* 0x000fe4000bf45320 */
[----:B------:R-:W-:Y:S02]  /*11930*/  IADD3.X R3, R22, UR5, RZ, P3, !PT ;  /* 0x0000000516037c10 */ /* 0x000fe40009ffe4ff */
[----:B------:R-:W-:-:S03]  /*11940*/  IADD3 R4, P4, R19, UR6, RZ ;  /* 0x0000000613047c10 */ /* 0x000fc6000ff9e0ff */
[----:B------:R-:W3:Y:S01]  /*11950*/  @P0 LDG.E R6, desc[UR40][R2.64] ;  /* 0x0000002802060981 */ /* 0x000ee2000c1e1900 */
[----:B------:R-:W-:Y:S01]  /*11960*/  ULDC UR4, c[0x0][0x288] ;  /* 0x0000a20000047ab9 */ /* 0x000fe20000000800 */
[----:B------:R-:W-:Y:S01]  /*11970*/  IADD3.X R5, R22, UR7, RZ, P4, !PT ;  /* 0x0000000716057c10 */ /* 0x000fe2000a7fe4ff */
[----:B------:R-:W-:Y:S01]  /*11980*/  IMAD.U32 R8, RZ, RZ, UR4 ;  /* 0x00000004ff087e24 */ /* 0x000fe2000f8e00ff */
[----:B------:R-:W-:-:S03]  /*11990*/  ULDC.64 UR4, c[0x0][0x418] ;  /* 0x0001060000047ab9 */ /* 0x000fc60000000a00 */
[----:B-----5:R-:W5:Y:S04]  /*119a0*/  @P2 LDG.E R0, desc[UR40][R4.64] ;  /* 0x0000002804002981 */ /* 0x020f68000c1e1900 */
[----:B---3--:R0:W-:Y:S02]  /*119b0*/  STL [R1+0x48], R6 ;  /* 0x0000480601007387 */ /* 0x0081e40000100800 */
[----:B0-----:R-:W-:-:S04]  /*119c0*/  @P1 IADD3 R6, P3, R19, UR8, RZ ;  /* 0x0000000813061c10 */ /* 0x001fc8000ff7e0ff */
[----:B------:R-:W-:-:S05]  /*119d0*/  @P1 IADD3.X R7, R22, UR9, RZ, P3, !PT ;  /* 0x0000000916071c10 */ /* 0x000fca0009ffe4ff */
[----:B------:R0:W3:Y:S01]  /*119e0*/  @P1 LDG.E R8, desc[UR40][R6.64] ;  /* 0x0000002806081981 */ /* 0x0000e2000c1e1900 */
[----:B------:R-:W-:-:S03]  /*119f0*/  UISETP.NE.U32.AND UP0, UPT, UR4, URZ, UPT ;  /* 0x0000003f0400728c */ /* 0x000fc6000bf05070 */
[----:B------:R-:W-:Y:S01]  /*11a00*/  ULDC UR4, c[0x0][0x424] ;  /* 0x0001090000047ab9 */ /* 0x000fe20000000800 */
[----:B------:R-:W-:-:S03]  /*11a10*/  UISETP.NE.AND.EX UP0, UPT, UR5, URZ, UPT, UP0 ;  /* 0x0000003f0500728c */ /* 0x000fc6000bf05300 */
[----:B------:R-:W-:Y:S01]  /*11a20*/  ULDC UR5, c[0x0][0x2f0] ;  /* 0x0000bc0000057ab9 */ /* 0x000fe20000000800 */
[----:B------:R-:W-:-:S04]  /*11a30*/  USEL UR4, UR4, 0x1, UP0 ;  /* 0x0000000104047887 */ /* 0x000fc80008000000 */
[----:B------:R-:W-:-:S03]  /*11a40*/  UIMAD UR4, UR4, UR5, URZ ;  /* 0x00000005040472a4 */ /* 0x000fc6000f8e023f */
[----:B------:R-:W-:-:S03]  /*11a50*/  ULDC UR5, c[0x0][0x348] ;  /* 0x0000d20000057ab9 */ /* 0x000fc60000000800 */
[----:B0-----:R-:W-:Y:S01]  /*11a60*/  IMAD.U32 R7, RZ, RZ, UR4 ;  /* 0x00000004ff077e24 */ /* 0x001fe2000f8e00ff */
[----:B---3--:R0:W-:Y:S04]  /*11a70*/  STL [R1+0x54], R8 ;  /* 0x0000540801007387 */ /* 0x0081e80000100800 */
[----:B--2---:R1:W-:Y:S01]  /*11a80*/  STL [R1+0x18], R9 ;  /* 0x0000180901007387 */ /* 0x0043e20000100800 */
[----:B0-----:R-:W-:Y:S01]  /*11a90*/  MOV R8, UR5 ;  /* 0x0000000500087c02 */ /* 0x001fe20008000f00 */
[----:B------:R-:W-:Y:S06]  /*11aa0*/  @P1 BRA `(.L_x_532) ;  /* 0x0000000000141947 */ /* 0x000fec0003800000 */
[----:B------:R-:W-:Y:S05]  /*11ab0*/  @!P0 BRA `(.L_x_532) ;  /* 0x0000000000108947 */ /* 0x000fea0003800000 */
[----:B------:R-:W2:Y:S04]  /*11ac0*/  LDG.E R6, desc[UR40][R2.64] ;  /* 0x0000002802067981 */ /* 0x000ea8000c1e1900 */
[----:B------:R-:W2:Y:S02]  /*11ad0*/  LDG.E R2, desc[UR40][R2.64+0x4] ;  /* 0x0000042802027981 */ /* 0x000ea4000c1e1900 */
[----:B--2---:R-:W-:-:S05]  /*11ae0*/  IMAD.IADD R2, R2, 0x1, -R6 ;  /* 0x0000000102027824 */ /* 0x004fca00078e0a06 */
[----:B------:R0:W-:Y:S02]  /*11af0*/  STL [R1+0x54], R2 ;  /* 0x0000540201007387 */ /* 0x0001e40000100800 */
.L_x_532:
[----:B------:R-:W-:Y:S01]  /*11b00*/  IMAD.MOV.U32 R11, RZ, RZ, R18 ;  /* 0x000000ffff0b7224 */ /* 0x000fe200078e0012 */
[----:B------:R-:W-:Y:S01]  /*11b10*/  ULDC.64 UR4, c[0x0][0xa20] ;  /* 0x0002880000047ab9 */ /* 0x000fe20000000a00 */
[C---:B------:R-:W-:Y:S02]  /*11b20*/  LOP3.LUT R6, R26.reuse, 0xff000000, RZ, 0xc0, !PT ;  /* 0xff0000001a067812 */ /* 0x040fe400078ec0ff */
[----:B------:R-:W-:Y:S01]  /*11b30*/  ISETP.NE.U32.AND P0, PT, RZ, UR4, PT ;  /* 0x00000004ff007c0c */ /* 0x000fe2000bf05070 */
[----:B------:R2:W-:Y:S01]  /*11b40*/  STL [R1+0x8], R11 ;  /* 0x0000080b01007387 */ /* 0x0005e20000100800 */
[----:B------:R-:W-:Y:S02]  /*11b50*/  SHF.R.U32.HI R6, RZ, 0x8, R6 ;  /* 0x00000008ff067819 */ /* 0x000fe40000011606 */
[----:B------:R-:W-:Y:S02]  /*11b60*/  ISETP.NE.AND.EX P0, PT, RZ, UR5, PT, P0 ;  /* 0x00000005ff007c0c */ /* 0x000fe4000bf05300 */
[----:B0-----:R-:W-:-:S02]  /*11b70*/  LOP3.LUT R2, R26, 0xff0000, RZ, 0xc0, !PT ;  /* 0x00ff00001a027812 */ /* 0x001fc400078ec0ff */
[----:B------:R-:W-:Y:S02]  /*11b80*/  LOP3.LUT R16, R26, 0xffff, RZ, 0xc0, !PT ;  /* 0x0000ffff1a107812 */ /* 0x000fe400078ec0ff */
[----:B------:R-:W-:-:S07]  /*11b90*/  LEA.HI R6, R2, R6, RZ, 0x10 ;  /* 0x0000000602067211 */ /* 0x000fce00078f80ff */
[----:B--2---:R-:W-:Y:S05]  /*11ba0*/  @!P0 BRA `(.L_x_533) ;  /* 0x0000000000108947 */ /* 0x004fea0003800000 */
[----:B------:R-:W-:-:S04]  /*11bb0*/  IADD3 R2, P0, R19, UR4, RZ ;  /* 0x0000000413027c10 */ /* 0x000fc8000ff1e0ff */
[----:B------:R-:W-:-:S05]  /*11bc0*/  IADD3.X R3, R22, UR5, RZ, P0, !PT ;  /* 0x0000000516037c10 */ /* 0x000fca00087fe4ff */
[----:B------:R0:W5:Y:S01]  /*11bd0*/  LDG.E R7, desc[UR40][R2.64] ;  /* 0x0000002802077981 */ /* 0x000162000c1e1900 */
[----:B------:R-:W-:Y:S05]  /*11be0*/  BRA `(.L_x_534) ;  /* 0x0000000000247947 */ /* 0x000fea0003800000 */
.L_x_533:
[----:B------:R-:W-:Y:S02]  /*11bf0*/  ULDC.64 UR4, c[0x0][0xa08] ;  /* 0x0002820000047ab9 */ /* 0x000fe40000000a00 */
[----:B------:R-:W-:-:S04]  /*11c00*/  ISETP.NE.U32.AND P0, PT, RZ, UR4, PT ;  /* 0x00000004ff007c0c */ /* 0x000fc8000bf05070 */
[----:B------:R-:W-:-:S13]  /*11c10*/  ISETP.NE.AND.EX P0, PT, RZ, UR5, PT, P0 ;  /* 0x00000005ff007c0c */ /* 0x000fda000bf05300 */
[----:B------:R-:W-:Y:S05]  /*11c20*/  @!P0 BRA `(.L_x_534) ;  /* 0x0000000000148947 */ /* 0x000fea0003800000 */
[----:B------:R-:W0:Y:S02]  /*11c30*/  LDC.64 R2, c[0x0][0xa08] ;  /* 0x00028200ff027b82 */ /* 0x000e240000000a00 */
[----:B0-----:R-:W-:-:S05]  /*11c40*/  IMAD.WIDE R2, R11, 0x4, R2 ;  /* 0x000000040b027825 */ /* 0x001fca00078e0202 */
[----:B------:R-:W2:Y:S04]  /*11c50*/  LDG.E R7, desc[UR40][R2.64] ;  /* 0x0000002802077981 */ /* 0x000ea8000c1e1900 */
[----:B------:R-:W2:Y:S02]  /*11c60*/  LDG.E R2, desc[UR40][R2.64+0x4] ;  /* 0x0000042802027981 */ /* 0x000ea4000c1e1900 */
[----:B--2---:R-:W-:-:S07]  /*11c70*/  IMAD.IADD R7, R2, 0x1, -R7 ;  /* 0x0000000102077824 */ /* 0x004fce00078e0a07 */
.L_x_534:
[----:B0-----:R-:W2:Y:S04]  /*11c80*/  @P2 LDG.E R2, desc[UR40][R4.64] ;  /* 0x0000002804022981 */ /* 0x001ea8000c1e1900 */
[----:B------:R-:W2:Y:S01]  /*11c90*/  @P2 LDG.E R4, desc[UR40][R4.64+0x4] ;  /* 0x0000042804042981 */ /* 0x000ea2000c1e1900 */
[----:B-----5:R-:W-:Y:S01]  /*11ca0*/  IMAD.IADD R7, R7, 0x1, -R9 ;  /* 0x0000000107077824 */ /* 0x020fe200078e0a09 */
[----:B------:R-:W-:Y:S01]  /*11cb0*/  BSSY B0, `(.L_x_535) ;  /* 0x0000029000007945 */ /* 0x000fe20003800000 */
[----:B------:R-:W-:Y:S01]  /*11cc0*/  LOP3.LUT R21, R6, 0xff, RZ, 0xc0, !PT ;  /* 0x000000ff06157812 */ /* 0x000fe200078ec0ff */
[----:B--2---:R-:W-:Y:S01]  /*11cd0*/  @P2 IMAD.IADD R8, R4, 0x1, -R2 ;  /* 0x0000000104082824 */ /* 0x004fe200078e0a02 */
[----:B------:R-:W-:-:S03]  /*11ce0*/  SHF.R.U32.HI R4, RZ, 0x10, R6 ;  /* 0x00000010ff047819 */ /* 0x000fc60000011606 */
[----:B------:R-:W-:-:S04]  /*11cf0*/  IMAD.IADD R23, R7, 0x1, R8 ;  /* 0x0000000107177824 */ /* 0x000fc800078e0208 */
[C---:B------:R-:W-:Y:S01]  /*11d00*/  VIADD R20, R23.reuse, 0x9f ;  /* 0x0000009f17147836 */ /* 0x040fe20000000000 */
[----:B------:R-:W-:-:S03]  /*11d10*/  ISETP.GE.AND P1, PT, R23, 0x1, PT ;  /* 0x000000011700780c */ /* 0x000fc60003f26270 */
[----:B------:R-:W-:-:S05]  /*11d20*/  IMAD.HI R20, R20, 0x66666667, RZ ;  /* 0x6666666714147827 */ /* 0x000fca00078e02ff */
[----:B------:R-:W-:-:S04]  /*11d30*/  SHF.R.U32.HI R2, RZ, 0x1f, R20 ;  /* 0x0000001fff027819 */ /* 0x000fc80000011614 */
[----:B------:R-:W-:Y:S01]  /*11d40*/  LEA.HI.SX32 R20, R20, R2, 0x1a ;  /* 0x0000000214147211 */ /* 0x000fe200078fd2ff */
[----:B------:R-:W-:Y:S01]  /*11d50*/  IMAD.MOV.U32 R2, RZ, RZ, RZ ;  /* 0x000000ffff027224 */ /* 0x000fe200078e00ff */
[----:B------:R-:W-:Y:S06]  /*11d60*/  @!P1 BRA `(.L_x_536) ;  /* 0x0000000000749947 */ /* 0x000fec0003800000 */
[----:B------:R-:W-:Y:S01]  /*11d70*/  ISETP.NE.AND P0, PT, R4, RZ, PT ;  /* 0x000000ff0400720c */ /* 0x000fe20003f05270 */
[----:B------:R-:W-:-:S03]  /*11d80*/  ULDC UR4, c[0x0][0x9f0] ;  /* 0x00027c0000047ab9 */ /* 0x000fc60000000800 */
[----:B------:R-:W-:-:S04]  /*11d90*/  SEL R5, R4, UR4, P0 ;  /* 0x0000000404057c07 */ /* 0x000fc80008000000 */
[----:B------:R-:W-:Y:S02]  /*11da0*/  IABS R6, R5 ;  /* 0x0000000500067213 */ /* 0x000fe40000000000 */
[----:B-1----:R-:W-:Y:S02]  /*11db0*/  IADD3 R9, R5, -0x1, R20 ;  /* 0xffffffff05097810 */ /* 0x002fe40007ffe014 */
[----:B------:R-:W0:Y:S08]  /*11dc0*/  I2F.RP R2, R6 ;  /* 0x0000000600027306 */ /* 0x000e300000209400 */
[----:B0-----:R-:W0:Y:S02]  /*11dd0*/  MUFU.RCP R2, R2 ;  /* 0x0000000200027308 */ /* 0x001e240000001000 */
[----:B0-----:R-:W-:-:S06]  /*11de0*/  VIADD R2, R2, 0xffffffe ;  /* 0x0ffffffe02027836 */ /* 0x001fcc0000000000 */
[----:B------:R0:W1:Y:S02]  /*11df0*/  F2I.FTZ.U32.TRUNC.NTZ R3, R2 ;  /* 0x0000000200037305 */ /* 0x000064000021f000 */
[----:B0-----:R-:W-:-:S04]  /*11e00*/  LOP3.LUT R2, R9, R5, RZ, 0x3c, !PT ;  /* 0x0000000509027212 */ /* 0x001fc800078e3cff */
[----:B------:R-:W-:Y:S02]  /*11e10*/  ISETP.GE.AND P4, PT, R2, RZ, PT ;  /* 0x000000ff0200720c */ /* 0x000fe40003f86270 */
[----:B-1----:R-:W-:-:S05]  /*11e20*/  IADD3 R2, RZ, -R3, RZ ;  /* 0x80000003ff027210 */ /* 0x002fca0007ffe0ff */
[----:B------:R-:W-:Y:S02]  /*11e30*/  IMAD R10, R2, R6, RZ ;  /* 0x00000006020a7224 */ /* 0x000fe400078e02ff */
[----:B------:R-:W-:-:S04]  /*11e40*/  IMAD.MOV.U32 R2, RZ, RZ, RZ ;  /* 0x000000ffff027224 */ /* 0x000fc800078e00ff */
[----:B------:R-:W-:Y:S01]  /*11e50*/  IMAD.HI.U32 R10, R3, R10, R2 ;  /* 0x0000000a030a7227 */ /* 0x000fe200078e0002 */
[----:B------:R-:W-:Y:S02]  /*11e60*/  IABS R2, R5 ;  /* 0x0000000500027213 */ /* 0x000fe40000000000 */
[----:B------:R-:W-:-:S03]  /*11e70*/  IABS R3, R9 ;  /* 0x0000000900037213 */ /* 0x000fc60000000000 */
[----:B------:R-:W-:-:S04]  /*11e80*/  IMAD.MOV R2, RZ, RZ, -R2 ;  /* 0x000000ffff027224 */ /* 0x000fc800078e0a02 */
        /* <DEDUP_REMOVED lines=11> */
.L_x_536:
[----:B------:R-:W-:Y:S05]  /*11f40*/  BSYNC B0 ;  /* 0x0000000000007941 */ /* 0x000fea0003800000 */
.L_x_535:
[-C--:B------:R-:W-:Y:S01]  /*11f50*/  IMAD R3, R21, R2.reuse, RZ ;  /* 0x0000000215037224 */ /* 0x080fe200078e02ff */
[----:B------:R-:W-:Y:S04]  /*11f60*/  BSSY B0, `(.L_x_537) ;  /* 0x00000e3000007945 */ /* 0x000fe80003800000 */
[C---:B------:R-:W-:Y:S01]  /*11f70*/  VIADDMNMX R2, R3.reuse, R2, R20, PT ;  /* 0x0000000203027246 */ /* 0x040fe20003800114 */
[----:B------:R-:W-:-:S04]  /*11f80*/  IMAD R3, R3, 0xa0, -R7 ;  /* 0x000000a003037824 */ /* 0x000fc800078e0a07 */
[----:B------:R-:W-:-:S05]  /*11f90*/  IMAD R2, R2, 0xa0, -R7 ;  /* 0x000000a002027824 */ /* 0x000fca00078e0a07 */
[----:B------:R-:W-:Y:S02]  /*11fa0*/  VIMNMX R5, R2, R8, PT ;  /* 0x0000000802057248 */ /* 0x000fe40003fe0100 */
[----:B------:R-:W-:-:S04]  /*11fb0*/  VIMNMX R2, RZ, R3, !PT ;  /* 0x00000003ff027248 */ /* 0x000fc80007fe0100 */
[----:B------:R-:W-:Y:S01]  /*11fc0*/  ISETP.GT.AND P0, PT, R5, R2, PT ;  /* 0x000000020500720c */ /* 0x000fe20003f04270 */
[----:B------:R-:W-:-:S05]  /*11fd0*/  IMAD.WIDE.U32 R2, R2, -0x33333333, RZ ;  /* 0xcccccccd02027825 */ /* 0x000fca00078e00ff */
[----:B------:R-:W-:-:S07]  /*11fe0*/  SHF.R.U32.HI R3, RZ, 0x7, R3 ;  /* 0x00000007ff037819 */ /* 0x000fce0000011603 */
[----:B------:R-:W-:-:S04]  /*11ff0*/  @P0 VIADD R5, R5, 0x9f ;  /* 0x0000009f05050836 */ /* 0x000fc80000000000 */
[----:B------:R-:W-:-:S04]  /*12000*/  @P0 IMAD.HI R2, R5, 0x66666667, RZ ;  /* 0x6666666705020827 */ /* 0x000fc800078e02ff */
[----:B------:R-:W-:Y:S01]  /*12010*/  IMAD.MOV.U32 R5, RZ, RZ, R3 ;  /* 0x000000ffff057224 */ /* 0x000fe200078e0003 */
[----:B------:R-:W-:-:S04]  /*12020*/  @P0 SHF.R.U32.HI R6, RZ, 0x1f, R2 ;  /* 0x0000001fff060819 */ /* 0x000fc80000011602 */
[----:B------:R-:W-:Y:S02]  /*12030*/  @P0 LEA.HI.SX32 R5, R2, R6, 0x1a ;  /* 0x0000000602050211 */ /* 0x000fe400078fd2ff */
[----:B------:R-:W-:Y:S02]  /*12040*/  PLOP3.LUT P0, PT, PT, PT, PT, 0x80, 0x0 ;  /* 0x000000000000781c */ /* 0x000fe40003f0f070 */
[----:B------:R-:W-:-:S13]  /*12050*/  ISETP.GT.AND P3, PT, R5, R3, PT ;  /* 0x000000030500720c */ /* 0x000fda0003f64270 */
[----:B------:R-:W-:Y:S05]  /*12060*/  @!P3 BRA `(.L_x_538) ;  /* 0x0000000c0048b947 */ /* 0x000fea0003800000 */
[----:B------:R-:W-:Y:S01]  /*12070*/  UMOV UR4, 0xffffffff ;  /* 0xffffffff00047882 */ /* 0x000fe20000000000 */
[----:B------:R-:W-:Y:S02]  /*12080*/  SEL R2, R11, RZ, !P2 ;  /* 0x000000ff0b027207 */ /* 0x000fe40005000000 */
[----:B------:R-:W-:Y:S05]  /*12090*/  BRA.DIV UR4, `(.L_x_539) ;  /* 0x0000006a04c47947 */ /* 0x000fea000b800000 */
[----:B------:R-:W0:Y:S02]  /*120a0*/  S2R R6, SR_TID.X ;  /* 0x0000000000067919 */ /* 0x000e240000002100 */
[----:B0-----:R-:W-:-:S04]  /*120b0*/  SHF.R.U32.HI R6, RZ, 0x5, R6 ;  /* 0x00000005ff067819 */ /* 0x001fc80000011606 */
[----:B------:R-:W-:-:S05]  /*120c0*/  LOP3.LUT R6, R6, 0x3, RZ, 0xc0, !PT ;  /* 0x0000000306067812 */ /* 0x000fca00078ec0ff */
[----:B------:R0:W2:Y:S02]  /*120d0*/  SHFL.IDX PT, R14, R6, RZ, 0x1f ;  /* 0x00001fff060e7589 */ /* 0x0000a400000e0000 */
.L_x_691:
[----:B--2---:R-:W-:Y:S02]  /*120e0*/  ISETP.NE.AND P0, PT, R14, RZ, PT ;  /* 0x000000ff0e00720c */ /* 0x004fe40003f05270 */
[----:B------:R-:W-:-:S11]  /*120f0*/  PLOP3.LUT P6, PT, PT, PT, PT, 0x8, 0x0 ;  /* 0x000000000000781c */ /* 0x000fd60003fce170 */
[----:B------:R-:W-:Y:S05]  /*12100*/  @P0 BRA `(.L_x_540) ;  /* 0x00000000000c0947 */ /* 0x000fea0003800000 */
[----:B------:R-:W-:-:S03]  /*12110*/  UMOV UR4, 0xffffffff ;  /* 0xffffffff00047882 */ /* 0x000fc60000000000 */
[----:B------:R-:W-:Y:S05]  /*12120*/  BRA.DIV UR4, `(.L_x_541) ;  /* 0x0000006a04d47947 */ /* 0x000fea000b800000 */
[----:B------:R-:W-:-:S13]  /*12130*/  ELECT P6, URZ, PT ;  /* 0x00000000003f782f */ /* 0x000fda00038c0000 */
.L_x_540:
[----:B0-----:R-:W2:Y:S01]  /*12140*/  LDL R6, [R1+0x5c] ;  /* 0x00005c0001067983 */ /* 0x001ea20000100800 */
[----:B------:R-:W-:Y:S01]  /*12150*/  BSSY B1, `(.L_x_542) ;  /* 0x0000008000017945 */ /* 0x000fe20003800000 */
[----:B--2---:R-:W-:-:S05]  /*12160*/  VIADD R6, R6, 0x1 ;  /* 0x0000000106067836 */ /* 0x004fca0000000000 */
[----:B------:R-:W-:-:S04]  /*12170*/  LEA.HI R7, R6, R6, RZ, 0x1 ;  /* 0x0000000606077211 */ /* 0x000fc800078f08ff */
[----:B------:R-:W-:-:S04]  /*12180*/  LOP3.LUT R7, R7, 0xfffffffe, RZ, 0xc0, !PT ;  /* 0xfffffffe07077812 */ /* 0x000fc800078ec0ff */
[----:B------:R-:W-:-:S04]  /*12190*/  IADD3 R6, R6, -R7, RZ ;  /* 0x8000000706067210 */ /* 0x000fc80007ffe0ff */
[----:B------:R-:W-:-:S04]  /*121a0*/  SHF.L.U32 R6, R6, 0x1f, RZ ;  /* 0x0000001f06067819 */ /* 0x000fc800000006ff */
[----:B------:R-:W0:Y:S02]  /*121b0*/  SYNCS.PHASECHK.TRANS64.TRYWAIT P0, [R17+URZ+0x13220], R6 ;  /* 0x01322006110075a7 */ /* 0x000e24000800017f */
[----:B0-----:R-:W-:Y:S05]  /*121c0*/  @!P0 BRA `(.L_x_543) ;  /* 0x0000006800cc8947 */ /* 0x001fea0003800000 */
.L_x_694:
[----:B------:R-:W-:Y:S05]  /*121d0*/  BSYNC B1 ;  /* 0x0000000000017941 */ /* 0x000fea0003800000 */
.L_x_542:
[----:B------:R-:W-:Y:S04]  /*121e0*/  BSSY B1, `(.L_x_544) ;  /* 0x0000050000017945 */ /* 0x000fe80003800000 */
[----:B------:R-:W-:Y:S05]  /*121f0*/  @!P6 BRA `(.L_x_545) ;  /* 0x000000040038e947 */ /* 0x000fea0003800000 */
[----:B-1----:R-:W0:Y:S04]  /*12200*/  LDL R9, [R1+0x4] ;  /* 0x0000040001097983 */ /* 0x002e280000100800 */
[----:B------:R-:W2:Y:S01]  /*12210*/  LDL R8, [R1+0x10] ;  /* 0x0000100001087983 */ /* 0x000ea20000100800 */
[----:B------:R-:W1:Y:S01]  /*12220*/  S2R R7, SR_TID.X ;  /* 0x0000000000077919 */ /* 0x000e620000002100 */
[----:B------:R-:W-:Y:S01]  /*12230*/  BSSY B2, `(.L_x_546) ;  /* 0x0000007000027945 */ /* 0x000fe20003800000 */
[----:B-1----:R-:W-:-:S04]  /*12240*/  LOP3.LUT R7, R7, 0x7f, RZ, 0xc0, !PT ;  /* 0x0000007f07077812 */ /* 0x002fc800078ec0ff */
[----:B------:R-:W-:Y:S01]  /*12250*/  ISETP.NE.AND P2, PT, R7, RZ, PT ;  /* 0x000000ff0700720c */ /* 0x000fe20003f45270 */
[----:B0-----:R-:W-:Y:S01]  /*12260*/  IMAD R6, R9, 0x8, R17 ;  /* 0x0000000809067824 */ /* 0x001fe200078e0211 */
[----:B--2---:R-:W-:-:S04]  /*12270*/  SHF.L.U32 R10, R8, 0x1f, RZ ;  /* 0x0000001f080a7819 */ /* 0x004fc800000006ff */
[----:B------:R-:W0:Y:S02]  /*12280*/  SYNCS.PHASECHK.TRANS64.TRYWAIT P0, [R6+URZ+0x132a0], R10 ;  /* 0x0132a00a060075a7 */ /* 0x000e24000800017f */
[----:B0-----:R-:W-:Y:S05]  /*12290*/  @!P0 BRA `(.L_x_547) ;  /* 0x0000006800ac8947 */ /* 0x001fea0003800000 */
.L_x_695:
[----:B------:R-:W-:Y:S05]  /*122a0*/  BSYNC B2 ;  /* 0x0000000000027941 */ /* 0x000fea0003800000 */
.L_x_546:
[----:B------:R-:W-:Y:S04]  /*122b0*/  BSSY B2, `(.L_x_548) ;  /* 0x0000009000027945 */ /* 0x000fe80003800000 */
[----:B------:R-:W-:Y:S05]  /*122c0*/  @P2 BRA `(.L_x_549) ;  /* 0x00000000001c2947 */ /* 0x000fea0003800000 */
[----:B------:R-:W1:Y:S02]  /*122d0*/  S2R R7, SR_TID.X ;  /* 0x0000000000077919 */ /* 0x000e640000002100 */
[----:B-1----:R-:W-:Y:S01]  /*122e0*/  LOP3.LUT R8, R7, 0x1f, RZ, 0xc0, !PT ;  /* 0x0000001f07087812 */ /* 0x002fe200078ec0ff */
[----:B------:R-:W-:-:S03]  /*122f0*/  IMAD.MOV.U32 R7, RZ, RZ, 0x2800 ;  /* 0x00002800ff077424 */ /* 0x000fc600078e00ff */
[----:B------:R-:W-:Y:S01]  /*12300*/  ISETP.NE.AND P0, PT, R8, RZ, PT ;  /* 0x000000ff0800720c */ /* 0x000fe20003f05270 */
[----:B------:R1:W-:-:S12]  /*12310*/  SYNCS.ARRIVE.TRANS64 RZ, [R6+URZ+0x13290], R7 ;  /* 0x0132900706ff79a7 */ /* 0x0003d8000800003f */
[----:B-1----:R-:W-:Y:S05]  /*12320*/  @!P0 BRA `(.L_x_549) ;  /* 0x0000000000048947 */ /* 0x002fea0003800000 */
[----:B------:R-:W-:Y:S01]  /*12330*/  BPT.TRAP 0x1 ;  /* 0x000000040000795c */ /* 0x000fe20000300000 */
.L_x_549:
[----:B------:R-:W-:Y:S05]  /*12340*/  BSYNC B2 ;  /* 0x0000000000027941 */ /* 0x000fea0003800000 */
.L_x_548:
[----:B------:R-:W2:Y:S01]  /*12350*/  LDL R8, [R1+0x4] ;  /* 0x0000040001087983 */ /* 0x000ea20000100800 */
[----:B------:R-:W-:Y:S01]  /*12360*/  IMAD.MOV.U32 R12, RZ, RZ, RZ ;  /* 0x000000ffff0c7224 */ /* 0x000fe200078e00ff */
[----:B------:R-:W-:Y:S01]  /*12370*/  UIADD3 UR4, UP0, UR38, 0x570, URZ ;  /* 0x0000057026047890 */ /* 0x000fe2000ff1e03f */
[----:B------:R-:W-:Y:S01]  /*12380*/  IMAD R7, R5, 0xa0, R0 ;  /* 0x000000a005077824 */ /* 0x000fe200078e0200 */
[----:B------:R-:W-:Y:S01]  /*12390*/  PLOP3.LUT P0, PT, PT, PT, PT, 0x80, 0x0 ;  /* 0x000000000000781c */ /* 0x000fe20003f0f070 */
[----:B------:R-:W-:Y:S01]  /*123a0*/  UMOV UR6, 0x0 ;  /* 0x0000000000067882 */ /* 0x000fe20000000000 */
[----:B------:R-:W-:Y:S01]  /*123b0*/  R2UR UR10, R12 ;  /* 0x000000000c0a72ca */ /* 0x000fe200000e0000 */
[----:B------:R-:W-:Y:S01]  /*123c0*/  VIADD R7, R7, 0xffffff60 ;  /* 0xffffff6007077836 */ /* 0x000fe20000000000 */
[----:B------:R-:W-:Y:S01]  /*123d0*/  UIADD3.X UR5, URZ, UR39, URZ, UP0, !UPT ;  /* 0x000000273f057290 */ /* 0x000fe200087fe43f */
[----:B------:R-:W-:Y:S01]  /*123e0*/  UMOV UR7, 0x12f00000 ;  /* 0x12f0000000077882 */ /* 0x000fe20000000000 */
[----:B--2---:R-:W-:-:S02]  /*123f0*/  IMAD R11, R8, 0x2800, R17 ;  /* 0x00002800080b7824 */ /* 0x004fc400078e0211 */
[----:B------:R-:W-:Y:S02]  /*12400*/  VIADD R8, R6, 0x13290 ;  /* 0x0001329006087836 */ /* 0x000fe40000000000 */
[----:B------:R-:W-:-:S07]  /*12410*/  VIADD R9, R11, 0xe000 ;  /* 0x0000e0000b097836 */ /* 0x000fce0000000000 */
.L_x_550:
[----:B------:R-:W-:-:S13]  /*12420*/  @P0 ELECT P3, URZ, PT ;  /* 0x00000000003f082f */ /* 0x000fda0003860000 */
[----:B------:R-:W-:Y:S02]  /*12430*/  @P3 R2UR UR13, R2 ;  /* 0x00000000020d32ca */ /* 0x000fe400000e0000 */
[----:B------:R-:W-:Y:S02]  /*12440*/  @P3 R2UR UR12, R16 ;  /* 0x00000000100c32ca */ /* 0x000fe400000e0000 */
[----:B------:R-:W-:Y:S02]  /*12450*/  @P3 R2UR UR11, R7 ;  /* 0x00000000070b32ca */ /* 0x000fe400000e0000 */
[----:B------:R-:W-:Y:S02]  /*12460*/  @P3 R2UR UR9, R8 ;  /* 0x00000000080932ca */ /* 0x000fe400000e0000 */
[----:B------:R-:W-:Y:S02]  /*12470*/  @P3 R2UR UR8, R9 ;  /* 0x00000000090832ca */ /* 0x000fe400000e0000 */
[----:B------:R-:W-:-:S02]  /*12480*/  @P3 PLOP3.LUT P0, PT, P3, PT, PT, 0x8, 0x0 ;  /* 0x000000000000381c */ /* 0x000fc40001f0e170 */
[----:B------:R-:W-:-:S09]  /*12490*/  PLOP3.LUT P3, PT, PT, PT, PT, 0x8, 0x0 ;  /* 0x000000000000781c */ /* 0x000fd20003f6e170 */
[----:B------:R1:W-:Y:S02]  /*124a0*/  UTMALDG.4D [UR8], [UR4], desc[UR6] ;  /* 0x00000608040075b4 */ /* 0x0003e40008019000 */
[----:B-1----:R-:W-:Y:S05]  /*124b0*/  @P0 BRA.U.ANY `(.L_x_550) ;  /* 0xfffffffd00d80947 */ /* 0x002fea000393ffff */
[----:B------:R-:W1:Y:S01]  /*124c0*/  SYNCS.PHASECHK.TRANS64.TRYWAIT P0, [R6+URZ+0x132c0], R10 ;  /* 0x0132c00a060075a7 */ /* 0x000e62000800017f */
[----:B------:R-:W-:Y:S04]  /*124d0*/  BSSY B2, `(.L_x_551) ;  /* 0x0000002000027945 */ /* 0x000fe80003800000 */
[----:B-1----:R-:W-:Y:S05]  /*124e0*/  @!P0 BRA `(.L_x_552) ;  /* 0x00000068002c8947 */ /* 0x002fea0003800000 */
.L_x_696:
[----:B------:R-:W-:Y:S05]  /*124f0*/  BSYNC B2 ;  /* 0x0000000000027941 */ /* 0x000fea0003800000 */
.L_x_551:
[----:B------:R-:W-:Y:S01]  /*12500*/  BSSY B2, `(.L_x_553) ;  /* 0x000000b000027945 */ /* 0x000fe20003800000 */
[----:B------:R-:W-:Y:S02]  /*12510*/  IMAD.MOV.U32 R8, RZ, RZ, 0x0 ;  /* 0x00000000ff087424 */ /* 0x000fe400078e00ff */
[----:B------:R-:W-:Y:S01]  /*12520*/  IMAD.MOV.U32 R9, RZ, RZ, 0x12f00000 ;  /* 0x12f00000ff097424 */ /* 0x000fe200078e00ff */
[----:B------:R-:W-:Y:S06]  /*12530*/  @P2 BRA `(.L_x_554) ;  /* 0x00000000001c2947 */ /* 0x000fec0003800000 */
[----:B------:R-:W2:Y:S01]  /*12540*/  S2R R13, SR_TID.X ;  /* 0x00000000000d7919 */ /* 0x000ea20000002100 */
[----:B01----:R-:W-:-:S04]  /*12550*/  IMAD.MOV.U32 R10, RZ, RZ, 0x2800 ;  /* 0x00002800ff0a7424 */ /* 0x003fc800078e00ff */
[----:B------:R3:W-:Y:S01]  /*12560*/  SYNCS.ARRIVE.TRANS64 RZ, [R6+URZ+0x132b0], R10 ;  /* 0x0132b00a06ff79a7 */ /* 0x0007e2000800003f */
[----:B--2---:R-:W-:-:S04]  /*12570*/  LOP3.LUT R13, R13, 0x1f, RZ, 0xc0, !PT ;  /* 0x0000001f0d0d7812 */ /* 0x004fc800078ec0ff */
[----:B------:R-:W-:-:S13]  /*12580*/  ISETP.NE.AND P0, PT, R13, RZ, PT ;  /* 0x000000ff0d00720c */ /* 0x000fda0003f05270 */
[----:B---3--:R-:W-:Y:S05]  /*12590*/  @!P0 BRA `(.L_x_554) ;  /* 0x0000000000048947 */ /* 0x008fea0003800000 */
[----:B------:R-:W-:Y:S01]  /*125a0*/  BPT.TRAP 0x1 ;  /* 0x000000040000795c */ /* 0x000fe20000300000 */
.L_x_554:
[----:B------:R-:W-:Y:S05]  /*125b0*/  BSYNC B2 ;  /* 0x0000000000027941 */ /* 0x000fea0003800000 */
.L_x_553:
[----:B------:R-:W-:Y:S01]  /*125c0*/  R2UR UR10, R12 ;  /* 0x000000000c0a72ca */ /* 0x000fe200000e0000 */
[----:B------:R-:W-:Y:S01]  /*125d0*/  UIADD3 UR4, UP0, UR38, 0x670, URZ ;  /* 0x0000067026047890 */ /* 0x000fe2000ff1e03f */
[----:B------:R-:W-:Y:S02]  /*125e0*/  R2UR UR7, R9 ;  /* 0x00000000090772ca */ /* 0x000fe400000e0000 */
[----:B------:R-:W-:Y:S01]  /*125f0*/  R2UR UR6, R8 ;  /* 0x00000000080672ca */ /* 0x000fe200000e0000 */
[----:B------:R-:W-:Y:S01]  /*12600*/  VIADD R8, R11, 0x6000 ;  /* 0x000060000b087836 */ /* 0x000fe20000000000 */
[----:B------:R-:W-:Y:S01]  /*12610*/  PLOP3.LUT P0, PT, PT, PT, PT, 0x80, 0x0 ;  /* 0x000000000000781c */ /* 0x000fe20003f0f070 */
[----:B------:R-:W-:Y:S01]  /*12620*/  UIADD3.X UR5, URZ, UR39, URZ, UP0, !UPT ;  /* 0x000000273f057290 */ /* 0x000fe200087fe43f */
[----:B01----:R-:W-:-:S11]  /*12630*/  IADD3 R6, R6, 0x132b0, RZ ;  /* 0x000132b006067810 */ /* 0x003fd60007ffe0ff */
.L_x_555:
        /* <DEDUP_REMOVED lines=9> */
[----:B--2---:R-:W-:Y:S05]  /*126d0*/  @P0 BRA.U.ANY `(.L_x_555) ;  /* 0xfffffffd00d80947 */ /* 0x004fea000393ffff */
.L_x_545:
[----:B------:R-:W-:Y:S05]  /*126e0*/  BSYNC B1 ;  /* 0x0000000000017941 */ /* 0x000fea0003800000 */
.L_x_544:
[----:B------:R-:W0:Y:S04]  /*126f0*/  LDL.LU R10, [R1+0x4] ;  /* 0x00000400010a7983 */ /* 0x000e280000300800 */
[----:B-1----:R-:W2:Y:S01]  /*12700*/  LDL.LU R9, [R1+0x10] ;  /* 0x0000100001097983 */ /* 0x002ea20000300800 */
[----:B------:R-:W-:Y:S01]  /*12710*/  VIADD R5, R5, 0xfffffffe ;  /* 0xfffffffe05057836 */ /* 0x000fe20000000000 */
[----:B------:R-:W-:-:S04]  /*12720*/  PLOP3.LUT P0, PT, PT, PT, PT, 0x8, 0x0 ;  /* 0x000000000000781c */ /* 0x000fc80003f0e170 */
[----:B------:R-:W-:Y:S01]  /*12730*/  ISETP.GE.AND P3, PT, R5, R3, PT ;  /* 0x000000030500720c */ /* 0x000fe20003f66270 */
[----:B0-----:R-:W-:-:S05]  /*12740*/  VIADD R6, R10, 0x1 ;  /* 0x000000010a067836 */ /* 0x001fca0000000000 */
[----:B------:R-:W-:-:S04]  /*12750*/  ISETP.NE.AND P2, PT, R6, 0x2, PT ;  /* 0x000000020600780c */ /* 0x000fc80003f45270 */
[----:B------:R-:W-:Y:S02]  /*12760*/  SEL R7, RZ, 0x1, P2 ;  /* 0x00000001ff077807 */ /* 0x000fe40001000000 */
[----:B------:R-:W-:Y:S02]  /*12770*/  SEL R6, R6, RZ, P2 ;  /* 0x000000ff06067207 */ /* 0x000fe40001000000 */
[----:B--2---:R-:W-:-:S03]  /*12780*/  LOP3.LUT R9, R9, R7, RZ, 0x3c, !PT ;  /* 0x0000000709097212 */ /* 0x004fc600078e3cff */
[----:B------:R0:W-:Y:S04]  /*12790*/  STL [R1+0x4], R6 ;  /* 0x0000040601007387 */ /* 0x0001e80000100800 */
[----:B------:R0:W-:Y:S01]  /*127a0*/  STL [R1+0x10], R9 ;  /* 0x0000100901007387 */ /* 0x0001e20000100800 */
[----:B------:R-:W-:Y:S05]  /*127b0*/  @!P3 BRA `(.L_x_538) ;  /* 0x000000040074b947 */ /* 0x000fea0003800000 */
.L_x_568:
[----:B------:R-:W-:Y:S05]  /*127c0*/  YIELD ;  /* 0x0000000000007946 */ /* 0x000fea0003800000 */
[----:B------:R-:W-:Y:S04]  /*127d0*/  BSSY B1, `(.L_x_556) ;  /* 0x000004f000017945 */ /* 0x000fe80003800000 */
[----:B--2---:R-:W-:Y:S05]  /*127e0*/  @!P6 BRA `(.L_x_557) ;  /* 0x000000040034e947 */ /* 0x004fea0003800000 */
[----:B0-----:R-:W2:Y:S04]  /*127f0*/  LDL R6, [R1+0x4] ;  /* 0x0000040001067983 */ /* 0x001ea80000100800 */
[----:B------:R-:W3:Y:S01]  /*12800*/  LDL R7, [R1+0x10] ;  /* 0x0000100001077983 */ /* 0x000ee20000100800 */
[----:B------:R-:W0:Y:S01]  /*12810*/  S2R R8, SR_TID.X ;  /* 0x0000000000087919 */ /* 0x000e220000002100 */
[----:B------:R-:W-:Y:S01]  /*12820*/  BSSY B2, `(.L_x_558) ;  /* 0x0000007000027945 */ /* 0x000fe20003800000 */
[----:B0-----:R-:W-:-:S04]  /*12830*/  LOP3.LUT R8, R8, 0x7f, RZ, 0xc0, !PT ;  /* 0x0000007f08087812 */ /* 0x001fc800078ec0ff */
[----:B------:R-:W-:Y:S01]  /*12840*/  ISETP.NE.AND P3, PT, R8, RZ, PT ;  /* 0x000000ff0800720c */ /* 0x000fe20003f65270 */
[----:B--2---:R-:W-:Y:S01]  /*12850*/  IMAD R6, R6, 0x8, R17 ;  /* 0x0000000806067824 */ /* 0x004fe200078e0211 */
[----:B---3--:R-:W-:-:S04]  /*12860*/  SHF.L.U32 R7, R7, 0x1f, RZ ;  /* 0x0000001f07077819 */ /* 0x008fc800000006ff */
[----:B------:R-:W0:Y:S02]  /*12870*/  SYNCS.PHASECHK.TRANS64.TRYWAIT P2, [R6+URZ+0x132a0], R7 ;  /* 0x0132a007060075a7 */ /* 0x000e24000804017f */
[----:B0-----:R-:W-:Y:S05]  /*12880*/  @!P2 BRA `(.L_x_559) ;  /* 0x000000640058a947 */ /* 0x001fea0003800000 */
.L_x_697:
[----:B------:R-:W-:Y:S05]  /*12890*/  BSYNC B2 ;  /* 0x0000000000027941 */ /* 0x000fea0003800000 */
.L_x_558:
        /* <DEDUP_REMOVED lines=9> */
.L_x_561:
[----:B------:R-:W-:Y:S05]  /*12930*/  BSYNC B2 ;  /* 0x0000000000027941 */ /* 0x000fea0003800000 */
.L_x_560:
[----:B------:R-:W2:Y:S01]  /*12940*/  LDL R8, [R1+0x4] ;  /* 0x0000040001087983 */ /* 0x000ea20000100800 */
[----:B------:R-:W-:Y:S01]  /*12950*/  IMAD.MOV.U32 R12, RZ, RZ, RZ ;  /* 0x000000ffff0c7224 */ /* 0x000fe200078e00ff */
[----:B------:R-:W-:Y:S01]  /*12960*/  UIADD3 UR4, UP0, UR38, 0x570, URZ ;  /* 0x0000057026047890 */ /* 0x000fe2000ff1e03f */
[----:B------:R-:W-:Y:S01]  /*12970*/  PLOP3.LUT P2, PT, PT, PT, PT, 0x80, 0x0 ;  /* 0x000000000000781c */ /* 0x000fe20003f4f070 */
[----:B------:R-:W-:Y:S01]  /*12980*/  IMAD R9, R5, 0xa0, R0 ;  /* 0x000000a005097824 */ /* 0x000fe200078e0200 */
[----:B------:R-:W-:Y:S01]  /*12990*/  UMOV UR6, 0x0 ;  /* 0x0000000000067882 */ /* 0x000fe20000000000 */
[----:B------:R-:W-:Y:S01]  /*129a0*/  R2UR UR10, R12 ;  /* 0x000000000c0a72ca */ /* 0x000fe200000e0000 */
[----:B------:R-:W-:Y:S01]  /*129b0*/  VIADD R10, R6, 0x13290 ;  /* 0x00013290060a7836 */ /* 0x000fe20000000000 */
[----:B------:R-:W-:Y:S01]  /*129c0*/  UIADD3.X UR5, URZ, UR39, URZ, UP0, !UPT ;  /* 0x000000273f057290 */ /* 0x000fe200087fe43f */
[----:B------:R-:W-:Y:S01]  /*129d0*/  UMOV UR7, 0x12f00000 ;  /* 0x12f0000000077882 */ /* 0x000fe20000000000 */
[----:B--2---:R-:W-:-:S04]  /*129e0*/  IMAD R8, R8, 0x2800, R17 ;  /* 0x0000280008087824 */ /* 0x004fc800078e0211 */
[----:B------:R-:W-:-:S07]  /*129f0*/  VIADD R11, R8, 0xe000 ;  /* 0x0000e000080b7836 */ /* 0x000fce0000000000 */
.L_x_562:
        /* <DEDUP_REMOVED lines=13> */
.L_x_698:
[----:B------:R-:W-:Y:S05]  /*12ad0*/  BSYNC B2 ;  /* 0x0000000000027941 */ /* 0x000fea0003800000 */
.L_x_563:
        /* <DEDUP_REMOVED lines=11> */
.L_x_566:
[----:B------:R-:W-:Y:S05]  /*12b90*/  BSYNC B2 ;  /* 0x0000000000027941 */ /* 0x000fea0003800000 */
.L_x_565:
[----:B------:R-:W-:Y:S01]  /*12ba0*/  R2UR UR10, R12 ;  /* 0x000000000c0a72ca */ /* 0x000fe200000e0000 */
[----:B------:R-:W-:Y:S01]  /*12bb0*/  UIADD3 UR4, UP0, UR38, 0x670, URZ ;  /* 0x0000067026047890 */ /* 0x000fe2000ff1e03f */
[----:B------:R-:W-:Y:S01]  /*12bc0*/  R2UR UR6, R10 ;  /* 0x000000000a0672ca */ /* 0x000fe200000e0000 */
[----:B01----:R-:W-:Y:S01]  /*12bd0*/  VIADD R6, R6, 0x132b0 ;  /* 0x000132b006067836 */ /* 0x003fe20000000000 */
[----:B------:R-:W-:Y:S01]  /*12be0*/  R2UR UR7, R11 ;  /* 0x000000000b0772ca */ /* 0x000fe200000e0000 */
[----:B------:R-:W-:Y:S01]  /*12bf0*/  UIADD3.X UR5, URZ, UR39, URZ, UP0, !UPT ;  /* 0x000000273f057290 */ /* 0x000fe200087fe43f */
[----:B------:R-:W-:Y:S02]  /*12c00*/  PLOP3.LUT P2, PT, PT, PT, PT, 0x80, 0x0 ;  /* 0x000000000000781c */ /* 0x000fe40003f4f070 */
[----:B------:R-:W-:-:S11]  /*12c10*/  IADD3 R8, R8, 0x6000, RZ ;  /* 0x0000600008087810 */ /* 0x000fd60007ffe0ff */
.L_x_567:
        /* <DEDUP_REMOVED lines=10> */
.L_x_557:
[----:B------:R-:W-:Y:S05]  /*12cc0*/  BSYNC B1 ;  /* 0x0000000000017941 */ /* 0x000fea0003800000 */
.L_x_556:
[----:B------:R-:W0:Y:S04]  /*12cd0*/  LDL.LU R7, [R1+0x4] ;  /* 0x0000040001077983 */ /* 0x000e280000300800 */
[----:B------:R-:W2:Y:S01]  /*12ce0*/  LDL.LU R10, [R1+0x10] ;  /* 0x00001000010a7983 */ /* 0x000ea20000300800 */
[C---:B------:R-:W-:Y:S01]  /*12cf0*/  ISETP.GT.AND P3, PT, R5.reuse, R3, PT ;  /* 0x000000030500720c */ /* 0x040fe20003f64270 */
[----:B------:R-:W-:Y:S02]  /*12d00*/  VIADD R5, R5, 0xffffffff ;  /* 0xffffffff05057836 */ /* 0x000fe40000000000 */
[----:B0-----:R-:W-:-:S05]  /*12d10*/  VIADD R6, R7, 0x1 ;  /* 0x0000000107067836 */ /* 0x001fca0000000000 */
[----:B------:R-:W-:-:S04]  /*12d20*/  ISETP.NE.AND P2, PT, R6, 0x2, PT ;  /* 0x000000020600780c */ /* 0x000fc80003f45270 */
[----:B------:R-:W-:Y:S02]  /*12d30*/  SEL R7, RZ, 0x1, P2 ;  /* 0x00000001ff077807 */ /* 0x000fe40001000000 */
[----:B------:R-:W-:Y:S02]  /*12d40*/  SEL R6, R6, RZ, P2 ;  /* 0x000000ff06067207 */ /* 0x000fe40001000000 */
[----:B--2---:R-:W-:-:S05]  /*12d50*/  LOP3.LUT R10, R10, R7, RZ, 0x3c, !PT ;  /* 0x000000070a0a7212 */ /* 0x004fca00078e3cff */
[----:B------:R2:W-:Y:S04]  /*12d60*/  STL [R1+0x10], R10 ;  /* 0x0000100a01007387 */ /* 0x0005e80000100800 */
[----:B------:R2:W-:Y:S01]  /*12d70*/  STL [R1+0x4], R6 ;  /* 0x0000040601007387 */ /* 0x0005e20000100800 */
[----:B------:R-:W-:Y:S05]  /*12d80*/  @P3 BRA `(.L_x_568) ;  /* 0xfffffff8008c3947 */ /* 0x000fea000383ffff */
.L_x_538:
[----:B------:R-:W-:Y:S05]  /*12d90*/  BSYNC B0 ;  /* 0x0000000000007941 */ /* 0x000fea0003800000 */
.L_x_537:
[----:B------:R-:W-:Y:S05]  /*12da0*/  @!P0 WARPSYNC.ALL ;  /* 0x0000000000008948 */ /* 0x000fea0003800000 */
[----:B------:R-:W-:Y:S01]  /*12db0*/  @!P0 BAR.SYNC.DEFER_BLOCKING 0xc, 0x200 ;  /* 0x0308000000008b1d */ /* 0x000fe20000010000 */
[----:B------:R-:W-:-:S05]  /*12dc0*/  IMAD.MOV.U32 R26, RZ, RZ, RZ ;  /* 0x000000ffff1a7224 */ /* 0x000fca00078e00ff */
[----:B------:R-:W-:Y:S04]  /*12dd0*/  BSSY B0, `(.L_x_569) ;  /* 0x000001f000007945 */ /* 0x000fe80003800000 */
[----:B------:R-:W-:Y:S05]  /*12de0*/  @!P1 BRA `(.L_x_570) ;  /* 0x0000000000749947 */ /* 0x000fea0003800000 */
[----:B------:R-:W-:-:S13]  /*12df0*/  ISETP.NE.AND P0, PT, R4, RZ, PT ;  /* 0x000000ff0400720c */ /* 0x000fda0003f05270 */
[----:B------:R-:W3:Y:S02]  /*12e00*/  @!P0 LDC R4, c[0x0][0x9f0] ;  /* 0x00027c00ff048b82 */ /* 0x000ee40000000800 */
[----:B---3--:R-:W-:-:S04]  /*12e10*/  IABS R0, R4 ;  /* 0x0000000400007213 */ /* 0x008fc80000000000 */
[----:B------:R-:W3:Y:S08]  /*12e20*/  I2F.RP R2, R0 ;  /* 0x0000000000027306 */ /* 0x000ef00000209400 */
[----:B---3--:R-:W3:Y:S02]  /*12e30*/  MUFU.RCP R2, R2 ;  /* 0x0000000200027308 */ /* 0x008ee40000001000 */
[----:B---3--:R-:W-:-:S06]  /*12e40*/  VIADD R2, R2, 0xffffffe ;  /* 0x0ffffffe02027836 */ /* 0x008fcc0000000000 */
[----:B------:R-:W3:Y:S02]  /*12e50*/  F2I.FTZ.U32.TRUNC.NTZ R3, R2 ;  /* 0x0000000200037305 */ /* 0x000ee4000021f000 */
[----:B---3--:R-:W-:-:S04]  /*12e60*/  IMAD.MOV R2, RZ, RZ, -R3 ;  /* 0x000000ffff027224 */ /* 0x008fc800078e0a03 */
[----:B------:R-:W-:Y:S02]  /*12e70*/  IMAD R5, R2, R0, RZ ;  /* 0x0000000002057224 */ /* 0x000fe400078e02ff */
[----:B------:R-:W-:-:S04]  /*12e80*/  IMAD.MOV.U32 R2, RZ, RZ, RZ ;  /* 0x000000ffff027224 */ /* 0x000fc800078e00ff */
[----:B------:R-:W-:Y:S01]  /*12e90*/  IMAD.HI.U32 R7, R3, R5, R2 ;  /* 0x0000000503077227 */ /* 0x000fe200078e0002 */
[----:B------:R-:W-:Y:S02]  /*12ea0*/  IABS R2, R4 ;  /* 0x0000000400027213 */ /* 0x000fe40000000000 */
[----:B------:R-:W-:-:S03]  /*12eb0*/  IADD3 R3, R20, -0x1, R4 ;  /* 0xffffffff14037810 */ /* 0x000fc60007ffe004 */
[----:B------:R-:W-:Y:S01]  /*12ec0*/  IMAD.MOV R2, RZ, RZ, -R2 ;  /* 0x000000ffff027224 */ /* 0x000fe200078e0a02 */
[----:B------:R-:W-:Y:S02]  /*12ed0*/  IABS R5, R3 ;  /* 0x0000000300057213 */ /* 0x000fe40000000000 */
[----:B------:R-:W-:Y:S01]  /*12ee0*/  LOP3.LUT R3, R3, R4, RZ, 0x3c, !PT ;  /* 0x0000000403037212 */ /* 0x000fe200078e3cff */
[----:B0-2---:R-:W-:Y:S02]  /*12ef0*/  IMAD.MOV.U32 R6, RZ, RZ, R2 ;  /* 0x000000ffff067224 */ /* 0x005fe400078e0002 */
[----:B------:R-:W-:Y:S01]  /*12f00*/  IMAD.HI.U32 R2, R7, R5, RZ ;  /* 0x0000000507027227 */ /* 0x000fe200078e00ff */
[----:B------:R-:W-:-:S03]  /*12f10*/  ISETP.GE.AND P2, PT, R3, RZ, PT ;  /* 0x000000ff0300720c */ /* 0x000fc60003f46270 */
[----:B------:R-:W-:-:S05]  /*12f20*/  IMAD R5, R2, R6, R5 ;  /* 0x0000000602057224 */ /* 0x000fca00078e0205 */
[----:B------:R-:W-:-:S13]  /*12f30*/  ISETP.GT.U32.AND P1, PT, R0, R5, PT ;  /* 0x000000050000720c */ /* 0x000fda0003f24070 */
[----:B------:R-:W-:Y:S01]  /*12f40*/  @!P1 IMAD.IADD R5, R5, 0x1, -R0 ;  /* 0x0000000105059824 */ /* 0x000fe200078e0a00 */
[----:B------:R-:W-:Y:S02]  /*12f50*/  @!P1 IADD3 R2, R2, 0x1, RZ ;  /* 0x0000000102029810 */ /* 0x000fe40007ffe0ff */
[----:B------:R-:W-:Y:S02]  /*12f60*/  ISETP.NE.AND P1, PT, R4, RZ, PT ;  /* 0x000000ff0400720c */ /* 0x000fe40003f25270 */
[----:B------:R-:W-:-:S13]  /*12f70*/  ISETP.GE.U32.AND P0, PT, R5, R0, PT ;  /* 0x000000000500720c */ /* 0x000fda0003f06070 */
[----:B------:R-:W-:-:S04]  /*12f80*/  @P0 VIADD R2, R2, 0x1 ;  /* 0x0000000102020836 */ /* 0x000fc80000000000 */
[----:B------:R-:W-:Y:S01]  /*12f90*/  @!P2 IMAD.MOV R2, RZ, RZ, -R2 ;  /* 0x000000ffff02a224 */ /* 0x000fe200078e0a02 */
[----:B------:R-:W-:-:S05]  /*12fa0*/  @!P1 LOP3.LUT R2, RZ, R4, RZ, 0x33, !PT ;  /* 0x00000004ff029212 */ /* 0x000fca00078e33ff */
[----:B------:R-:W-:-:S07]  /*12fb0*/  IMAD.MOV.U32 R26, RZ, RZ, R2 ;  /* 0x000000ffff1a7224 */ /* 0x000fce00078e0002 */
.L_x_570:
[----:B------:R-:W-:Y:S05]  /*12fc0*/  BSYNC B0 ;  /* 0x0000000000007941 */ /* 0x000fea0003800000 */
.L_x_569:
[----:B------:R-:W-:-:S05]  /*12fd0*/  IMAD R0, R21, R26, RZ ;  /* 0x0000001a15007224 */ /* 0x000fca00078e02ff */
[----:B------:R3:W-:Y:S01]  /*12fe0*/  STL [R1+0x20], R0 ;  /* 0x0000200001007387 */ /* 0x0007e20000100800 */
[----:B------:R-:W-:-:S04]  /*12ff0*/  VIADDMNMX R26, R0, R26, R20, PT ;  /* 0x0000001a001a7246 */ /* 0x000fc80003800114 */
[----:B------:R-:W-:-:S13]  /*13000*/  ISETP.GT.AND P0, PT, R26, R0, PT ;  /* 0x000000001a00720c */ /* 0x000fda0003f04270 */
[----:B---3--:R-:W-:Y:S05]  /*13010*/  @P0 BRA `(.L_x_571) ;  /* 0x0000000000440947 */ /* 0x008fea0003800000 */
[----:B------:R-:W3:Y:S02]  /*13020*/  S2R R0, SR_TID.X ;  /* 0x0000000000007919 */ /* 0x000ee40000002100 */
[----:B---3--:R-:W-:-:S04]  /*13030*/  LOP3.LUT R0, R0, 0x7f, RZ, 0xc0, !PT ;  /* 0x0000007f00007812 */ /* 0x008fc800078ec0ff */
[----:B------:R-:W-:-:S13]  /*13040*/  ISETP.NE.AND P0, PT, R0, RZ, PT ;  /* 0x000000ff0000720c */ /* 0x000fda0003f05270 */
[----:B------:R-:W-:Y:S05]  /*13050*/  @P0 BRA `(.L_x_572) ;  /* 0x0000004000300947 */ /* 0x000fea0003800000 */
[----:B------:R-:W3:Y:S01]  /*13060*/  S2R R5, SR_LANEID ;  /* 0x0000000000057919 */ /* 0x000ee20000000000 */
[----:B------:R-:W-:Y:S01]  /*13070*/  VOTEU.ANY UR4, UPT, PT ;  /* 0x0000000000047886 */ /* 0x000fe200038e0100 */
[----:B------:R-:W4:Y:S01]  /*13080*/  LDC.64 R2, c[0x0][0xc60] ;  /* 0x00031800ff027b82 */ /* 0x000f220000000a00 */
[----:B------:R-:W3:Y:S02]  /*13090*/  FLO.U32 R0, UR4 ;  /* 0x0000000400007d00 */ /* 0x000ee400080e0000 */
[----:B---3--:R-:W-:-:S06]  /*130a0*/  ISETP.EQ.U32.AND P0, PT, R0, R5, PT ;  /* 0x000000050000720c */ /* 0x008fcc0003f02070 */
[----:B------:R-:W4:Y:S07]  /*130b0*/  POPC R5, UR4 ;  /* 0x0000000400057d09 */ /* 0x000f2e0008000000 */
[----:B----4-:R-:W3:Y:S01]  /*130c0*/  @P0 ATOMG.E.ADD.STRONG.GPU PT, R3, desc[UR40][R2.64], R5 ;  /* 0x00000005020309a8 */ /* 0x010ee200081ee1e8 */
[----:B------:R-:W4:Y:S02]  /*130d0*/  S2R R4, SR_LTMASK ;  /* 0x0000000000047919 */ /* 0x000f240000003900 */
[----:B----4-:R-:W-:-:S04]  /*130e0*/  LOP3.LUT R4, R4, UR4, RZ, 0xc0, !PT ;  /* 0x0000000404047c12 */ /* 0x010fc8000f8ec0ff */
[----:B------:R-:W4:Y:S01]  /*130f0*/  POPC R7, R4 ;  /* 0x0000000400077309 */ /* 0x000f220000000000 */
[----:B---3--:R-:W4:Y:S02]  /*13100*/  SHFL.IDX PT, R0, R3, R0, 0x1f ;  /* 0x00001f0003007589 */ /* 0x008f2400000e0000 */
[----:B----4-:R-:W-:Y:S01]  /*13110*/  IADD3 R24, R0, UR36, R7 ;  /* 0x0000002400187c10 */ /* 0x010fe2000fffe007 */
[----:B------:R-:W-:Y:S06]  /*13120*/  BRA `(.L_x_572) ;  /* 0x0000003c00fc7947 */ /* 0x000fec0003800000 */
.L_x_571:
        /* <DEDUP_REMOVED lines=8> */
[----:B------:R-:W-:Y:S01]  /*131b0*/  IMAD.U32 R4, RZ, RZ, UR6 ;  /* 0x00000006ff047e24 */ /* 0x000fe2000f8e00ff */
[----:B------:R-:W-:Y:S01]  /*131c0*/  MOV R8, 0x70 ;  /* 0x0000007000087802 */ /* 0x000fe20000000f00 */
[----:B------:R-:W3:Y:S01]  /*131d0*/  LDC.64 R2, c[0x4][R2] ;  /* 0x0100000002027b82 */ /* 0x000ee20000000a00 */
[----:B------:R-:W-:Y:S02]  /*131e0*/  IMAD.U32 R5, RZ, RZ, UR7 ;  /* 0x00000007ff057e24 */ /* 0x000fe4000f8e00ff */
[----:B0-2---:R-:W-:Y:S02]  /*131f0*/  IMAD.U32 R6, RZ, RZ, UR8 ;  /* 0x00000008ff067e24 */ /* 0x005fe4000f8e00ff */
[----:B------:R-:W-:-:S02]  /*13200*/  IMAD.U32 R7, RZ, RZ, UR9 ;  /* 0x00000009ff077e24 */ /* 0x000fc4000f8e00ff */
[----:B------:R-:W-:Y:S02]  /*13210*/  IMAD.U32 R10, RZ, RZ, UR4 ;  /* 0x00000004ff0a7e24 */ /* 0x000fe4000f8e00ff */
[----:B------:R-:W-:Y:S02]  /*13220*/  IMAD.U32 R11, RZ, RZ, UR5 ;  /* 0x00000005ff0b7e24 */ /* 0x000fe4000f8e00ff */
[----:B------:R-:W-:Y:S02]  /*13230*/  IMAD.MOV.U32 R12, RZ, RZ, 0x1 ;  /* 0x00000001ff0c7424 */ /* 0x000fe400078e00ff */
[----:B------:R-:W-:-:S07]  /*13240*/  IMAD.MOV.U32 R13, RZ, RZ, RZ ;  /* 0x000000ffff0d7224 */ /* 0x000fce00078e00ff */
[----:B------:R-:W-:-:S07]  /*13250*/  LEPC R20, `(.L_x_574) ;  /* 0x000000001014794e */ /* 0x000fce0000000000 */
[----:B-1-3--:R-:W-:Y:S05]  /*13260*/  CALL.ABS.NOINC R2 ;  /* 0x0000000002007343 */ /* 0x00afea0003c00000 */
.L_x_574:
[----:B------:R-:W-:Y:S05]  /*13270*/  BSYNC B6 ;  /* 0x0000000000067941 */ /* 0x000fea0003800000 */
.L_x_573:
        /* <DEDUP_REMOVED lines=8> */
[----:B---3--:R-:W-:Y:S01]  /*13300*/  MOV R2, 0x0 ;  /* 0x0000000000027802 */ /* 0x008fe20000000f00 */
        /* <DEDUP_REMOVED lines=15> */
.L_x_576:
[----:B------:R-:W-:Y:S05]  /*13400*/  BSYNC B6 ;  /* 0x0000000000067941 */ /* 0x000fea0003800000 */
.L_x_575:
[----:B------:R-:W-:Y:S01]  /*13410*/  VIADD R0, R17, 0x1000 ;  /* 0x0000100011007836 */ /* 0x000fe20000000000 */
[----:B------:R-:W-:Y:S04]  /*13420*/  BSSY B6, `(.L_x_577) ;  /* 0x0000013000067945 */ /* 0x000fe80003800000 */
[----:B------:R-:W-:-:S13]  /*13430*/  LOP3.LUT P0, RZ, R0, 0x9f, RZ, 0xc0, !PT ;  /* 0x0000009f00ff7812 */ /* 0x000fda000780c0ff */
[----:B------:R-:W-:Y:S05]  /*13440*/  @!P0 BRA `(.L_x_578) ;  /* 0x0000000000408947 */ /* 0x000fea0003800000 */
[----:B---3--:R-:W-:Y:S01]  /*13450*/  MOV R2, 0x0 ;  /* 0x0000000000027802 */ /* 0x008fe20000000f00 */
[----:B------:R-:W-:Y:S01]  /*13460*/  ULDC.64 UR6, c[0x4][0x98] ;  /* 0x0100260000067ab9 */ /* 0x000fe20000000a00 */
[----:B------:R-:W-:Y:S01]  /*13470*/  ULDC.64 UR8, c[0x4][0xa0] ;  /* 0x0100280000087ab9 */ /* 0x000fe20000000a00 */
[----:B------:R-:W-:Y:S01]  /*13480*/  ULDC.64 UR4, c[0x4][0x18] ;  /* 0x0100060000047ab9 */ /* 0x000fe20000000a00 */
[----:B------:R-:W-:Y:S01]  /*13490*/  IMAD.U32 R4, RZ, RZ, UR6 ;  /* 0x00000006ff047e24 */ /* 0x000fe2000f8e00ff */
[----:B------:R-:W-:Y:S01]  /*134a0*/  MOV R13, RZ ;  /* 0x000000ff000d7202 */ /* 0x000fe20000000f00 */
[----:B------:R-:W3:Y:S01]  /*134b0*/  LDC.64 R2, c[0x4][R2] ;  /* 0x0100000002027b82 */ /* 0x000ee20000000a00 */
[----:B------:R-:W-:Y:S02]  /*134c0*/  IMAD.U32 R5, RZ, RZ, UR7 ;  /* 0x00000007ff057e24 */ /* 0x000fe4000f8e00ff */
[----:B0-2---:R-:W-:Y:S02]  /*134d0*/  IMAD.U32 R6, RZ, RZ, UR8 ;  /* 0x00000008ff067e24 */ /* 0x005fe4000f8e00ff */
[----:B------:R-:W-:-:S02]  /*134e0*/  IMAD.U32 R7, RZ, RZ, UR9 ;  /* 0x00000009ff077e24 */ /* 0x000fc4000f8e00ff */
[----:B------:R-:W-:Y:S02]  /*134f0*/  IMAD.U32 R10, RZ, RZ, UR4 ;  /* 0x00000004ff0a7e24 */ /* 0x000fe4000f8e00ff */
[----:B------:R-:W-:Y:S02]  /*13500*/  IMAD.U32 R11, RZ, RZ, UR5 ;  /* 0x00000005ff0b7e24 */ /* 0x000fe4000f8e00ff */
[----:B------:R-:W-:Y:S02]  /*13510*/  IMAD.MOV.U32 R8, RZ, RZ, 0x70 ;  /* 0x00000070ff087424 */ /* 0x000fe400078e00ff */
[----:B------:R-:W-:-:S07]  /*13520*/  IMAD.MOV.U32 R12, RZ, RZ, 0x1 ;  /* 0x00000001ff0c7424 */ /* 0x000fce00078e00ff */
[----:B------:R-:W-:-:S07]  /*13530*/  LEPC R20, `(.L_x_578) ;  /* 0x000000001014794e */ /* 0x000fce0000000000 */
[----:B-1-3--:R-:W-:Y:S05]  /*13540*/  CALL.ABS.NOINC R2 ;  /* 0x0000000002007343 */ /* 0x00afea0003c00000 */
.L_x_578:
[----:B------:R-:W-:Y:S05]  /*13550*/  BSYNC B6 ;  /* 0x0000000000067941 */ /* 0x000fea0003800000 */
.L_x_577:
[----:B---3--:R-:W3:Y:S01]  /*13560*/  LDL R2, [R1+0x24] ;  /* 0x0000240001027983 */ /* 0x008ee20000100800 */
[----:B------:R-:W-:Y:S01]  /*13570*/  BSSY B6, `(.L_x_579) ;  /* 0x0000013000067945 */ /* 0x000fe20003800000 */
[----:B---3--:R-:W-:-:S13]  /*13580*/  LOP3.LUT P6, RZ, R2, 0x1, RZ, 0xc0, !PT ;  /* 0x0000000102ff7812 */ /* 0x008fda00078cc0ff */
[----:B------:R-:W-:Y:S05]  /*13590*/  @!P6 BRA `(.L_x_580) ;  /* 0x000000000040e947 */ /* 0x000fea0003800000 */
[----:B------:R-:W-:Y:S01]  /*135a0*/  MOV R2, 0x0 ;  /* 0x0000000000027802 */ /* 0x000fe20000000f00 */
[----:B------:R-:W-:Y:S01]  /*135b0*/  ULDC.64 UR4, c[0x4][0x98] ;  /* 0x0100260000047ab9 */ /* 0x000fe20000000a00 */
[----:B------:R-:W-:Y:S01]  /*135c0*/  ULDC.64 UR6, c[0x4][0xa0] ;  /* 0x0100280000067ab9 */ /* 0x000fe20000000a00 */
[----:B------:R-:W-:Y:S01]  /*135d0*/  ULDC.64 UR8, c[0x4][0x20] ;  /* 0x0100080000087ab9 */ /* 0x000fe20000000a00 */
[----:B------:R-:W-:Y:S02]  /*135e0*/  IMAD.U32 R4, RZ, RZ, UR4 ;  /* 0x00000004ff047e24 */ /* 0x000fe4000f8e00ff */
[----:B------:R-:W3:Y:S01]  /*135f0*/  LDC.64 R2, c[0x4][R2] ;  /* 0x0100000002027b82 */ /* 0x000ee20000000a00 */
[----:B------:R-:W-:Y:S02]  /*13600*/  IMAD.U32 R5, RZ, RZ, UR5 ;  /* 0x00000005ff057e24 */ /* 0x000fe4000f8e00ff */
[----:B0-2---:R-:W-:Y:S02]  /*13610*/  IMAD.U32 R6, RZ, RZ, UR6 ;  /* 0x00000006ff067e24 */ /* 0x005fe4000f8e00ff */
[----:B------:R-:W-:-:S02]  /*13620*/  IMAD.U32 R7, RZ, RZ, UR7 ;  /* 0x00000007ff077e24 */ /* 0x000fc4000f8e00ff */
[----:B------:R-:W-:Y:S02]  /*13630*/  IMAD.U32 R10, RZ, RZ, UR8 ;  /* 0x00000008ff0a7e24 */ /* 0x000fe4000f8e00ff */
[----:B------:R-:W-:Y:S02]  /*13640*/  IMAD.U32 R11, RZ, RZ, UR9 ;  /* 0x00000009ff0b7e24 */ /* 0x000fe4000f8e00ff */
[----:B------:R-:W-:Y:S02]  /*13650*/  IMAD.MOV.U32 R8, RZ, RZ, 0x70 ;  /* 0x00000070ff087424 */ /* 0x000fe400078e00ff */
[----:B------:R-:W-:Y:S02]  /*13660*/  IMAD.MOV.U32 R12, RZ, RZ, 0x1 ;  /* 0x00000001ff0c7424 */ /* 0x000fe400078e00ff */
[----:B------:R-:W-:-:S07]  /*13670*/  IMAD.MOV.U32 R13, RZ, RZ, RZ ;  /* 0x000000ffff0d7224 */ /* 0x000fce00078e00ff */
[----:B------:R-:W-:-:S07]  /*13680*/  LEPC R20, `(.L_x_580) ;  /* 0x000000001014794e */ /* 0x000fce0000000000 */
[----:B-1-3--:R-:W-:Y:S05]  /*13690*/  CALL.ABS.NOINC R2 ;  /* 0x0000000002007343 */ /* 0x00afea0003c00000 */
.L_x_580:
[----:B------:R-:W-:Y:S05]  /*136a0*/  BSYNC B6 ;  /* 0x0000000000067941 */ /* 0x000fea0003800000 */
.L_x_579:
[----:B------:R-:W3:Y:S01]  /*136b0*/  LDL R13, [R1+0x8] ;  /* 0x00000800010d7983 */ /* 0x000ee20000100800 */
[----:B------:R-:W-:Y:S01]  /*136c0*/  ULDC.64 UR4, c[0x0][0x9f8] ;  /* 0x00027e0000047ab9 */ /* 0x000fe20000000a00 */
[----:B--2---:R-:W2:Y:S01]  /*136d0*/  LDC R10, c[0x0][0x430] ;  /* 0x00010c00ff0a7b82 */ /* 0x004ea20000000800 */
[----:B------:R-:W4:Y:S01]  /*136e0*/  S2R R2, SR_TID.X ;  /* 0x0000000000027919 */ /* 0x000f220000002100 */
[----:B------:R-:W-:Y:S01]  /*136f0*/  ISETP.NE.U32.AND P0, PT, RZ, UR4, PT ;  /* 0x00000004ff007c0c */ /* 0x000fe2000bf05070 */
[----:B01----:R-:W2:Y:S03]  /*13700*/  LDL R9, [R1+0x18] ;  /* 0x0000180001097983 */ /* 0x003ea60000100800 */
[----:B------:R-:W-:Y:S01]  /*13710*/  ISETP.NE.AND.EX P0, PT, RZ, UR5, PT, P0 ;  /* 0x00000005ff007c0c */ /* 0x000fe2000bf05300 */
[----:B------:R-:W0:Y:S01]  /*13720*/  S2R R20, SR_TID.X ;  /* 0x0000000000147919 */ /* 0x000e220000002100 */
[----:B------:R-:W-:Y:S01]  /*13730*/  MOV R0, 0xa0 ;  /* 0x000000a000007802 */ /* 0x000fe20000000f00 */
[----:B------:R-:W2:Y:S01]  /*13740*/  LDL R12, [R1+0x6c] ;  /* 0x00006c00010c7983 */ /* 0x000ea20000100800 */
[----:B----4-:R-:W-:-:S09]  /*13750*/  LOP3.LUT R21, R2, 0x7f, RZ, 0xc0, !PT ;  /* 0x0000007f02157812 */ /* 0x010fd200078ec0ff */
[----:B------:R-:W-:-:S04]  /*13760*/  @P0 IADD3 R2, P1, R19, UR4, RZ ;  /* 0x0000000413020c10 */ /* 0x000fc8000ff3e0ff */
[----:B------:R-:W-:Y:S01]  /*13770*/  @P0 IADD3.X R3, R22, UR5, RZ, P1, !PT ;  /* 0x0000000516030c10 */ /* 0x000fe20008ffe4ff */
[----:B0-----:R-:W-:Y:S01]  /*13780*/  IMAD.SHL.U32 R20, R20, 0x20, RZ ;  /* 0x0000002014147824 */ /* 0x001fe200078e00ff */
[----:B------:R-:W-:Y:S01]  /*13790*/  SHF.R.U32.HI R21, RZ, 0x2, R21 ;  /* 0x00000002ff157819 */ /* 0x000fe20000011615 */
[----:B------:R-:W-:-:S03]  /*137a0*/  IMAD R0, R26, R0, -0xa0 ;  /* 0xffffff601a007424 */ /* 0x000fc600078e0200 */
[----:B------:R-:W-:-:S05]  /*137b0*/  LOP3.LUT R20, R21, 0x60, R20, 0xf8, !PT ;  /* 0x0000006015147812 */ /* 0x000fca00078ef814 */
[----:B------:R-:W-:Y:S02]  /*137c0*/  IMAD.IADD R8, R20, 0x1, R0 ;  /* 0x0000000114087824 */ /* 0x000fe400078e0200 */
[----:B------:R-:W4:Y:S04]  /*137d0*/  LDL.LU R20, [R1+0x24] ;  /* 0x0000240001147983 */ /* 0x000f280000300800 */
[----:B---3--:R-:W3:Y:S01]  /*137e0*/  @P0 LDG.E R13, desc[UR40][R2.64] ;  /* 0x00000028020d0981 */ /* 0x008ee2000c1e1900 */
[----:B--2---:R-:W-:-:S13]  /*137f0*/  ISETP.NE.AND P2, PT, R10, 0x1, PT ;  /* 0x000000010a00780c */ /* 0x004fda0003f45270 */
[----:B------:R-:W0:Y:S08]  /*13800*/  @P2 LDC R4, c[0x0][0x434] ;  /* 0x00010d00ff042b82 */ /* 0x000e300000000800 */
[----:B------:R-:W1:Y:S01]  /*13810*/  @P2 LDC R6, c[0x0][0x438] ;  /* 0x00010e00ff062b82 */ /* 0x000e620000000800 */
[----:B------:R-:W2:Y:S02]  /*13820*/  S2R R21, SR_TID.X ;  /* 0x0000000000157919 */ /* 0x000ea40000002100 */
[C---:B--2---:R-:W-:Y:S01]  /*13830*/  LOP3.LUT R11, R21.reuse, 0x7f, RZ, 0xc0, !PT ;  /* 0x0000007f150b7812 */ /* 0x044fe200078ec0ff */
[----:B------:R-:W-:-:S03]  /*13840*/  IMAD.SHL.U32 R21, R21, 0x20, RZ ;  /* 0x0000002015157824 */ /* 0x000fc600078e00ff */
[----:B------:R-:W-:-:S04]  /*13850*/  SHF.R.U32.HI R11, RZ, 0x2, R11 ;  /* 0x00000002ff0b7819 */ /* 0x000fc8000001160b */
[----:B------:R-:W-:-:S04]  /*13860*/  LOP3.LUT R21, R11, 0x60, R21, 0xf8, !PT ;  /* 0x000000600b157812 */ /* 0x000fc800078ef815 */
[----:B------:R-:W-:-:S05]  /*13870*/  LOP3.LUT R21, R21, 0x80, RZ, 0xfc, !PT ;  /* 0x0000008015157812 */ /* 0x000fca00078efcff */
[----:B------:R-:W-:Y:S01]  /*13880*/  IMAD.IADD R0, R21, 0x1, R0 ;  /* 0x0000000115007824 */ /* 0x000fe200078e0200 */
[----:B----4-:R-:W-:Y:S01]  /*13890*/  LOP3.LUT R20, R20, 0xfffffffd, RZ, 0xc0, !PT ;  /* 0xfffffffd14147812 */ /* 0x010fe200078ec0ff */
[----:B------:R-:W-:Y:S01]  /*138a0*/  UMOV UR4, 0xffffffff ;  /* 0xffffffff00047882 */ /* 0x000fe20000000000 */
[----:B---3--:R2:W-:Y:S01]  /*138b0*/  @P0 STL [R1+0x8], R13 ;  /* 0x0000080d01000387 */ /* 0x0085e20000100800 */
[C---:B------:R-:W-:Y:S01]  /*138c0*/  ISETP.GE.AND P0, PT, R8.reuse, R23, PT ;  /* 0x000000170800720c */ /* 0x040fe20003f06270 */
[----:B------:R-:W-:-:S12]  /*138d0*/  IMAD.IADD R8, R8, 0x1, R9 ;  /* 0x0000000108087824 */ /* 0x000fd800078e0209 */
[----:B------:R-:W3:Y:S01]  /*138e0*/  @!P0 LDC.64 R2, c[0x0][0x428] ;  /* 0x00010a00ff028b82 */ /* 0x000ee20000000a00 */
[----:B0-----:R-:W-:Y:S01]  /*138f0*/  @P2 IMAD.HI.U32 R4, R8, R4, RZ ;  /* 0x0000000408042227 */ /* 0x001fe200078e00ff */
[----:B------:R-:W-:-:S03]  /*13900*/  SHF.R.S32.HI R14, RZ, 0x1f, R13 ;  /* 0x0000001fff0e7819 */ /* 0x000fc6000001140d */
[----:B------:R-:W-:Y:S01]  /*13910*/  IMAD.MOV.U32 R5, RZ, RZ, R8 ;  /* 0x000000ffff057224 */ /* 0x000fe200078e0008 */
[----:B-1----:R-:W-:-:S04]  /*13920*/  @P2 SHF.R.U32.HI R5, RZ, R6, R4 ;  /* 0x00000006ff052219 */ /* 0x002fc80000011604 */
[--C-:B------:R-:W-:Y:S01]  /*13930*/  @!P0 SHF.R.S32.HI R7, RZ, 0x1f, R5.reuse ;  /* 0x0000001fff078819 */ /* 0x100fe20000011405 */
[----:B------:R-:W-:Y:S02]  /*13940*/  @!P0 IMAD.MOV.U32 R6, RZ, RZ, R5 ;  /* 0x000000ffff068224 */ /* 0x000fe400078e0005 */
[-C--:B---3--:R-:W-:Y:S02]  /*13950*/  @!P0 IMAD R4, R14, R2.reuse, RZ ;  /* 0x000000020e048224 */ /* 0x088fe400078e02ff */
[----:B------:R-:W-:-:S04]  /*13960*/  @!P0 IMAD.WIDE.U32 R6, R13, R2, R6 ;  /* 0x000000020d068225 */ /* 0x000fc800078e0006 */
[----:B------:R-:W-:Y:S02]  /*13970*/  @!P0 IMAD R4, R13, R3, R4 ;  /* 0x000000030d048224 */ /* 0x000fe400078e0204 */
[----:B------:R-:W0:Y:S02]  /*13980*/  @!P0 LDC.64 R2, c[0x0][0x418] ;  /* 0x00010600ff028b82 */ /* 0x000e240000000a00 */
[----:B------:R-:W-:-:S06]  /*13990*/  @!P0 IMAD.IADD R4, R7, 0x1, R4 ;  /* 0x0000000107048824 */ /* 0x000fcc00078e0204 */
[----:B------:R-:W1:Y:S01]  /*139a0*/  @P2 LDC R7, c[0x0][0x438] ;  /* 0x00010e00ff072b82 */ /* 0x000e620000000800 */
[----:B0-----:R-:W-:-:S04]  /*139b0*/  @!P0 LEA R2, P1, R6, R2, 0x2 ;  /* 0x0000000206028211 */ /* 0x001fc800078210ff */
[----:B------:R-:W-:-:S03]  /*139c0*/  @!P0 LEA.HI.X R3, R6, R3, R4, 0x2, P1 ;  /* 0x0000000306038211 */ /* 0x000fc600008f1404 */
[----:B------:R-:W0:Y:S01]  /*139d0*/  @P2 LDC R6, c[0x0][0x434] ;  /* 0x00010d00ff062b82 */ /* 0x000e220000000800 */
[----:B------:R-:W-:-:S06]  /*139e0*/  IMAD.MOV.U32 R4, RZ, RZ, RZ ;  /* 0x000000ffff047224 */ /* 0x000fcc00078e00ff */
[----:B------:R3:W5:Y:S01]  /*139f0*/  @!P0 LDG.E R4, desc[UR40][R2.64] ;  /* 0x0000002802048981 */ /* 0x000762000c1e1900 */
[C---:B------:R-:W-:Y:S01]  /*13a00*/  ISETP.GE.AND P0, PT, R0.reuse, R23, PT ;  /* 0x000000170000720c */ /* 0x040fe20003f06270 */
[----:B---3--:R-:W-:-:S03]  /*13a10*/  IMAD.IADD R2, R0, 0x1, R9 ;  /* 0x0000000100027824 */ /* 0x008fc600078e0209 */
[----:B------:R-:W-:Y:S01]  /*13a20*/  ISETP.GT.U32.OR P0, PT, R21, 0x9f, P0 ;  /* 0x0000009f1500780c */ /* 0x000fe20000704470 */
[----:B0-----:R-:W-:-:S04]  /*13a30*/  @P2 IMAD.HI.U32 R3, R2, R6, RZ ;  /* 0x0000000602032227 */ /* 0x001fc800078e00ff */
[----:B------:R-:W-:Y:S01]  /*13a40*/  IMAD.MOV.U32 R0, RZ, RZ, R2 ;  /* 0x000000ffff007224 */ /* 0x000fe200078e0002 */
[----:B-1----:R-:W-:Y:S02]  /*13a50*/  @P2 SHF.R.U32.HI R0, RZ, R7, R3 ;  /* 0x00000007ff002219 */ /* 0x002fe40000011603 */
[----:B------:R-:W-:-:S05]  /*13a60*/  IADD3 R3, -R5, RZ, RZ ;  /* 0x000000ff05037210 */ /* 0x000fca0007ffe1ff */
[----:B------:R-:W0:Y:S01]  /*13a70*/  @!P0 LDC.64 R6, c[0x0][0x418] ;  /* 0x00010600ff068b82 */ /* 0x000e220000000a00 */
[----:B------:R-:W-:Y:S02]  /*13a80*/  IMAD.MOV R9, RZ, RZ, -R0 ;  /* 0x000000ffff097224 */ /* 0x000fe400078e0a00 */
[C---:B------:R-:W-:Y:S02]  /*13a90*/  IMAD R8, R10.reuse, R3, R8 ;  /* 0x000000030a087224 */ /* 0x040fe400078e0208 */
[----:B------:R-:W-:-:S03]  /*13aa0*/  IMAD R9, R10, R9, R2 ;  /* 0x000000090a097224 */ /* 0x000fc600078e0202 */
[----:B------:R-:W1:Y:S01]  /*13ab0*/  @!P0 LDC.64 R2, c[0x0][0x428] ;  /* 0x00010a00ff028b82 */ /* 0x000e620000000a00 */
[--C-:B------:R-:W-:Y:S01]  /*13ac0*/  @!P0 SHF.R.S32.HI R11, RZ, 0x1f, R0.reuse ;  /* 0x0000001fff0b8819 */ /* 0x100fe20000011400 */
[----:B------:R-:W-:Y:S02]  /*13ad0*/  @!P0 IMAD.MOV.U32 R10, RZ, RZ, R0 ;  /* 0x000000ffff0a8224 */ /* 0x000fe400078e0000 */
[----:B------:R-:W-:Y:S02]  /*13ae0*/  IMAD.MOV.U32 R5, RZ, RZ, RZ ;  /* 0x000000ffff057224 */ /* 0x000fe400078e00ff */
[----:B-1----:R-:W-:-:S04]  /*13af0*/  @!P0 IMAD.WIDE.U32 R10, R13, R2, R10 ;  /* 0x000000020d0a8225 */ /* 0x002fc800078e000a */
[----:B------:R-:W-:-:S04]  /*13b00*/  @!P0 IMAD R2, R14, R2, RZ ;  /* 0x000000020e028224 */ /* 0x000fc800078e02ff */
[----:B------:R-:W-:Y:S01]  /*13b10*/  @!P0 IMAD R0, R13, R3, R2 ;  /* 0x000000030d008224 */ /* 0x000fe200078e0202 */
[----:B0-----:R-:W-:-:S03]  /*13b20*/  @!P0 LEA R6, P1, R10, R6, 0x2 ;  /* 0x000000060a068211 */ /* 0x001fc600078210ff */
[----:B------:R-:W-:-:S05]  /*13b30*/  @!P0 IMAD.IADD R0, R0, 0x1, R11 ;  /* 0x0000000100008824 */ /* 0x000fca00078e020b */
[----:B------:R-:W-:Y:S02]  /*13b40*/  @!P0 LEA.HI.X R7, R10, R7, R0, 0x2, P1 ;  /* 0x000000070a078211 */ /* 0x000fe400008f1400 */
[----:B------:R-:W-:-:S03]  /*13b50*/  ISETP.GT.U32.AND P1, PT, R21, 0x9f, PT ;  /* 0x0000009f1500780c */ /* 0x000fc60003f24070 */
[----:B------:R2:W5:Y:S01]  /*13b60*/  @!P0 LDG.E R5, desc[UR40][R6.64] ;  /* 0x0000002806058981 */ /* 0x000562000c1e1900 */
[----:B------:R-:W-:-:S09]  /*13b70*/  ISETP.NE.AND P0, PT, R12, 0x3, PT ;  /* 0x000000030c00780c */ /* 0x000fd20003f05270 */
[----:B------:R-:W-:-:S04]  /*13b80*/  @P1 LOP3.LUT R20, R20, 0x2, RZ, 0xfc, !PT ;  /* 0x0000000214141812 */ /* 0x000fc800078efcff */
[----:B------:R-:W-:-:S04]  /*13b90*/  LOP3.LUT R20, R20, 0xfffffffb, RZ, 0xc0, !PT ;  /* 0xfffffffb14147812 */ /* 0x000fc800078ec0ff */
[----:B------:R-:W-:Y:S01]  /*13ba0*/  @P0 LOP3.LUT R20, R20, 0x4, RZ, 0xfc, !PT ;  /* 0x0000000414140812 */ /* 0x000fe200078efcff */
[----:B------:R2:W-:Y:S04]  /*13bb0*/  STL [R1+0x1c], R14 ;  /* 0x00001c0e01007387 */ /* 0x0005e80000100800 */
[----:B------:R2:W-:Y:S01]  /*13bc0*/  STL [R1+0x24], R20 ;  /* 0x0000241401007387 */ /* 0x0005e20000100800 */
[----:B------:R-:W-:Y:S05]  /*13bd0*/  BRA.DIV UR4, `(.L_x_581) ;  /* 0x0000005204ac7947 */ /* 0x000fea000b800000 */
.L_x_701:
[----:B--2---:R-:W-:Y:S01]  /*13be0*/  VIADD R7, R26, 0xffffffff ;  /* 0xffffffff1a077836 */ /* 0x004fe20000000000 */
[----:B------:R-:W-:Y:S06]  /*13bf0*/  @!P0 BRA `(.L_x_582) ;  /* 0x0000000000048947 */ /* 0x000fec0003800000 */
[----:B------:R-:W-:Y:S01]  /*13c00*/  BPT.TRAP 0x1 ;  /* 0x000000040000795c */ /* 0x000fe20000300000 */
.L_x_582:
[----:B------:R-:W2:Y:S01]  /*13c10*/  LDL R0, [R1+0xc] ;  /* 0x00000c0001007983 */ /* 0x000ea20000100800 */
[----:B------:R-:W-:Y:S01]  /*13c20*/  IMAD R6, R29, 0x8, R17 ;  /* 0x000000081d067824 */ /* 0x000fe200078e0211 */
[----:B------:R-:W-:Y:S01]  /*13c30*/  BSSY B0, `(.L_x_583) ;  /* 0x0000006000007945 */ /* 0x000fe20003800000 */
[----:B------:R-:W-:Y:S02]  /*13c40*/  SHF.R.S32.HI R28, RZ, 0x1f, R8 ;  /* 0x0000001fff1c7819 */ /* 0x000fe40000011408 */
[----:B--2---:R-:W-:-:S04]  /*13c50*/  SHF.L.U32 R0, R0, 0x1f, RZ ;  /* 0x0000001f00007819 */ /* 0x004fc800000006ff */
[----:B------:R-:W0:Y:S01]  /*13c60*/  SYNCS.PHASECHK.TRANS64.TRYWAIT P0, [R6+URZ+0x13280], R0 ;  /* 0x01328000060075a7 */ /* 0x000e22000800017f */
[----:B------:R1:W-:Y:S02]  /*13c70*/  STL [R1+0x44], R0 ;  /* 0x0000440001007387 */ /* 0x0003e40000100800 */
[----:B01----:R-:W-:Y:S05]  /*13c80*/  @!P0 BRA `(.L_x_584) ;  /* 0x0000005000b48947 */ /* 0x003fea0003800000 */
.L_x_702:
[----:B------:R-:W-:Y:S05]  /*13c90*/  BSYNC B0 ;  /* 0x0000000000007941 */ /* 0x000fea0003800000 */
.L_x_583:
[----:B------:R-:W1:Y:S01]  /*13ca0*/  S2R R15, SR_TID.X ;  /* 0x00000000000f7919 */ /* 0x000e620000002100 */
[----:B------:R-:W2:Y:S01]  /*13cb0*/  LDC R14, c[0x0][0x2f4] ;  /* 0x0000bd00ff0e7b82 */ /* 0x000ea20000000800 */
[----:B------:R-:W3:Y:S01]  /*13cc0*/  LDL.LU R11, [R1+0x24] ;  /* 0x00002400010b7983 */ /* 0x000ee20000300800 */
[----:B-----5:R-:W-:Y:S01]  /*13cd0*/  SHF.R.S32.HI R13, RZ, 0x1f, R4 ;  /* 0x0000001fff0d7819 */ /* 0x020fe20000011404 */
[----:B------:R-:W-:Y:S01]  /*13ce0*/  ULDC.64 UR4, c[0x0][0x328] ;  /* 0x0000ca0000047ab9 */ /* 0x000fe20000000a00 */
[----:B------:R-:W-:Y:S01]  /*13cf0*/  ULDC.64 UR6, c[0x0][0x338] ;  /* 0x0000ce0000067ab9 */ /* 0x000fe20000000a00 */
[----:B0-----:R-:W-:Y:S02]  /*13d00*/  IMAD R0, R28, UR4, RZ ;  /* 0x000000041c007c24 */ /* 0x001fe4000f8e02ff */
[----:B------:R0:W-:Y:S01]  /*13d10*/  STL [R1+0x3c], R13 ;  /* 0x00003c0d01007387 */ /* 0x0001e20000100800 */
[----:B------:R-:W-:-:S04]  /*13d20*/  IMAD.WIDE.U32 R2, R8, UR4, RZ ;  /* 0x0000000408027c25 */ /* 0x000fc8000f8e00ff */
[----:B------:R-:W-:Y:S02]  /*13d30*/  IMAD R0, R8, UR5, R0 ;  /* 0x0000000508007c24 */ /* 0x000fe4000f8e0200 */
[----:B------:R-:W-:Y:S02]  /*13d40*/  IMAD R7, R7, -0xa0, R23 ;  /* 0xffffff6007077824 */ /* 0x000fe400078e0217 */
[----:B------:R-:W-:Y:S02]  /*13d50*/  IMAD.IADD R3, R3, 0x1, R0 ;  /* 0x0000000103037824 */ /* 0x000fe400078e0200 */
[----:B------:R-:W-:Y:S02]  /*13d60*/  IMAD R0, R13, UR6, RZ ;  /* 0x000000060d007c24 */ /* 0x000fe4000f8e02ff */
[----:B------:R-:W-:-:S04]  /*13d70*/  IMAD.WIDE.U32 R2, R4, UR6, R2 ;  /* 0x0000000604027c25 */ /* 0x000fc8000f8e0002 */
[----:B------:R-:W-:Y:S02]  /*13d80*/  IMAD R0, R4, UR7, R0 ;  /* 0x0000000704007c24 */ /* 0x000fe4000f8e0200 */
[----:B------:R-:W-:Y:S02]  /*13d90*/  IMAD.MOV.U32 R12, RZ, RZ, R2 ;  /* 0x000000ffff0c7224 */ /* 0x000fe400078e0002 */
[----:B0-----:R-:W-:Y:S01]  /*13da0*/  IMAD.IADD R13, R3, 0x1, R0 ;  /* 0x00000001030d7824 */ /* 0x001fe200078e0200 */
[----:B------:R-:W-:Y:S01]  /*13db0*/  SHF.R.S32.HI R0, RZ, 0x1f, R9 ;  /* 0x0000001fff007819 */ /* 0x000fe20000011409 */
[----:B-1----:R-:W-:-:S05]  /*13dc0*/  IMAD.SHL.U32 R20, R15, 0x10, RZ ;  /* 0x000000100f147824 */ /* 0x002fca00078e00ff */
[----:B------:R-:W-:-:S04]  /*13dd0*/  LOP3.LUT R20, R20, 0x30, RZ, 0xc0, !PT ;  /* 0x0000003014147812 */ /* 0x000fc800078ec0ff */
[CC--:B--2---:R-:W-:Y:S02]  /*13de0*/  ISETP.GE.AND P1, PT, R20.reuse, R14.reuse, PT ;  /* 0x0000000e1400720c */ /* 0x0c4fe40003f26270 */
[----:B------:R-:W-:Y:S02]  /*13df0*/  ISETP.GE.AND P0, PT, R20, R14, PT ;  /* 0x0000000e1400720c */ /* 0x000fe40003f06270 */
[----:B------:R-:W2:Y:S04]  /*13e00*/  LDL R14, [R1+0x30] ;  /* 0x00003000010e7983 */ /* 0x000ea80000100800 */
[----:B------:R0:W-:Y:S01]  /*13e10*/  STL [R1], R0 ;  /* 0x0000000001007387 */ /* 0x0001e20000100800 */
[----:B------:R-:W-:-:S04]  /*13e20*/  IMAD.WIDE.U32 R2, R9, UR4, RZ ;  /* 0x0000000409027c25 */ /* 0x000fc8000f8e00ff */
[----:B0-----:R-:W-:-:S04]  /*13e30*/  IMAD R0, R0, UR4, RZ ;  /* 0x0000000400007c24 */ /* 0x001fc8000f8e02ff */
[----:B------:R-:W-:Y:S01]  /*13e40*/  IMAD R0, R9, UR5, R0 ;  /* 0x0000000509007c24 */ /* 0x000fe2000f8e0200 */
[----:B------:R-:W-:-:S04]  /*13e50*/  ULDC.64 UR4, c[0x0][0x330] ;  /* 0x0000cc0000047ab9 */ /* 0x000fc80000000a00 */
[----:B------:R-:W-:-:S03]  /*13e60*/  IADD3 R3, R3, R0, RZ ;  /* 0x0000000003037210 */ /* 0x000fc60007ffe0ff */
[----:B------:R-:W-:-:S04]  /*13e70*/  IMAD.WIDE.U32 R2, R5, UR6, R2 ;  /* 0x0000000605027c25 */ /* 0x000fc8000f8e0002 */
[----:B------:R-:W-:Y:S01]  /*13e80*/  IMAD.MOV.U32 R10, RZ, RZ, R2 ;  /* 0x000000ffff0a7224 */ /* 0x000fe200078e0002 */
[----:B------:R-:W-:-:S04]  /*13e90*/  LOP3.LUT R15, R15, 0x7f, RZ, 0xc0, !PT ;  /* 0x0000007f0f0f7812 */ /* 0x000fc800078ec0ff */
[----:B------:R-:W-:-:S05]  /*13ea0*/  SHF.R.U32.HI R15, RZ, 0x2, R15 ;  /* 0x00000002ff0f7819 */ /* 0x000fca000001160f */
[----:B------:R-:W-:-:S05]  /*13eb0*/  IMAD.IADD R7, R7, 0x1, -R15 ;  /* 0x0000000107077824 */ /* 0x000fca00078e0a0f */
[----:B------:R-:W-:Y:S02]  /*13ec0*/  ISETP.GE.AND P5, PT, R7, 0x1, PT ;  /* 0x000000010700780c */ /* 0x000fe40003fa6270 */
[----:B---3--:R-:W-:-:S04]  /*13ed0*/  LOP3.LUT R11, R11, 0xfffffffe, RZ, 0xc0, !PT ;  /* 0xfffffffe0b0b7812 */ /* 0x008fc800078ec0ff */
[----:B------:R-:W-:-:S05]  /*13ee0*/  @P1 LOP3.LUT R11, R11, 0x1, RZ, 0xfc, !PT ;  /* 0x000000010b0b1812 */ /* 0x000fca00078efcff */
[----:B------:R0:W-:Y:S02]  /*13ef0*/  STL [R1+0x24], R11 ;  /* 0x0000240b01007387 */ /* 0x0001e40000100800 */
[----:B0-----:R-:W-:-:S05]  /*13f00*/  SHF.R.S32.HI R11, RZ, 0x1f, R5 ;  /* 0x0000001fff0b7819 */ /* 0x001fca0000011405 */
[----:B------:R-:W-:Y:S01]  /*13f10*/  IMAD R0, R11, UR6, RZ ;  /* 0x000000060b007c24 */ /* 0x000fe2000f8e02ff */
[----:B------:R0:W-:Y:S03]  /*13f20*/  STL [R1+0x40], R11 ;  /* 0x0000400b01007387 */ /* 0x0001e60000100800 */
[----:B------:R-:W-:Y:S01]  /*13f30*/  IMAD R0, R5, UR7, R0 ;  /* 0x0000000705007c24 */ /* 0x000fe2000f8e0200 */
[----:B------:R-:W-:-:S03]  /*13f40*/  ULDC.64 UR6, c[0x0][0x318] ;  /* 0x0000c60000067ab9 */ /* 0x000fc60000000a00 */
[----:B0-----:R-:W-:Y:S02]  /*13f50*/  IMAD.IADD R11, R3, 0x1, R0 ;  /* 0x00000001030b7824 */ /* 0x001fe400078e0200 */
[----:B------:R-:W-:-:S04]  /*13f60*/  IMAD.WIDE.U32 R2, R16, UR4, R12 ;  /* 0x0000000410027c25 */ /* 0x000fc8000f8e000c */
[----:B------:R-:W-:Y:S01]  /*13f70*/  IMAD R12, R16, UR5, RZ ;  /* 0x00000005100c7c24 */ /* 0x000fe2000f8e02ff */
[----:B------:R-:W-:Y:S01]  /*13f80*/  IADD3 R0, P1, R2, UR6, RZ ;  /* 0x0000000602007c10 */ /* 0x000fe2000ff3e0ff */
[----:B------:R-:W-:-:S03]  /*13f90*/  IMAD.WIDE.U32 R10, R16, UR4, R10 ;  /* 0x00000004100a7c25 */ /* 0x000fc6000f8e000a */
[----:B------:R-:W-:Y:S02]  /*13fa0*/  IADD3.X R2, R3, UR7, R12, P1, !PT ;  /* 0x0000000703027c10 */ /* 0x000fe40008ffe40c */
[----:B------:R-:W-:Y:S01]  /*13fb0*/  IADD3 R23, P1, R10, UR6, RZ ;  /* 0x000000060a177c10 */ /* 0x000fe2000ff3e0ff */
[----:B------:R-:W-:-:S03]  /*13fc0*/  UMOV UR4, 0xffffffff ;  /* 0xffffffff00047882 */ /* 0x000fc60000000000 */
[----:B------:R-:W-:Y:S01]  /*13fd0*/  IADD3.X R22, R12, UR7, R11, P1, !PT ;  /* 0x000000070c167c10 */ /* 0x000fe20008ffe40b */
[----:B--2---:R-:W-:Y:S01]  /*13fe0*/  IMAD R19, R29, 0x2800, R14 ;  /* 0x000028001d137824 */ /* 0x004fe200078e020e */
[----:B------:R-:W-:Y:S07]  /*13ff0*/  BRA.DIV UR4, `(.L_x_585) ;  /* 0x0000004e04f07947 */ /* 0x000fee000b800000 */
[----:B------:R-:W2:Y:S01]  /*14000*/  LDL.LU R14, [R1+0x24] ;  /* 0x00002400010e7983 */ /* 0x000ea20000300800 */
[----:B------:R-:W0:Y:S03]  /*14010*/  S2R R11, SR_TID.X ;  /* 0x00000000000b7919 */ /* 0x000e260000002100 */
[----:B------:R-:W1:Y:S04]  /*14020*/  SHFL.IDX PT, R3, R0, RZ, 0x1c1f ;  /* 0x001c1fff00037589 */ /* 0x000e6800000e0000 */
[----:B------:R-:W3:Y:S01]  /*14030*/  SHFL.IDX PT, R10, R2, RZ, 0x1c1f ;  /* 0x001c1fff020a7589 */ /* 0x000ee200000e0000 */
[----:B0-----:R-:W-:-:S05]  /*14040*/  IMAD.SHL.U32 R15, R11, 0x10, RZ ;  /* 0x000000100b0f7824 */ /* 0x001fca00078e00ff */
[----:B------:R-:W-:-:S04]  /*14050*/  LOP3.LUT R15, R15, 0x30, RZ, 0xc0, !PT ;  /* 0x000000300f0f7812 */ /* 0x000fc800078ec0ff */
[----:B-1----:R-:W-:-:S05]  /*14060*/  IADD3 R12, P1, R15, R3, RZ ;  /* 0x000000030f0c7210 */ /* 0x002fca0007f3e0ff */
[----:B---3--:R-:W-:Y:S02]  /*14070*/  IMAD.X R13, RZ, RZ, R10, P1 ;  /* 0x000000ffff0d7224 */ /* 0x008fe400008e060a */
[----:B------:R-:W0:Y:S01]  /*14080*/  SHFL.IDX PT, R10, R0, 0x1, 0x1c1f ;  /* 0x003c1f00000a7f89 */ /* 0x000e2200000e0000 */
[----:B------:R-:W-:-:S03]  /*14090*/  IMAD.IADD R3, R17, 0x1, R19 ;  /* 0x0000000111037824 */ /* 0x000fc600078e0213 */
[----:B------:R-:W1:Y:S01]  /*140a0*/  SHFL.IDX PT, R19, R2, 0x1, 0x1c1f ;  /* 0x003c1f0002137f89 */ /* 0x000e6200000e0000 */
[----:B------:R-:W-:-:S13]  /*140b0*/  ISETP.LT.OR P1, PT, R7, 0x1, P0 ;  /* 0x000000010700780c */ /* 0x000fda0000721670 */
[----:B------:R-:W-:Y:S01]  /*140c0*/  LDGSTS.E.BYPASS.LTC128B.128 [R3+0x6000], desc[UR40][R12.64], !P1 ;  /* 0x060000000c037fae */ /* 0x000fe2000c901d68 */
[----:B0-----:R-:W-:-:S05]  /*140d0*/  IADD3 R10, P1, R15, R10, RZ ;  /* 0x0000000a0f0a7210 */ /* 0x001fca0007f3e0ff */
[----:B-1----:R-:W-:Y:S01]  /*140e0*/  IMAD.X R11, RZ, RZ, R19, P1 ;  /* 0x000000ffff0b7224 */ /* 0x002fe200008e0613 */
[----:B------:R-:W-:Y:S01]  /*140f0*/  ISETP.LT.OR P1, PT, R7, 0x21, P0 ;  /* 0x000000210700780c */ /* 0x000fe20000721670 */
[----:B------:R-:W-:-:S12]  /*14100*/  SHFL.IDX PT, R19, R2, 0x2, 0x1c1f ;  /* 0x005c1f0002137f89 */ /* 0x000fd800000e0000 */
[----:B------:R0:W-:Y:S04]  /*14110*/  LDGSTS.E.BYPASS.LTC128B.128 [R3+0x6800], desc[UR40][R10.64], !P1 ;  /* 0x068000000a037fae */ /* 0x0001e8000c901d68 */
[----:B0-----:R-:W0:Y:S04]  /*14120*/  SHFL.IDX PT, R10, R0, 0x2, 0x1c1f ;  /* 0x005c1f00000a7f89 */ /* 0x001e2800000e0000 */
[----:B------:R-:W1:Y:S04]  /*14130*/  SHFL.IDX PT, R0, R0, 0x3, 0x1c1f ;  /* 0x007c1f0000007f89 */ /* 0x000e6800000e0000 */
[----:B------:R-:W3:Y:S01]  /*14140*/  SHFL.IDX PT, R2, R2, 0x3, 0x1c1f ;  /* 0x007c1f0002027f89 */ /* 0x000ee200000e0000 */
[----:B0-----:R-:W-:-:S05]  /*14150*/  IADD3 R10, P1, R15, R10, RZ ;  /* 0x0000000a0f0a7210 */ /* 0x001fca0007f3e0ff */
[----:B------:R-:W-:Y:S01]  /*14160*/  IMAD.X R11, RZ, RZ, R19, P1 ;  /* 0x000000ffff0b7224 */ /* 0x000fe200008e0613 */
[C---:B------:R-:W-:Y:S02]  /*14170*/  ISETP.LT.OR P1, PT, R7.reuse, 0x41, P0 ;  /* 0x000000410700780c */ /* 0x040fe40000721670 */
[----:B------:R-:W-:-:S11]  /*14180*/  ISETP.GE.AND P3, PT, R7, 0x81, PT ;  /* 0x000000810700780c */ /* 0x000fd60003f66270 */
[----:B------:R1:W-:Y:S02]  /*14190*/  LDGSTS.E.BYPASS.LTC128B.128 [R3+0x7000], desc[UR40][R10.64], !P1 ;  /* 0x070000000a037fae */ /* 0x0003e4000c901d68 */
[----:B-1----:R-:W-:-:S05]  /*141a0*/  IADD3 R10, P1, R15, R0, RZ ;  /* 0x000000000f0a7210 */ /* 0x002fca0007f3e0ff */
[----:B---3--:R-:W-:Y:S01]  /*141b0*/  IMAD.X R11, RZ, RZ, R2, P1 ;  /* 0x000000ffff0b7224 */ /* 0x008fe200008e0602 */
[----:B------:R-:W-:Y:S01]  /*141c0*/  ISETP.LT.OR P1, PT, R7, 0x61, P0 ;  /* 0x000000610700780c */ /* 0x000fe20000721670 */
[----:B------:R0:W1:-:S12]  /*141d0*/  SHFL.IDX PT, R0, R22, RZ, 0x1c1f ;  /* 0x001c1fff16007589 */ /* 0x00005800000e0000 */
[----:B------:R3:W-:Y:S04]  /*141e0*/  LDGSTS.E.BYPASS.LTC128B.128 [R3+0x7800], desc[UR40][R10.64], !P1 ;  /* 0x078000000a037fae */ /* 0x0007e8000c901d68 */
[----:B---3--:R0:W3:Y:S01]  /*141f0*/  SHFL.IDX PT, R10, R23, RZ, 0x1c1f ;  /* 0x001c1fff170a7589 */ /* 0x0080e200000e0000 */
[C---:B------:R-:W-:Y:S02]  /*14200*/  ISETP.GE.AND P4, PT, R7.reuse, 0x21, PT ;  /* 0x000000210700780c */ /* 0x040fe40003f86270 */
[C---:B------:R-:W-:Y:S02]  /*14210*/  ISETP.GE.AND P1, PT, R7.reuse, 0x41, PT ;  /* 0x000000410700780c */ /* 0x040fe40003f26270 */
[----:B------:R-:W-:Y:S02]  /*14220*/  ISETP.GE.AND P2, PT, R7, 0x61, PT ;  /* 0x000000610700780c */ /* 0x000fe40003f46270 */
[----:B--2---:R-:W-:-:S04]  /*14230*/  LOP3.LUT R14, R14, 0xfffffff7, RZ, 0xc0, !PT ;  /* 0xfffffff70e0e7812 */ /* 0x004fc800078ec0ff */
[----:B------:R-:W-:-:S05]  /*14240*/  @P3 LOP3.LUT R14, R14, 0x8, RZ, 0xfc, !PT ;  /* 0x000000080e0e3812 */ /* 0x000fca00078efcff */
[----:B-1-3--:R0:W-:Y:S02]  /*14250*/  STL [R1+0x24], R14 ;  /* 0x0000240e01007387 */ /* 0x00a1e40000100800 */
.L_x_714:
[----:B------:R-:W2:Y:S01]  /*14260*/  S2R R2, SR_TID.X ;  /* 0x0000000000027919 */ /* 0x000ea20000002100 */
[----:B------:R-:W-:Y:S01]  /*14270*/  ISETP.LT.OR P0, PT, R7, 0x81, P0 ;  /* 0x000000810700780c */ /* 0x000fe20000701670 */
[----:B--2---:R-:W-:-:S05]  /*14280*/  IMAD.SHL.U32 R2, R2, 0x10, RZ ;  /* 0x0000001002027824 */ /* 0x004fca00078e00ff */
[----:B------:R-:W-:-:S04]  /*14290*/  LOP3.LUT R2, R2, 0x30, RZ, 0xc0, !PT ;  /* 0x0000003002027812 */ /* 0x000fc800078ec0ff */
[----:B------:R-:W-:-:S04]  /*142a0*/  IADD3 R10, P3, R2, R10, RZ ;  /* 0x0000000a020a7210 */ /* 0x000fc80007f7e0ff */
[----:B------:R-:W-:-:S05]  /*142b0*/  IADD3.X R11, RZ, R0, RZ, P3, !PT ;  /* 0x00000000ff0b7210 */ /* 0x000fca0001ffe4ff */
[----:B------:R-:W-:Y:S01]  /*142c0*/  @!PT LDS RZ, [RZ] ;  /* 0x00000000fffff984 */ /* 0x000fe20000000800 */
[----:B------:R-:W-:Y:S01]  /*142d0*/  @!PT LDS RZ, [RZ] ;  /* 0x00000000fffff984 */ /* 0x000fe20000000800 */
[----:B------:R-:W-:Y:S01]  /*142e0*/  @!PT LDS RZ, [RZ] ;  /* 0x00000000fffff984 */ /* 0x000fe20000000800 */
[----:B------:R2:W-:Y:S01]  /*142f0*/  LDGSTS.E.BYPASS.LTC128B.128 [R3+0x8000], desc[UR40][R10.64], !P0 ;  /* 0x080000000a037fae */ /* 0x0005e2000c101d68 */
[----:B------:R-:W-:Y:S01]  /*14300*/  PLOP3.LUT P0, PT, PT, PT, PT, 0x80, 0x0 ;  /* 0x000000000000781c */ /* 0x000fe20003f0f070 */
[----:B------:R-:W-:-:S12]  /*14310*/  NOP ;  /* 0x0000000000007918 */ /* 0x000fd80000000000 */
.L_x_586:
[----:B------:R-:W-:Y:S02]  /*14320*/  PLOP3.LUT P3, PT, P3, P0, PT, 0xa2, 0x0 ;  /* 0x000000000000781c */ /* 0x000fe40001f61472 */
[----:B------:R-:W-:-:S08]  /*14330*/  @P0 R2UR P3, UR4, R6 ;  /* 0x00000000060402ca */ /* 0x000fd00000060000 */
[----:B------:R-:W-:-:S05]  /*14340*/  @P0 PLOP3.LUT P0, PT, P3, PT, PT, 0x80, 0x0 ;  /* 0x000000000000081c */ /* 0x000fca0001f0f070 */
[----:B------:R-:W-:Y:S01]  /*14350*/  @!P3 SYNCS.ARRIVE.TRANS64.RED.A0T1 RZ, [UR4+0x13270], RZ ;  /* 0x013270ffffffb9a7 */ /* 0x000fe20008200404 */
[----:B------:R-:W-:Y:S07]  /*14360*/  @!P3 ARRIVES.LDGSTSBAR.64.TRANSCNT [UR4+0x13270] ;  /* 0x01327000ff00b9b0 */ /* 0x000fee0008000a84 */
[----:B------:R-:W-:Y:S05]  /*14370*/  @P0 BRA.U.ANY `(.L_x_586) ;  /* 0xfffffffd00e80947 */ /* 0x000fea000393ffff */
[----:B------:R-:W-:Y:S01]  /*14380*/  NOP ;  /* 0x0000000000007918 */ /* 0x000fe20000000000 */
[----:B------:R-:W3:Y:S02]  /*14390*/  LDL R0, [R1+0x6c] ;  /* 0x00006c0001007983 */ /* 0x000ee40000100800 */
[----:B---3--:R-:W-:-:S13]  /*143a0*/  ISETP.NE.AND P6, PT, R0, 0x3, PT ;  /* 0x000000030000780c */ /* 0x008fda0003fc5270 */
[----:B------:R-:W-:Y:S05]  /*143b0*/  @!P6 BRA `(.L_x_587) ;  /* 0x000000000004e947 */ /* 0x000fea0003800000 */
[----:B------:R-:W-:Y:S01]  /*143c0*/  BPT.TRAP 0x1 ;  /* 0x000000040000795c */ /* 0x000fe20000300000 */
.L_x_587:
[----:B------:R3:W-:Y:S01]  /*143d0*/  SYNCS.ARRIVE.TRANS64.A1T0 RZ, [R6+URZ+0x13270], RZ ;  /* 0x013270ff06ff79a7 */ /* 0x0007e2000810003f */
[----:B------:R-:W-:Y:S05]  /*143e0*/  @!P6 BRA `(.L_x_588) ;  /* 0x000000000004e947 */ /* 0x000fea0003800000 */
[----:B------:R-:W-:Y:S01]  /*143f0*/  BPT.TRAP 0x1 ;  /* 0x000000040000795c */ /* 0x000fe20000300000 */
.L_x_588:
[----:B------:R-:W4:Y:S01]  /*14400*/  LDL R0, [R1+0x44] ;  /* 0x0000440001007983 */ /* 0x000f220000100800 */
[----:B------:R-:W-:Y:S01]  /*14410*/  BSSY B0, `(.L_x_589) ;  /* 0x0000003000007945 */ /* 0x000fe20003800000 */
[----:B----4-:R-:W4:Y:S03]  /*14420*/  SYNCS.PHASECHK.TRANS64.TRYWAIT P0, [R6+URZ+0x13240], R0 ;  /* 0x01324000060075a7 */ /* 0x010f26000800017f */
[----:B----4-:R-:W-:Y:S05]  /*14430*/  @!P0 BRA `(.L_x_590) ;  /* 0x0000005000948947 */ /* 0x010fea0003800000 */
.L_x_715:
[----:B------:R-:W-:Y:S05]  /*14440*/  BSYNC B0 ;  /* 0x0000000000007941 */ /* 0x000fea0003800000 */
.L_x_589:
[----:B----4-:R-:W4:Y:S01]  /*14450*/  LDL.LU R0, [R1+0x3c] ;  /* 0x00003c0001007983 */ /* 0x010f220000300800 */
[----:B------:R-:W-:Y:S01]  /*14460*/  ULDC.64 UR4, c[0x0][0x300] ;  /* 0x0000c00000047ab9 */ /* 0x000fe20000000a00 */
[----:B------:R-:W-:Y:S02]  /*14470*/  ULDC.64 UR6, c[0x0][0x310] ;  /* 0x0000c40000067ab9 */ /* 0x000fe40000000a00 */
[----:B------:R-:W5:Y:S04]  /*14480*/  LDL.LU R7, [R1] ;  /* 0x0000000001077983 */ /* 0x000f680000300800 */
[----:B------:R-:W3:Y:S01]  /*14490*/  LDL.LU R2, [R1+0x40] ;  /* 0x0000400001027983 */ /* 0x000ee20000300800 */
[----:B------:R-:W-:Y:S02]  /*144a0*/  IMAD R28, R28, UR4, RZ ;  /* 0x000000041c1c7c24 */ /* 0x000fe4000f8e02ff */
[----:B--2---:R-:W-:-:S04]  /*144b0*/  IMAD.WIDE.U32 R10, R8, UR4, RZ ;  /* 0x00000004080a7c25 */ /* 0x004fc8000f8e00ff */
[----:B------:R-:W-:-:S04]  /*144c0*/  IMAD R28, R8, UR5, R28 ;  /* 0x00000005081c7c24 */ /* 0x000fc8000f8e021c */
[----:B------:R-:W-:Y:S02]  /*144d0*/  IMAD.IADD R11, R11, 0x1, R28 ;  /* 0x000000010b0b7824 */ /* 0x000fe400078e021c */
[----:B------:R-:W-:-:S04]  /*144e0*/  IMAD.WIDE.U32 R10, R4, UR6, R10 ;  /* 0x00000006040a7c25 */ /* 0x000fc8000f8e000a */
[----:B----4-:R-:W-:-:S04]  /*144f0*/  IMAD R0, R0, UR6, RZ ;  /* 0x0000000600007c24 */ /* 0x010fc8000f8e02ff */
[----:B------:R-:W-:Y:S02]  /*14500*/  IMAD R4, R4, UR7, R0 ;  /* 0x0000000704047c24 */ /* 0x000fe4000f8e0200 */
[----:B-----5:R-:W-:Y:S02]  /*14510*/  IMAD R0, R7, UR4, RZ ;  /* 0x0000000407007c24 */ /* 0x020fe4000f8e02ff */
[----:B------:R-:W-:Y:S02]  /*14520*/  IMAD.IADD R11, R11, 0x1, R4 ;  /* 0x000000010b0b7824 */ /* 0x000fe400078e0204 */
[C---:B------:R-:W-:Y:S02]  /*14530*/  IMAD R0, R9.reuse, UR5, R0 ;  /* 0x0000000509007c24 */ /* 0x040fe4000f8e0200 */
[----:B------:R-:W-:Y:S01]  /*14540*/  IMAD.WIDE.U32 R8, R9, UR4, RZ ;  /* 0x0000000409087c25 */ /* 0x000fe2000f8e00ff */
[----:B------:R-:W-:-:S03]  /*14550*/  ULDC.64 UR4, c[0x0][0x308] ;  /* 0x0000c20000047ab9 */ /* 0x000fc60000000a00 */
[----:B------:R-:W-:Y:S02]  /*14560*/  IMAD.IADD R9, R9, 0x1, R0 ;  /* 0x0000000109097824 */ /* 0x000fe400078e0200 */
[----:B---3--:R-:W-:Y:S02]  /*14570*/  IMAD R0, R2, UR6, RZ ;  /* 0x0000000602007c24 */ /* 0x008fe4000f8e02ff */
[----:B------:R-:W-:-:S04]  /*14580*/  IMAD.WIDE.U32 R10, R16, UR4, R10 ;  /* 0x00000004100a7c25 */ /* 0x000fc8000f8e000a */
[C---:B------:R-:W-:Y:S02]  /*14590*/  IMAD R12, R5.reuse, UR7, R0 ;  /* 0x00000007050c7c24 */ /* 0x040fe4000f8e0200 */
[----:B------:R-:W-:Y:S01]  /*145a0*/  IMAD.WIDE.U32 R4, R5, UR6, R8 ;  /* 0x0000000605047c25 */ /* 0x000fe2000f8e0008 */
[----:B------:R-:W-:Y:S02]  /*145b0*/  ULDC.64 UR6, c[0x0][0x2e8] ;  /* 0x0000ba0000067ab9 */ /* 0x000fe40000000a00 */
[----:B------:R-:W-:Y:S01]  /*145c0*/  IADD3 R0, P0, R10, UR6, RZ ;  /* 0x000000060a007c10 */ /* 0x000fe2000ff1e0ff */
[----:B------:R-:W-:Y:S02]  /*145d0*/  IMAD.IADD R5, R5, 0x1, R12 ;  /* 0x0000000105057824 */ /* 0x000fe400078e020c */
[C---:B------:R-:W-:Y:S02]  /*145e0*/  IMAD R7, R16.reuse, UR5, RZ ;  /* 0x0000000510077c24 */ /* 0x040fe4000f8e02ff */
[----:B------:R-:W-:Y:S01]  /*145f0*/  IMAD.WIDE.U32 R4, R16, UR4, R4 ;  /* 0x0000000410047c25 */ /* 0x000fe2000f8e0004 */
[----:B------:R-:W-:-:S02]  /*14600*/  UMOV UR4, 0xffffffff ;  /* 0xffffffff00047882 */ /* 0x000fc40000000000 */
[----:B------:R-:W-:Y:S02]  /*14610*/  IADD3.X R2, R11, UR7, R7, P0, !PT ;  /* 0x000000070b027c10 */ /* 0x000fe400087fe407 */
[----:B------:R-:W-:-:S04]  /*14620*/  IADD3 R8, P0, R4, UR6, RZ ;  /* 0x0000000604087c10 */ /* 0x000fc8000ff1e0ff */
[----:B------:R-:W-:Y:S01]  /*14630*/  IADD3.X R7, R7, UR7, R5, P0, !PT ;  /* 0x0000000707077c10 */ /* 0x000fe200087fe405 */
[----:B------:R-:W-:Y:S08]  /*14640*/  BRA.DIV UR4, `(.L_x_591) ;  /* 0x0000005204287947 */ /* 0x000ff0000b800000 */
[----:B------:R-:W2:Y:S01]  /*14650*/  S2R R5, SR_TID.X ;  /* 0x0000000000057919 */ /* 0x000ea20000002100 */
[----:B------:R-:W3:Y:S01]  /*14660*/  LDC R10, c[0x0][0x2f4] ;  /* 0x0000bd00ff0a7b82 */ /* 0x000ee20000000800 */
[----:B------:R-:W-:Y:S01]  /*14670*/  SHFL.IDX PT, R4, R2, RZ, 0x1c1f ;  /* 0x001c1fff02047589 */ /* 0x000fe200000e0000 */
[----:B--2---:R-:W-:-:S03]  /*14680*/  IMAD.SHL.U32 R9, R5, 0x10, RZ ;  /* 0x0000001005097824 */ /* 0x004fc600078e00ff */
[----:B------:R-:W2:Y:S02]  /*14690*/  SHFL.IDX PT, R5, R0, RZ, 0x1c1f ;  /* 0x001c1fff00057589 */ /* 0x000ea400000e0000 */
[----:B------:R-:W-:-:S04]  /*146a0*/  LOP3.LUT R9, R9, 0x30, RZ, 0xc0, !PT ;  /* 0x0000003009097812 */ /* 0x000fc800078ec0ff */
[C---:B---3--:R-:W-:Y:S02]  /*146b0*/  ISETP.GE.AND P3, PT, R9.reuse, R10, PT ;  /* 0x0000000a0900720c */ /* 0x048fe40003f66270 */
[----:B--2---:R-:W-:-:S05]  /*146c0*/  @P5 IADD3 R5, P0, R9, R5, RZ ;  /* 0x0000000509055210 */ /* 0x004fca0007f1e0ff */
[----:B------:R-:W-:-:S05]  /*146d0*/  @P5 IMAD.X R4, RZ, RZ, R4, P0 ;  /* 0x000000ffff045224 */ /* 0x000fca00000e0604 */
[----:B------:R-:W-:-:S04]  /*146e0*/  @P5 LOP3.LUT R5, R5, R4, RZ, 0x3c, !PT ;  /* 0x0000000405055212 */ /* 0x000fc800078e3cff */
[----:B------:R-:W-:-:S04]  /*146f0*/  @P5 LOP3.LUT R4, R5, R4, RZ, 0x3c, !PT ;  /* 0x0000000405045212 */ /* 0x000fc800078e3cff */
[----:B------:R-:W-:-:S05]  /*14700*/  @P5 LOP3.LUT R5, R5, R4, RZ, 0x3c, !PT ;  /* 0x0000000405055212 */ /* 0x000fca00078e3cff */
[----:B------:R-:W-:Y:S01]  /*14710*/  @!PT LDS RZ, [RZ] ;  /* 0x00000000fffff984 */ /* 0x000fe20000000800 */
[----:B------:R2:W-:Y:S04]  /*14720*/  @P5 LDGSTS.E.BYPASS.LTC128B.128 [R3+0xe000], desc[UR40][R4.64], !P3 ;  /* 0x0e00000004035fae */ /* 0x0005e8000d901d68 */
[----:B--2---:R-:W2:Y:S04]  /*14730*/  SHFL.IDX PT, R5, R0, 0x1, 0x1c1f ;  /* 0x003c1f0000057f89 */ /* 0x004ea800000e0000 */
[----:B------:R-:W3:Y:S01]  /*14740*/  SHFL.IDX PT, R4, R2, 0x1, 0x1c1f ;  /* 0x003c1f0002047f89 */ /* 0x000ee200000e0000 */
[----:B--2---:R-:W-:-:S05]  /*14750*/  @P4 IADD3 R5, P0, R9, R5, RZ ;  /* 0x0000000509054210 */ /* 0x004fca0007f1e0ff */
[----:B---3--:R-:W-:-:S05]  /*14760*/  @P4 IMAD.X R4, RZ, RZ, R4, P0 ;  /* 0x000000ffff044224 */ /* 0x008fca00000e0604 */
[----:B------:R-:W-:-:S04]  /*14770*/  @P4 LOP3.LUT R5, R5, R4, RZ, 0x3c, !PT ;  /* 0x0000000405054212 */ /* 0x000fc800078e3cff */
[----:B------:R-:W-:-:S04]  /*14780*/  @P4 LOP3.LUT R4, R5, R4, RZ, 0x3c, !PT ;  /* 0x0000000405044212 */ /* 0x000fc800078e3cff */
[----:B------:R-:W-:-:S05]  /*14790*/  @P4 LOP3.LUT R5, R5, R4, RZ, 0x3c, !PT ;  /* 0x0000000405054212 */ /* 0x000fca00078e3cff */
[----:B------:R2:W-:Y:S04]  /*147a0*/  @P4 LDGSTS.E.BYPASS.LTC128B.128 [R3+0xe800], desc[UR40][R4.64], !P3 ;  /* 0x0e80000004034fae */ /* 0x0005e8000d901d68 */
[----:B--2---:R-:W2:Y:S04]  /*147b0*/  SHFL.IDX PT, R5, R0, 0x2, 0x1c1f ;  /* 0x005c1f0000057f89 */ /* 0x004ea800000e0000 */
[----:B------:R-:W3:Y:S04]  /*147c0*/  SHFL.IDX PT, R4, R2, 0x2, 0x1c1f ;  /* 0x005c1f0002047f89 */ /* 0x000ee800000e0000 */
[----:B------:R-:W4:Y:S04]  /*147d0*/  SHFL.IDX PT, R0, R0, 0x3, 0x1c1f ;  /* 0x007c1f0000007f89 */ /* 0x000f2800000e0000 */
[----:B------:R-:W5:Y:S01]  /*147e0*/  SHFL.IDX PT, R2, R2, 0x3, 0x1c1f ;  /* 0x007c1f0002027f89 */ /* 0x000f6200000e0000 */
[----:B--2---:R-:W-:-:S05]  /*147f0*/  @P1 IADD3 R5, P0, R9, R5, RZ ;  /* 0x0000000509051210 */ /* 0x004fca0007f1e0ff */
[----:B---3--:R-:W-:Y:S01]  /*14800*/  @P1 IMAD.X R4, RZ, RZ, R4, P0 ;  /* 0x000000ffff041224 */ /* 0x008fe200000e0604 */
[----:B----4-:R-:W-:-:S04]  /*14810*/  @P2 IADD3 R0, P0, R9, R0, RZ ;  /* 0x0000000009002210 */ /* 0x010fc80007f1e0ff */
[----:B------:R-:W-:Y:S01]  /*14820*/  @P1 LOP3.LUT R5, R5, R4, RZ, 0x3c, !PT ;  /* 0x0000000405051212 */ /* 0x000fe200078e3cff */
[----:B-----5:R-:W-:-:S03]  /*14830*/  @P2 IMAD.X R2, RZ, RZ, R2, P0 ;  /* 0x000000ffff022224 */ /* 0x020fc600000e0602 */
[----:B------:R-:W-:-:S04]  /*14840*/  @P1 LOP3.LUT R4, R5, R4, RZ, 0x3c, !PT ;  /* 0x0000000405041212 */ /* 0x000fc800078e3cff */
[----:B------:R-:W-:-:S05]  /*14850*/  @P1 LOP3.LUT R5, R5, R4, RZ, 0x3c, !PT ;  /* 0x0000000405051212 */ /* 0x000fca00078e3cff */
[----:B------:R2:W-:Y:S02]  /*14860*/  @P1 LDGSTS.E.BYPASS.LTC128B.128 [R3+0xf000], desc[UR40][R4.64], !P3 ;  /* 0x0f00000004031fae */ /* 0x0005e4000d901d68 */
[----:B--2---:R-:W-:Y:S01]  /*14870*/  @P2 IMAD.MOV.U32 R4, RZ, RZ, R0 ;  /* 0x000000ffff042224 */ /* 0x004fe200078e0000 */
[----:B------:R-:W-:Y:S01]  /*14880*/  @P2 MOV R5, R2 ;  /* 0x0000000200052202 */ /* 0x000fe20000000f00 */
[----:B------:R2:W3:Y:S04]  /*14890*/  SHFL.IDX PT, R0, R7, RZ, 0x1c1f ;  /* 0x001c1fff07007589 */ /* 0x0004e800000e0000 */
[----:B------:R4:W-:Y:S04]  /*148a0*/  @P2 LDGSTS.E.BYPASS.LTC128B.128 [R3+0xf800], desc[UR40][R4.64], !P3 ;  /* 0x0f80000004032fae */ /* 0x0009e8000d901d68 */
[----:B----4-:R2:W4:Y:S02]  /*148b0*/  SHFL.IDX PT, R4, R8, RZ, 0x1c1f ;  /* 0x001c1fff08047589 */ /* 0x01052400000e0000 */
.L_x_727:
[----:B------:R-:W5:Y:S01]  /*148c0*/  LDL R2, [R1+0x24] ;  /* 0x0000240001027983 */ /* 0x000f620000100800 */
[----:B------:R-:W-:Y:S01]  /*148d0*/  BSSY B0, `(.L_x_592) ;  /* 0x000000e000007945 */ /* 0x000fe20003800000 */
[----:B-----5:R-:W-:-:S13]  /*148e0*/  LOP3.LUT P0, RZ, R2, 0x8, RZ, 0xc0, !PT ;  /* 0x0000000802ff7812 */ /* 0x020fda000780c0ff */
[----:B------:R-:W-:Y:S05]  /*148f0*/  @!P0 BRA `(.L_x_593) ;  /* 0x00000000002c8947 */ /* 0x000fea0003800000 */
[----:B------:R-:W5:Y:S01]  /*14900*/  S2R R2, SR_TID.X ;  /* 0x0000000000027919 */ /* 0x000f620000002100 */
[----:B------:R-:W0:Y:S01]  /*14910*/  LDC R5, c[0x0][0x2f4] ;  /* 0x0000bd00ff057b82 */ /* 0x000e220000000800 */
[----:B-----5:R-:W-:-:S05]  /*14920*/  IMAD.SHL.U32 R2, R2, 0x10, RZ ;  /* 0x0000001002027824 */ /* 0x020fca00078e00ff */
[----:B------:R-:W-:-:S04]  /*14930*/  LOP3.LUT R2, R2, 0x30, RZ, 0xc0, !PT ;  /* 0x0000003002027812 */ /* 0x000fc800078ec0ff */
[C---:B0-----:R-:W-:Y:S02]  /*14940*/  ISETP.GE.AND P1, PT, R2.reuse, R5, PT ;  /* 0x000000050200720c */ /* 0x041fe40003f26270 */
[----:B----4-:R-:W-:-:S05]  /*14950*/  IADD3 R4, P0, R2, R4, RZ ;  /* 0x0000000402047210 */ /* 0x010fca0007f1e0ff */
[----:B---3--:R-:W-:-:S06]  /*14960*/  IMAD.X R5, RZ, RZ, R0, P0 ;  /* 0x000000ffff057224 */ /* 0x008fcc00000e0600 */
[----:B------:R-:W-:Y:S01]  /*14970*/  @!PT LDS RZ, [RZ] ;  /* 0x00000000fffff984 */ /* 0x000fe20000000800 */
[----:B------:R-:W-:Y:S01]  /*14980*/  @!PT LDS RZ, [RZ] ;  /* 0x00000000fffff984 */ /* 0x000fe20000000800 */
[----:B------:R-:W-:Y:S01]  /*14990*/  @!PT LDS RZ, [RZ] ;  /* 0x00000000fffff984 */ /* 0x000fe20000000800 */
[----:B------:R0:W-:Y:S02]  /*149a0*/  LDGSTS.E.BYPASS.LTC128B.128 [R3+0x10000], desc[UR40][R4.64], !P1 ;  /* 0x1000000004037fae */ /* 0x0001e4000c901d68 */
.L_x_593:
[----:B------:R-:W-:Y:S05]  /*149b0*/  BSYNC B0 ;  /* 0x0000000000007941 */ /* 0x000fea0003800000 */
.L_x_592:
[----:B------:R-:W-:Y:S01]  /*149c0*/  NOP ;  /* 0x0000000000007918 */ /* 0x000fe20000000000 */
[----:B------:R-:W-:-:S13]  /*149d0*/  PLOP3.LUT P0, PT, PT, PT, PT, 0x80, 0x0 ;  /* 0x000000000000781c */ /* 0x000fda0003f0f070 */
.L_x_594:
[----:B------:R-:W-:Y:S02]  /*149e0*/  PLOP3.LUT P1, PT, P1, P0, PT, 0xa2, 0x0 ;  /* 0x000000000000781c */ /* 0x000fe40000f21472 */
[----:B------:R-:W-:-:S08]  /*149f0*/  @P0 R2UR P1, UR4, R6 ;  /* 0x00000000060402ca */ /* 0x000fd00000020000 */
[----:B------:R-:W-:-:S05]  /*14a00*/  @P0 PLOP3.LUT P0, PT, P1, PT, PT, 0x80, 0x0 ;  /* 0x000000000000081c */ /* 0x000fca0000f0f070 */
[----:B------:R-:W-:Y:S01]  /*14a10*/  @!P1 SYNCS.ARRIVE.TRANS64.RED.A0T1 RZ, [UR4+0x13230], RZ ;  /* 0x013230ffffff99a7 */ /* 0x000fe20008200404 */
[----:B------:R-:W-:Y:S07]  /*14a20*/  @!P1 ARRIVES.LDGSTSBAR.64.TRANSCNT [UR4+0x13230] ;  /* 0x01323000ff0099b0 */ /* 0x000fee0008000a84 */
[----:B------:R-:W-:Y:S05]  /*14a30*/  @P0 BRA.U.ANY `(.L_x_594) ;  /* 0xfffffffd00e80947 */ /* 0x000fea000393ffff */
[----:B------:R-:W-:Y:S01]  /*14a40*/  NOP ;  /* 0x0000000000007918 */ /* 0x000fe20000000000 */
[----:B---3--:R-:W3:Y:S02]  /*14a50*/  LDL R0, [R1+0x6c] ;  /* 0x00006c0001007983 */ /* 0x008ee40000100800 */
[----:B---3--:R-:W-:-:S13]  /*14a60*/  ISETP.NE.AND P2, PT, R0, 0x3, PT ;  /* 0x000000030000780c */ /* 0x008fda0003f45270 */
[----:B------:R-:W-:Y:S05]  /*14a70*/  @!P2 BRA `(.L_x_595) ;  /* 0x000000000004a947 */ /* 0x000fea0003800000 */
[----:B------:R-:W-:Y:S01]  /*14a80*/  BPT.TRAP 0x1 ;  /* 0x000000040000795c */ /* 0x000fe20000300000 */
.L_x_595:
[----:B0---4-:R0:W5:Y:S01]  /*14a90*/  LDL.LU R4, [R1+0x48] ;  /* 0x0000480001047983 */ /* 0x0111620000300800 */
[----:B------:R0:W-:Y:S03]  /*14aa0*/  SYNCS.ARRIVE.TRANS64.A1T0 RZ, [R6+URZ+0x13230], RZ ;  /* 0x013230ff06ff79a7 */ /* 0x0001e6000810003f */
[----:B------:R0:W5:Y:S01]  /*14ab0*/  LDL.LU R3, [R1+0x50] ;  /* 0x0000500001037983 */ /* 0x0001620000300800 */
[----:B------:R-:W-:-:S07]  /*14ac0*/  VIADD R0, R17, 0xb000 ;  /* 0x0000b00011007836 */ /* 0x000fce0000000000 */
[----:B------:R-:W-:Y:S05]  /*14ad0*/  WARPSYNC.ALL ;  /* 0x0000000000007948 */ /* 0x000fea0003800000 */
[----:B------:R-:W-:Y:S01]  /*14ae0*/  BAR.SYNC.DEFER_BLOCKING 0x8, 0x200 ;  /* 0x0208000000007b1d */ /* 0x000fe20000010000 */
[----:B------:R-:W-:-:S05]  /*14af0*/  LOP3.LUT P1, RZ, R0, 0x1bf, RZ, 0xc0, !PT ;  /* 0x000001bf00ff7812 */ /* 0x000fca000782c0ff */
[----:B------:R-:W-:Y:S01]  /*14b00*/  ULDC.64 UR4, c[0x0][0x298] ;  /* 0x0000a60000047ab9 */ /* 0x000fe20000000a00 */
[----:B------:R-:W-:Y:S01]  /*14b10*/  ULDC.64 UR6, c[0x0][0xa00] ;  /* 0x0002800000067ab9 */ /* 0x000fe20000000a00 */
[----:B------:R-:W-:Y:S01]  /*14b20*/  BSSY B6, `(.L_x_596) ;  /* 0x000001b000067945 */ /* 0x000fe20003800000 */
[----:B------:R-:W-:-:S04]  /*14b30*/  ISETP.NE.U32.AND P0, PT, RZ, UR6, PT ;  /* 0x00000006ff007c0c */ /* 0x000fc8000bf05070 */
[----:B------:R-:W-:-:S04]  /*14b40*/  ISETP.NE.AND.EX P0, PT, RZ, UR7, PT, P0 ;  /* 0x00000007ff007c0c */ /* 0x000fc8000bf05300 */
[----:B------:R-:W-:Y:S02]  /*14b50*/  SEL R18, R18, RZ, !P0 ;  /* 0x000000ff12127207 */ /* 0x000fe40004000000 */
[----:B-----5:R-:W-:Y:S01]  /*14b60*/  SHF.R.S32.HI R2, RZ, 0x1f, R4 ;  /* 0x0000001fff027819 */ /* 0x020fe20000011404 */
[----:B------:R-:W-:Y:S01]  /*14b70*/  IMAD.WIDE.U32 R22, R4, UR4, RZ ;  /* 0x0000000404167c25 */ /* 0x000fe2000f8e00ff */
[----:B------:R-:W-:-:S03]  /*14b80*/  SEL R28, R3, RZ, !P0 ;  /* 0x000000ff031c7207 */ /* 0x000fc60004000000 */
[----:B------:R-:W-:-:S04]  /*14b90*/  IMAD R2, R2, UR4, RZ ;  /* 0x0000000402027c24 */ /* 0x000fc8000f8e02ff */
[----:B-1----:R-:W-:-:S04]  /*14ba0*/  IMAD R19, R4, UR5, R2 ;  /* 0x0000000504137c24 */ /* 0x002fc8000f8e0202 */
[----:B------:R-:W-:Y:S01]  /*14bb0*/  IMAD.IADD R19, R23, 0x1, R19 ;  /* 0x0000000117137824 */ /* 0x000fe200078e0213 */
[----:B------:R-:W-:Y:S06]  /*14bc0*/  @!P1 BRA `(.L_x_597) ;  /* 0x0000000000409947 */ /* 0x000fec0003800000 */
[----:B------:R-:W-:Y:S01]  /*14bd0*/  MOV R2, 0x0 ;  /* 0x0000000000027802 */ /* 0x000fe20000000f00 */
[----:B------:R-:W-:Y:S01]  /*14be0*/  ULDC.64 UR4, c[0x4][0x98] ;  /* 0x0100260000047ab9 */ /* 0x000fe20000000a00 */
[----:B------:R-:W-:Y:S01]  /*14bf0*/  ULDC.64 UR6, c[0x4][0xa0] ;  /* 0x0100280000067ab9 */ /* 0x000fe20000000a00 */
[----:B------:R-:W-:Y:S01]  /*14c00*/  ULDC.64 UR8, c[0x4][0x28] ;  /* 0x01000a0000087ab9 */ /* 0x000fe20000000a00 */
[----:B------:R-:W-:Y:S01]  /*14c10*/  IMAD.U32 R4, RZ, RZ, UR4 ;  /* 0x00000004ff047e24 */ /* 0x000fe2000f8e00ff */
[----:B--2---:R-:W-:Y:S01]  /*14c20*/  MOV R8, 0x70 ;  /* 0x0000007000087802 */ /* 0x004fe20000000f00 */
[----:B------:R-:W1:Y:S01]  /*14c30*/  LDC.64 R2, c[0x4][R2] ;  /* 0x0100000002027b82 */ /* 0x000e620000000a00 */
[----:B------:R-:W-:Y:S02]  /*14c40*/  IMAD.U32 R5, RZ, RZ, UR5 ;  /* 0x00000005ff057e24 */ /* 0x000fe4000f8e00ff */
[----:B0-----:R-:W-:Y:S02]  /*14c50*/  IMAD.U32 R6, RZ, RZ, UR6 ;  /* 0x00000006ff067e24 */ /* 0x001fe4000f8e00ff */
[----:B------:R-:W-:-:S02]  /*14c60*/  IMAD.U32 R7, RZ, RZ, UR7 ;  /* 0x00000007ff077e24 */ /* 0x000fc4000f8e00ff */
[----:B------:R-:W-:Y:S02]  /*14c70*/  IMAD.U32 R10, RZ, RZ, UR8 ;  /* 0x00000008ff0a7e24 */ /* 0x000fe4000f8e00ff */
[----:B------:R-:W-:Y:S02]  /*14c80*/  IMAD.U32 R11, RZ, RZ, UR9 ;  /* 0x00000009ff0b7e24 */ /* 0x000fe4000f8e00ff */
[----:B------:R-:W-:Y:S02]  /*14c90*/  IMAD.MOV.U32 R12, RZ, RZ, 0x1 ;  /* 0x00000001ff0c7424 */ /* 0x000fe400078e00ff */
[----:B------:R-:W-:-:S07]  /*14ca0*/  IMAD.MOV.U32 R13, RZ, RZ, RZ ;  /* 0x000000ffff0d7224 */ /* 0x000fce00078e00ff */
[----:B------:R-:W-:-:S07]  /*14cb0*/  LEPC R20, `(.L_x_597) ;  /* 0x000000001014794e */ /* 0x000fce0000000000 */
[----:B-1----:R-:W-:Y:S05]  /*14cc0*/  CALL.ABS.NOINC R2 ;  /* 0x0000000002007343 */ /* 0x002fea0003c00000 */
.L_x_597:
[----:B------:R-:W-:Y:S05]  /*14cd0*/  BSYNC B6 ;  /* 0x0000000000067941 */ /* 0x000fea0003800000 */
.L_x_596:
[----:B------:R-:W1:Y:S01]  /*14ce0*/  S2R R20, SR_TID.X ;  /* 0x0000000000147919 */ /* 0x000e620000002100 */
[----:B------:R-:W3:Y:S01]  /*14cf0*/  LDC R9, c[0x0][0x448] ;  /* 0x00011200ff097b82 */ /* 0x000ee20000000800 */
[----:B------:R-:W-:Y:S01]  /*14d00*/  IMAD.MOV.U32 R2, RZ, RZ, R22 ;  /* 0x000000ffff027224 */ /* 0x000fe200078e0016 */
[----:B------:R-:W-:Y:S01]  /*14d10*/  ULDC.64 UR4, c[0x0][0x2d8] ;  /* 0x0000b60000047ab9 */ /* 0x000fe20000000a00 */
[----:B------:R4:W5:Y:S01]  /*14d20*/  LDL R10, [R1+0x58] ;  /* 0x00005800010a7983 */ /* 0x0009620000100800 */
[----:B------:R-:W-:Y:S01]  /*14d30*/  IMAD.MOV.U32 R3, RZ, RZ, R19 ;  /* 0x000000ffff037224 */ /* 0x000fe200078e0013 */
[----:B------:R-:W-:Y:S01]  /*14d40*/  ULDC.64 UR6, c[0x0][0x2e0] ;  /* 0x0000b80000067ab9 */ /* 0x000fe20000000a00 */
[----:B------:R-:W-:Y:S01]  /*14d50*/  ULDC.64 UR8, c[0x0][0x280] ;  /* 0x0000a00000087ab9 */ /* 0x000fe20000000a00 */
[----:B------:R-:W-:Y:S02]  /*14d60*/  IMAD R28, R28, UR6, RZ ;  /* 0x000000061c1c7c24 */ /* 0x000fe4000f8e02ff */
[----:B------:R-:W-:-:S04]  /*14d70*/  IMAD.WIDE.U32 R2, R16, UR4, R2 ;  /* 0x0000000410027c25 */ /* 0x000fc8000f8e0002 */
[----:B------:R-:W-:Y:S01]  /*14d80*/  IMAD R3, R16, UR5, R3 ;  /* 0x0000000510037c24 */ /* 0x000fe2000f8e0203 */
[----:B------:R-:W-:Y:S01]  /*14d90*/  ULDC.64 UR4, c[0x0][0x2d0] ;  /* 0x0000b40000047ab9 */ /* 0x000fe20000000a00 */
[C---:B------:R-:W-:Y:S02]  /*14da0*/  IMAD R28, R18.reuse, UR7, R28 ;  /* 0x00000007121c7c24 */ /* 0x040fe4000f8e021c */
[----:B------:R-:W-:Y:S01]  /*14db0*/  IMAD.WIDE.U32 R2, R18, UR6, R2 ;  /* 0x0000000612027c25 */ /* 0x000fe2000f8e0002 */
[----:B------:R-:W-:-:S03]  /*14dc0*/  ULDC.64 UR6, c[0x0][0x2c8] ;  /* 0x0000b20000067ab9 */ /* 0x000fc60000000a00 */
[----:B------:R-:W-:Y:S01]  /*14dd0*/  IMAD.IADD R3, R3, 0x1, R28 ;  /* 0x0000000103037824 */ /* 0x000fe200078e021c */
[----:B---3--:R-:W-:Y:S02]  /*14de0*/  ISETP.NE.AND P0, PT, R9, 0x1, PT ;  /* 0x000000010900780c */ /* 0x008fe40003f05270 */
[C---:B-1----:R-:W-:Y:S01]  /*14df0*/  LOP3.LUT R21, R20.reuse, 0x7f, RZ, 0xc0, !PT ;  /* 0x0000007f14157812 */ /* 0x042fe200078ec0ff */
[----:B------:R-:W-:-:S03]  /*14e00*/  IMAD.SHL.U32 R20, R20, 0x20, RZ ;  /* 0x0000002014147824 */ /* 0x000fc600078e00ff */
[----:B------:R-:W-:-:S07]  /*14e10*/  SHF.R.U32.HI R21, RZ, 0x2, R21 ;  /* 0x00000002ff157819 */ /* 0x000fce0000011615 */
[----:B------:R-:W1:Y:S01]  /*14e20*/  @P0 LDC R0, c[0x0][0x44c] ;  /* 0x00011300ff000b82 */ /* 0x000e620000000800 */
[----:B------:R-:W-:-:S05]  /*14e30*/  LOP3.LUT R20, R21, 0x60, R20, 0xf8, !PT ;  /* 0x0000006015147812 */ /* 0x000fca00078ef814 */
[----:B0-----:R-:W-:Y:S02]  /*14e40*/  IMAD R6, R25, 0xc0, R20 ;  /* 0x000000c019067824 */ /* 0x001fe400078e0214 */
[----:B------:R-:W0:Y:S01]  /*14e50*/  @P0 LDC R5, c[0x0][0x450] ;  /* 0x00011400ff050b82 */ /* 0x000e220000000800 */
[----:B------:R4:W5:Y:S01]  /*14e60*/  LDL R20, [R1+0x54] ;  /* 0x0000540001147983 */ /* 0x0009620000100800 */
[----:B------:R-:W-:-:S06]  /*14e70*/  IMAD.MOV.U32 R4, RZ, RZ, R6 ;  /* 0x000000ffff047224 */ /* 0x000fcc00078e0006 */
[----:B--2---:R-:W2:Y:S01]  /*14e80*/  @P0 LDC R8, c[0x0][0x450] ;  /* 0x00011400ff080b82 */ /* 0x004ea20000000800 */
[----:B-1----:R-:W-:-:S05]  /*14e90*/  @P0 IMAD.HI.U32 R0, R6, R0, RZ ;  /* 0x0000000006000227 */ /* 0x002fca00078e00ff */
[----:B0-----:R-:W-:-:S04]  /*14ea0*/  @P0 SHF.R.U32.HI R4, RZ, R5, R0 ;  /* 0x00000005ff040219 */ /* 0x001fc80000011600 */
[----:B------:R-:W-:-:S05]  /*14eb0*/  SHF.R.S32.HI R0, RZ, 0x1f, R4 ;  /* 0x0000001fff007819 */ /* 0x000fca0000011404 */
[----:B------:R-:W-:-:S04]  /*14ec0*/  IMAD R0, R0, UR4, RZ ;  /* 0x0000000400007c24 */ /* 0x000fc8000f8e02ff */
[C---:B------:R-:W-:Y:S02]  /*14ed0*/  IMAD R7, R4.reuse, UR5, R0 ;  /* 0x0000000504077c24 */ /* 0x040fe4000f8e0200 */
[----:B------:R-:W-:Y:S02]  /*14ee0*/  IMAD.MOV R0, RZ, RZ, -R4 ;  /* 0x000000ffff007224 */ /* 0x000fe400078e0a04 */
[----:B------:R-:W-:-:S04]  /*14ef0*/  IMAD.WIDE.U32 R4, R4, UR4, R2 ;  /* 0x0000000404047c25 */ /* 0x000fc8000f8e0002 */
[----:B------:R-:W-:Y:S02]  /*14f00*/  IMAD R0, R9, R0, R6 ;  /* 0x0000000009007224 */ /* 0x000fe400078e0206 */
[----:B------:R-:W-:-:S03]  /*14f10*/  IMAD.IADD R5, R5, 0x1, R7 ;  /* 0x0000000105057824 */ /* 0x000fc600078e0207 */
[----:B------:R-:W-:Y:S01]  /*14f20*/  SHF.R.S32.HI R7, RZ, 0x1f, R0 ;  /* 0x0000001fff077819 */ /* 0x000fe20000011400 */
[----:B------:R-:W-:-:S04]  /*14f30*/  IMAD.WIDE.U32 R4, R0, UR6, R4 ;  /* 0x0000000600047c25 */ /* 0x000fc8000f8e0004 */
[----:B------:R-:W-:-:S04]  /*14f40*/  IMAD R7, R7, UR6, RZ ;  /* 0x0000000607077c24 */ /* 0x000fc8000f8e02ff */
[----:B------:R-:W-:Y:S01]  /*14f50*/  IMAD R7, R0, UR7, R7 ;  /* 0x0000000700077c24 */ /* 0x000fe2000f8e0207 */
[----:B------:R-:W-:-:S04]  /*14f60*/  IADD3 R0, P1, R4, UR8, RZ ;  /* 0x0000000804007c10 */ /* 0x000fc8000ff3e0ff */
[----:B------:R-:W-:Y:S02]  /*14f70*/  IADD3.X R4, R5, UR9, R7, P1, !PT ;  /* 0x0000000905047c10 */ /* 0x000fe40008ffe407 */
[----:B------:R-:W0:Y:S01]  /*14f80*/  @P0 LDC R7, c[0x0][0x44c] ;  /* 0x00011300ff070b82 */ /* 0x000e220000000800 */
[----:B------:R-:W-:Y:S01]  /*14f90*/  VIADD R5, R6, 0x80 ;  /* 0x0000008006057836 */ /* 0x000fe20000000000 */
[----:B------:R-:W1:Y:S04]  /*14fa0*/  S2R R21, SR_TID.X ;  /* 0x0000000000157919 */ /* 0x000e680000002100 */
[----:B------:R-:W-:Y:S01]  /*14fb0*/  MOV R6, R5 ;  /* 0x0000000500067202 */ /* 0x000fe20000000f00 */
[----:B0-----:R-:W-:-:S05]  /*14fc0*/  @P0 IMAD.HI.U32 R7, R5, R7, RZ ;  /* 0x0000000705070227 */ /* 0x001fca00078e00ff */
[----:B--2---:R-:W-:-:S05]  /*14fd0*/  @P0 SHF.R.U32.HI R6, RZ, R8, R7 ;  /* 0x00000008ff060219 */ /* 0x004fca0000011607 */
[----:B------:R-:W-:-:S04]  /*14fe0*/  IMAD.MOV R7, RZ, RZ, -R6 ;  /* 0x000000ffff077224 */ /* 0x000fc800078e0a06 */
[----:B------:R-:W-:Y:S01]  /*14ff0*/  IMAD R5, R9, R7, R5 ;  /* 0x0000000709057224 */ /* 0x000fe200078e0205 */
[----:B------:R-:W-:Y:S01]  /*15000*/  SHF.R.S32.HI R7, RZ, 0x1f, R6 ;  /* 0x0000001fff077819 */ /* 0x000fe20000011406 */
[----:B------:R-:W-:-:S04]  /*15010*/  IMAD.WIDE.U32 R2, R6, UR4, R2 ;  /* 0x0000000406027c25 */ /* 0x000fc8000f8e0002 */
[----:B------:R-:W-:Y:S01]  /*15020*/  IMAD R7, R7, UR4, RZ ;  /* 0x0000000407077c24 */ /* 0x000fe2000f8e02ff */
[----:B------:R-:W-:-:S03]  /*15030*/  ULDC UR4, c[0x0][0x2b8] ;  /* 0x0000ae0000047ab9 */ /* 0x000fc60000000800 */
[----:B------:R-:W-:Y:S01]  /*15040*/  IMAD R7, R6, UR5, R7 ;  /* 0x0000000506077c24 */ /* 0x000fe2000f8e0207 */
[----:B------:R-:W-:Y:S01]  /*15050*/  SHF.R.S32.HI R6, RZ, 0x1f, R5 ;  /* 0x0000001fff067819 */ /* 0x000fe20000011405 */
[----:B-1----:R-:W-:Y:S02]  /*15060*/  IMAD.SHL.U32 R18, R21, 0x10, RZ ;  /* 0x0000001015127824 */ /* 0x002fe400078e00ff */
[----:B------:R-:W-:Y:S02]  /*15070*/  IMAD.IADD R3, R3, 0x1, R7 ;  /* 0x0000000103037824 */ /* 0x000fe400078e0207 */
[----:B------:R-:W-:Y:S02]  /*15080*/  IMAD R6, R6, UR6, RZ ;  /* 0x0000000606067c24 */ /* 0x000fe4000f8e02ff */
[----:B------:R-:W-:Y:S01]  /*15090*/  IMAD.WIDE.U32 R2, R5, UR6, R2 ;  /* 0x0000000605027c25 */ /* 0x000fe2000f8e0002 */
[----:B------:R-:W-:-:S03]  /*150a0*/  LOP3.LUT R18, R18, 0x30, RZ, 0xc0, !PT ;  /* 0x0000003012127812 */ /* 0x000fc600078ec0ff */
[----:B------:R-:W-:Y:S01]  /*150b0*/  IMAD R6, R5, UR7, R6 ;  /* 0x0000000705067c24 */ /* 0x000fe2000f8e0206 */
[----:B------:R-:W-:Y:S02]  /*150c0*/  IADD3 R5, P1, R2, UR8, RZ ;  /* 0x0000000802057c10 */ /* 0x000fe4000ff3e0ff */
[----:B------:R-:W-:Y:S01]  /*150d0*/  ISETP.GE.AND P0, PT, R18, UR4, PT ;  /* 0x0000000412007c0c */ /* 0x000fe2000bf06270 */
[----:B------:R-:W-:Y:S01]  /*150e0*/  UMOV UR4, 0xffffffff ;  /* 0xffffffff00047882 */ /* 0x000fe20000000000 */
[----:B------:R-:W-:Y:S02]  /*150f0*/  LOP3.LUT R21, R21, 0x7f, RZ, 0xc0, !PT ;  /* 0x0000007f15157812 */ /* 0x000fe400078ec0ff */
[----:B------:R-:W-:Y:S02]  /*15100*/  IADD3.X R2, R3, UR9, R6, P1, !PT ;  /* 0x0000000903027c10 */ /* 0x000fe40008ffe406 */
[----:B------:R-:W-:Y:S01]  /*15110*/  SHF.R.U32.HI R19, RZ, 0x2, R21 ;  /* 0x00000002ff137819 */ /* 0x000fe20000011615 */
[----:B----4-:R-:W-:Y:S06]  /*15120*/  BRA.DIV UR4, `(.L_x_598) ;  /* 0x0000004e040c7947 */ /* 0x010fec000b800000 */
[----:B------:R-:W0:Y:S01]  /*15130*/  SHFL.IDX PT, R6, R0, RZ, 0x1c1f ;  /* 0x001c1fff00067589 */ /* 0x000e2200000e0000 */
[----:B-----5:R-:W-:Y:S02]  /*15140*/  IMAD R3, R20, R9, RZ ;  /* 0x0000000914037224 */ /* 0x020fe400078e02ff */
[----:B------:R-:W-:Y:S01]  /*15150*/  IMAD R25, R25, 0xc0, R19 ;  /* 0x000000c019197824 */ /* 0x000fe200078e0213 */
[----:B------:R-:W1:Y:S04]  /*15160*/  SHFL.IDX PT, R7, R4, RZ, 0x1c1f ;  /* 0x001c1fff04077589 */ /* 0x000e6800000e0000 */
[----:B------:R-:W-:-:S13]  /*15170*/  ISETP.GE.AND P2, PT, R25, R3, PT ;  /* 0x000000031900720c */ /* 0x000fda0003f46270 */
[----:B0-----:R-:W-:-:S05]  /*15180*/  @!P2 IADD3 R6, P1, R18, R6, RZ ;  /* 0x000000061206a210 */ /* 0x001fca0007f3e0ff */
[----:B-1----:R-:W-:-:S05]  /*15190*/  @!P2 IMAD.X R7, RZ, RZ, R7, P1 ;  /* 0x000000ffff07a224 */ /* 0x002fca00008e0607 */
[----:B------:R-:W-:Y:S01]  /*151a0*/  @!PT LDS RZ, [RZ] ;  /* 0x00000000fffff984 */ /* 0x000fe20000000800 */
[----:B------:R0:W-:Y:S02]  /*151b0*/  @!P2 LDGSTS.E.BYPASS.LTC128B.128 [R10+0xb000], desc[UR40][R6.64], !P0 ;  /* 0x0b000000060aafae */ /* 0x0001e4000c101d68 */
        /* <DEDUP_REMOVED lines=12> */
[----:B------:R-:W-:Y:S02]  /*15280*/  ISETP.GE.AND P1, PT, R6, R3, PT ;  /* 0x000000030600720c */ /* 0x000fe40003f26270 */
[----:B------:R-:W1:Y:S04]  /*15290*/  SHFL.IDX PT, R6, R4, 0x2, 0x1c1f ;  /* 0x005c1f0004067f89 */ /* 0x000e6800000e0000 */
[----:B------:R-:W-:Y:S07]  /*152a0*/  SHFL.IDX PT, R4, R4, 0x3, 0x1c1f ;  /* 0x007c1f0004047f89 */ /* 0x000fee00000e0000 */
[----:B0-----:R-:W-:-:S05]  /*152b0*/  @!P1 IADD3 R7, P2, R18, R7, RZ ;  /* 0x0000000712079210 */ /* 0x001fca0007f5e0ff */
[----:B-1----:R-:W-:-:S05]  /*152c0*/  @!P1 IMAD.X R6, RZ, RZ, R6, P2 ;  /* 0x000000ffff069224 */ /* 0x002fca00010e0606 */
[----:B------:R-:W-:-:S04]  /*152d0*/  @!P1 LOP3.LUT R7, R7, R6, RZ, 0x3c, !PT ;  /* 0x0000000607079212 */ /* 0x000fc800078e3cff */
[----:B------:R-:W-:-:S04]  /*152e0*/  @!P1 LOP3.LUT R6, R7, R6, RZ, 0x3c, !PT ;  /* 0x0000000607069212 */ /* 0x000fc800078e3cff */
[----:B------:R-:W-:-:S05]  /*152f0*/  @!P1 LOP3.LUT R7, R7, R6, RZ, 0x3c, !PT ;  /* 0x0000000607079212 */ /* 0x000fca00078e3cff */
[----:B------:R0:W-:Y:S04]  /*15300*/  @!P1 LDGSTS.E.BYPASS.LTC128B.128 [R10+0xc000], desc[UR40][R6.64], !P0 ;  /* 0x0c000000060a9fae */ /* 0x0001e8000c101d68 */
[----:B0-----:R0:W1:Y:S02]  /*15310*/  SHFL.IDX PT, R6, R0, 0x3, 0x1c1f ;  /* 0x007c1f0000067f89 */ /* 0x00106400000e0000 */
[----:B0-----:R-:W-:-:S05]  /*15320*/  VIADD R0, R25, 0x80 ;  /* 0x0000008019007836 */ /* 0x001fca0000000000 */
[----:B------:R-:W-:Y:S01]  /*15330*/  ISETP.GE.AND P1, PT, R0, R3, PT ;  /* 0x000000030000720c */ /* 0x000fe20003f26270 */
[----:B------:R-:W-:-:S05]  /*15340*/  VIADD R0, R25, 0x60 ;  /* 0x0000006019007836 */ /* 0x000fca0000000000 */
[----:B------:R-:W-:Y:S02]  /*15350*/  ISETP.GE.AND P2, PT, R0, R3, PT ;  /* 0x000000030000720c */ /* 0x000fe40003f46270 */
[----:B------:R-:W0:Y:S11]  /*15360*/  SHFL.IDX PT, R0, R5, RZ, 0x1c1f ;  /* 0x001c1fff05007589 */ /* 0x000e3600000e0000 */
[----:B-1----:R-:W-:-:S04]  /*15370*/  @!P2 IADD3 R6, P3, R18, R6, RZ ;  /* 0x000000061206a210 */ /* 0x002fc80007f7e0ff */
[----:B------:R-:W-:Y:S02]  /*15380*/  @!P2 IADD3.X R7, RZ, R4, RZ, P3, !PT ;  /* 0x00000004ff07a210 */ /* 0x000fe40001ffe4ff */
[----:B------:R-:W1:Y:S04]  /*15390*/  SHFL.IDX PT, R4, R2, RZ, 0x1c1f ;  /* 0x001c1fff02047589 */ /* 0x000e6800000e0000 */
[----:B------:R2:W-:Y:S01]  /*153a0*/  @!P2 LDGSTS.E.BYPASS.LTC128B.128 [R10+0xc800], desc[UR40][R6.64], !P0 ;  /* 0x0c800000060aafae */ /* 0x0005e2000c101d68 */
[----:B0-----:R-:W-:-:S05]  /*153b0*/  @!P1 IADD3 R0, P3, R18, R0, RZ ;  /* 0x0000000012009210 */ /* 0x001fca0007f7e0ff */
[----:B--2---:R-:W-:Y:S02]  /*153c0*/  @!P1 IMAD.MOV.U32 R6, RZ, RZ, R0 ;  /* 0x000000ffff069224 */ /* 0x004fe400078e0000 */
[----:B------:R0:W2:Y:S04]  /*153d0*/  SHFL.IDX PT, R0, R2, 0x1, 0x1c1f ;  /* 0x003c1f0002007f89 */ /* 0x0000a800000e0000 */
[----:B------:R0:W3:Y:S01]  /*153e0*/  SHFL.IDX PT, R2, R5, 0x1, 0x1c1f ;  /* 0x003c1f0005027f89 */ /* 0x0000e200000e0000 */
[----:B-1----:R-:W-:-:S04]  /*153f0*/  @!P1 IMAD.X R4, RZ, RZ, R4, P3 ;  /* 0x000000ffff049224 */ /* 0x002fc800018e0604 */
[----:B------:R-:W-:-:S05]  /*15400*/  @!P1 IMAD.MOV.U32 R7, RZ, RZ, R4 ;  /* 0x000000ffff079224 */ /* 0x000fca00078e0004 */
[----:B------:R0:W-:Y:S02]  /*15410*/  @!P1 LDGSTS.E.BYPASS.LTC128B.128 [R10+0xd000], desc[UR40][R6.64], !P0 ;  /* 0x0d000000060a9fae */ /* 0x0001e4000c101d68 */
.L_x_740:
[----:B------:R-:W-:-:S05]  /*15420*/  VIADD R25, R25, 0xa0 ;  /* 0x000000a019197836 */ /* 0x000fca0000000000 */
[----:B------:R-:W-:-:S13]  /*15430*/  ISETP.GE.AND P1, PT, R25, R3, PT ;  /* 0x000000031900720c */ /* 0x000fda0003f26270 */
[----:B0--3--:R-:W-:-:S05]  /*15440*/  @!P1 IADD3 R2, P2, R18, R2, RZ ;  /* 0x0000000212029210 */ /* 0x009fca0007f5e0ff */
[----:B--2---:R-:W-:-:S05]  /*15450*/  @!P1 IMAD.X R3, RZ, RZ, R0, P2 ;  /* 0x000000ffff039224 */ /* 0x004fca00010e0600 */
[----:B------:R-:W-:Y:S01]  /*15460*/  @!PT LDS RZ, [RZ] ;  /* 0x00000000fffff984 */ /* 0x000fe20000000800 */
[----:B------:R-:W-:Y:S01]  /*15470*/  @!PT LDS RZ, [RZ] ;  /* 0x00000000fffff984 */ /* 0x000fe20000000800 */
[----:B------:R-:W-:Y:S01]  /*15480*/  @!PT LDS RZ, [RZ] ;  /* 0x00000000fffff984 */ /* 0x000fe20000000800 */
[----:B------:R0:W-:Y:S01]  /*15490*/  @!P1 LDGSTS.E.BYPASS.LTC128B.128 [R10+0xd800], desc[UR40][R2.64], !P0 ;  /* 0x0d800000020a9fae */ /* 0x0001e2000c101d68 */
[----:B------:R-:W-:Y:S01]  /*154a0*/  PLOP3.LUT P0, PT, PT, PT, PT, 0x80, 0x0 ;  /* 0x000000000000781c */ /* 0x000fe20003f0f070 */
[----:B------:R-:W-:-:S12]  /*154b0*/  NOP ;  /* 0x0000000000007918 */ /* 0x000fd80000000000 */
.L_x_599:
[----:B------:R-:W-:Y:S02]  /*154c0*/  PLOP3.LUT P1, PT, P1, P0, PT, 0xa2, 0x0 ;  /* 0x000000000000781c */ /* 0x000fe40000f21472 */
[----:B------:R-:W-:-:S08]  /*154d0*/  @P0 R2UR P1, UR4, R17 ;  /* 0x00000000110402ca */ /* 0x000fd00000020000 */
[----:B------:R-:W-:-:S05]  /*154e0*/  @P0 PLOP3.LUT P0, PT, P1, PT, PT, 0x80, 0x0 ;  /* 0x000000000000081c */ /* 0x000fca0000f0f070 */
[----:B------:R-:W-:Y:S01]  /*154f0*/  @!P1 SYNCS.ARRIVE.TRANS64.RED.A0T1 RZ, [UR4+0x13200], RZ ;  /* 0x013200ffffff99a7 */ /* 0x000fe20008200404 */
[----:B------:R-:W-:Y:S07]  /*15500*/  @!P1 ARRIVES.LDGSTSBAR.64.TRANSCNT [UR4+0x13200] ;  /* 0x01320000ff0099b0 */ /* 0x000fee0008000a84 */
[----:B------:R-:W-:Y:S05]  /*15510*/  @P0 BRA.U.ANY `(.L_x_599) ;  /* 0xfffffffd00e80947 */ /* 0x000fea000393ffff */
[----:B0-----:R-:W2:Y:S02]  /*15520*/  LDL.LU R2, [R1+0x5c] ;  /* 0x00005c0001027983 */ /* 0x001ea40000300800 */
        /* <DEDUP_REMOVED lines=9> */
[----:B------:R-:W1:Y:S03]  /*155c0*/  SYNCS.PHASECHK.TRANS64.TRYWAIT P0, [R17+URZ+0x13220], R0 ;  /* 0x01322000110075a7 */ /* 0x000e66000800017f */
[----:B01----:R-:W-:Y:S05]  /*155d0*/  @!P0 BRA `(.L_x_601) ;  /* 0x0000004c00b88947 */ /* 0x003fea0003800000 */
.L_x_741:
[----:B------:R-:W-:Y:S05]  /*155e0*/  BSYNC B0 ;  /* 0x0000000000007941 */ /* 0x000fea0003800000 */
.L_x_600:
[----:B------:R-:W2:Y:S01]  /*155f0*/  LDL R2, [R1+0x20] ;  /* 0x0000200001027983 */ /* 0x000ea20000100800 */
[----:B------:R-:W-:-:S05]  /*15600*/  VIADD R26, R26, 0xfffffffe ;  /* 0xfffffffe1a1a7836 */ /* 0x000fca0000000000 */
[----:B--2---:R-:W-:-:S13]  /*15610*/  ISETP.GE.AND P0, PT, R26, R2, PT ;  /* 0x000000021a00720c */ /* 0x004fda0003f06270 */
[----:B------:R-:W-:Y:S05]  /*15620*/  @!P0 BRA `(.L_x_602) ;  /* 0x0000001400288947 */ /* 0x000fea0003800000 */
[----:B------:R1:W-:Y:S01]  /*15630*/  STL [R1], R26 ;  /* 0x0000001a01007387 */ /* 0x0003e20000100800 */
[----:B------:R-:W-:-:S03]  /*15640*/  IMAD.MOV.U32 R20, RZ, RZ, R29 ;  /* 0x000000ffff147224 */ /* 0x000fc600078e001d */
[----:B------:R1:W5:Y:S04]  /*15650*/  LDL.LU R21, [R1+0xc] ;  /* 0x00000c0001157983 */ /* 0x0003680000300800 */
.L_x_622:
[----:B0-2---:R-:W2:Y:S04]  /*15660*/  LDL R3, [R1+0x18] ;  /* 0x0000180001037983 */ /* 0x005ea80000100800 */
[----:B------:R-:W3:Y:S04]  /*15670*/  LDL R11, [R1+0x1c] ;  /* 0x00001c00010b7983 */ /* 0x000ee80000100800 */
[----:B------:R-:W4:Y:S04]  /*15680*/  LDL R9, [R1+0x8] ;  /* 0x0000080001097983 */ /* 0x000f280000100800 */
[----:B------:R-:W2:Y:S01]  /*15690*/  LDL.LU R13, [R1] ;  /* 0x00000000010d7983 */ /* 0x000ea20000300800 */
[----:B0-----:R-:W0:Y:S01]  /*156a0*/  S2R R0, SR_TID.X ;  /* 0x0000000000007919 */ /* 0x001e220000002100 */
[----:B-1----:R-:W1:Y:S01]  /*156b0*/  S2R R4, SR_TID.X ;  /* 0x0000000000047919 */ /* 0x002e620000002100 */
[----:B------:R-:W1:Y:S01]  /*156c0*/  S2R R8, SR_TID.X ;  /* 0x0000000000087919 */ /* 0x000e620000002100 */
[----:B------:R-:W4:Y:S01]  /*156d0*/  LDL R14, [R1+0x20] ;  /* 0x00002000010e7983 */ /* 0x000f220000100800 */
[----:B------:R-:W-:Y:S05]  /*156e0*/  YIELD ;  /* 0x0000000000007946 */ /* 0x000fea0003800000 */
[----:B------:R-:W-:Y:S01]  /*156f0*/  ULDC.64 UR4, c[0x0][0x428] ;  /* 0x00010a0000047ab9 */ /* 0x000fe20000000a00 */
[----:B------:R-:W4:Y:S01]  /*15700*/  LDL R12, [R1+0x6c] ;  /* 0x00006c00010c7983 */ /* 0x000f220000100800 */
[----:B------:R-:W-:Y:S01]  /*15710*/  ULDC.64 UR6, c[0x0][0x418] ;  /* 0x0001060000067ab9 */ /* 0x000fe20000000a00 */
[----:B0-----:R-:W-:-:S02]  /*15720*/  LOP3.LUT R2, R0, 0x7f, RZ, 0xc0, !PT ;  /* 0x0000007f00027812 */ /* 0x001fc400078ec0ff */
[----:B------:R-:W0:Y:S02]  /*15730*/  LDC R0, c[0x0][0x430] ;  /* 0x00010c00ff007b82 */ /* 0x000e240000000800 */
[----:B------:R-:W-:Y:S01]  /*15740*/  SHF.R.U32.HI R2, RZ, 0x2, R2 ;  /* 0x00000002ff027819 */ /* 0x000fe20000011602 */
[----:B-1----:R-:W-:-:S05]  /*15750*/  IMAD.SHL.U32 R6, R4, 0x20, RZ ;  /* 0x0000002004067824 */ /* 0x002fca00078e00ff */
[----:B------:R-:W-:Y:S02]  /*15760*/  LOP3.LUT R6, R2, 0x60, R6, 0xf8, !PT ;  /* 0x0000006002067812 */ /* 0x000fe400078ef806 */
[----:B------:R-:W1:Y:S01]  /*15770*/  S2R R2, SR_TID.X ;  /* 0x0000000000027919 */ /* 0x000e620000002100 */
[----:B0-----:R-:W-:-:S13]  /*15780*/  ISETP.NE.AND P0, PT, R0, 0x1, PT ;  /* 0x000000010000780c */ /* 0x001fda0003f05270 */
[----:B------:R-:W0:Y:S08]  /*15790*/  @P0 LDC R5, c[0x0][0x434] ;  /* 0x00010d00ff050b82 */ /* 0x000e300000000800 */
[----:B------:R-:W0:Y:S01]  /*157a0*/  @P0 LDC R4, c[0x0][0x438] ;  /* 0x00010e00ff040b82 */ /* 0x000e220000000800 */
[----:B-1----:R-:W-:Y:S01]  /*157b0*/  LOP3.LUT R2, R2, 0x7f, RZ, 0xc0, !PT ;  /* 0x0000007f02027812 */ /* 0x002fe200078ec0ff */
[----:B------:R-:W-:-:S03]  /*157c0*/  IMAD.SHL.U32 R10, R8, 0x20, RZ ;  /* 0x00000020080a7824 */ /* 0x000fc600078e00ff */
[----:B------:R-:W-:-:S04]  /*157d0*/  SHF.R.U32.HI R7, RZ, 0x2, R2 ;  /* 0x00000002ff077819 */ /* 0x000fc80000011602 */
[----:B------:R-:W-:Y:S02]  /*157e0*/  LOP3.LUT R10, R7, 0x60, R10, 0xf8, !PT ;  /* 0x00000060070a7812 */ /* 0x000fe400078ef80a */
[----:B------:R-:W1:Y:S02]  /*157f0*/  @P0 LDC R7, c[0x0][0x434] ;  /* 0x00010d00ff070b82 */ /* 0x000e640000000800 */
[----:B------:R-:W-:-:S04]  /*15800*/  LOP3.LUT R10, R10, 0x80, RZ, 0xfc, !PT ;  /* 0x000000800a0a7812 */ /* 0x000fc800078efcff */
[----:B------:R-:W-:Y:S01]  /*15810*/  ISETP.GT.U32.AND P1, PT, R10, 0x9f, PT ;  /* 0x0000009f0a00780c */ /* 0x000fe20003f24070 */
[----:B--2---:R-:W-:-:S05]  /*15820*/  IMAD R3, R13, 0xa0, R3 ;  /* 0x000000a00d037824 */ /* 0x004fca00078e0203 */
[----:B------:R-:W-:-:S05]  /*15830*/  IADD3 R6, R6, R3, RZ ;  /* 0x0000000306067210 */ /* 0x000fca0007ffe0ff */
[----:B0-----:R-:W-:-:S04]  /*15840*/  @P0 IMAD.HI.U32 R5, R6, R5, RZ ;  /* 0x0000000506050227 */ /* 0x001fc800078e00ff */
[----:B------:R-:W-:Y:S01]  /*15850*/  IMAD.MOV.U32 R2, RZ, RZ, R6 ;  /* 0x000000ffff027224 */ /* 0x000fe200078e0006 */
[----:B------:R-:W-:Y:S02]  /*15860*/  @P0 SHF.R.U32.HI R2, RZ, R4, R5 ;  /* 0x00000004ff020219 */ /* 0x000fe40000011605 */
[----:B------:R-:W0:Y:S01]  /*15870*/  @P0 LDC R4, c[0x0][0x438] ;  /* 0x00010e00ff040b82 */ /* 0x000e220000000800 */
[----:B------:R-:W-:-:S04]  /*15880*/  IMAD.IADD R3, R10, 0x1, R3 ;  /* 0x000000010a037824 */ /* 0x000fc800078e0203 */
[----:B-1----:R-:W-:-:S04]  /*15890*/  @P0 IMAD.HI.U32 R7, R3, R7, RZ ;  /* 0x0000000703070227 */ /* 0x002fc800078e00ff */
[----:B------:R-:W-:Y:S02]  /*158a0*/  IMAD.MOV.U32 R5, RZ, RZ, R3 ;  /* 0x000000ffff057224 */ /* 0x000fe400078e0003 */
[----:B------:R-:W-:-:S04]  /*158b0*/  IMAD.MOV R8, RZ, RZ, -R2 ;  /* 0x000000ffff087224 */ /* 0x000fc800078e0a02 */
[----:B------:R-:W-:Y:S01]  /*158c0*/  IMAD R8, R0, R8, R6 ;  /* 0x0000000800087224 */ /* 0x000fe200078e0206 */
[----:B0-----:R-:W-:-:S05]  /*158d0*/  @P0 SHF.R.U32.HI R5, RZ, R4, R7 ;  /* 0x00000004ff050219 */ /* 0x001fca0000011607 */
[----:B------:R-:W-:-:S04]  /*158e0*/  IMAD.MOV R4, RZ, RZ, -R5 ;  /* 0x000000ffff047224 */ /* 0x000fc800078e0a05 */
[----:B------:R-:W-:Y:S01]  /*158f0*/  IMAD R0, R0, R4, R3 ;  /* 0x0000000400007224 */ /* 0x000fe200078e0203 */
[----:B------:R-:W-:Y:S01]  /*15900*/  SHF.R.S32.HI R3, RZ, 0x1f, R2 ;  /* 0x0000001fff037819 */ /* 0x000fe20000011402 */
[----:B---3--:R-:W-:-:S04]  /*15910*/  IMAD R4, R11, UR4, RZ ;  /* 0x000000040b047c24 */ /* 0x008fc8000f8e02ff */
[C---:B----4-:R-:W-:Y:S02]  /*15920*/  IMAD R4, R9.reuse, UR5, R4 ;  /* 0x0000000509047c24 */ /* 0x050fe4000f8e0204 */
[----:B------:R-:W-:-:S04]  /*15930*/  IMAD.WIDE.U32 R2, R9, UR4, R2 ;  /* 0x0000000409027c25 */ /* 0x000fc8000f8e0002 */
[----:B------:R-:W-:Y:S01]  /*15940*/  IMAD.IADD R3, R4, 0x1, R3 ;  /* 0x0000000104037824 */ /* 0x000fe200078e0203 */
[----:B------:R-:W-:-:S04]  /*15950*/  LEA R10, P0, R2, UR6, 0x2 ;  /* 0x00000006020a7c11 */ /* 0x000fc8000f8010ff */
[----:B------:R-:W-:-:S05]  /*15960*/  LEA.HI.X R11, R2, UR7, R3, 0x2, P0 ;  /* 0x00000007020b7c11 */ /* 0x000fca00080f1403 */
[----:B------:R-:W2:Y:S01]  /*15970*/  LDG.E R10, desc[UR40][R10.64] ;  /* 0x000000280a0a7981 */ /* 0x000ea2000c1e1900 */
[--C-:B------:R-:W-:Y:S01]  /*15980*/  @!P1 SHF.R.S32.HI R3, RZ, 0x1f, R5.reuse ;  /* 0x0000001fff039819 */ /* 0x100fe20000011405 */
[----:B------:R-:W-:-:S04]  /*15990*/  @!P1 IMAD.MOV.U32 R2, RZ, RZ, R5 ;  /* 0x000000ffff029224 */ /* 0x000fc800078e0005 */
[----:B------:R-:W-:-:S04]  /*159a0*/  @!P1 IMAD.WIDE.U32 R2, R9, UR4, R2 ;  /* 0x0000000409029c25 */ /* 0x000fc8000f8e0002 */
[----:B------:R-:W-:Y:S01]  /*159b0*/  @!P1 IMAD.IADD R3, R4, 0x1, R3 ;  /* 0x0000000104039824 */ /* 0x000fe200078e0203 */
[----:B------:R-:W-:Y:S01]  /*159c0*/  @!P1 LEA R4, P0, R2, UR6, 0x2 ;  /* 0x0000000602049c11 */ /* 0x000fe2000f8010ff */
[----:B------:R-:W-:Y:S01]  /*159d0*/  IMAD.MOV.U32 R9, RZ, RZ, RZ ;  /* 0x000000ffff097224 */ /* 0x000fe200078e00ff */
[----:B------:R-:W-:Y:S02]  /*159e0*/  IADD3 R29, R20, 0x1, RZ ;  /* 0x00000001141d7810 */ /* 0x000fe40007ffe0ff */
[----:B------:R-:W-:Y:S01]  /*159f0*/  @!P1 LEA.HI.X R5, R2, UR7, R3, 0x2, P0 ;  /* 0x0000000702059c11 */ /* 0x000fe200080f1403 */
[----:B------:R-:W-:Y:S01]  /*15a00*/  IMAD.MOV.U32 R2, RZ, RZ, R13 ;  /* 0x000000ffff027224 */ /* 0x000fe200078e000d */
[----:B------:R-:W-:-:S03]  /*15a10*/  ISETP.NE.AND P0, PT, R29, 0x2, PT ;  /* 0x000000021d00780c */ /* 0x000fc60003f05270 */
[----:B-----5:R0:W5:Y:S01]  /*15a20*/  @!P1 LDG.E R9, desc[UR40][R4.64] ;  /* 0x0000002804099981 */ /* 0x020162000c1e1900 */
[----:B------:R-:W-:Y:S02]  /*15a30*/  ISETP.GT.AND P1, PT, R2, R14, PT ;  /* 0x0000000e0200720c */ /* 0x000fe40003f24270 */
[----:B------:R-:W-:Y:S01]  /*15a40*/  SEL R2, RZ, 0x1, P0 ;  /* 0x00000001ff027807 */ /* 0x000fe20000000000 */
[----:B------:R-:W-:-:S03]  /*15a50*/  VIADD R13, R13, 0xffffffff ;  /* 0xffffffff0d0d7836 */ /* 0x000fc60000000000 */
[----:B------:R-:W-:Y:S02]  /*15a60*/  LOP3.LUT R2, R21, R2, RZ, 0x3c, !PT ;  /* 0x0000000215027212 */ /* 0x000fe400078e3cff */
[----:B------:R0:W-:Y:S04]  /*15a70*/  STL [R1], R13 ;  /* 0x0000000d01007387 */ /* 0x0001e80000100800 */
[----:B------:R0:W-:Y:S01]  /*15a80*/  STL [R1+0xc], R2 ;  /* 0x00000c0201007387 */ /* 0x0001e20000100800 */
[----:B------:R-:W-:Y:S02]  /*15a90*/  ISETP.NE.AND P2, PT, R12, 0x3, PT ;  /* 0x000000030c00780c */ /* 0x000fe40003f45270 */
[----:B------:R-:W-:Y:S02]  /*15aa0*/  SEL R29, R29, RZ, P0 ;  /* 0x000000ff1d1d7207 */ /* 0x000fe40000000000 */
[----:B--2---:R-:W-:-:S09]  /*15ab0*/  SHF.R.S32.HI R26, RZ, 0x1f, R10 ;  /* 0x0000001fff1a7819 */ /* 0x004fd2000001140a */
[----:B0-----:R-:W-:Y:S05]  /*15ac0*/  @!P2 BRA `(.L_x_603) ;  /* 0x000000000004a947 */ /* 0x001fea0003800000 */
[----:B------:R-:W-:Y:S01]  /*15ad0*/  BPT.TRAP 0x1 ;  /* 0x000000040000795c */ /* 0x000fe20000300000 */
.L_x_603:
[----:B------:R-:W-:Y:S01]  /*15ae0*/  IMAD R6, R29, 0x8, R17 ;  /* 0x000000081d067824 */ /* 0x000fe200078e0211 */
[----:B------:R-:W-:Y:S01]  /*15af0*/  SHF.L.U32 R28, R2, 0x1f, RZ ;  /* 0x0000001f021c7819 */ /* 0x000fe200000006ff */
[----:B------:R-:W-:Y:S01]  /*15b00*/  BSSY B0, `(.L_x_604) ;  /* 0x0000004000007945 */ /* 0x000fe20003800000 */
[----:B------:R-:W-:Y:S02]  /*15b10*/  SHF.R.S32.HI R22, RZ, 0x1f, R8 ;  /* 0x0000001fff167819 */ /* 0x000fe40000011408 */
[----:B------:R-:W0:Y:S02]  /*15b20*/  SYNCS.PHASECHK.TRANS64.TRYWAIT P0, [R6+URZ+0x13280], R28 ;  /* 0x0132801c060075a7 */ /* 0x000e24000800017f */
[----:B0-----:R-:W-:Y:S05]  /*15b30*/  @!P0 BRA `(.L_x_605) ;  /* 0x0000004800748947 */ /* 0x001fea0003800000 */
.L_x_742:
[----:B------:R-:W-:Y:S05]  /*15b40*/  BSYNC B0 ;  /* 0x0000000000007941 */ /* 0x000fea0003800000 */
.L_x_604:
        /* <DEDUP_REMOVED lines=42> */
[----:B------:R-:W-:Y:S01]  /*15df0*/  SHFL.IDX PT, R18, R18, RZ, 0x1c1f ;  /* 0x001c1fff12127589 */ /* 0x000fe200000e0000 */
[----:B-1----:R-:W-:-:S03]  /*15e00*/  IMAD.SHL.U32 R11, R3, 0x10, RZ ;  /* 0x00000010030b7824 */ /* 0x002fc600078e00ff */
[----:B------:R-:W1:Y:S02]  /*15e10*/  SHFL.IDX PT, R3, R5, RZ, 0x1c1f ;  /* 0x001c1fff05037589 */ /* 0x000e6400000e0000 */
[----:B------:R-:W-:-:S04]  /*15e20*/  LOP3.LUT R11, R11, 0x30, RZ, 0xc0, !PT ;  /* 0x000000300b0b7812 */ /* 0x000fc800078ec0ff */
[----:B--2---:R-:W-:-:S04]  /*15e30*/  IADD3 R2, P0, R11, R2, RZ ;  /* 0x000000020b027210 */ /* 0x004fc80007f1e0ff */
[----:B-1----:R-:W-:-:S05]  /*15e40*/  IADD3.X R3, RZ, R3, RZ, P0, !PT ;  /* 0x00000003ff037210 */ /* 0x002fca00007fe4ff */
        /* <DEDUP_REMOVED lines=17> */
.L_x_754:
[----:B------:R-:W3:Y:S02]  /*15f60*/  S2R R3, SR_TID.X ;  /* 0x0000000000037919 */ /* 0x000ee40000002100 */
[----:B---3--:R-:W-:-:S05]  /*15f70*/  IMAD.SHL.U32 R3, R3, 0x10, RZ ;  /* 0x0000001003037824 */ /* 0x008fca00078e00ff */
[----:B------:R-:W-:-:S04]  /*15f80*/  LOP3.LUT R3, R3, 0x30, RZ, 0xc0, !PT ;  /* 0x0000003003037812 */ /* 0x000fc800078ec0ff */
[----:B--2---:R-:W-:-:S05]  /*15f90*/  IADD3 R2, P0, R3, R2, RZ ;  /* 0x0000000203027210 */ /* 0x004fca0007f1e0ff */
[----:B------:R-:W-:Y:S01]  /*15fa0*/  IMAD.X R3, RZ, RZ, R18, P0 ;  /* 0x000000ffff037224 */ /* 0x000fe200000e0612 */
[----:B------:R-:W-:-:S04]  /*15fb0*/  PLOP3.LUT P0, PT, PT, PT, PT, 0x80, 0x0 ;  /* 0x000000000000781c */ /* 0x000fc80003f0f070 */
[----:B------:R-:W-:Y:S01]  /*15fc0*/  @!PT LDS RZ, [RZ] ;  /* 0x00000000fffff984 */ /* 0x000fe20000000800 */
[----:B------:R-:W-:Y:S01]  /*15fd0*/  @!PT LDS RZ, [RZ] ;  /* 0x00000000fffff984 */ /* 0x000fe20000000800 */
[----:B------:R-:W-:Y:S01]  /*15fe0*/  @!PT LDS RZ, [RZ] ;  /* 0x00000000fffff984 */ /* 0x000fe20000000800 */
[----:B------:R2:W-:Y:S01]  /*15ff0*/  LDGSTS.E.BYPASS.LTC128B.128 [R7+0x8000], desc[UR40][R2.64], !P2 ;  /* 0x0800000002077fae */ /* 0x0005e2000d101d68 */
[----:B------:R-:W-:-:S08]  /*16000*/  NOP ;  /* 0x0000000000007918 */ /* 0x000fd00000000000 */
.L_x_607:
[----:B------:R-:W-:Y:S02]  /*16010*/  PLOP3.LUT P2, PT, P2, P0, PT, 0xa2, 0x0 ;  /* 0x000000000000781c */ /* 0x000fe40001741472 */
[----:B------:R-:W-:-:S08]  /*16020*/  @P0 R2UR P2, UR4, R6 ;  /* 0x00000000060402ca */ /* 0x000fd00000040000 */
[----:B------:R-:W-:-:S05]  /*16030*/  @P0 PLOP3.LUT P0, PT, P2, PT, PT, 0x80, 0x0 ;  /* 0x000000000000081c */ /* 0x000fca000170f070 */
[----:B------:R-:W-:Y:S01]  /*16040*/  @!P2 SYNCS.ARRIVE.TRANS64.RED.A0T1 RZ, [UR4+0x13270], RZ ;  /* 0x013270ffffffa9a7 */ /* 0x000fe20008200404 */
[----:B------:R-:W-:Y:S07]  /*16050*/  @!P2 ARRIVES.LDGSTSBAR.64.TRANSCNT [UR4+0x13270] ;  /* 0x01327000ff00a9b0 */ /* 0x000fee0008000a84 */
[----:B------:R-:W-:Y:S05]  /*16060*/  @P0 BRA.U.ANY `(.L_x_607) ;  /* 0xfffffffd00e80947 */ /* 0x000fea000393ffff */
[----:B------:R-:W-:Y:S01]  /*16070*/  NOP ;  /* 0x0000000000007918 */ /* 0x000fe20000000000 */
[----:B--2---:R-:W2:Y:S02]  /*16080*/  LDL R2, [R1+0x6c] ;  /* 0x00006c0001027983 */ /* 0x004ea40000100800 */
[----:B--2---:R-:W-:-:S13]  /*16090*/  ISETP.NE.AND P3, PT, R2, 0x3, PT ;  /* 0x000000030200780c */ /* 0x004fda0003f65270 */
[----:B------:R-:W-:Y:S05]  /*160a0*/  @!P3 BRA `(.L_x_608) ;  /* 0x000000000004b947 */ /* 0x000fea0003800000 */
[----:B------:R-:W-:Y:S01]  /*160b0*/  BPT.TRAP 0x1 ;  /* 0x000000040000795c */ /* 0x000fe20000300000 */
.L_x_608:
[----:B------:R2:W-:Y:S01]  /*160c0*/  SYNCS.ARRIVE.TRANS64.A1T0 RZ, [R6+URZ+0x13270], RZ ;  /* 0x013270ff06ff79a7 */ /* 0x0005e2000810003f */
[----:B------:R-:W-:Y:S05]  /*160d0*/  @!P3 BRA `(.L_x_609) ;  /* 0x000000000004b947 */ /* 0x000fea0003800000 */
[----:B------:R-:W-:Y:S01]  /*160e0*/  BPT.TRAP 0x1 ;  /* 0x000000040000795c */ /* 0x000fe20000300000 */
.L_x_609:
[----:B------:R-:W3:Y:S01]  /*160f0*/  SYNCS.PHASECHK.TRANS64.TRYWAIT P0, [R6+URZ+0x13240], R28 ;  /* 0x0132401c060075a7 */ /* 0x000ee2000800017f */
[----:B------:R-:W-:Y:S04]  /*16100*/  BSSY B0, `(.L_x_610) ;  /* 0x0000002000007945 */ /* 0x000fe80003800000 */
[----:B---3--:R-:W-:Y:S05]  /*16110*/  @!P0 BRA `(.L_x_611) ;  /* 0x0000004800ac8947 */ /* 0x008fea0003800000 */
.L_x_755:
[----:B------:R-:W-:Y:S05]  /*16120*/  BSYNC B0 ;  /* 0x0000000000007941 */ /* 0x000fea0003800000 */
.L_x_610:
[----:B------:R-:W4:Y:S01]  /*16130*/  S2R R11, SR_TID.X ;  /* 0x00000000000b7919 */ /* 0x000f220000002100 */
[----:B------:R-:W-:Y:S01]  /*16140*/  ULDC.64 UR4, c[0x0][0x300] ;  /* 0x0000c00000047ab9 */ /* 0x000fe20000000a00 */
[----:B------:R-:W-:Y:S01]  /*16150*/  ULDC.64 UR6, c[0x0][0x310] ;  /* 0x0000c40000067ab9 */ /* 0x000fe20000000a00 */
[----:B------:R-:W-:Y:S02]  /*16160*/  IMAD R4, R22, UR4, RZ ;  /* 0x0000000416047c24 */ /* 0x000fe4000f8e02ff */
[----:B------:R-:W-:-:S04]  /*16170*/  IMAD.WIDE.U32 R2, R8, UR4, RZ ;  /* 0x0000000408027c25 */ /* 0x000fc8000f8e00ff */
[----:B------:R-:W-:Y:S02]  /*16180*/  IMAD R4, R8, UR5, R4 ;  /* 0x0000000508047c24 */ /* 0x000fe4000f8e0204 */
[----:B------:R-:W-:Y:S02]  /*16190*/  IMAD R26, R26, UR6, RZ ;  /* 0x000000061a1a7c24 */ /* 0x000fe4000f8e02ff */
[----:B------:R-:W-:Y:S02]  /*161a0*/  IMAD.IADD R3, R3, 0x1, R4 ;  /* 0x0000000103037824 */ /* 0x000fe400078e0204 */
        /* <DEDUP_REMOVED lines=8> */
[----:B------:R-:W-:Y:S02]  /*16230*/  IMAD.IADD R3, R3, 0x1, R8 ;  /* 0x0000000103037824 */ /* 0x000fe400078e0208 */
[----:B------:R-:W-:Y:S02]  /*16240*/  IMAD R0, R25, UR6, RZ ;  /* 0x0000000619007c24 */ /* 0x000fe4000f8e02ff */
[----:B----4-:R-:W-:Y:S02]  /*16250*/  IMAD.SHL.U32 R18, R11, 0x10, RZ ;  /* 0x000000100b127824 */ /* 0x010fe400078e00ff */
[----:B------:R-:W4:Y:S01]  /*16260*/  LDC R11, c[0x0][0x2f4] ;  /* 0x0000bd00ff0b7b82 */ /* 0x000f220000000800 */
[C---:B------:R-:W-:Y:S02]  /*16270*/  IMAD R0, R9.reuse, UR7, R0 ;  /* 0x0000000709007c24 */ /* 0x040fe4000f8e0200 */
[----:B------:R-:W-:Y:S01]  /*16280*/  IMAD.WIDE.U32 R2, R9, UR6, R2 ;  /* 0x0000000609027c25 */ /* 0x000fe2000f8e0002 */
[----:B------:R-:W-:Y:S01]  /*16290*/  ULDC.64 UR6, c[0x0][0x2e8] ;  /* 0x0000ba0000067ab9 */ /* 0x000fe20000000a00 */
[----:B------:R-:W-:-:S02]  /*162a0*/  LOP3.LUT R18, R18, 0x30, RZ, 0xc0, !PT ;  /* 0x0000003012127812 */ /* 0x000fc400078ec0ff */
[----:B------:R-:W-:Y:S01]  /*162b0*/  IMAD.WIDE.U32 R4, R16, UR4, R4 ;  /* 0x0000000410047c25 */ /* 0x000fe2000f8e0004 */
[----:B------:R-:W-:-:S03]  /*162c0*/  IADD3 R3, R3, R0, RZ ;  /* 0x0000000003037210 */ /* 0x000fc60007ffe0ff */
[----:B------:R-:W-:Y:S01]  /*162d0*/  IMAD R9, R16, UR5, RZ ;  /* 0x0000000510097c24 */ /* 0x000fe2000f8e02ff */
[----:B------:R-:W-:Y:S01]  /*162e0*/  IADD3 R0, P0, R4, UR6, RZ ;  /* 0x0000000604007c10 */ /* 0x000fe2000ff1e0ff */
[----:B------:R-:W-:Y:S01]  /*162f0*/  IMAD.WIDE.U32 R2, R16, UR4, R2 ;  /* 0x0000000410027c25 */ /* 0x000fe2000f8e0002 */
[----:B------:R-:W-:Y:S02]  /*16300*/  UMOV UR4, 0xffffffff ;  /* 0xffffffff00047882 */ /* 0x000fe40000000000 */
[----:B------:R-:W-:Y:S02]  /*16310*/  IADD3.X R8, R9, UR7, R5, P0, !PT ;  /* 0x0000000709087c10 */ /* 0x000fe400087fe405 */
[----:B------:R-:W-:-:S04]  /*16320*/  IADD3 R5, P0, R2, UR6, RZ ;  /* 0x0000000602057c10 */ /* 0x000fc8000ff1e0ff */
[----:B------:R-:W-:Y:S02]  /*16330*/  IADD3.X R4, R9, UR7, R3, P0, !PT ;  /* 0x0000000709047c10 */ /* 0x000fe400087fe403 */
[----:B----4-:R-:W-:Y:S01]  /*16340*/  ISETP.GE.AND P2, PT, R18, R11, PT ;  /* 0x0000000b1200720c */ /* 0x010fe20003f46270 */
[----:B------:R-:W-:-:S12]  /*16350*/  BRA.DIV UR4, `(.L_x_612) ;  /* 0x0000004a04307947 */ /* 0x000fd8000b800000 */
[----:B------:R-:W4:Y:S04]  /*16360*/  SHFL.IDX PT, R2, R0, RZ, 0x1c1f ;  /* 0x001c1fff00027589 */ /* 0x000f2800000e0000 */
[----:B------:R-:W5:Y:S04]  /*16370*/  SHFL.IDX PT, R3, R8, RZ, 0x1c1f ;  /* 0x001c1fff08037589 */ /* 0x000f6800000e0000 */
[----:B------:R-:W-:Y:S01]  /*16380*/  SHFL.IDX PT, R4, R4, RZ, 0x1c1f ;  /* 0x001c1fff04047589 */ /* 0x000fe200000e0000 */
[----:B----4-:R-:W-:-:S05]  /*16390*/  IADD3 R2, P0, R18, R2, RZ ;  /* 0x0000000212027210 */ /* 0x010fca0007f1e0ff */
[----:B-----5:R-:W-:-:S05]  /*163a0*/  IMAD.X R3, RZ, RZ, R3, P0 ;  /* 0x000000ffff037224 */ /* 0x020fca00000e0603 */
[----:B------:R4:W-:Y:S04]  /*163b0*/  LDGSTS.E.BYPASS.LTC128B.128 [R7+0xe000], desc[UR40][R2.64], !P2 ;  /* 0x0e00000002077fae */ /* 0x0009e8000d101d68 */
[----:B----4-:R-:W4:Y:S04]  /*163c0*/  SHFL.IDX PT, R2, R0, 0x1, 0x1c1f ;  /* 0x003c1f0000027f89 */ /* 0x010f2800000e0000 */
[----:B------:R-:W5:Y:S01]  /*163d0*/  SHFL.IDX PT, R3, R8, 0x1, 0x1c1f ;  /* 0x003c1f0008037f89 */ /* 0x000f6200000e0000 */
[----:B----4-:R-:W-:-:S05]  /*163e0*/  IADD3 R2, P0, R18, R2, RZ ;  /* 0x0000000212027210 */ /* 0x010fca0007f1e0ff */
[----:B-----5:R-:W-:-:S05]  /*163f0*/  IMAD.X R3, RZ, RZ, R3, P0 ;  /* 0x000000ffff037224 */ /* 0x020fca00000e0603 */
[----:B------:R4:W-:Y:S04]  /*16400*/  LDGSTS.E.BYPASS.LTC128B.128 [R7+0xe800], desc[UR40][R2.64], !P2 ;  /* 0x0e80000002077fae */ /* 0x0009e8000d101d68 */
[----:B----4-:R-:W4:Y:S04]  /*16410*/  SHFL.IDX PT, R2, R0, 0x2, 0x1c1f ;  /* 0x005c1f0000027f89 */ /* 0x010f2800000e0000 */
[----:B------:R-:W5:Y:S04]  /*16420*/  SHFL.IDX PT, R3, R8, 0x2, 0x1c1f ;  /* 0x005c1f0008037f89 */ /* 0x000f6800000e0000 */
[----:B------:R-:W-:Y:S01]  /*16430*/  SHFL.IDX PT, R8, R8, 0x3, 0x1c1f ;  /* 0x007c1f0008087f89 */ /* 0x000fe200000e0000 */
[----:B----4-:R-:W-:-:S05]  /*16440*/  IADD3 R2, P0, R18, R2, RZ ;  /* 0x0000000212027210 */ /* 0x010fca0007f1e0ff */
[----:B-----5:R-:W-:-:S05]  /*16450*/  IMAD.X R3, RZ, RZ, R3, P0 ;  /* 0x000000ffff037224 */ /* 0x020fca00000e0603 */
[----:B------:R4:W-:Y:S04]  /*16460*/  LDGSTS.E.BYPASS.LTC128B.128 [R7+0xf000], desc[UR40][R2.64], !P2 ;  /* 0x0f00000002077fae */ /* 0x0009e8000d101d68 */
[----:B----4-:R-:W4:Y:S02]  /*16470*/  SHFL.IDX PT, R2, R0, 0x3, 0x1c1f ;  /* 0x007c1f0000027f89 */ /* 0x010f2400000e0000 */
[----:B----4-:R-:W-:-:S05]  /*16480*/  IADD3 R2, P0, R18, R2, RZ ;  /* 0x0000000212027210 */ /* 0x010fca0007f1e0ff */
[----:B------:R-:W-:-:S05]  /*16490*/  IMAD.X R3, RZ, RZ, R8, P0 ;  /* 0x000000ffff037224 */ /* 0x000fca00000e0608 */
[----:B------:R4:W-:Y:S04]  /*164a0*/  LDGSTS.E.BYPASS.LTC128B.128 [R7+0xf800], desc[UR40][R2.64], !P2 ;  /* 0x0f80000002077fae */ /* 0x0009e8000d101d68 */
[----:B----4-:R4:W0:Y:S02]  /*164b0*/  SHFL.IDX PT, R2, R5, RZ, 0x1c1f ;  /* 0x001c1fff05027589 */ /* 0x01082400000e0000 */
.L_x_767:
[----:B0-----:R-:W-:-:S05]  /*164c0*/  IADD3 R2, P0, R18, R2, RZ ;  /* 0x0000000212027210 */ /* 0x001fca0007f1e0ff */
[----:B------:R-:W-:Y:S01]  /*164d0*/  IMAD.X R3, RZ, RZ, R4, P0 ;  /* 0x000000ffff037224 */ /* 0x000fe200000e0604 */
[----:B------:R-:W-:-:S04]  /*164e0*/  PLOP3.LUT P0, PT, PT, PT, PT, 0x80, 0x0 ;  /* 0x000000000000781c */ /* 0x000fc80003f0f070 */
[----:B------:R-:W-:Y:S01]  /*164f0*/  @!PT LDS RZ, [RZ] ;  /* 0x00000000fffff984 */ /* 0x000fe20000000800 */
[----:B------:R-:W-:Y:S01]  /*16500*/  @!PT LDS RZ, [RZ] ;  /* 0x00000000fffff984 */ /* 0x000fe20000000800 */
[----:B------:R-:W-:Y:S01]  /*16510*/  @!PT LDS RZ, [RZ] ;  /* 0x00000000fffff984 */ /* 0x000fe20000000800 */
[----:B------:R0:W-:Y:S01]  /*16520*/  LDGSTS.E.BYPASS.LTC128B.128 [R7+0x10000], desc[UR40][R2.64], !P2 ;  /* 0x1000000002077fae */ /* 0x0001e2000d101d68 */
[----:B------:R-:W-:-:S08]  /*16530*/  NOP ;  /* 0x0000000000007918 */ /* 0x000fd00000000000 */
.L_x_613:
[----:B------:R-:W-:Y:S02]  /*16540*/  PLOP3.LUT P2, PT, P2, P0, PT, 0xa2, 0x0 ;  /* 0x000000000000781c */ /* 0x000fe40001741472 */
[----:B------:R-:W-:-:S08]  /*16550*/  @P0 R2UR P2, UR4, R6 ;  /* 0x00000000060402ca */ /* 0x000fd00000040000 */
[----:B------:R-:W-:-:S05]  /*16560*/  @P0 PLOP3.LUT P0, PT, P2, PT, PT, 0x80, 0x0 ;  /* 0x000000000000081c */ /* 0x000fca000170f070 */
[----:B------:R-:W-:Y:S01]  /*16570*/  @!P2 SYNCS.ARRIVE.TRANS64.RED.A0T1 RZ, [UR4+0x13230], RZ ;  /* 0x013230ffffffa9a7 */ /* 0x000fe20008200404 */
[----:B------:R-:W-:Y:S07]  /*16580*/  @!P2 ARRIVES.LDGSTSBAR.64.TRANSCNT [UR4+0x13230] ;  /* 0x01323000ff00a9b0 */ /* 0x000fee0008000a84 */
[----:B------:R-:W-:Y:S05]  /*16590*/  @P0 BRA.U.ANY `(.L_x_613) ;  /* 0xfffffffd00e80947 */ /* 0x000fea000393ffff */
[----:B------:R-:W-:Y:S01]  /*165a0*/  NOP ;  /* 0x0000000000007918 */ /* 0x000fe20000000000 */
[----:B------:R-:W5:Y:S02]  /*165b0*/  LDL R0, [R1+0x6c] ;  /* 0x00006c0001007983 */ /* 0x000f640000100800 */
[----:B-----5:R-:W-:-:S13]  /*165c0*/  ISETP.NE.AND P3, PT, R0, 0x3, PT ;  /* 0x000000030000780c */ /* 0x020fda0003f65270 */
[----:B------:R-:W-:Y:S05]  /*165d0*/  @!P3 BRA `(.L_x_614) ;  /* 0x000000000004b947 */ /* 0x000fea0003800000 */
[----:B------:R-:W-:Y:S01]  /*165e0*/  BPT.TRAP 0x1 ;  /* 0x000000040000795c */ /* 0x000fe20000300000 */
.L_x_614:
[----:B------:R-:W5:Y:S01]  /*165f0*/  LDL R0, [R1+0x4c] ;  /* 0x00004c0001007983 */ /* 0x000f620000100800 */
[----:B------:R0:W-:Y:S01]  /*16600*/  SYNCS.ARRIVE.TRANS64.A1T0 RZ, [R6+URZ+0x13230], RZ ;  /* 0x013230ff06ff79a7 */ /* 0x0001e2000810003f */
[----:B-----5:R-:W-:-:S13]  /*16610*/  ISETP.NE.AND P0, PT, R0, 0x3, PT ;  /* 0x000000030000780c */ /* 0x020fda0003f05270 */
[----:B0-----:R-:W-:Y:S05]  /*16620*/  @!P0 BRA `(.L_x_615) ;  /* 0x0000000000048947 */ /* 0x001fea0003800000 */
[----:B------:R-:W-:Y:S01]  /*16630*/  BPT.TRAP 0x1 ;  /* 0x000000040000795c */ /* 0x000fe20000300000 */
.L_x_615:
[----:B------:R-:W-:Y:S01]  /*16640*/  LOP3.LUT R0, R21, 0x1, RZ, 0x3c, !PT ;  /* 0x0000000115007812 */ /* 0x000fe200078e3cff */
[----:B------:R-:W-:Y:S01]  /*16650*/  IMAD R2, R20, 0x8, R17 ;  /* 0x0000000814027824 */ /* 0x000fe200078e0211 */
[----:B------:R-:W-:Y:S02]  /*16660*/  BSSY B0, `(.L_x_616) ;  /* 0x0000004000007945 */ /* 0x000fe40003800000 */
[----:B------:R-:W-:-:S04]  /*16670*/  SHF.L.U32 R0, R0, 0x1f, RZ ;  /* 0x0000001f00007819 */ /* 0x000fc800000006ff */
[----:B------:R-:W0:Y:S02]  /*16680*/  SYNCS.PHASECHK.TRANS64.TRYWAIT P2, [R2+URZ+0x13270], R0 ;  /* 0x01327000020075a7 */ /* 0x000e24000804017f */
[----:B0-----:R-:W-:Y:S05]  /*16690*/  @!P2 BRA `(.L_x_617) ;  /* 0x0000004800bca947 */ /* 0x001fea0003800000 */
.L_x_768:
[----:B------:R-:W-:Y:S05]  /*166a0*/  BSYNC B0 ;  /* 0x0000000000007941 */ /* 0x000fea0003800000 */
.L_x_616:
[----:B------:R-:W5:Y:S02]  /*166b0*/  LDL R3, [R1+0x6c] ;  /* 0x00006c0001037983 */ /* 0x000f640000100800 */
[----:B-----5:R-:W-:-:S13]  /*166c0*/  ISETP.NE.AND P2, PT, R3, 0x3, PT ;  /* 0x000000030300780c */ /* 0x020fda0003f45270 */
[----:B------:R-:W-:Y:S05]  /*166d0*/  @!P2 BRA `(.L_x_618) ;  /* 0x000000000004a947 */ /* 0x000fea0003800000 */
[----:B------:R-:W-:Y:S01]  /*166e0*/  BPT.TRAP 0x1 ;  /* 0x000000040000795c */ /* 0x000fe20000300000 */
.L_x_618:
[----:B------:R-:W-:Y:S01]  /*166f0*/  SHF.L.U32 R0, R21, 0x1f, RZ ;  /* 0x0000001f15007819 */ /* 0x000fe200000006ff */
[----:B------:R-:W-:-:S03]  /*16700*/  IMAD R3, R20, 0x2800, RZ ;  /* 0x0000280014037824 */ /* 0x000fc600078e02ff */
[----:B------:R-:W0:Y:S02]  /*16710*/  SYNCS.PHASECHK.TRANS64.TRYWAIT P2, [R2+URZ+0x13260], R0 ;  /* 0x01326000020075a7 */ /* 0x000e24000804017f */
[----:B0-----:R-:W-:Y:S05]  /*16720*/  @!P2 BRA `(.L_x_619) ;  /* 0x0000004800aca947 */ /* 0x001fea0003800000 */
.L_x_769:
[----:B------:R-:W5:Y:S04]  /*16730*/  LDL R4, [R1+0x38] ;  /* 0x0000380001047983 */ /* 0x000f680000100800 */
[----:B------:R-:W2:Y:S04]  /*16740*/  LDL R10, [R1+0x34] ;  /* 0x00003400010a7983 */ /* 0x000ea80000100800 */
[----:B------:R-:W2:Y:S01]  /*16750*/  LDL R12, [R1+0x6c] ;  /* 0x00006c00010c7983 */ /* 0x000ea20000100800 */
[----:B------:R-:W-:Y:S05]  /*16760*/  WARPSYNC.ALL ;  /* 0x0000000000007948 */ /* 0x000fea0003800000 */
[----:B-----5:R-:W-:-:S05]  /*16770*/  LOP3.LUT R0, R3, R4, RZ, 0xfc, !PT ;  /* 0x0000000403007212 */ /* 0x020fca00078efcff */
[----:B------:R-:W-:-:S05]  /*16780*/  IMAD.IADD R0, R17, 0x1, R0 ;  /* 0x0000000111007824 */ /* 0x000fca00078e0200 */
[----:B--234-:R-:W0:Y:S01]  /*16790*/  LDSM.16.MT88.4 R4, [R0+0x6000] ;  /* 0x006000000004783b */ /* 0x01ce220000004200 */
[----:B------:R-:W-:-:S05]  /*167a0*/  LOP3.LUT R3, R3, R10, RZ, 0xfc, !PT ;  /* 0x0000000a03037212 */ /* 0x000fca00078efcff */
[----:B------:R-:W-:Y:S01]  /*167b0*/  IMAD.IADD R3, R17, 0x1, R3 ;  /* 0x0000000111037824 */ /* 0x000fe200078e0203 */
        /* <DEDUP_REMOVED lines=23> */
[----:B------:R-:W0:Y:S01]  /*16930*/  LDSM.16.MT88.4 R4, [R0+0x8000] ;  /* 0x008000000004783b */ /* 0x000e220000004200 */
[----:B------:R-:W-:Y:S02]  /*16940*/  ISETP.NE.AND P2, PT, R12, 0x3, PT ;  /* 0x000000030c00780c */ /* 0x000fe40003f45270 */
        /* <DEDUP_REMOVED lines=10> */
[----:B--2---:R-:W2:Y:S01]  /*169f0*/  FENCE.VIEW.ASYNC.S ;  /* 0x00000000000073c6 */ /* 0x004ea20000000000 */
[----:B------:R-:W-:Y:S05]  /*16a00*/  @!P2 BRA `(.L_x_620) ;  /* 0x000000000004a947 */ /* 0x000fea0003800000 */
[----:B------:R-:W-:Y:S01]  /*16a10*/  BPT.TRAP 0x1 ;  /* 0x000000040000795c */ /* 0x000fe20000300000 */
.L_x_620:
[----:B--2---:R2:W-:Y:S01]  /*16a20*/  SYNCS.ARRIVE.TRANS64.A1T0 RZ, [R2+URZ+0x13250], RZ ;  /* 0x013250ff02ff79a7 */ /* 0x0045e2000810003f */
[----:B------:R-:W-:Y:S06]  /*16a30*/  BAR.SYNC.DEFER_BLOCKING 0x2, 0x80 ;  /* 0x0082000000007b1d */ /* 0x000fec0000010000 */
[----:B------:R-:W-:Y:S05]  /*16a40*/  @!P0 BRA `(.L_x_621) ;  /* 0x0000000000048947 */ /* 0x000fea0003800000 */
[----:B------:R-:W-:Y:S01]  /*16a50*/  BPT.TRAP 0x1 ;  /* 0x000000040000795c */ /* 0x000fe20000300000 */
.L_x_621:
[----:B------:R-:W3:Y:S01]  /*16a60*/  LDL R0, [R1+0x28] ;  /* 0x0000280001007983 */ /* 0x000ee20000100800 */
[----:B--2---:R-:W-:Y:S01]  /*16a70*/  VIADD R2, R2, 0x13280 ;  /* 0x0001328002027836 */ /* 0x004fe20000000000 */
[----:B------:R-:W-:Y:S02]  /*16a80*/  MOV R20, R29 ;  /* 0x0000001d00147202 */ /* 0x000fe40000000f00 */
[----:B------:R2:W5:Y:S02]  /*16a90*/  LDL R21, [R1+0xc] ;  /* 0x00000c0001157983 */ /* 0x0005640000100800 */
[----:B---3--:R-:W-:-:S04]  /*16aa0*/  PRMT R2, R0, 0x654, R2 ;  /* 0x0000065400027816 */ /* 0x008fc80000000002 */
[----:B------:R2:W-:Y:S01]  /*16ab0*/  SYNCS.ARRIVE.TRANS64.RED.A1T0 RZ, [R2+URZ], RZ ;  /* 0x000000ff02ff79a7 */ /* 0x0005e2000810043f */
[----:B------:R-:W-:Y:S05]  /*16ac0*/  @P1 BRA `(.L_x_622) ;  /* 0xffffffe800e41947 */ /* 0x000fea000383ffff */
.L_x_602:
[----:B0-----:R-:W2:Y:S02]  /*16ad0*/  S2R R0, SR_TID.X ;  /* 0x0000000000007919 */ /* 0x001ea40000002100 */
[----:B--2---:R-:W-:Y:S02]  /*16ae0*/  LOP3.LUT R2, R0, 0x7f, RZ, 0xc0, !PT ;  /* 0x0000007f00027812 */ /* 0x004fe400078ec0ff */
[----:B------:R-:W2:Y:S01]  /*16af0*/  LDL R0, [R1+0x4c] ;  /* 0x00004c0001007983 */ /* 0x000ea20000100800 */
[----:B------:R-:W-:Y:S01]  /*16b00*/  BSSY B0, `(.L_x_623) ;  /* 0x0000010000007945 */ /* 0x000fe20003800000 */
[----:B------:R-:W-:Y:S02]  /*16b10*/  ISETP.NE.AND P1, PT, R2, RZ, PT ;  /* 0x000000ff0200720c */ /* 0x000fe40003f25270 */
[----:B--2---:R-:W-:-:S11]  /*16b20*/  ISETP.NE.AND P0, PT, R0, 0x3, PT ;  /* 0x000000030000780c */ /* 0x004fd60003f05270 */
[----:B------:R-:W-:Y:S05]  /*16b30*/  @P1 BRA `(.L_x_624) ;  /* 0x0000000000301947 */ /* 0x000fea0003800000 */
[----:B------:R-:W0:Y:S01]  /*16b40*/  S2R R5, SR_LANEID ;  /* 0x0000000000057919 */ /* 0x000e220000000000 */
[----:B------:R-:W-:Y:S01]  /*16b50*/  VOTEU.ANY UR4, UPT, PT ;  /* 0x0000000000047886 */ /* 0x000fe200038e0100 */
[----:B------:R-:W2:Y:S01]  /*16b60*/  LDC.64 R2, c[0x0][0xc60] ;  /* 0x00031800ff027b82 */ /* 0x000ea20000000a00 */
[----:B------:R-:W0:Y:S02]  /*16b70*/  FLO.U32 R0, UR4 ;  /* 0x0000000400007d00 */ /* 0x000e2400080e0000 */
[----:B0-----:R-:W-:-:S06]  /*16b80*/  ISETP.EQ.U32.AND P1, PT, R0, R5, PT ;  /* 0x000000050000720c */ /* 0x001fcc0003f22070 */
[----:B------:R-:W2:Y:S07]  /*16b90*/  POPC R5, UR4 ;  /* 0x0000000400057d09 */ /* 0x000eae0008000000 */
[----:B--2---:R-:W2:Y:S01]  /*16ba0*/  @P1 ATOMG.E.ADD.STRONG.GPU PT, R3, desc[UR40][R2.64], R5 ;  /* 0x00000005020319a8 */ /* 0x004ea200081ee1e8 */
[----:B------:R-:W0:Y:S02]  /*16bb0*/  S2R R4, SR_LTMASK ;  /* 0x0000000000047919 */ /* 0x000e240000003900 */
[----:B0-----:R-:W-:-:S04]  /*16bc0*/  LOP3.LUT R4, R4, UR4, RZ, 0xc0, !PT ;  /* 0x0000000404047c12 */ /* 0x001fc8000f8ec0ff */
[----:B------:R-:W0:Y:S01]  /*16bd0*/  POPC R7, R4 ;  /* 0x0000000400077309 */ /* 0x000e220000000000 */
[----:B--2---:R-:W0:Y:S02]  /*16be0*/  SHFL.IDX PT, R0, R3, R0, 0x1f ;  /* 0x00001f0003007589 */ /* 0x004e2400000e0000 */
[----:B0-----:R-:W-:-:S07]  /*16bf0*/  IADD3 R24, R0, UR36, R7 ;  /* 0x0000002400187c10 */ /* 0x001fce000fffe007 */
.L_x_624:
[----:B------:R-:W-:Y:S05]  /*16c00*/  BSYNC B0 ;  /* 0x0000000000007941 */ /* 0x000fea0003800000 */
.L_x_623:
[----:B------:R-:W-:Y:S05]  /*16c10*/  @!P0 BRA `(.L_x_625) ;  /* 0x0000000000048947 */ /* 0x000fea0003800000 */
[----:B------:R-:W-:Y:S01]  /*16c20*/  BPT.TRAP 0x1 ;  /* 0x000000040000795c */ /* 0x000fe20000300000 */
.L_x_625:
[----:B------:R-:W2:Y:S01]  /*16c30*/  LDL R0, [R1+0xc] ;  /* 0x00000c0001007983 */ /* 0x000ea20000100800 */
[----:B------:R-:W-:Y:S01]  /*16c40*/  IMAD R3, R29, 0x8, R17 ;  /* 0x000000081d037824 */ /* 0x000fe200078e0211 */
[----:B------:R-:W-:Y:S01]  /*16c50*/  BSSY B0, `(.L_x_626) ;  /* 0x0000005000007945 */ /* 0x000fe20003800000 */
[----:B--2---:R-:W-:-:S04]  /*16c60*/  LOP3.LUT R0, R0, 0x1, RZ, 0x3c, !PT ;  /* 0x0000000100007812 */ /* 0x004fc800078e3cff */
[----:B------:R-:W-:-:S04]  /*16c70*/  SHF.L.U32 R0, R0, 0x1f, RZ ;  /* 0x0000001f00007819 */ /* 0x000fc800000006ff */
[----:B------:R-:W0:Y:S02]  /*16c80*/  SYNCS.PHASECHK.TRANS64.TRYWAIT P1, [R3+URZ+0x13270], R0 ;  /* 0x01327000030075a7 */ /* 0x000e24000802017f */
[----:B0-----:R-:W-:Y:S05]  /*16c90*/  @!P1 BRA `(.L_x_627) ;  /* 0x0000004400649947 */ /* 0x001fea0003800000 */
.L_x_770:
[----:B------:R-:W-:Y:S05]  /*16ca0*/  BSYNC B0 ;  /* 0x0000000000007941 */ /* 0x000fea0003800000 */
.L_x_626:
[----:B------:R-:W2:Y:S02]  /*16cb0*/  LDL R2, [R1+0x6c] ;  /* 0x00006c0001027983 */ /* 0x000ea40000100800 */
[----:B--2---:R-:W-:-:S13]  /*16cc0*/  ISETP.NE.AND P1, PT, R2, 0x3, PT ;  /* 0x000000030200780c */ /* 0x004fda0003f25270 */
[----:B------:R-:W-:Y:S05]  /*16cd0*/  @!P1 BRA `(.L_x_628) ;  /* 0x0000000000049947 */ /* 0x000fea0003800000 */
[----:B------:R-:W-:Y:S01]  /*16ce0*/  BPT.TRAP 0x1 ;  /* 0x000000040000795c */ /* 0x000fe20000300000 */
.L_x_628:
[----:B0-----:R-:W2:Y:S02]  /*16cf0*/  LDL R0, [R1+0xc] ;  /* 0x00000c0001007983 */ /* 0x001ea40000100800 */
[----:B--2---:R-:W-:-:S04]  /*16d00*/  SHF.L.U32 R0, R0, 0x1f, RZ ;  /* 0x0000001f00007819 */ /* 0x004fc800000006ff */
[----:B------:R-:W0:Y:S02]  /*16d10*/  SYNCS.PHASECHK.TRANS64.TRYWAIT P1, [R3+URZ+0x13260], R0 ;  /* 0x01326000030075a7 */ /* 0x000e24000802017f */
[----:B0-----:R-:W-:Y:S05]  /*16d20*/  @!P1 BRA `(.L_x_629) ;  /* 0x0000004400549947 */ /* 0x001fea0003800000 */
.L_x_771:
[----:B------:R-:W0:Y:S04]  /*16d30*/  LDL R4, [R1+0x38] ;  /* 0x0000380001047983 */ /* 0x000e280000100800 */
[----:B------:R-:W2:Y:S01]  /*16d40*/  LDL R10, [R1+0x34] ;  /* 0x00003400010a7983 */ /* 0x000ea20000100800 */
[----:B------:R-:W-:-:S03]  /*16d50*/  IMAD R2, R29, 0x2800, RZ ;  /* 0x000028001d027824 */ /* 0x000fc600078e02ff */
[----:B------:R-:W3:Y:S01]  /*16d60*/  LDL R12, [R1+0x6c] ;  /* 0x00006c00010c7983 */ /* 0x000ee20000100800 */
[----:B------:R-:W-:Y:S05]  /*16d70*/  WARPSYNC.ALL ;  /* 0x0000000000007948 */ /* 0x000fea0003800000 */
[----:B0-----:R-:W-:-:S05]  /*16d80*/  LOP3.LUT R0, R2, R4, RZ, 0xfc, !PT ;  /* 0x0000000402007212 */ /* 0x001fca00078efcff */
[----:B------:R-:W-:-:S05]  /*16d90*/  IMAD.IADD R0, R17, 0x1, R0 ;  /* 0x0000000111007824 */ /* 0x000fca00078e0200 */
[----:B------:R-:W0:Y:S01]  /*16da0*/  LDSM.16.MT88.4 R4, [R0+0x6000] ;  /* 0x006000000004783b */ /* 0x000e220000004200 */
[----:B--2---:R-:W-:-:S05]  /*16db0*/  LOP3.LUT R2, R2, R10, RZ, 0xfc, !PT ;  /* 0x0000000a02027212 */ /* 0x004fca00078efcff */
        /* <DEDUP_REMOVED lines=25> */
[----:B---3--:R-:W-:Y:S02]  /*16f50*/  ISETP.NE.AND P1, PT, R12, 0x3, PT ;  /* 0x000000030c00780c */ /* 0x008fe40003f25270 */
        /* <DEDUP_REMOVED lines=13> */
.L_x_630:
[----:B--2---:R2:W-:Y:S01]  /*17030*/  SYNCS.ARRIVE.TRANS64.A1T0 RZ, [R3+URZ+0x13250], RZ ;  /* 0x013250ff03ff79a7 */ /* 0x0045e2000810003f */
[----:B------:R-:W-:Y:S06]  /*17040*/  BAR.SYNC.DEFER_BLOCKING 0x2, 0x80 ;  /* 0x0082000000007b1d */ /* 0x000fec0000010000 */
[----:B------:R-:W-:Y:S05]  /*17050*/  @!P0 BRA `(.L_x_631) ;  /* 0x0000000000048947 */ /* 0x000fea0003800000 */
[----:B------:R-:W-:Y:S01]  /*17060*/  BPT.TRAP 0x1 ;  /* 0x000000040000795c */ /* 0x000fe20000300000 */
.L_x_631:
[----:B------:R-:W3:Y:S04]  /*17070*/  LDL R0, [R1+0x28] ;  /* 0x0000280001007983 */ /* 0x000ee80000100800 */
[----:B0-----:R-:W4:Y:S01]  /*17080*/  LDL.LU R2, [R1+0xc] ;  /* 0x00000c0001027983 */ /* 0x001f220000300800 */
[----:B------:R-:W-:Y:S02]  /*17090*/  VIADD R29, R29, 0x1 ;  /* 0x000000011d1d7836 */ /* 0x000fe40000000000 */
[----:B--2---:R-:W-:-:S03]  /*170a0*/  VIADD R3, R3, 0x13280 ;  /* 0x0001328003037836 */ /* 0x004fc60000000000 */
[----:B------:R-:W-:-:S04]  /*170b0*/  ISETP.NE.AND P0, PT, R29, 0x2, PT ;  /* 0x000000021d00780c */ /* 0x000fc80003f05270 */
[----:B------:R-:W-:Y:S02]  /*170c0*/  SEL R29, R29, RZ, P0 ;  /* 0x000000ff1d1d7207 */ /* 0x000fe40000000000 */
[----:B---3--:R-:W-:Y:S02]  /*170d0*/  PRMT R3, R0, 0x654, R3 ;  /* 0x0000065400037816 */ /* 0x008fe40000000003 */
[----:B------:R-:W-:Y:S02]  /*170e0*/  SEL R0, RZ, 0x1, P0 ;  /* 0x00000001ff007807 */ /* 0x000fe40000000000 */
[----:B------:R0:W-:Y:S02]  /*170f0*/  SYNCS.ARRIVE.TRANS64.RED.A1T0 RZ, [R3+URZ], RZ ;  /* 0x000000ff03ff79a7 */ /* 0x0001e4000810043f */
[----:B----4-:R-:W-:-:S05]  /*17100*/  LOP3.LUT R2, R2, R0, RZ, 0x3c, !PT ;  /* 0x0000000002027212 */ /* 0x010fca00078e3cff */
[----:B------:R0:W-:Y:S02]  /*17110*/  STL [R1+0xc], R2 ;  /* 0x00000c0201007387 */ /* 0x0001e40000100800 */
.L_x_572:
[----:B------:R-:W3:Y:S02]  /*17120*/  LDL R0, [R1+0x24] ;  /* 0x0000240001007983 */ /* 0x000ee40000100800 */
[----:B---3--:R-:W-:-:S13]  /*17130*/  LOP3.LUT P0, RZ, R0, 0x10, RZ, 0xc0, !PT ;  /* 0x0000001000ff7812 */ /* 0x008fda000780c0ff */
[----:B------:R-:W-:Y:S05]  /*17140*/  @!P0 BRA `(.L_x_632) ;  /* 0x0000000000288947 */ /* 0x000fea0003800000 */
[----:B------:R-:W-:Y:S05]  /*17150*/  WARPSYNC.ALL ;  /* 0x0000000000007948 */ /* 0x000fea0003800000 */
[----:B------:R-:W3:Y:S08]  /*17160*/  S2UR UR4, SR_CgaCtaId ;  /* 0x00000000000479c3 */ /* 0x000ef00000008800 */
[----:B------:R-:W-:Y:S01]  /*17170*/  BAR.SYNC.DEFER_BLOCKING 0x5, 0x200 ;  /* 0x0148000000007b1d */ /* 0x000fe20000010000 */
[----:B------:R-:W-:Y:S01]  /*17180*/  MOV R17, 0x400 ;  /* 0x0000040000117802 */ /* 0x000fe20000000f00 */
[----:B---3--:R-:W-:-:S05]  /*17190*/  IMAD.U32 R0, RZ, RZ, UR4 ;  /* 0x00000004ff007e24 */ /* 0x008fca000f8e00ff */
[----:B------:R-:W-:Y:S01]  /*171a0*/  LEA R17, R0, R17, 0x18 ;  /* 0x0000001100117211 */ /* 0x000fe200078ec0ff */
[----:B------:R3:W-:Y:S04]  /*171b0*/  STL [R1+0x28], R0 ;  /* 0x0000280001007387 */ /* 0x0007e80000100800 */
[----:B------:R3:W4:Y:S01]  /*171c0*/  LDS.128 R24, [R17+0x132d0] ;  /* 0x0132d00011187984 */ /* 0x0007220000000c00 */
[----:B------:R-:W-:Y:S06]  /*171d0*/  BAR.ARV 0x4, 0x200 ;  /* 0x0108000000007b1d */ /* 0x000fec0000002000 */
[----:B------:R-:W-:Y:S05]  /*171e0*/  BRA `(.L_x_633) ;  /* 0x0000000800dc7947 */ /* 0x000fea0003800000 */
.L_x_632:
[----:B------:R-:W2:Y:S01]  /*171f0*/  S2R R0, SR_TID.X ;  /* 0x0000000000007919 */ /* 0x000ea20000002100 */
[----:B------:R-:W-:Y:S01]  /*17200*/  UMOV UR4, 0xffffffff ;  /* 0xffffffff00047882 */ /* 0x000fe20000000000 */
[----:B--2---:R-:W-:-:S04]  /*17210*/  LOP3.LUT R10, R0, 0x1f, RZ, 0xc0, !PT ;  /* 0x0000001f000a7812 */ /* 0x004fc800078ec0ff */
[----:B------:R-:W-:Y:S01]  /*17220*/  ISETP.NE.AND P0, PT, R10, 0x1f, PT ;  /* 0x0000001f0a00780c */ /* 0x000fe20003f05270 */
[----:B------:R-:W-:-:S12]  /*17230*/  BRA.DIV UR4, `(.L_x_634) ;  /* 0x0000004204247947 */ /* 0x000fd8000b800000 */
[----:B------:R-:W-:Y:S01]  /*17240*/  IMAD.IADD R0, R27, 0x1, R10 ;  /* 0x000000011b007824 */ /* 0x000fe200078e020a */
[----:B------:R-:W-:-:S04]  /*17250*/  ULDC UR4, c[0x0][0xc3c] ;  /* 0x00030f0000047ab9 */ /* 0x000fc80000000800 */
[----:B------:R-:W-:-:S13]  /*17260*/  ISETP.GE.OR P1, PT, R0, UR4, !P0 ;  /* 0x0000000400007c0c */ /* 0x000fda000c726670 */
[----:B0-----:R-:W0:Y:S08]  /*17270*/  @!P1 LDC.64 R2, c[0x0][0xc80] ;  /* 0x00032000ff029b82 */ /* 0x001e300000000a00 */
[----:B------:R-:W2:Y:S01]  /*17280*/  @!P1 LDC.64 R4, c[0x0][0xc78] ;  /* 0x00031e00ff049b82 */ /* 0x000ea20000000a00 */
[----:B0-----:R-:W-:-:S05]  /*17290*/  @!P1 IMAD.WIDE R2, R0, 0x4, R2 ;  /* 0x0000000400029825 */ /* 0x001fca00078e0202 */
[----:B------:R2:W3:Y:S02]  /*172a0*/  @!P1 LDG.E R7, desc[UR40][R2.64] ;  /* 0x0000002802079981 */ /* 0x0004e4000c1e1900 */
[----:B--2---:R-:W-:-:S06]  /*172b0*/  @!P1 IMAD.WIDE R2, R0, 0x4, R4 ;  /* 0x0000000400029825 */ /* 0x004fcc00078e0204 */
[----:B------:R-:W2:Y:S01]  /*172c0*/  @!P1 LDG.E R2, desc[UR40][R2.64] ;  /* 0x0000002802029981 */ /* 0x000ea2000c1e1900 */
[----:B------:R-:W-:Y:S01]  /*172d0*/  IMAD.MOV.U32 R5, RZ, RZ, RZ ;  /* 0x000000ffff057224 */ /* 0x000fe200078e00ff */
[C---:B------:R-:W-:Y:S02]  /*172e0*/  ISETP.GE.U32.AND P2, PT, R10.reuse, 0x2, PT ;  /* 0x000000020a00780c */ /* 0x040fe40003f46070 */
[C---:B------:R-:W-:Y:S01]  /*172f0*/  ISETP.GE.U32.AND P3, PT, R10.reuse, 0x4, PT ;  /* 0x000000040a00780c */ /* 0x040fe20003f66070 */
[----:B------:R-:W-:Y:S01]  /*17300*/  SHFL.IDX PT, R0, R24, RZ, 0x1f ;  /* 0x00001fff18007589 */ /* 0x000fe200000e0000 */
[C---:B------:R-:W-:Y:S02]  /*17310*/  ISETP.GE.U32.AND P4, PT, R10.reuse, 0x8, PT ;  /* 0x000000080a00780c */ /* 0x040fe40003f86070 */
[----:B------:R-:W-:Y:S01]  /*17320*/  ISETP.GE.U32.AND P5, PT, R10, 0x10, PT ;  /* 0x000000100a00780c */ /* 0x000fe20003fa6070 */
[----:B------:R0:W-:Y:S02]  /*17330*/  SHFL.IDX PT, R6, R24, 0x1, 0x1f ;  /* 0x00201f0018067f89 */ /* 0x0001e400000e0000 */
[----:B0-----:R-:W-:-:S02]  /*17340*/  IMAD.MOV.U32 R24, RZ, RZ, RZ ;  /* 0x000000ffff187224 */ /* 0x001fc400078e00ff */
[----:B---3--:R-:W-:Y:S02]  /*17350*/  @!P1 IMAD.MOV.U32 R5, RZ, RZ, R7 ;  /* 0x000000ffff059224 */ /* 0x008fe400078e0007 */
[----:B------:R-:W-:Y:S01]  /*17360*/  IMAD.MOV.U32 R7, RZ, RZ, RZ ;  /* 0x000000ffff077224 */ /* 0x000fe200078e00ff */
[----:B--2---:R-:W-:Y:S02]  /*17370*/  @!P1 MOV R7, R2 ;  /* 0x0000000200079202 */ /* 0x004fe40000000f00 */
[----:B------:R-:W-:-:S03]  /*17380*/  ISETP.NE.AND P1, PT, R10, RZ, PT ;  /* 0x000000ff0a00720c */ /* 0x000fc60003f25270 */
[----:B------:R-:W-:-:S05]  /*17390*/  IMAD R2, R7, R5, RZ ;  /* 0x0000000507027224 */ /* 0x000fca00078e02ff */
[----:B------:R-:W1:Y:S02]  /*173a0*/  SHFL.UP PT, R3, R2, 0x1, RZ ;  /* 0x0420000002037989 */ /* 0x000e6400000e00ff */
[----:B-1----:R-:W-:-:S05]  /*173b0*/  SEL R9, R3, RZ, P1 ;  /* 0x000000ff03097207 */ /* 0x002fca0000800000 */
        /* <DEDUP_REMOVED lines=13> */
[----:B------:R0:W1:Y:S02]  /*17490*/  SHFL.IDX PT, R8, R2, 0x1f, 0x1f ;  /* 0x03e01f0002087f89 */ /* 0x00006400000e0000 */
.L_x_781:
[----:B------:R-:W-:Y:S02]  /*174a0*/  ULDC UR4, c[0x0][0xc38] ;  /* 0x00030e0000047ab9 */ /* 0x000fe40000000800 */
[----:B------:R-:W-:-:S04]  /*174b0*/  IMAD.U32 R3, RZ, RZ, UR4 ;  /* 0x00000004ff037e24 */ /* 0x000fc8000f8e00ff */
[----:B-1----:R-:W-:-:S04]  /*174c0*/  IMAD R8, R8, R3, RZ ;  /* 0x0000000308087224 */ /* 0x002fc800078e02ff */
[----:B------:R-:W-:-:S05]  /*174d0*/  IMAD.IADD R4, R6, 0x1, R8 ;  /* 0x0000000106047824 */ /* 0x000fca00078e0208 */
[----:B------:R-:W-:-:S13]  /*174e0*/  ISETP.GT.AND P6, PT, R4, R0, PT ;  /* 0x000000000400720c */ /* 0x000fda0003fc4270 */
[----:B------:R-:W-:Y:S05]  /*174f0*/  @P6 BRA `(.L_x_635) ;  /* 0x0000000000a46947 */ /* 0x000fea0003800000 */
.L_x_638:
[----:B0-----:R-:W0:Y:S01]  /*17500*/  LDC R2, c[0x0][0xc3c] ;  /* 0x00030f00ff027b82 */ /* 0x001e220000000800 */
[----:B------:R-:W-:-:S05]  /*17510*/  VIADD R27, R27, 0x1f ;  /* 0x0000001f1b1b7836 */ /* 0x000fca0000000000 */
[----:B0-----:R-:W-:-:S13]  /*17520*/  ISETP.GE.AND P6, PT, R27, R2, PT ;  /* 0x000000021b00720c */ /* 0x001fda0003fc6270 */
[----:B------:R-:W-:Y:S05]  /*17530*/  @P6 BRA `(.L_x_636) ;  /* 0x0000000400bc6947 */ /* 0x000fea0003800000 */
[----:B------:R-:W0:Y:S01]  /*17540*/  S2R R3, SR_TID.X ;  /* 0x0000000000037919 */ /* 0x000e220000002100 */
[----:B------:R-:W-:Y:S02]  /*17550*/  MOV R5, RZ ;  /* 0x000000ff00057202 */ /* 0x000fe40000000f00 */
[----:B0-----:R-:W-:-:S05]  /*17560*/  LOP3.LUT R3, R3, 0x1f, RZ, 0xc0, !PT ;  /* 0x0000001f03037812 */ /* 0x001fca00078ec0ff */
[----:B------:R-:W-:-:S05]  /*17570*/  IMAD.IADD R6, R27, 0x1, R3 ;  /* 0x000000011b067824 */ /* 0x000fca00078e0203 */
[----:B------:R-:W-:-:S13]  /*17580*/  ISETP.GE.OR P6, PT, R6, R2, !P0 ;  /* 0x000000020600720c */ /* 0x000fda00047c6670 */
[----:B------:R-:W0:Y:S02]  /*17590*/  @!P6 LDC.64 R2, c[0x0][0xc80] ;  /* 0x00032000ff02eb82 */ /* 0x000e240000000a00 */
[----:B0-----:R-:W-:-:S05]  /*175a0*/  @!P6 IMAD.WIDE R2, R6, 0x4, R2 ;  /* 0x000000040602e825 */ /* 0x001fca00078e0202 */
[----:B------:R0:W2:Y:S01]  /*175b0*/  @!P6 LDG.E R5, desc[UR40][R2.64] ;  /* 0x000000280205e981 */ /* 0x0000a2000c1e1900 */
[----:B------:R-:W-:Y:S01]  /*175c0*/  IMAD.MOV.U32 R7, RZ, RZ, RZ ;  /* 0x000000ffff077224 */ /* 0x000fe200078e00ff */
[----:B0-----:R-:W0:Y:S02]  /*175d0*/  @!P6 LDC.64 R2, c[0x0][0xc78] ;  /* 0x00031e00ff02eb82 */ /* 0x001e240000000a00 */
[----:B0-----:R-:W-:-:S05]  /*175e0*/  @!P6 IMAD.WIDE R2, R6, 0x4, R2 ;  /* 0x000000040602e825 */ /* 0x001fca00078e0202 */
[----:B------:R-:W2:Y:S01]  /*175f0*/  @!P6 LDG.E R7, desc[UR40][R2.64] ;  /* 0x000000280207e981 */ /* 0x000ea2000c1e1900 */
[----:B------:R-:W-:Y:S01]  /*17600*/  UMOV UR4, 0xffffffff ;  /* 0xffffffff00047882 */ /* 0x000fe20000000000 */
[----:B--2---:R-:W-:Y:S02]  /*17610*/  IMAD R2, R7, R5, RZ ;  /* 0x0000000507027224 */ /* 0x004fe400078e02ff */
[----:B------:R-:W-:Y:S05]  /*17620*/  BRA.DIV UR4, `(.L_x_637) ;  /* 0x0000004204807947 */ /* 0x000fea000b800000 */
        /* <DEDUP_REMOVED lines=16> */
.L_x_789:
[----:B------:R-:W-:Y:S02]  /*17730*/  ULDC UR4, c[0x0][0xc38] ;  /* 0x00030e0000047ab9 */ /* 0x000fe40000000800 */
[----:B------:R-:W-:-:S04]  /*17740*/  IMAD.U32 R3, RZ, RZ, UR4 ;  /* 0x00000004ff037e24 */ /* 0x000fc8000f8e00ff */
[----:B-1----:R-:W-:-:S04]  /*17750*/  IMAD R8, R8, R3, RZ ;  /* 0x0000000308087224 */ /* 0x002fc800078e02ff */
[----:B------:R-:W-:-:S05]  /*17760*/  IMAD.IADD R4, R8, 0x1, R4 ;  /* 0x0000000108047824 */ /* 0x000fca00078e0204 */
[----:B------:R-:W-:-:S13]  /*17770*/  ISETP.GT.AND P6, PT, R4, R0, PT ;  /* 0x000000000400720c */ /* 0x000fda0003fc4270 */
[----:B------:R-:W-:Y:S05]  /*17780*/  @!P6 BRA `(.L_x_638) ;  /* 0xfffffffc005ce947 */ /* 0x000fea000383ffff */
.L_x_635:
[----:B------:R-:W-:Y:S01]  /*17790*/  IMAD.IADD R8, R4, 0x1, -R8 ;  /* 0x0000000104087824 */ /* 0x000fe200078e0a08 */
[----:B------:R-:W-:-:S03]  /*177a0*/  UMOV UR4, 0xffffffff ;  /* 0xffffffff00047882 */ /* 0x000fc60000000000 */
[----:B------:R-:W-:-:S05]  /*177b0*/  IMAD R4, R2, R3, R8 ;  /* 0x0000000302047224 */ /* 0x000fca00078e0208 */
[----:B------:R-:W-:Y:S01]  /*177c0*/  ISETP.GT.AND P6, PT, R4, R0, PT ;  /* 0x000000000400720c */ /* 0x000fe20003fc4270 */
[----:B------:R-:W-:-:S12]  /*177d0*/  BRA.DIV UR4, `(.L_x_639) ;  /* 0x0000004204ec7947 */ /* 0x000fd8000b800000 */
[----:B------:R-:W-:-:S04]  /*177e0*/  VOTE.ANY R6, PT, !P6 ;  /* 0x0000000000067806 */ /* 0x000fc800070e0100 */
[----:B------:R-:W1:Y:S02]  /*177f0*/  POPC R4, R6 ;  /* 0x0000000600047309 */ /* 0x000e640000000000 */
[----:B-1----:R1:W2:Y:S04]  /*17800*/  SHFL.IDX PT, R5, R5, R4, 0x1f ;  /* 0x00001f0405057589 */ /* 0x0022a800000e0000 */
[----:B------:R1:W3:Y:S02]  /*17810*/  SHFL.IDX PT, R7, R7, R4, 0x1f ;  /* 0x00001f0407077589 */ /* 0x0002e400000e0000 */
.L_x_794:
[----:B------:R-:W-:-:S13]  /*17820*/  ISETP.NE.AND P0, PT, R6, RZ, PT ;  /* 0x000000ff0600720c */ /* 0x000fda0003f05270 */
[----:B------:R-:W-:Y:S05]  /*17830*/  @!P0 BRA `(.L_x_640) ;  /* 0x0000000000148947 */ /* 0x000fea0003800000 */
[----:B------:R-:W-:Y:S01]  /*17840*/  UMOV UR4, 0xffffffff ;  /* 0xffffffff00047882 */ /* 0x000fe20000000000 */
[----:B------:R-:W-:Y:S02]  /*17850*/  VIADD R12, R4, 0xffffffff ;  /* 0xffffffff040c7836 */ /* 0x000fe40000000000 */
[----:B------:R-:W-:Y:S05]  /*17860*/  BRA.DIV UR4, `(.L_x_641) ;  /* 0x0000004604247947 */ /* 0x000fea000b800000 */
[----:B0-----:R0:W4:Y:S02]  /*17870*/  SHFL.IDX PT, R2, R2, R12, 0x1f ;  /* 0x00001f0c02027589 */ /* 0x00112400000e0000 */
.L_x_797:
[----:B----4-:R-:W-:-:S07]  /*17880*/  MOV R24, R2 ;  /* 0x0000000200187202 */ /* 0x010fce0000000f00 */
.L_x_640:
[----:B------:R-:W-:Y:S01]  /*17890*/  IMAD R24, R24, R3, R8 ;  /* 0x0000000318187224 */ /* 0x000fe200078e0208 */
[----:B--2---:R-:W-:Y:S01]  /*178a0*/  IABS R8, R5 ;  /* 0x0000000500087213 */ /* 0x004fe20000000000 */
[----:B------:R-:W-:Y:S02]  /*178b0*/  IMAD.IADD R27, R4, 0x1, R27 ;  /* 0x00000001041b7824 */ /* 0x000fe400078e021b */
[----:B------:R-:W-:Y:S01]  /*178c0*/  IMAD.IADD R25, R0, 0x1, -R24 ;  /* 0x0000000100197824 */ /* 0x000fe200078e0a18 */
[----:B0-----:R-:W0:Y:S04]  /*178d0*/  I2F.RP R2, R8 ;  /* 0x0000000800027306 */ /* 0x001e280000209400 */
[----:B------:R-:W-:-:S04]  /*178e0*/  IABS R0, R25 ;  /* 0x0000001900007213 */ /* 0x000fc80000000000 */
[----:B0-----:R-:W0:Y:S02]  /*178f0*/  MUFU.RCP R2, R2 ;  /* 0x0000000200027308 */ /* 0x001e240000001000 */
[----:B0-----:R-:W-:-:S06]  /*17900*/  VIADD R2, R2, 0xffffffe ;  /* 0x0ffffffe02027836 */ /* 0x001fcc0000000000 */
[----:B------:R-:W0:Y:S02]  /*17910*/  F2I.FTZ.U32.TRUNC.NTZ R3, R2 ;  /* 0x0000000200037305 */ /* 0x000e24000021f000 */
[----:B0-----:R-:W-:-:S04]  /*17920*/  IMAD.MOV R2, RZ, RZ, -R3 ;  /* 0x000000ffff027224 */ /* 0x001fc800078e0a03 */
[----:B------:R-:W-:Y:S02]  /*17930*/  IMAD R6, R2, R8, RZ ;  /* 0x0000000802067224 */ /* 0x000fe400078e02ff */
[----:B------:R-:W-:-:S04]  /*17940*/  IMAD.MOV.U32 R2, RZ, RZ, RZ ;  /* 0x000000ffff027224 */ /* 0x000fc800078e00ff */
[----:B------:R-:W-:Y:S01]  /*17950*/  IMAD.HI.U32 R2, R3, R6, R2 ;  /* 0x0000000603027227 */ /* 0x000fe200078e0002 */
[----:B------:R-:W-:-:S05]  /*17960*/  IABS R3, R5 ;  /* 0x0000000500037213 */ /* 0x000fca0000000000 */
[----:B------:R-:W-:Y:S02]  /*17970*/  IMAD.MOV R3, RZ, RZ, -R3 ;  /* 0x000000ffff037224 */ /* 0x000fe400078e0a03 */
[----:B------:R-:W-:-:S04]  /*17980*/  IMAD.HI.U32 R6, R2, R0, RZ ;  /* 0x0000000002067227 */ /* 0x000fc800078e00ff */
[----:B------:R-:W-:-:S05]  /*17990*/  IMAD R0, R6, R3, R0 ;  /* 0x0000000306007224 */ /* 0x000fca00078e0200 */
[----:B------:R-:W-:-:S13]  /*179a0*/  ISETP.GT.U32.AND P1, PT, R8, R0, PT ;  /* 0x000000000800720c */ /* 0x000fda0003f24070 */
[----:B------:R-:W-:Y:S02]  /*179b0*/  @!P1 IMAD.IADD R0, R0, 0x1, -R8 ;  /* 0x0000000100009824 */ /* 0x000fe400078e0a08 */
[----:B------:R-:W-:Y:S01]  /*179c0*/  @!P1 VIADD R6, R6, 0x1 ;  /* 0x0000000106069836 */ /* 0x000fe20000000000 */
[----:B------:R-:W-:Y:S02]  /*179d0*/  ISETP.NE.AND P1, PT, R5, RZ, PT ;  /* 0x000000ff0500720c */ /* 0x000fe40003f25270 */
[----:B------:R-:W-:Y:S02]  /*179e0*/  ISETP.GE.U32.AND P0, PT, R0, R8, PT ;  /* 0x000000080000720c */ /* 0x000fe40003f06070 */
[----:B---3--:R-:W-:-:S04]  /*179f0*/  IABS R0, R7 ;  /* 0x0000000700007213 */ /* 0x008fc80000000000 */
[----:B------:R-:W0:Y:S07]  /*17a00*/  I2F.RP R2, R0 ;  /* 0x0000000000027306 */ /* 0x000e2e0000209400 */
[----:B------:R-:W-:Y:S01]  /*17a10*/  @P0 IADD3 R6, R6, 0x1, RZ ;  /* 0x0000000106060810 */ /* 0x000fe20007ffe0ff */
[----:B0-----:R-:W0:Y:S02]  /*17a20*/  MUFU.RCP R2, R2 ;  /* 0x0000000200027308 */ /* 0x001e240000001000 */
[----:B0-----:R-:W-:-:S06]  /*17a30*/  VIADD R2, R2, 0xffffffe ;  /* 0x0ffffffe02027836 */ /* 0x001fcc0000000000 */
[----:B------:R-:W0:Y:S02]  /*17a40*/  F2I.FTZ.U32.TRUNC.NTZ R3, R2 ;  /* 0x0000000200037305 */ /* 0x000e24000021f000 */
[----:B0-----:R-:W-:-:S04]  /*17a50*/  IMAD.MOV R2, RZ, RZ, -R3 ;  /* 0x000000ffff027224 */ /* 0x001fc800078e0a03 */
[----:B------:R-:W-:Y:S02]  /*17a60*/  IMAD R8, R2, R0, RZ ;  /* 0x0000000002087224 */ /* 0x000fe400078e02ff */
[----:B------:R-:W-:-:S04]  /*17a70*/  IMAD.MOV.U32 R2, RZ, RZ, RZ ;  /* 0x000000ffff027224 */ /* 0x000fc800078e00ff */
[----:B------:R-:W-:Y:S01]  /*17a80*/  IMAD.HI.U32 R2, R3, R8, R2 ;  /* 0x0000000803027227 */ /* 0x000fe200078e0002 */
[----:B------:R-:W-:Y:S02]  /*17a90*/  LOP3.LUT R3, R25, R5, RZ, 0x3c, !PT ;  /* 0x0000000519037212 */ /* 0x000fe400078e3cff */
[----:B------:R-:W-:Y:S02]  /*17aa0*/  IABS R8, R7 ;  /* 0x0000000700087213 */ /* 0x000fe40000000000 */
[----:B------:R-:W-:-:S03]  /*17ab0*/  ISETP.GE.AND P2, PT, R3, RZ, PT ;  /* 0x000000ff0300720c */ /* 0x000fc60003f46270 */
[----:B------:R-:W-:-:S10]  /*17ac0*/  IMAD.MOV R8, RZ, RZ, -R8 ;  /* 0x000000ffff087224 */ /* 0x000fd400078e0a08 */
[----:B------:R-:W-:Y:S01]  /*17ad0*/  @!P2 IMAD.MOV R6, RZ, RZ, -R6 ;  /* 0x000000ffff06a224 */ /* 0x000fe200078e0a06 */
[----:B------:R-:W-:-:S04]  /*17ae0*/  @!P1 LOP3.LUT R6, RZ, R5, RZ, 0x33, !PT ;  /* 0x00000005ff069212 */ /* 0x000fc800078e33ff */
[-C--:B------:R-:W-:Y:S01]  /*17af0*/  IABS R3, R6.reuse ;  /* 0x0000000600037213 */ /* 0x080fe20000000000 */
[----:B------:R-:W-:-:S04]  /*17b00*/  IMAD R5, R5, R6, RZ ;  /* 0x0000000605057224 */ /* 0x000fc800078e02ff */
[----:B------:R-:W-:-:S04]  /*17b10*/  IMAD.HI.U32 R2, R2, R3, RZ ;  /* 0x0000000302027227 */ /* 0x000fc800078e00ff */
[----:B------:R-:W-:Y:S02]  /*17b20*/  IMAD R3, R2, R8, R3 ;  /* 0x0000000802037224 */ /* 0x000fe400078e0203 */
[----:B------:R-:W-:-:S03]  /*17b30*/  IMAD.IADD R25, R25, 0x1, -R5 ;  /* 0x0000000119197824 */ /* 0x000fc600078e0a05 */
        /* <DEDUP_REMOVED lines=10> */
[--C-:B------:R-:W-:Y:S02]  /*17be0*/  IMAD.MOV R0, RZ, RZ, -R2.reuse ;  /* 0x000000ffff007224 */ /* 0x100fe400078e0a02 */
[C---:B------:R-:W-:Y:S02]  /*17bf0*/  IMAD R2, R7.reuse, 0x1000000, R2 ;  /* 0x0100000007027824 */ /* 0x040fe400078e0202 */
[----:B------:R-:W-:-:S05]  /*17c00*/  IMAD R0, R7, R0, R6 ;  /* 0x0000000007007224 */ /* 0x000fca00078e0206 */
[----:B------:R-:W-:Y:S01]  /*17c10*/  LEA R26, R0, R2, 0x10 ;  /* 0x00000002001a7211 */ /* 0x000fe200078e80ff */
[----:B------:R-:W-:Y:S06]  /*17c20*/  BRA `(.L_x_642) ;  /* 0x00000000001c7947 */ /* 0x000fec0003800000 */
.L_x_636:
[----:B------:R-:W-:Y:S01]  /*17c30*/  UMOV UR4, URZ ;  /* 0x0000003f00047c82 */ /* 0x000fe20008000000 */
[----:B------:R-:W-:Y:S01]  /*17c40*/  UMOV UR5, URZ ;  /* 0x0000003f00057c82 */ /* 0x000fe20008000000 */
[----:B------:R-:W-:Y:S01]  /*17c50*/  ULDC UR6, c[0x0][0xc3c] ;  /* 0x00030f0000067ab9 */ /* 0x000fe20000000800 */
[----:B------:R-:W-:Y:S02]  /*17c60*/  IMAD.MOV.U32 R24, RZ, RZ, R0 ;  /* 0x000000ffff187224 */ /* 0x000fe400078e0000 */
[----:B------:R-:W-:Y:S02]  /*17c70*/  IMAD.U32 R25, RZ, RZ, UR4 ;  /* 0x00000004ff197e24 */ /* 0x000fe4000f8e00ff */
[----:B------:R-:W-:Y:S02]  /*17c80*/  IMAD.U32 R26, RZ, RZ, UR5 ;  /* 0x00000005ff1a7e24 */ /* 0x000fe4000f8e00ff */
[----:B------:R-:W-:-:S07]  /*17c90*/  IMAD.U32 R27, RZ, RZ, UR6 ;  /* 0x00000006ff1b7e24 */ /* 0x000fce000f8e00ff */
.L_x_642:
[----:B------:R0:W2:Y:S01]  /*17ca0*/  LDL R2, [R1+0x28] ;  /* 0x0000280001027983 */ /* 0x0000a20000100800 */
[----:B------:R-:W3:Y:S01]  /*17cb0*/  S2R R0, SR_TID.X ;  /* 0x0000000000007919 */ /* 0x000ee20000002100 */
[----:B------:R-:W-:Y:S05]  /*17cc0*/  WARPSYNC.ALL ;  /* 0x0000000000007948 */ /* 0x000fea0003800000 */
[----:B---3--:R-:W-:Y:S01]  /*17cd0*/  LOP3.LUT R0, R0, 0x1f, RZ, 0xc0, !PT ;  /* 0x0000001f00007812 */ /* 0x008fe200078ec0ff */
[----:B------:R-:W-:Y:S03]  /*17ce0*/  BAR.SYNC.DEFER_BLOCKING 0x4, 0x200 ;  /* 0x0108000000007b1d */ /* 0x000fe60000010000 */
[----:B------:R-:W-:-:S13]  /*17cf0*/  ISETP.NE.AND P0, PT, R0, RZ, PT ;  /* 0x000000ff0000720c */ /* 0x000fda0003f05270 */
[----:B------:R-:W-:Y:S01]  /*17d00*/  @!P0 MOV R0, 0x400 ;  /* 0x0000040000008802 */ /* 0x000fe20000000f00 */
[----:B--2---:R-:W2:Y:S03]  /*17d10*/  @!P0 S2R R2, SR_CgaCtaId ;  /* 0x0000000000028919 */ /* 0x004ea60000008800 */
[----:B--2---:R-:W-:Y:S01]  /*17d20*/  @!P0 LEA R17, R2, R0, 0x18 ;  /* 0x0000000002118211 */ /* 0x004fe200078ec0ff */
[----:B------:R0:W-:Y:S04]  /*17d30*/  @!P0 STL [R1+0x28], R2 ;  /* 0x0000280201008387 */ /* 0x0001e80000100800 */
[----:B------:R0:W-:Y:S01]  /*17d40*/  @!P0 STS.128 [R17+0x132d0], R24 ;  /* 0x0132d01811008388 */ /* 0x0001e20000000c00 */
[----:B------:R-:W-:Y:S06]  /*17d50*/  BAR.ARV 0x5, 0x200 ;  /* 0x0148000000007b1d */ /* 0x000fec0000002000 */
.L_x_633:
[----:B------:R-:W-:Y:S02]  /*17d60*/  ULDC UR4, c[0x0][0xc3c] ;  /* 0x00030f0000047ab9 */ /* 0x000fe40000000800 */
[----:B----4-:R-:W-:-:S13]  /*17d70*/  ISETP.GE.AND P0, PT, R27, UR4, PT ;  /* 0x000000041b007c0c */ /* 0x010fda000bf06270 */
[----:B------:R-:W-:Y:S05]  /*17d80*/  @!P0 BRA `(.L_x_643) ;  /* 0xffffff98007c8947 */ /* 0x000fea000383ffff */
[----:B------:R-:W-:Y:S05]  /*17d90*/  BSYNC B7 ;  /* 0x0000000000077941 */ /* 0x000fea0003800000 */
.L_x_531:
[----:B0--3--:R-:W3:Y:S01]  /*17da0*/  LDL.LU R0, [R1+0x5c] ;  /* 0x00005c0001007983 */ /* 0x009ee20000300800 */
[----:B------:R-:W-:Y:S01]  /*17db0*/  BSSY B0, `(.L_x_644) ;  /* 0x000000b000007945 */ /* 0x000fe20003800000 */
[----:B------:R-:W0:Y:S01]  /*17dc0*/  S2R R5, SR_CgaCtaId ;  /* 0x0000000000057919 */ /* 0x000e220000008800 */
[----:B---3--:R-:W-:-:S05]  /*17dd0*/  VIADD R0, R0, 0x1 ;  /* 0x0000000100007836 */ /* 0x008fca0000000000 */
        /* <DEDUP_REMOVED lines=8> */
.L_x_798:
[----:B------:R-:W-:Y:S05]  /*17e60*/  BSYNC B0 ;  /* 0x0000000000007941 */ /* 0x000fea0003800000 */
.L_x_644:
[----:B------:R-:W-:-:S03]  /*17e70*/  UMOV UR4, 0xffffffff ;  /* 0xffffffff00047882 */ /* 0x000fc60000000000 */
[----:B------:R-:W-:Y:S05]  /*17e80*/  BRA.DIV UR4, `(.L_x_646) ;  /* 0x0000003e04d87947 */ /* 0x000fea000b800000 */
[----:B0-----:R-:W0:Y:S02]  /*17e90*/  S2R R0, SR_TID.X ;  /* 0x0000000000007919 */ /* 0x001e240000002100 */
[----:B0-----:R-:W-:-:S04]  /*17ea0*/  SHF.R.U32.HI R0, RZ, 0x5, R0 ;  /* 0x00000005ff007819 */ /* 0x001fc80000011600 */
[----:B------:R-:W-:-:S05]  /*17eb0*/  LOP3.LUT R0, R0, 0x3, RZ, 0xc0, !PT ;  /* 0x0000000300007812 */ /* 0x000fca00078ec0ff */
[----:B------:R0:W3:Y:S02]  /*17ec0*/  SHFL.IDX PT, R14, R0, RZ, 0x1f ;  /* 0x00001fff000e7589 */ /* 0x0000e400000e0000 */
.L_x_801:
[----:B---3--:R-:W-:-:S13]  /*17ed0*/  ISETP.NE.AND P0, PT, R14, RZ, PT ;  /* 0x000000ff0e00720c */ /* 0x008fda0003f05270 */
[----:B------:R-:W-:Y:S05]  /*17ee0*/  @P0 BRA `(.L_x_415) ;  /* 0x0000000000b00947 */ /* 0x000fea0003800000 */
[----:B------:R-:W-:-:S03]  /*17ef0*/  UMOV UR4, 0xffffffff ;  /* 0xffffffff00047882 */ /* 0x000fc60000000000 */
[----:B------:R-:W-:Y:S05]  /*17f00*/  BRA.DIV UR4, `(.L_x_647) ;  /* 0x0000003e04ec7947 */ /* 0x000fea000b800000 */
[----:B------:R-:W-:-:S13]  /*17f10*/  ELECT P6, URZ, PT ;  /* 0x00000000003f782f */ /* 0x000fda00038c0000 */
.L_x_804:
[----:B------:R-:W-:Y:S05]  /*17f20*/  @!P6 BRA `(.L_x_415) ;  /* 0x0000000000a0e947 */ /* 0x000fea0003800000 */
[----:B0-----:R-:W3:Y:S02]  /*17f30*/  LDL.LU R0, [R1+0x2c] ;  /* 0x00002c0001007983 */ /* 0x001ee40000300800 */
[----:B---3--:R-:W-:-:S04]  /*17f40*/  LOP3.LUT R0, R0, 0x2, RZ, 0xfc, !PT ;  /* 0x0000000200007812 */ /* 0x008fc800078efcff */
[----:B------:R-:W-:-:S13]  /*17f50*/  ISETP.NE.AND P0, PT, R0, 0x3, PT ;  /* 0x000000030000780c */ /* 0x000fda0003f05270 */
[----:B------:R-:W-:Y:S05]  /*17f60*/  @!P0 BRA `(.L_x_648) ;  /* 0x0000000000048947 */ /* 0x000fea0003800000 */
[----:B------:R-:W-:Y:S01]  /*17f70*/  BPT.TRAP 0x1 ;  /* 0x000000040000795c */ /* 0x000fe20000300000 */
.L_x_648:
[----:B------:R-:W3:Y:S01]  /*17f80*/  LDL R0, [R1+0xc] ;  /* 0x00000c0001007983 */ /* 0x000ee20000100800 */
[C---:B------:R-:W-:Y:S02]  /*17f90*/  IMAD R3, R29.reuse, 0x8, R5 ;  /* 0x000000081d037824 */ /* 0x040fe400078e0205 */
[----:B------:R-:W-:-:S05]  /*17fa0*/  VIADD R29, R29, 0x1 ;  /* 0x000000011d1d7836 */ /* 0x000fca0000000000 */
[----:B------:R-:W-:Y:S02]  /*17fb0*/  ISETP.NE.AND P2, PT, R29, 0x2, PT ;  /* 0x000000021d00780c */ /* 0x000fe40003f45270 */
[----:B---3--:R-:W-:Y:S02]  /*17fc0*/  SHF.L.U32 R2, R0, 0x1f, RZ ;  /* 0x0000001f00027819 */ /* 0x008fe400000006ff */
[----:B------:R-:W-:Y:S02]  /*17fd0*/  SEL R0, RZ, 0x1, P2 ;  /* 0x00000001ff007807 */ /* 0x000fe40001000000 */
[----:B------:R-:W0:Y:S02]  /*17fe0*/  SYNCS.PHASECHK.TRANS64.TRYWAIT P1, [R3+URZ+0x13240], R2 ;  /* 0x01324002030075a7 */ /* 0x000e24000802017f */
[----:B0-----:R-:W-:Y:S05]  /*17ff0*/  @!P1 BRA `(.L_x_649) ;  /* 0x0000003c00d09947 */ /* 0x001fea0003800000 */
.L_x_805:
[----:B-1----:R-:W3:Y:S01]  /*18000*/  LDL.LU R4, [R1+0xc] ;  /* 0x00000c0001047983 */ /* 0x002ee20000300800 */
[----:B------:R-:W-:Y:S02]  /*18010*/  SEL R29, R29, RZ, P2 ;  /* 0x000000ff1d1d7207 */ /* 0x000fe40001000000 */
[----:B---3--:R-:W-:Y:S01]  /*18020*/  LOP3.LUT R0, R4, R0, RZ, 0x3c, !PT ;  /* 0x0000000004007212 */ /* 0x008fe200078e3cff */
[----:B------:R-:W-:Y:S06]  /*18030*/  @!P0 BRA `(.L_x_650) ;  /* 0x0000000000048947 */ /* 0x000fec0003800000 */
[----:B------:R-:W-:Y:S01]  /*18040*/  BPT.TRAP 0x1 ;  /* 0x000000040000795c */ /* 0x000fe20000300000 */
.L_x_650:
[----:B------:R-:W-:Y:S01]  /*18050*/  IMAD R29, R29, 0x8, R5 ;  /* 0x000000081d1d7824 */ /* 0x000fe200078e0205 */
[----:B------:R-:W-:-:S04]  /*18060*/  SHF.L.U32 R0, R0, 0x1f, RZ ;  /* 0x0000001f00007819 */ /* 0x000fc800000006ff */
[----:B------:R-:W1:Y:S02]  /*18070*/  SYNCS.PHASECHK.TRANS64.TRYWAIT P1, [R29+URZ+0x13240], R0 ;  /* 0x013240001d0075a7 */ /* 0x000e64000802017f */
[----:B-1----:R-:W-:Y:S05]  /*18080*/  @!P1 BRA `(.L_x_651) ;  /* 0x0000003c00c09947 */ /* 0x002fea0003800000 */
.L_x_806:
[----:B------:R-:W-:Y:S05]  /*18090*/  @!P0 BRA `(.L_x_652) ;  /* 0x0000000000048947 */ /* 0x000fea0003800000 */
[----:B------:R-:W-:Y:S01]  /*180a0*/  BPT.TRAP 0x1 ;  /* 0x000000040000795c */ /* 0x000fe20000300000 */
.L_x_652:
[----:B------:R-:W3:Y:S02]  /*180b0*/  SYNCS.PHASECHK.TRANS64.TRYWAIT P1, [R3+URZ+0x13260], R2 ;  /* 0x01326002030075a7 */ /* 0x000ee4000802017f */
[----:B---3--:R-:W-:Y:S05]  /*180c0*/  @!P1 BRA `(.L_x_653) ;  /* 0x0000003c00c49947 */ /* 0x008fea0003800000 */
.L_x_807:
[----:B------:R-:W-:Y:S05]  /*180d0*/  @!P0 BRA `(.L_x_654) ;  /* 0x0000000000048947 */ /* 0x000fea0003800000 */
[----:B------:R-:W-:Y:S01]  /*180e0*/  BPT.TRAP 0x1 ;  /* 0x000000040000795c */ /* 0x000fe20000300000 */
.L_x_654:
[----:B------:R-:W4:Y:S02]  /*180f0*/  SYNCS.PHASECHK.TRANS64.TRYWAIT P1, [R29+URZ+0x13260], R0 ;  /* 0x013260001d0075a7 */ /* 0x000f24000802017f */
[----:B----4-:R-:W-:Y:S05]  /*18100*/  @!P1 BRA `(.L_x_655) ;  /* 0x0000003c00c89947 */ /* 0x010fea0003800000 */
.L_x_808:
[----:B------:R-:W-:Y:S05]  /*18110*/  @!P0 BRA `(.L_x_656) ;  /* 0x0000000000048947 */ /* 0x000fea0003800000 */
[----:B------:R-:W-:Y:S01]  /*18120*/  BPT.TRAP 0x1 ;  /* 0x000000040000795c */ /* 0x000fe20000300000 */
.L_x_656:
[----:B------:R-:W0:Y:S02]  /*18130*/  SYNCS.PHASECHK.TRANS64.TRYWAIT P1, [R3+URZ+0x13280], R2 ;  /* 0x01328002030075a7 */ /* 0x000e24000802017f */
[----:B0-----:R-:W-:Y:S05]  /*18140*/  @!P1 BRA `(.L_x_657) ;  /* 0x0000003c00cc9947 */ /* 0x001fea0003800000 */
.L_x_809:
[----:B------:R-:W-:Y:S05]  /*18150*/  @!P0 BRA `(.L_x_658) ;  /* 0x0000000000048947 */ /* 0x000fea0003800000 */
[----:B------:R-:W-:Y:S01]  /*18160*/  BPT.TRAP 0x1 ;  /* 0x000000040000795c */ /* 0x000fe20000300000 */
.L_x_658:
[----:B------:R0:W0:Y:S02]  /*18170*/  SYNCS.PHASECHK.TRANS64.TRYWAIT P0, [R29+URZ+0x13280], R0 ;  /* 0x013280001d0075a7 */ /* 0x000024000800017f */
[----:B0-----:R-:W-:Y:S05]  /*18180*/  @!P0 NANOSLEEP.SYNCS 0x989680 ;  /* 0x009896800000895d */ /* 0x001fea0003900000 */
[----:B------:R-:W0:Y:S02]  /*18190*/  @!P0 SYNCS.PHASECHK.TRANS64 P0, [R29+URZ+0x13280], R0 ;  /* 0x013280001d0085a7 */ /* 0x000e24000800007f */
[----:B0-----:R-:W-:Y:S05]  /*181a0*/  @!P0 BRA `(.L_x_658) ;  /* 0xfffffffc00f08947 */ /* 0x001fea000383ffff */
.L_x_415:
[----:B------:R-:W-:Y:S05]  /*181b0*/  BSYNC B8 ;  /* 0x0000000000087941 */ /* 0x000fea0003800000 */
.L_x_412:
[----:B------:R-:W-:Y:S05]  /*181c0*/  EXIT ;  /* 0x000000000000794d */ /* 0x000fea0003800000 */
.L_x_433:
[----:B0-----:R0:W1:Y:S02]  /*181d0*/  SYNCS.PHASECHK.TRANS64.TRYWAIT P5, [R67+URZ+0x13290], R68 ;  /* 0x01329044430075a7 */ /* 0x00106400080a017f */
[----:B-1----:R-:W-:Y:S05]  /*181e0*/  @!P5 NANOSLEEP.SYNCS 0x989680 ;  /* 0x009896800000d95d */ /* 0x002fea0003900000 */
[----:B------:R-:W1:Y:S02]  /*181f0*/  @!P5 SYNCS.PHASECHK.TRANS64 P5, [R67+URZ+0x13290], R68 ;  /* 0x013290444300d5a7 */ /* 0x000e6400080a007f */
[----:B-1----:R-:W-:Y:S05]  /*18200*/  @!P5 BRA `(.L_x_433) ;  /* 0xfffffffc00f0d947 */ /* 0x002fea000383ffff */
[----:B------:R-:W-:Y:S05]  /*18210*/  BRA `(.L_x_659) ;  /* 0xfffffea400e07947 */ /* 0x000fea000383ffff */
.L_x_434:
[----:B------:R-:W-:Y:S01]  /*18220*/  BSSY B1, `(.L_x_660) ;  /* 0x0000007000017945 */ /* 0x000fe20003800000 */
[----:B------:R-:W-:Y:S01]  /*18230*/  IMAD.MOV.U32 R12, RZ, RZ, RZ ;  /* 0x000000ffff0c7224 */ /* 0x000fe200078e00ff */
[----:B------:R-:W-:Y:S01]  /*18240*/  MOV R11, 0x1e1f ;  /* 0x00001e1f000b7802 */ /* 0x000fe20000000f00 */
[----:B------:R-:W-:-:S07]  /*18250*/  IMAD.MOV.U32 R15, RZ, RZ, -0x1 ;  /* 0xffffffffff0f7424 */ /* 0x000fce00078e00ff */
[----:B0-----:R-:W-:Y:S05]  /*18260*/  WARPSYNC.COLLECTIVE R15, `(.L_x_661) ;  /* 0x000000000f087348 */ /* 0x001fea0003c00000 */
[----:B------:R1:W2:Y:S02]  /*18270*/  SHFL.IDX P6, R14, R13, R12, R11 ;  /* 0x0000000c0d0e7389 */ /* 0x0002a400000c000b */
[----:B012---:R-:W-:Y:S01]  /*18280*/  ENDCOLLECTIVE ;  /* 0x000000000000791b */ /* 0x007fe20003800000 */
.L_x_661:
[----:B------:R-:W-:Y:S05]  /*18290*/  BSYNC B1 ;  /* 0x0000000000017941 */ /* 0x000fea0003800000 */
.L_x_660:
        /* <DEDUP_REMOVED lines=8> */
.L_x_662:
[----:B------:R-:W-:Y:S05]  /*18320*/  BRA `(.L_x_663) ;  /* 0xfffffea400b07947 */ /* 0x000fea000383ffff */
.L_x_444:
[----:B0-----:R0:W1:Y:S02]  /*18330*/  SYNCS.PHASECHK.TRANS64.TRYWAIT P6, [R67+URZ+0x13290], R68 ;  /* 0x01329044430075a7 */ /* 0x00106400080c017f */
[----:B-1----:R-:W-:Y:S05]  /*18340*/  @!P6 NANOSLEEP.SYNCS 0x989680 ;  /* 0x009896800000e95d */ /* 0x002fea0003900000 */
[----:B------:R-:W1:Y:S02]  /*18350*/  @!P6 SYNCS.PHASECHK.TRANS64 P6, [R67+URZ+0x13290], R68 ;  /* 0x013290444300e5a7 */ /* 0x000e6400080c007f */
[----:B-1----:R-:W-:Y:S05]  /*18360*/  @!P6 BRA `(.L_x_444) ;  /* 0xfffffffc00f0e947 */ /* 0x002fea000383ffff */
[----:B------:R-:W-:Y:S05]  /*18370*/  BRA `(.L_x_664) ;  /* 0xfffffeb400e87947 */ /* 0x000fea000383ffff */
.L_x_445:
[----:B------:R-:W-:Y:S01]  /*18380*/  BSSY B1, `(.L_x_665) ;  /* 0x0000007000017945 */ /* 0x000fe20003800000 */
[----:B------:R-:W-:Y:S02]  /*18390*/  IMAD.MOV.U32 R12, RZ, RZ, RZ ;  /* 0x000000ffff0c7224 */ /* 0x000fe400078e00ff */
[----:B------:R-:W-:Y:S02]  /*183a0*/  IMAD.MOV.U32 R11, RZ, RZ, 0x1e1f ;  /* 0x00001e1fff0b7424 */ /* 0x000fe400078e00ff */
[----:B------:R-:W-:-:S07]  /*183b0*/  IMAD.MOV.U32 R15, RZ, RZ, -0x1 ;  /* 0xffffffffff0f7424 */ /* 0x000fce00078e00ff */
[----:B0-----:R-:W-:Y:S05]  /*183c0*/  WARPSYNC.COLLECTIVE R15, `(.L_x_666) ;  /* 0x000000000f087348 */ /* 0x001fea0003c00000 */
[----:B------:R1:W2:Y:S02]  /*183d0*/  SHFL.IDX P6, R14, R13, R12, R11 ;  /* 0x0000000c0d0e7389 */ /* 0x0002a400000c000b */
[----:B012---:R-:W-:Y:S01]  /*183e0*/  ENDCOLLECTIVE ;  /* 0x000000000000791b */ /* 0x007fe20003800000 */
.L_x_666:
[----:B------:R-:W-:Y:S05]  /*183f0*/  BSYNC B1 ;  /* 0x0000000000017941 */ /* 0x000fea0003800000 */
.L_x_665:
[----:B------:R-:W-:Y:S01]  /*18400*/  MOV R13, R72 ;  /* 0x00000048000d7202 */ /* 0x000fe20000000f00 */
[----:B------:R-:W-:Y:S02]  /*18410*/  IMAD.MOV.U32 R12, RZ, RZ, RZ ;  /* 0x000000ffff0c7224 */ /* 0x000fe400078e00ff */
[----:B------:R-:W-:Y:S02]  /*18420*/  IMAD.MOV.U32 R11, RZ, RZ, 0x1e1f ;  /* 0x00001e1fff0b7424 */ /* 0x000fe400078e00ff */
[----:B------:R-:W-:Y:S02]  /*18430*/  IMAD.MOV.U32 R15, RZ, RZ, -0x1 ;  /* 0xffffffffff0f7424 */ /* 0x000fe400078e00ff */
[----:B------:R-:W-:-:S07]  /*18440*/  IMAD.MOV.U32 R70, RZ, RZ, R14 ;  /* 0x000000ffff467224 */ /* 0x000fce00078e000e */
[----:B------:R-:W-:Y:S05]  /*18450*/  WARPSYNC.COLLECTIVE R15, `(.L_x_667) ;  /* 0x000000000f087348 */ /* 0x000fea0003c00000 */
[----:B------:R0:W1:Y:S02]  /*18460*/  SHFL.IDX P6, R14, R13, R12, R11 ;  /* 0x0000000c0d0e7389 */ /* 0x00006400000c000b */
[----:B01----:R-:W-:Y:S01]  /*18470*/  ENDCOLLECTIVE ;  /* 0x000000000000791b */ /* 0x003fe20003800000 */
.L_x_667:
[----:B------:R-:W-:Y:S01]  /*18480*/  IMAD.MOV.U32 R72, RZ, RZ, R14 ;  /* 0x000000ffff487224 */ /* 0x000fe200078e000e */
[----:B------:R-:W-:Y:S06]  /*18490*/  BRA `(.L_x_668) ;  /* 0xfffffeb400b47947 */ /* 0x000fec000383ffff */
.L_x_450:
[----:B0-----:R0:W1:Y:S02]  /*184a0*/  SYNCS.PHASECHK.TRANS64.TRYWAIT P3, [R67+URZ+0x13290], R68 ;  /* 0x01329044430075a7 */ /* 0x001064000806017f */
[----:B-1----:R-:W-:Y:S05]  /*184b0*/  @!P3 NANOSLEEP.SYNCS 0x989680 ;  /* 0x009896800000b95d */ /* 0x002fea0003900000 */
[----:B------:R-:W1:Y:S02]  /*184c0*/  @!P3 SYNCS.PHASECHK.TRANS64 P3, [R67+URZ+0x13290], R68 ;  /* 0x013290444300b5a7 */ /* 0x000e64000806007f */
[----:B-1----:R-:W-:Y:S05]  /*184d0*/  @!P3 BRA `(.L_x_450) ;  /* 0xfffffffc00f0b947 */ /* 0x002fea000383ffff */
[----:B------:R-:W-:Y:S05]  /*184e0*/  BRA `(.L_x_669) ;  /* 0xfffffec4008c7947 */ /* 0x000fea000383ffff */
.L_x_451:
[----:B------:R-:W-:Y:S01]  /*184f0*/  BSSY B1, `(.L_x_670) ;  /* 0x0000007000017945 */ /* 0x000fe20003800000 */
[----:B------:R-:W-:Y:S02]  /*18500*/  IMAD.MOV.U32 R12, RZ, RZ, RZ ;  /* 0x000000ffff0c7224 */ /* 0x000fe400078e00ff */
[----:B------:R-:W-:Y:S02]  /*18510*/  IMAD.MOV.U32 R11, RZ, RZ, 0x1e1f ;  /* 0x00001e1fff0b7424 */ /* 0x000fe400078e00ff */
[----:B------:R-:W-:-:S07]  /*18520*/  IMAD.MOV.U32 R15, RZ, RZ, -0x1 ;  /* 0xffffffffff0f7424 */ /* 0x000fce00078e00ff */
[----:B0-----:R-:W-:Y:S05]  /*18530*/  WARPSYNC.COLLECTIVE R15, `(.L_x_671) ;  /* 0x000000000f087348 */ /* 0x001fea0003c00000 */
[----:B------:R1:W2:Y:S02]  /*18540*/  SHFL.IDX P6, R14, R13, R12, R11 ;  /* 0x0000000c0d0e7389 */ /* 0x0002a400000c000b */
[----:B012---:R-:W-:Y:S01]  /*18550*/  ENDCOLLECTIVE ;  /* 0x000000000000791b */ /* 0x007fe20003800000 */
.L_x_671:
[----:B------:R-:W-:Y:S05]  /*18560*/  BSYNC B1 ;  /* 0x0000000000017941 */ /* 0x000fea0003800000 */
.L_x_670:
[----:B------:R-:W-:Y:S01]  /*18570*/  IMAD.MOV.U32 R13, RZ, RZ, R4 ;  /* 0x000000ffff0d7224 */ /* 0x000fe200078e0004 */
[----:B------:R-:W-:Y:S01]  /*18580*/  MOV R11, 0x1e1f ;  /* 0x00001e1f000b7802 */ /* 0x000fe20000000f00 */
[----:B------:R-:W-:Y:S02]  /*18590*/  IMAD.MOV.U32 R12, RZ, RZ, RZ ;  /* 0x000000ffff0c7224 */ /* 0x000fe400078e00ff */
[----:B------:R-:W-:Y:S02]  /*185a0*/  IMAD.MOV.U32 R15, RZ, RZ, -0x1 ;  /* 0xffffffffff0f7424 */ /* 0x000fe400078e00ff */
[----:B------:R-:W-:-:S07]  /*185b0*/  IMAD.MOV.U32 R5, RZ, RZ, R14 ;  /* 0x000000ffff057224 */ /* 0x000fce00078e000e */
[----:B------:R-:W-:Y:S05]  /*185c0*/  WARPSYNC.COLLECTIVE R15, `(.L_x_672) ;  /* 0x000000000f087348 */ /* 0x000fea0003c00000 */
[----:B------:R0:W1:Y:S02]  /*185d0*/  SHFL.IDX P6, R14, R13, R12, R11 ;  /* 0x0000000c0d0e7389 */ /* 0x00006400000c000b */
[----:B01----:R-:W-:Y:S01]  /*185e0*/  ENDCOLLECTIVE ;  /* 0x000000000000791b */ /* 0x003fe20003800000 */
.L_x_672:
[----:B------:R-:W-:Y:S05]  /*185f0*/  BRA `(.L_x_673) ;  /* 0xfffffec400bc7947 */ /* 0x000fea000383ffff */
.L_x_455:
[----:B-1----:R1:W4:Y:S02]  /*18600*/  SYNCS.PHASECHK.TRANS64.TRYWAIT P4, [R67+URZ+0x132b0], R68 ;  /* 0x0132b044430075a7 */ /* 0x002324000808017f */
[----:B----4-:R-:W-:Y:S05]  /*18610*/  @!P4 NANOSLEEP.SYNCS 0x989680 ;  /* 0x009896800000c95d */ /* 0x010fea0003900000 */
[----:B------:R-:W4:Y:S02]  /*18620*/  @!P4 SYNCS.PHASECHK.TRANS64 P4, [R67+URZ+0x132b0], R68 ;  /* 0x0132b0444300c5a7 */ /* 0x000f24000808007f */
[----:B----4-:R-:W-:Y:S05]  /*18630*/  @!P4 BRA `(.L_x_455) ;  /* 0xfffffffc00f0c947 */ /* 0x010fea000383ffff */
[----:B------:R-:W-:Y:S05]  /*18640*/  BRA `(.L_x_674) ;  /* 0xfffffec800307947 */ /* 0x000fea000383ffff */
.L_x_475:
        /* <DEDUP_REMOVED lines=8> */
.L_x_676:
[----:B------:R-:W-:Y:S05]  /*186d0*/  BSYNC B1 ;  /* 0x0000000000017941 */ /* 0x000fea0003800000 */
.L_x_675:
        /* <DEDUP_REMOVED lines=8> */
.L_x_677:
[----:B------:R-:W-:Y:S01]  /*18760*/  IMAD.MOV.U32 R13, RZ, RZ, R31 ;  /* 0x000000ffff0d7224 */ /* 0x000fe200078e001f */
[----:B------:R-:W-:-:S07]  /*18770*/  MOV R29, R14 ;  /* 0x0000000e001d7202 */ /* 0x000fce0000000f00 */
[----:B------:R-:W-:Y:S05]  /*18780*/  WARPSYNC.COLLECTIVE R15, `(.L_x_678) ;  /* 0x000000000f087348 */ /* 0x000fea0003c00000 */
[----:B------:R0:W1:Y:S02]  /*18790*/  SHFL.IDX P6, R14, R13, R12, R11 ;  /* 0x0000000c0d0e7389 */ /* 0x00006400000c000b */
[----:B01----:R-:W-:Y:S01]  /*187a0*/  ENDCOLLECTIVE ;  /* 0x000000000000791b */ /* 0x003fe20003800000 */
.L_x_678:
[----:B------:R-:W-:Y:S02]  /*187b0*/  IMAD.MOV.U32 R13, RZ, RZ, R32 ;  /* 0x000000ffff0d7224 */ /* 0x000fe400078e0020 */
[----:B------:R-:W-:-:S07]  /*187c0*/  IMAD.MOV.U32 R3, RZ, RZ, R14 ;  /* 0x000000ffff037224 */ /* 0x000fce00078e000e */
[----:B------:R-:W-:Y:S05]  /*187d0*/  WARPSYNC.COLLECTIVE R15, `(.L_x_679) ;  /* 0x000000000f087348 */ /* 0x000fea0003c00000 */
[----:B------:R0:W1:Y:S02]  /*187e0*/  SHFL.IDX P6, R14, R13, R12, R11 ;  /* 0x0000000c0d0e7389 */ /* 0x00006400000c000b */
[----:B01----:R-:W-:Y:S01]  /*187f0*/  ENDCOLLECTIVE ;  /* 0x000000000000791b */ /* 0x003fe20003800000 */
.L_x_679:
[----:B------:R-:W-:Y:S05]  /*18800*/  BRA `(.L_x_680) ;  /* 0xfffffed400d07947 */ /* 0x000fea000383ffff */
.L_x_479:
[----:B-1----:R1:W3:Y:S02]  /*18810*/  SYNCS.PHASECHK.TRANS64.TRYWAIT P0, [R18+URZ+0x13200], R27 ;  /* 0x0132001b120075a7 */ /* 0x0022e4000800017f */
[----:B---3--:R-:W-:Y:S05]  /*18820*/  @!P0 NANOSLEEP.SYNCS 0x989680 ;  /* 0x009896800000895d */ /* 0x008fea0003900000 */
[----:B------:R-:W3:Y:S02]  /*18830*/  @!P0 SYNCS.PHASECHK.TRANS64 P0, [R18+URZ+0x13200], R27 ;  /* 0x0132001b120085a7 */ /* 0x000ee4000800007f */
[----:B---3--:R-:W-:Y:S05]  /*18840*/  @!P0 BRA `(.L_x_479) ;  /* 0xfffffffc00f08947 */ /* 0x008fea000383ffff */
[----:B------:R-:W-:Y:S05]  /*18850*/  BRA `(.L_x_681) ;  /* 0xfffffed800607947 */ /* 0x000fea000383ffff */
.L_x_483:
        /* <DEDUP_REMOVED lines=8> */
.L_x_683:
[----:B------:R-:W-:Y:S05]  /*188e0*/  BSYNC B1 ;  /* 0x0000000000017941 */ /* 0x000fea0003800000 */
.L_x_682:
        /* <DEDUP_REMOVED lines=8> */
.L_x_684:
[----:B------:R-:W-:Y:S02]  /*18970*/  IMAD.MOV.U32 R13, RZ, RZ, R31 ;  /* 0x000000ffff0d7224 */ /* 0x000fe400078e001f */
[----:B------:R-:W-:-:S07]  /*18980*/  IMAD.MOV.U32 R29, RZ, RZ, R14 ;  /* 0x000000ffff1d7224 */ /* 0x000fce00078e000e */
[----:B------:R-:W-:Y:S05]  /*18990*/  WARPSYNC.COLLECTIVE R15, `(.L_x_685) ;  /* 0x000000000f087348 */ /* 0x000fea0003c00000 */
[----:B------:R0:W1:Y:S02]  /*189a0*/  SHFL.IDX P6, R14, R13, R12, R11 ;  /* 0x0000000c0d0e7389 */ /* 0x00006400000c000b */
[----:B01----:R-:W-:Y:S01]  /*189b0*/  ENDCOLLECTIVE ;  /* 0x000000000000791b */ /* 0x003fe20003800000 */
.L_x_685:
[----:B------:R-:W-:Y:S02]  /*189c0*/  IMAD.MOV.U32 R13, RZ, RZ, R32 ;  /* 0x000000ffff0d7224 */ /* 0x000fe400078e0020 */
[----:B------:R-:W-:-:S07]  /*189d0*/  IMAD.MOV.U32 R21, RZ, RZ, R14 ;  /* 0x000000ffff157224 */ /* 0x000fce00078e000e */
[----:B------:R-:W-:Y:S05]  /*189e0*/  WARPSYNC.COLLECTIVE R15, `(.L_x_686) ;  /* 0x000000000f087348 */ /* 0x000fea0003c00000 */
[----:B------:R0:W1:Y:S02]  /*189f0*/  SHFL.IDX P6, R14, R13, R12, R11 ;  /* 0x0000000c0d0e7389 */ /* 0x00006400000c000b */
[----:B01----:R-:W-:Y:S01]  /*18a00*/  ENDCOLLECTIVE ;  /* 0x000000000000791b */ /* 0x003fe20003800000 */
.L_x_686:
[----:B------:R-:W-:Y:S05]  /*18a10*/  BRA `(.L_x_687) ;  /* 0xfffffee800107947 */ /* 0x000fea000383ffff */
.L_x_487:
[----:B-1----:R1:W3:Y:S02]  /*18a20*/  SYNCS.PHASECHK.TRANS64.TRYWAIT P1, [R18+URZ+0x13200], R27 ;  /* 0x0132001b120075a7 */ /* 0x0022e4000802017f */
[----:B---3--:R-:W-:Y:S05]  /*18a30*/  @!P1 NANOSLEEP.SYNCS 0x989680 ;  /* 0x009896800000995d */ /* 0x008fea0003900000 */
[----:B------:R-:W3:Y:S02]  /*18a40*/  @!P1 SYNCS.PHASECHK.TRANS64 P1, [R18+URZ+0x13200], R27 ;  /* 0x0132001b120095a7 */ /* 0x000ee4000802007f */
[----:B---3--:R-:W-:Y:S05]  /*18a50*/  @!P1 BRA `(.L_x_487) ;  /* 0xfffffffc00f09947 */ /* 0x008fea000383ffff */
[----:B------:R-:W-:Y:S05]  /*18a60*/  BRA `(.L_x_688) ;  /* 0xfffffee800907947 */ /* 0x000fea000383ffff */
.L_x_491:
[----:B-1----:R1:W3:Y:S02]  /*18a70*/  SYNCS.PHASECHK.TRANS64.TRYWAIT P1, [R3+URZ+0x13230], R4 ;  /* 0x01323004030075a7 */ /* 0x0022e4000802017f */
[----:B---3--:R-:W-:Y:S05]  /*18a80*/  @!P1 NANOSLEEP.SYNCS 0x989680 ;  /* 0x009896800000995d */ /* 0x008fea0003900000 */
[----:B------:R-:W3:Y:S02]  /*18a90*/  @!P1 SYNCS.PHASECHK.TRANS64 P1, [R3+URZ+0x13230], R4 ;  /* 0x01323004030095a7 */ /* 0x000ee4000802007f */
[----:B---3--:R-:W-:Y:S05]  /*18aa0*/  @!P1 BRA `(.L_x_491) ;  /* 0xfffffffc00f09947 */ /* 0x008fea000383ffff */
[----:B------:R-:W-:Y:S05]  /*18ab0*/  BRA `(.L_x_490) ;  /* 0xfffffef800e47947 */ /* 0x000fea000383ffff */
.L_x_499:
[----:B0-----:R0:W1:Y:S02]  /*18ac0*/  SYNCS.PHASECHK.TRANS64.TRYWAIT P1, [R0+URZ+0x13230], R13 ;  /* 0x0132300d000075a7 */ /* 0x001064000802017f */
[----:B-1----:R-:W-:Y:S05]  /*18ad0*/  @!P1 NANOSLEEP.SYNCS 0x989680 ;  /* 0x009896800000995d */ /* 0x002fea0003900000 */
[----:B------:R-:W1:Y:S02]  /*18ae0*/  @!P1 SYNCS.PHASECHK.TRANS64 P1, [R0+URZ+0x13230], R13 ;  /* 0x0132300d000095a7 */ /* 0x000e64000802007f */
[----:B-1----:R-:W-:Y:S05]  /*18af0*/  @!P1 BRA `(.L_x_499) ;  /* 0xfffffffc00f09947 */ /* 0x002fea000383ffff */
[----:B------:R-:W-:Y:S05]  /*18b00*/  BRA `(.L_x_498) ;  /* 0xffffff2400887947 */ /* 0x000fea000383ffff */
.L_x_504:
[----:B--2---:R2:W3:Y:S02]  /*18b10*/  SYNCS.PHASECHK.TRANS64.TRYWAIT P1, [R14+URZ+0x13250], R9 ;  /* 0x013250090e0075a7 */ /* 0x0044e4000802017f */
[----:B---3--:R-:W-:Y:S05]  /*18b20*/  @!P1 NANOSLEEP.SYNCS 0x989680 ;  /* 0x009896800000995d */ /* 0x008fea0003900000 */
[----:B------:R-:W3:Y:S02]  /*18b30*/  @!P1 SYNCS.PHASECHK.TRANS64 P1, [R14+URZ+0x13250], R9 ;  /* 0x013250090e0095a7 */ /* 0x000ee4000802007f */
[----:B---3--:R-:W-:Y:S05]  /*18b40*/  @!P1 BRA `(.L_x_504) ;  /* 0xfffffffc00f09947 */ /* 0x008fea000383ffff */
[----:B------:R-:W-:Y:S05]  /*18b50*/  BRA `(.L_x_503) ;  /* 0xffffff2800f87947 */ /* 0x000fea000383ffff */
.L_x_512:
[----:B-1----:R1:W2:Y:S02]  /*18b60*/  SYNCS.PHASECHK.TRANS64.TRYWAIT P1, [R3+URZ+0x13250], R4 ;  /* 0x01325004030075a7 */ /* 0x0022a4000802017f */
[----:B--2---:R-:W-:Y:S05]  /*18b70*/  @!P1 NANOSLEEP.SYNCS 0x989680 ;  /* 0x009896800000995d */ /* 0x004fea0003900000 */
[----:B------:R-:W2:Y:S02]  /*18b80*/  @!P1 SYNCS.PHASECHK.TRANS64 P1, [R3+URZ+0x13250], R4 ;  /* 0x01325004030095a7 */ /* 0x000ea4000802007f */
[----:B--2---:R-:W-:Y:S05]  /*18b90*/  @!P1 BRA `(.L_x_512) ;  /* 0xfffffffc00f09947 */ /* 0x004fea000383ffff */
[----:B------:R-:W-:Y:S05]  /*18ba0*/  BRA `(.L_x_511) ;  /* 0xffffff4800807947 */ /* 0x000fea000383ffff */
.L_x_539:
[----:B-1----:R-:W0:Y:S01]  /*18bb0*/  S2R R9, SR_TID.X ;  /* 0x0000000000097919 */ /* 0x002e220000002100 */
[----:B------:R-:W-:Y:S01]  /*18bc0*/  BSSY B1, `(.L_x_689) ;  /* 0x000000a000017945 */ /* 0x000fe20003800000 */
[----:B------:R-:W-:Y:S02]  /*18bd0*/  IMAD.MOV.U32 R12, RZ, RZ, RZ ;  /* 0x000000ffff0c7224 */ /* 0x000fe400078e00ff */
[----:B------:R-:W-:Y:S02]  /*18be0*/  IMAD.MOV.U32 R11, RZ, RZ, 0x1f ;  /* 0x0000001fff0b7424 */ /* 0x000fe400078e00ff */
[----:B------:R-:W-:Y:S01]  /*18bf0*/  IMAD.MOV.U32 R15, RZ, RZ, -0x1 ;  /* 0xffffffffff0f7424 */ /* 0x000fe200078e00ff */
[----:B0-----:R-:W-:-:S04]  /*18c00*/  SHF.R.U32.HI R9, RZ, 0x5, R9 ;  /* 0x00000005ff097819 */ /* 0x001fc80000011609 */
[----:B------:R-:W-:-:S05]  /*18c10*/  LOP3.LUT R9, R9, 0x3, RZ, 0xc0, !PT ;  /* 0x0000000309097812 */ /* 0x000fca00078ec0ff */
[----:B------:R-:W-:-:S07]  /*18c20*/  IMAD.MOV.U32 R13, RZ, RZ, R9 ;  /* 0x000000ffff0d7224 */ /* 0x000fce00078e0009 */
[----:B------:R-:W-:Y:S05]  /*18c30*/  WARPSYNC.COLLECTIVE R15, `(.L_x_690) ;  /* 0x000000000f087348 */ /* 0x000fea0003c00000 */
[----:B------:R0:W1:Y:S02]  /*18c40*/  SHFL.IDX P6, R14, R13, R12, R11 ;  /* 0x0000000c0d0e7389 */ /* 0x00006400000c000b */
[----:B01----:R-:W-:Y:S01]  /*18c50*/  ENDCOLLECTIVE ;  /* 0x000000000000791b */ /* 0x003fe20003800000 */
.L_x_690:
[----:B------:R-:W-:Y:S05]  /*18c60*/  BSYNC B1 ;  /* 0x0000000000017941 */ /* 0x000fea0003800000 */
.L_x_689:
[----:B------:R-:W-:Y:S05]  /*18c70*/  BRA `(.L_x_691) ;  /* 0xffffff9400187947 */ /* 0x000fea000383ffff */
.L_x_541:
[----:B------:R-:W-:Y:S01]  /*18c80*/  BSSY B1, `(.L_x_692) ;  /* 0x0000006000017945 */ /* 0x000fe20003800000 */
[----:B------:R-:W-:-:S07]  /*18c90*/  IMAD.MOV.U32 R15, RZ, RZ, -0x1 ;  /* 0xffffffffff0f7424 */ /* 0x000fce00078e00ff */
[----:B01----:R-:W-:Y:S05]  /*18ca0*/  WARPSYNC.COLLECTIVE R15, `(.L_x_693) ;  /* 0x000000000f0c7348 */ /* 0x003fea0003c00000 */
[----:B------:R-:W-:Y:S02]  /*18cb0*/  ELECT P6, UR62, PT ;  /* 0x00000000003e782f */ /* 0x000fe400038c0000 */
[----:B------:R-:W-:Y:S01]  /*18cc0*/  MOV R14, UR62 ;  /* 0x0000003e000e7c02 */ /* 0x000fe20008000f00 */
[----:B01----:R-:W-:Y:S10]  /*18cd0*/  ENDCOLLECTIVE ;  /* 0x000000000000791b */ /* 0x003ff40003800000 */
.L_x_693:
[----:B------:R-:W-:Y:S05]  /*18ce0*/  BSYNC B1 ;  /* 0x0000000000017941 */ /* 0x000fea0003800000 */
.L_x_692:
[----:B------:R-:W-:Y:S05]  /*18cf0*/  BRA `(.L_x_540) ;  /* 0xffffff9400107947 */ /* 0x000fea000383ffff */
.L_x_543:
[----:B0-----:R0:W2:Y:S02]  /*18d00*/  SYNCS.PHASECHK.TRANS64.TRYWAIT P0, [R17+URZ+0x13220], R6 ;  /* 0x01322006110075a7 */ /* 0x0010a4000800017f */
[----:B--2---:R-:W-:Y:S05]  /*18d10*/  @!P0 NANOSLEEP.SYNCS 0x989680 ;  /* 0x009896800000895d */ /* 0x004fea0003900000 */
[----:B------:R-:W2:Y:S02]  /*18d20*/  @!P0 SYNCS.PHASECHK.TRANS64 P0, [R17+URZ+0x13220], R6 ;  /* 0x01322006110085a7 */ /* 0x000ea4000800007f */
[----:B--2---:R-:W-:Y:S05]  /*18d30*/  @!P0 BRA `(.L_x_543) ;  /* 0xfffffffc00f08947 */ /* 0x004fea000383ffff */
[----:B------:R-:W-:Y:S05]  /*18d40*/  BRA `(.L_x_694) ;  /* 0xffffff9400207947 */ /* 0x000fea000383ffff */
.L_x_547:
[----:B0-----:R0:W1:Y:S02]  /*18d50*/  SYNCS.PHASECHK.TRANS64.TRYWAIT P0, [R6+URZ+0x132a0], R10 ;  /* 0x0132a00a060075a7 */ /* 0x001064000800017f */
[----:B-1----:R-:W-:Y:S05]  /*18d60*/  @!P0 NANOSLEEP.SYNCS 0x989680 ;  /* 0x009896800000895d */ /* 0x002fea0003900000 */
[----:B------:R-:W1:Y:S02]  /*18d70*/  @!P0 SYNCS.PHASECHK.TRANS64 P0, [R6+URZ+0x132a0], R10 ;  /* 0x0132a00a060085a7 */ /* 0x000e64000800007f */
[----:B-1----:R-:W-:Y:S05]  /*18d80*/  @!P0 BRA `(.L_x_547) ;  /* 0xfffffffc00f08947 */ /* 0x002fea000383ffff */
[----:B------:R-:W-:Y:S05]  /*18d90*/  BRA `(.L_x_695) ;  /* 0xffffff9400407947 */ /* 0x000fea000383ffff */
.L_x_552:
[----:B-1----:R1:W2:Y:S02]  /*18da0*/  SYNCS.PHASECHK.TRANS64.TRYWAIT P0, [R6+URZ+0x132c0], R10 ;  /* 0x0132c00a060075a7 */ /* 0x0022a4000800017f */
[----:B--2---:R-:W-:Y:S05]  /*18db0*/  @!P0 NANOSLEEP.SYNCS 0x989680 ;  /* 0x009896800000895d */ /* 0x004fea0003900000 */
[----:B------:R-:W2:Y:S02]  /*18dc0*/  @!P0 SYNCS.PHASECHK.TRANS64 P0, [R6+URZ+0x132c0], R10 ;  /* 0x0132c00a060085a7 */ /* 0x000ea4000800007f */
[----:B--2---:R-:W-:Y:S05]  /*18dd0*/  @!P0 BRA `(.L_x_552) ;  /* 0xfffffffc00f08947 */ /* 0x004fea000383ffff */
[----:B------:R-:W-:Y:S05]  /*18de0*/  BRA `(.L_x_696) ;  /* 0xffffff9400c07947 */ /* 0x000fea000383ffff */
.L_x_559:
[----:B0-----:R0:W1:Y:S02]  /*18df0*/  SYNCS.PHASECHK.TRANS64.TRYWAIT P2, [R6+URZ+0x132a0], R7 ;  /* 0x0132a007060075a7 */ /* 0x001064000804017f */
[----:B-1----:R-:W-:Y:S05]  /*18e00*/  @!P2 NANOSLEEP.SYNCS 0x989680 ;  /* 0x009896800000a95d */ /* 0x002fea0003900000 */
[----:B------:R-:W1:Y:S02]  /*18e10*/  @!P2 SYNCS.PHASECHK.TRANS64 P2, [R6+URZ+0x132a0], R7 ;  /* 0x0132a0070600a5a7 */ /* 0x000e64000804007f */
[----:B-1----:R-:W-:Y:S05]  /*18e20*/  @!P2 BRA `(.L_x_559) ;  /* 0xfffffffc00f0a947 */ /* 0x002fea000383ffff */
[----:B------:R-:W-:Y:S05]  /*18e30*/  BRA `(.L_x_697) ;  /* 0xffffff9800947947 */ /* 0x000fea000383ffff */
.L_x_564:
[----:B-1----:R1:W2:Y:S02]  /*18e40*/  SYNCS.PHASECHK.TRANS64.TRYWAIT P2, [R6+URZ+0x132c0], R7 ;  /* 0x0132c007060075a7 */ /* 0x0022a4000804017f */
[----:B--2---:R-:W-:Y:S05]  /*18e50*/  @!P2 NANOSLEEP.SYNCS 0x989680 ;  /* 0x009896800000a95d */ /* 0x004fea0003900000 */
[----:B------:R-:W2:Y:S02]  /*18e60*/  @!P2 SYNCS.PHASECHK.TRANS64 P2, [R6+URZ+0x132c0], R7 ;  /* 0x0132c0070600a5a7 */ /* 0x000ea4000804007f */
[----:B--2---:R-:W-:Y:S05]  /*18e70*/  @!P2 BRA `(.L_x_564) ;  /* 0xfffffffc00f0a947 */ /* 0x004fea000383ffff */
[----:B------:R-:W-:Y:S05]  /*18e80*/  BRA `(.L_x_698) ;  /* 0xffffff9c00107947 */ /* 0x000fea000383ffff */
.L_x_581:
[----:B--2---:R-:W0:Y:S01]  /*18e90*/  S2R R20, SR_TID.X ;  /* 0x0000000000147919 */ /* 0x004e220000002100 */
[----:B------:R-:W-:Y:S01]  /*18ea0*/  BSSY B0, `(.L_x_699) ;  /* 0x000000a000007945 */ /* 0x000fe20003800000 */
[----:B------:R-:W-:Y:S02]  /*18eb0*/  IMAD.MOV.U32 R11, RZ, RZ, 0x1f ;  /* 0x0000001fff0b7424 */ /* 0x000fe400078e00ff */
[----:B------:R-:W-:Y:S01]  /*18ec0*/  IMAD.MOV.U32 R15, RZ, RZ, -0x1 ;  /* 0xffffffffff0f7424 */ /* 0x000fe200078e00ff */
[----:B0-----:R-:W-:-:S04]  /*18ed0*/  SHF.R.U32.HI R12, RZ, 0x5, R20 ;  /* 0x00000005ff0c7819 */ /* 0x001fc80000011614 */
[----:B------:R-:W-:-:S04]  /*18ee0*/  LOP3.LUT R12, R12, 0x3, RZ, 0xc0, !PT ;  /* 0x000000030c0c7812 */ /* 0x000fc800078ec0ff */
[----:B------:R-:W-:Y:S01]  /*18ef0*/  MOV R13, R12 ;  /* 0x0000000c000d7202 */ /* 0x000fe20000000f00 */
[----:B------:R-:W-:-:S07]  /*18f00*/  IMAD.MOV.U32 R12, RZ, RZ, RZ ;  /* 0x000000ffff0c7224 */ /* 0x000fce00078e00ff */
[----:B-----5:R-:W-:Y:S05]  /*18f10*/  WARPSYNC.COLLECTIVE R15, `(.L_x_700) ;  /* 0x000000000f087348 */ /* 0x020fea0003c00000 */
[----:B------:R0:W1:Y:S02]  /*18f20*/  SHFL.IDX P6, R14, R13, R12, R11 ;  /* 0x0000000c0d0e7389 */ /* 0x00006400000c000b */
[----:B01---5:R-:W-:Y:S01]  /*18f30*/  ENDCOLLECTIVE ;  /* 0x000000000000791b */ /* 0x023fe20003800000 */
.L_x_700:
[----:B------:R-:W-:Y:S05]  /*18f40*/  BSYNC B0 ;  /* 0x0000000000007941 */ /* 0x000fea0003800000 */
.L_x_699:
[----:B------:R-:W-:Y:S05]  /*18f50*/  BRA `(.L_x_701) ;  /* 0xffffffac00207947 */ /* 0x000fea000383ffff */
.L_x_584:
[----:B0-----:R-:W2:Y:S02]  /*18f60*/  LDL R0, [R1+0x44] ;  /* 0x0000440001007983 */ /* 0x001ea40000100800 */
[----:B--2---:R0:W1:Y:S02]  /*18f70*/  SYNCS.PHASECHK.TRANS64.TRYWAIT P0, [R6+URZ+0x13280], R0 ;  /* 0x01328000060075a7 */ /* 0x004064000800017f */
[----:B-1----:R-:W-:Y:S05]  /*18f80*/  @!P0 NANOSLEEP.SYNCS 0x989680 ;  /* 0x009896800000895d */ /* 0x002fea0003900000 */
[----:B------:R-:W1:Y:S02]  /*18f90*/  @!P0 SYNCS.PHASECHK.TRANS64 P0, [R6+URZ+0x13280], R0 ;  /* 0x01328000060085a7 */ /* 0x000e64000800007f */
[----:B-1----:R-:W-:Y:S05]  /*18fa0*/  @!P0 BRA `(.L_x_584) ;  /* 0xfffffffc00ec8947 */ /* 0x002fea000383ffff */
[----:B------:R-:W-:Y:S05]  /*18fb0*/  BRA `(.L_x_702) ;  /* 0xffffffac00347947 */ /* 0x000fea000383ffff */
.L_x_585:
        /* <DEDUP_REMOVED lines=8> */
.L_x_704:
[----:B------:R-:W-:Y:S05]  /*19040*/  BSYNC B0 ;  /* 0x0000000000007941 */ /* 0x000fea0003800000 */
.L_x_703:
        /* <DEDUP_REMOVED lines=8> */
.L_x_705:
[----:B------:R-:W-:Y:S02]  /*190d0*/  IMAD.MOV.U32 R13, RZ, RZ, R2 ;  /* 0x000000ffff0d7224 */ /* 0x000fe400078e0002 */
[----:B------:R-:W-:Y:S02]  /*190e0*/  IMAD.MOV.U32 R12, RZ, RZ, 0x1 ;  /* 0x00000001ff0c7424 */ /* 0x000fe400078e00ff */
[----:B------:R-:W-:-:S07]  /*190f0*/  IMAD.MOV.U32 R3, RZ, RZ, R14 ;  /* 0x000000ffff037224 */ /* 0x000fce00078e000e */
[----:B------:R-:W-:Y:S05]  /*19100*/  WARPSYNC.COLLECTIVE R15, `(.L_x_706) ;  /* 0x000000000f087348 */ /* 0x000fea0003c00000 */
[----:B------:R0:W1:Y:S02]  /*19110*/  SHFL.IDX P6, R14, R13, R12, R11 ;  /* 0x0000000c0d0e7389 */ /* 0x00006400000c000b */
[----:B01----:R-:W-:Y:S01]  /*19120*/  ENDCOLLECTIVE ;  /* 0x000000000000791b */ /* 0x003fe20003800000 */
.L_x_706:
[----:B------:R-:W-:Y:S01]  /*19130*/  IADD3 R20, P1, R20, R3, RZ ;  /* 0x0000000314147210 */ /* 0x000fe20007f3e0ff */
[----:B------:R-:W-:-:S04]  /*19140*/  IMAD.IADD R3, R17, 0x1, R19 ;  /* 0x0000000111037824 */ /* 0x000fc800078e0213 */
[----:B------:R-:W-:Y:S01]  /*19150*/  IMAD.X R21, RZ, RZ, R10, P1 ;  /* 0x000000ffff157224 */ /* 0x000fe200008e060a */
        /* <DEDUP_REMOVED lines=11> */
.L_x_707:
[----:B------:R-:W-:Y:S02]  /*19210*/  IMAD.MOV.U32 R13, RZ, RZ, R2 ;  /* 0x000000ffff0d7224 */ /* 0x000fe400078e0002 */
[----:B------:R-:W-:Y:S02]  /*19220*/  IMAD.MOV.U32 R12, RZ, RZ, 0x2 ;  /* 0x00000002ff0c7424 */ /* 0x000fe400078e00ff */
[----:B------:R-:W-:-:S05]  /*19230*/  IMAD.SHL.U32 R21, R10, 0x10, RZ ;  /* 0x000000100a157824 */ /* 0x000fca00078e00ff */
[----:B------:R-:W-:Y:S01]  /*19240*/  LOP3.LUT R21, R21, 0x30, RZ, 0xc0, !PT ;  /* 0x0000003015157812 */ /* 0x000fe200078ec0ff */
[----:B------:R-:W-:-:S07]  /*19250*/  IMAD.MOV.U32 R10, RZ, RZ, R14 ;  /* 0x000000ffff0a7224 */ /* 0x000fce00078e000e */
[----:B------:R-:W-:Y:S05]  /*19260*/  WARPSYNC.COLLECTIVE R15, `(.L_x_708) ;  /* 0x000000000f087348 */ /* 0x000fea0003c00000 */
[----:B------:R0:W1:Y:S02]  /*19270*/  SHFL.IDX P6, R14, R13, R12, R11 ;  /* 0x0000000c0d0e7389 */ /* 0x00006400000c000b */
[----:B01----:R-:W-:Y:S01]  /*19280*/  ENDCOLLECTIVE ;  /* 0x000000000000791b */ /* 0x003fe20003800000 */
.L_x_708:
[----:B------:R-:W-:Y:S02]  /*19290*/  IADD3 R20, P1, R21, R10, RZ ;  /* 0x0000000a15147210 */ /* 0x000fe40007f3e0ff */
[----:B------:R-:W0:Y:S02]  /*192a0*/  S2R R10, SR_TID.X ;  /* 0x00000000000a7919 */ /* 0x000e240000002100 */
[----:B------:R-:W-:Y:S02]  /*192b0*/  IADD3.X R21, RZ, R19, RZ, P1, !PT ;  /* 0x00000013ff157210 */ /* 0x000fe40000ffe4ff */
[----:B------:R-:W-:Y:S01]  /*192c0*/  ISETP.LT.OR P1, PT, R7, 0x21, P0 ;  /* 0x000000210700780c */ /* 0x000fe20000721670 */
[----:B------:R-:W-:-:S12]  /*192d0*/  IMAD.MOV.U32 R13, RZ, RZ, R0 ;  /* 0x000000ffff0d7224 */ /* 0x000fd800078e0000 */
        /* <DEDUP_REMOVED lines=8> */
.L_x_709:
[----:B------:R-:W-:-:S05]  /*19360*/  IMAD.SHL.U32 R21, R10, 0x10, RZ ;  /* 0x000000100a157824 */ /* 0x000fca00078e00ff */
[----:B------:R-:W-:Y:S01]  /*19370*/  LOP3.LUT R21, R21, 0x30, RZ, 0xc0, !PT ;  /* 0x0000003015157812 */ /* 0x000fe200078ec0ff */
[----:B------:R-:W-:-:S05]  /*19380*/  IMAD.MOV.U32 R10, RZ, RZ, R14 ;  /* 0x000000ffff0a7224 */ /* 0x000fca00078e000e */
[----:B------:R-:W-:-:S05]  /*19390*/  IADD3 R20, P1, R21, R10, RZ ;  /* 0x0000000a15147210 */ /* 0x000fca0007f3e0ff */
[----:B------:R-:W-:Y:S02]  /*193a0*/  IMAD.X R21, RZ, RZ, R19, P1 ;  /* 0x000000ffff157224 */ /* 0x000fe400008e0613 */
[----:B------:R0:W5:Y:S01]  /*193b0*/  LDL.LU R19, [R1+0x24] ;  /* 0x0000240001137983 */ /* 0x0001620000300800 */
[----:B------:R-:W-:Y:S01]  /*193c0*/  IMAD.MOV.U32 R13, RZ, RZ, R2 ;  /* 0x000000ffff0d7224 */ /* 0x000fe200078e0002 */
[C---:B------:R-:W-:Y:S01]  /*193d0*/  ISETP.LT.OR P1, PT, R7.reuse, 0x41, P0 ;  /* 0x000000410700780c */ /* 0x040fe20000721670 */
[----:B------:R-:W-:Y:S01]  /*193e0*/  IMAD.MOV.U32 R12, RZ, RZ, 0x3 ;  /* 0x00000003ff0c7424 */ /* 0x000fe200078e00ff */
[----:B------:R-:W1:Y:S01]  /*193f0*/  S2R R10, SR_TID.X ;  /* 0x00000000000a7919 */ /* 0x000e620000002100 */
[C---:B------:R-:W-:Y:S02]  /*19400*/  ISETP.GE.AND P3, PT, R7.reuse, 0x81, PT ;  /* 0x000000810700780c */ /* 0x040fe40003f66270 */
[----:B------:R-:W-:-:S13]  /*19410*/  ISETP.GE.AND P4, PT, R7, 0x21, PT ;  /* 0x000000210700780c */ /* 0x000fda0003f86270 */
[----:B01---5:R-:W-:Y:S05]  /*19420*/  WARPSYNC.COLLECTIVE R15, `(.L_x_710) ;  /* 0x000000000f087348 */ /* 0x023fea0003c00000 */
[----:B------:R2:W3:Y:S02]  /*19430*/  SHFL.IDX P6, R14, R13, R12, R11 ;  /* 0x0000000c0d0e7389 */ /* 0x0004e400000c000b */
[----:B0123-5:R-:W-:Y:S01]  /*19440*/  ENDCOLLECTIVE ;  /* 0x000000000000791b */ /* 0x02ffe20003800000 */
.L_x_710:
[----:B------:R-:W-:Y:S01]  /*19450*/  ISETP.GE.AND P2, PT, R7, 0x61, PT ;  /* 0x000000610700780c */ /* 0x000fe20003f46270 */
[----:B------:R-:W-:Y:S01]  /*19460*/  @!PT LDS RZ, [RZ] ;  /* 0x00000000fffff984 */ /* 0x000fe20000000800 */
[----:B------:R-:W-:Y:S01]  /*19470*/  @!PT LDS RZ, [RZ] ;  /* 0x00000000fffff984 */ /* 0x000fe20000000800 */
[----:B------:R-:W-:Y:S01]  /*19480*/  @!PT LDS RZ, [RZ] ;  /* 0x00000000fffff984 */ /* 0x000fe20000000800 */
[----:B------:R0:W-:Y:S01]  /*19490*/  LDGSTS.E.BYPASS.LTC128B.128 [R3+0x7000], desc[UR40][R20.64], !P1 ;  /* 0x0700000014037fae */ /* 0x0001e2000c901d68 */
[----:B------:R-:W-:Y:S01]  /*194a0*/  MOV R13, R0 ;  /* 0x00000000000d7202 */ /* 0x000fe20000000f00 */
[----:B------:R-:W-:-:S10]  /*194b0*/  IMAD.MOV.U32 R2, RZ, RZ, R14 ;  /* 0x000000ffff027224 */ /* 0x000fd400078e000e */
[----:B0-----:R-:W-:Y:S05]  /*194c0*/  WARPSYNC.COLLECTIVE R15, `(.L_x_711) ;  /* 0x000000000f087348 */ /* 0x001fea0003c00000 */
[----:B------:R1:W2:Y:S02]  /*194d0*/  SHFL.IDX P6, R14, R13, R12, R11 ;  /* 0x0000000c0d0e7389 */ /* 0x0002a400000c000b */
[----:B012---:R-:W-:Y:S01]  /*194e0*/  ENDCOLLECTIVE ;  /* 0x000000000000791b */ /* 0x007fe20003800000 */
.L_x_711:
[----:B------:R-:W-:-:S05]  /*194f0*/  IMAD.SHL.U32 R10, R10, 0x10, RZ ;  /* 0x000000100a0a7824 */ /* 0x000fca00078e00ff */
[----:B------:R-:W-:Y:S01]  /*19500*/  LOP3.LUT R10, R10, 0x30, RZ, 0xc0, !PT ;  /* 0x000000300a0a7812 */ /* 0x000fe200078ec0ff */
[----:B------:R-:W-:Y:S02]  /*19510*/  IMAD.MOV.U32 R13, RZ, RZ, R22 ;  /* 0x000000ffff0d7224 */ /* 0x000fe400078e0016 */
[----:B------:R-:W-:Y:S02]  /*19520*/  IMAD.MOV.U32 R12, RZ, RZ, RZ ;  /* 0x000000ffff0c7224 */ /* 0x000fe400078e00ff */
[----:B------:R-:W-:-:S07]  /*19530*/  IMAD.MOV.U32 R0, RZ, RZ, R14 ;  /* 0x000000ffff007224 */ /* 0x000fce00078e000e */
[----:B------:R-:W-:Y:S05]  /*19540*/  WARPSYNC.COLLECTIVE R15, `(.L_x_712) ;  /* 0x000000000f087348 */ /* 0x000fea0003c00000 */
[----:B------:R0:W1:Y:S02]  /*19550*/  SHFL.IDX P6, R14, R13, R12, R11 ;  /* 0x0000000c0d0e7389 */ /* 0x00006400000c000b */
[----:B01----:R-:W-:Y:S01]  /*19560*/  ENDCOLLECTIVE ;  /* 0x000000000000791b */ /* 0x003fe20003800000 */
.L_x_712:
        /* <DEDUP_REMOVED lines=13> */
.L_x_713:
[----:B------:R-:W-:Y:S01]  /*19640*/  IMAD.MOV.U32 R10, RZ, RZ, R14 ;  /* 0x000000ffff0a7224 */ /* 0x000fe200078e000e */
[----:B------:R-:W-:-:S04]  /*19650*/  LOP3.LUT R19, R19, 0xfffffff7, RZ, 0xc0, !PT ;  /* 0xfffffff713137812 */ /* 0x000fc800078ec0ff */
[----:B------:R-:W-:-:S05]  /*19660*/  @P3 LOP3.LUT R19, R19, 0x8, RZ, 0xfc, !PT ;  /* 0x0000000813133812 */ /* 0x000fca00078efcff */
[----:B------:R1:W-:Y:S01]  /*19670*/  STL [R1+0x24], R19 ;  /* 0x0000241301007387 */ /* 0x0003e20000100800 */
[----:B------:R-:W-:Y:S05]  /*19680*/  BRA `(.L_x_714) ;  /* 0xffffffa800f47947 */ /* 0x000fea000383ffff */
.L_x_590:
[----:B----4-:R-:W4:Y:S02]  /*19690*/  LDL R0, [R1+0x44] ;  /* 0x0000440001007983 */ /* 0x010f240000100800 */
[----:B----4-:R4:W0:Y:S02]  /*196a0*/  SYNCS.PHASECHK.TRANS64.TRYWAIT P0, [R6+URZ+0x13240], R0 ;  /* 0x01324000060075a7 */ /* 0x010824000800017f */
[----:B0-----:R-:W-:Y:S05]  /*196b0*/  @!P0 NANOSLEEP.SYNCS 0x989680 ;  /* 0x009896800000895d */ /* 0x001fea0003900000 */
[----:B------:R-:W0:Y:S02]  /*196c0*/  @!P0 SYNCS.PHASECHK.TRANS64 P0, [R6+URZ+0x13240], R0 ;  /* 0x01324000060085a7 */ /* 0x000e24000800007f */
[----:B0-----:R-:W-:Y:S05]  /*196d0*/  @!P0 BRA `(.L_x_590) ;  /* 0xfffffffc00ec8947 */ /* 0x001fea000383ffff */
[----:B------:R-:W-:Y:S05]  /*196e0*/  BRA `(.L_x_715) ;  /* 0xffffffac00547947 */ /* 0x000fea000383ffff */
.L_x_591:
[----:B------:R-:W-:Y:S01]  /*196f0*/  BSSY B0, `(.L_x_716) ;  /* 0x0000008000007945 */ /* 0x000fe20003800000 */
[----:B------:R-:W-:Y:S01]  /*19700*/  IMAD.MOV.U32 R13, RZ, RZ, R2 ;  /* 0x000000ffff0d7224 */ /* 0x000fe200078e0002 */
[----:B------:R-:W-:Y:S01]  /*19710*/  MOV R11, 0x1c1f ;  /* 0x00001c1f000b7802 */ /* 0x000fe20000000f00 */
[----:B------:R-:W-:Y:S02]  /*19720*/  IMAD.MOV.U32 R12, RZ, RZ, RZ ;  /* 0x000000ffff0c7224 */ /* 0x000fe400078e00ff */
[----:B------:R-:W-:-:S07]  /*19730*/  IMAD.MOV.U32 R15, RZ, RZ, -0x1 ;  /* 0xffffffffff0f7424 */ /* 0x000fce00078e00ff */
[----:B01----:R-:W-:Y:S05]  /*19740*/  WARPSYNC.COLLECTIVE R15, `(.L_x_717) ;  /* 0x000000000f087348 */ /* 0x003fea0003c00000 */
[----:B0-----:R0:W2:Y:S02]  /*19750*/  SHFL.IDX P6, R14, R13, R12, R11 ;  /* 0x0000000c0d0e7389 */ /* 0x0010a400000c000b */
[----:B012---:R-:W-:Y:S01]  /*19760*/  ENDCOLLECTIVE ;  /* 0x000000000000791b */ /* 0x007fe20003800000 */
.L_x_717:
[----:B------:R-:W-:Y:S05]  /*19770*/  BSYNC B0 ;  /* 0x0000000000007941 */ /* 0x000fea0003800000 */
.L_x_716:
        /* <DEDUP_REMOVED lines=10> */
.L_x_718:
[----:B------:R-:W-:Y:S01]  /*19820*/  IMAD.MOV.U32 R13, RZ, RZ, R2 ;  /* 0x000000ffff0d7224 */ /* 0x000fe200078e0002 */
[----:B------:R-:W-:Y:S01]  /*19830*/  MOV R12, 0x1 ;  /* 0x00000001000c7802 */ /* 0x000fe20000000f00 */
[----:B------:R-:W-:Y:S02]  /*19840*/  IMAD.SHL.U32 R19, R19, 0x10, RZ ;  /* 0x0000001013137824 */ /* 0x000fe400078e00ff */
[----:B------:R-:W-:-:S03]  /*19850*/  IMAD.MOV.U32 R5, RZ, RZ, R14 ;  /* 0x000000ffff057224 */ /* 0x000fc600078e000e */
[----:B------:R-:W-:-:S07]  /*19860*/  LOP3.LUT R19, R19, 0x30, RZ, 0xc0, !PT ;  /* 0x0000003013137812 */ /* 0x000fce00078ec0ff */
[----:B------:R-:W-:Y:S05]  /*19870*/  WARPSYNC.COLLECTIVE R15, `(.L_x_719) ;  /* 0x000000000f087348 */ /* 0x000fea0003c00000 */
[----:B------:R0:W1:Y:S02]  /*19880*/  SHFL.IDX P6, R14, R13, R12, R11 ;  /* 0x0000000c0d0e7389 */ /* 0x00006400000c000b */
[----:B01----:R-:W-:Y:S01]  /*19890*/  ENDCOLLECTIVE ;  /* 0x000000000000791b */ /* 0x003fe20003800000 */
.L_x_719:
[C---:B------:R-:W-:Y:S02]  /*198a0*/  @P5 IADD3 R5, P0, R19.reuse, R5, RZ ;  /* 0x0000000513055210 */ /* 0x040fe40007f1e0ff */
[----:B------:R-:W-:-:S03]  /*198b0*/  ISETP.GE.AND P3, PT, R19, R20, PT ;  /* 0x000000141300720c */ /* 0x000fc60003f66270 */
        /* <DEDUP_REMOVED lines=13> */
.L_x_720:
[----:B------:R-:W-:Y:S02]  /*19990*/  IMAD.MOV.U32 R13, RZ, RZ, R2 ;  /* 0x000000ffff0d7224 */ /* 0x000fe400078e0002 */
[----:B------:R-:W-:Y:S02]  /*199a0*/  IMAD.MOV.U32 R12, RZ, RZ, 0x2 ;  /* 0x00000002ff0c7424 */ /* 0x000fe400078e00ff */
[----:B------:R-:W-:-:S07]  /*199b0*/  IMAD.MOV.U32 R5, RZ, RZ, R14 ;  /* 0x000000ffff057224 */ /* 0x000fce00078e000e */
[----:B------:R-:W-:Y:S05]  /*199c0*/  WARPSYNC.COLLECTIVE R15, `(.L_x_721) ;  /* 0x000000000f087348 */ /* 0x000fea0003c00000 */
[----:B------:R0:W1:Y:S02]  /*199d0*/  SHFL.IDX P6, R14, R13, R12, R11 ;  /* 0x0000000c0d0e7389 */ /* 0x00006400000c000b */
[----:B01----:R-:W-:Y:S01]  /*199e0*/  ENDCOLLECTIVE ;  /* 0x000000000000791b */ /* 0x003fe20003800000 */
.L_x_721:
        /* <DEDUP_REMOVED lines=14> */
.L_x_722:
[----:B------:R-:W-:Y:S01]  /*19ad0*/  MOV R13, R2 ;  /* 0x00000002000d7202 */ /* 0x000fe20000000f00 */
[----:B------:R-:W-:Y:S02]  /*19ae0*/  IMAD.MOV.U32 R12, RZ, RZ, 0x3 ;  /* 0x00000003ff0c7424 */ /* 0x000fe400078e00ff */
[----:B------:R-:W-:-:S07]  /*19af0*/  IMAD.MOV.U32 R5, RZ, RZ, R14 ;  /* 0x000000ffff057224 */ /* 0x000fce00078e000e */
[----:B------:R-:W-:Y:S05]  /*19b00*/  WARPSYNC.COLLECTIVE R15, `(.L_x_723) ;  /* 0x000000000f087348 */ /* 0x000fea0003c00000 */
[----:B------:R0:W1:Y:S02]  /*19b10*/  SHFL.IDX P6, R14, R13, R12, R11 ;  /* 0x0000000c0d0e7389 */ /* 0x00006400000c000b */
[----:B01----:R-:W-:Y:S01]  /*19b20*/  ENDCOLLECTIVE ;  /* 0x000000000000791b */ /* 0x003fe20003800000 */
.L_x_723:
        /* <DEDUP_REMOVED lines=10> */
.L_x_724:
        /* <DEDUP_REMOVED lines=10> */
.L_x_725:
[----:B------:R-:W-:-:S05]  /*19c70*/  @P2 IADD3 R0, P0, R19, R0, RZ ;  /* 0x0000000013002210 */ /* 0x000fca0007f1e0ff */
[----:B------:R-:W-:Y:S02]  /*19c80*/  @P2 IMAD.MOV.U32 R4, RZ, RZ, R0 ;  /* 0x000000ffff042224 */ /* 0x000fe400078e0000 */
[----:B------:R-:W-:Y:S01]  /*19c90*/  @P2 IMAD.X R2, RZ, RZ, R2, P0 ;  /* 0x000000ffff022224 */ /* 0x000fe200000e0602 */
[----:B------:R-:W-:-:S03]  /*19ca0*/  MOV R13, R8 ;  /* 0x00000008000d7202 */ /* 0x000fc60000000f00 */
[----:B------:R-:W-:-:S05]  /*19cb0*/  @P2 IMAD.MOV.U32 R5, RZ, RZ, R2 ;  /* 0x000000ffff052224 */ /* 0x000fca00078e0002 */
        /* <DEDUP_REMOVED lines=8> */
.L_x_726:
[----:B------:R-:W-:Y:S01]  /*19d40*/  IMAD.MOV.U32 R4, RZ, RZ, R14 ;  /* 0x000000ffff047224 */ /* 0x000fe200078e000e */
[----:B------:R-:W-:Y:S06]  /*19d50*/  BRA `(.L_x_727) ;  /* 0xffffffa800d87947 */ /* 0x000fec000383ffff */
.L_x_598:
[----:B------:R-:W-:Y:S02]  /*19d60*/  IMAD.MOV.U32 R13, RZ, RZ, R4 ;  /* 0x000000ffff0d7224 */ /* 0x000fe400078e0004 */
[----:B------:R-:W-:Y:S02]  /*19d70*/  IMAD.MOV.U32 R12, RZ, RZ, RZ ;  /* 0x000000ffff0c7224 */ /* 0x000fe400078e00ff */
[----:B------:R-:W-:Y:S02]  /*19d80*/  IMAD.MOV.U32 R11, RZ, RZ, 0x1c1f ;  /* 0x00001c1fff0b7424 */ /* 0x000fe400078e00ff */
[----:B------:R-:W-:Y:S02]  /*19d90*/  IMAD.MOV.U32 R15, RZ, RZ, -0x1 ;  /* 0xffffffffff0f7424 */ /* 0x000fe400078e00ff */
[----:B-----5:R-:W-:Y:S02]  /*19da0*/  IMAD R3, R20, R9, RZ ;  /* 0x0000000914037224 */ /* 0x020fe400078e02ff */
[----:B------:R-:W-:-:S07]  /*19db0*/  IMAD R25, R25, 0xc0, R19 ;  /* 0x000000c019197824 */ /* 0x000fce00078e0213 */
[----:B------:R-:W-:Y:S05]  /*19dc0*/  WARPSYNC.COLLECTIVE R15, `(.L_x_728) ;  /* 0x000000000f087348 */ /* 0x000fea0003c00000 */
[----:B------:R0:W1:Y:S02]  /*19dd0*/  SHFL.IDX P6, R14, R13, R12, R11 ;  /* 0x0000000c0d0e7389 */ /* 0x00006400000c000b */
[----:B01----:R-:W-:Y:S01]  /*19de0*/  ENDCOLLECTIVE ;  /* 0x000000000000791b */ /* 0x003fe20003800000 */
.L_x_728:
[C---:B------:R-:W-:Y:S01]  /*19df0*/  VIADD R8, R25.reuse, 0x20 ;  /* 0x0000002019087836 */ /* 0x040fe20000000000 */
[----:B------:R-:W-:Y:S01]  /*19e00*/  ISETP.GE.AND P2, PT, R25, R3, PT ;  /* 0x000000031900720c */ /* 0x000fe20003f46270 */
[----:B------:R-:W-:Y:S02]  /*19e10*/  IMAD.MOV.U32 R13, RZ, RZ, R0 ;  /* 0x000000ffff0d7224 */ /* 0x000fe400078e0000 */
[----:B------:R-:W-:-:S10]  /*19e20*/  IMAD.MOV.U32 R7, RZ, RZ, R14 ;  /* 0x000000ffff077224 */ /* 0x000fd400078e000e */
[----:B------:R-:W-:Y:S05]  /*19e30*/  WARPSYNC.COLLECTIVE R15, `(.L_x_729) ;  /* 0x000000000f087348 */ /* 0x000fea0003c00000 */
[----:B------:R0:W1:Y:S02]  /*19e40*/  SHFL.IDX P6, R14, R13, R12, R11 ;  /* 0x0000000c0d0e7389 */ /* 0x00006400000c000b */
[----:B01----:R-:W-:Y:S01]  /*19e50*/  ENDCOLLECTIVE ;  /* 0x000000000000791b */ /* 0x003fe20003800000 */
.L_x_729:
[----:B------:R-:W-:Y:S01]  /*19e60*/  MOV R13, R4 ;  /* 0x00000004000d7202 */ /* 0x000fe20000000f00 */
[----:B------:R-:W-:Y:S02]  /*19e70*/  IMAD.MOV.U32 R12, RZ, RZ, 0x1 ;  /* 0x00000001ff0c7424 */ /* 0x000fe400078e00ff */
[----:B------:R-:W-:-:S07]  /*19e80*/  IMAD.MOV.U32 R6, RZ, RZ, R14 ;  /* 0x000000ffff067224 */ /* 0x000fce00078e000e */
[----:B------:R-:W-:Y:S05]  /*19e90*/  WARPSYNC.COLLECTIVE R15, `(.L_x_730) ;  /* 0x000000000f087348 */ /* 0x000fea0003c00000 */
[----:B------:R0:W1:Y:S02]  /*19ea0*/  SHFL.IDX P6, R14, R13, R12, R11 ;  /* 0x0000000c0d0e7389 */ /* 0x00006400000c000b */
[----:B01----:R-:W-:Y:S01]  /*19eb0*/  ENDCOLLECTIVE ;  /* 0x000000000000791b */ /* 0x003fe20003800000 */
.L_x_730:
[----:B------:R-:W-:-:S05]  /*19ec0*/  @!P2 IADD3 R6, P1, R18, R6, RZ ;  /* 0x000000061206a210 */ /* 0x000fca0007f3e0ff */
[----:B------:R-:W-:Y:S01]  /*19ed0*/  @!P2 IMAD.X R7, RZ, RZ, R7, P1 ;  /* 0x000000ffff07a224 */ /* 0x000fe200008e0607 */
[----:B------:R-:W-:-:S04]  /*19ee0*/  ISETP.GE.AND P1, PT, R8, R3, PT ;  /* 0x000000030800720c */ /* 0x000fc80003f26270 */
[----:B------:R-:W-:Y:S01]  /*19ef0*/  @!PT LDS RZ, [RZ] ;  /* 0x00000000fffff984 */ /* 0x000fe20000000800 */
[----:B------:R-:W-:Y:S01]  /*19f00*/  @!PT LDS RZ, [RZ] ;  /* 0x00000000fffff984 */ /* 0x000fe20000000800 */
[----:B------:R-:W-:Y:S01]  /*19f10*/  @!PT LDS RZ, [RZ] ;  /* 0x00000000fffff984 */ /* 0x000fe20000000800 */
[----:B------:R0:W-:Y:S01]  /*19f20*/  @!P2 LDGSTS.E.BYPASS.LTC128B.128 [R10+0xb000], desc[UR40][R6.64], !P0 ;  /* 0x0b000000060aafae */ /* 0x0001e2000c101d68 */
[----:B------:R-:W-:Y:S02]  /*19f30*/  IMAD.MOV.U32 R13, RZ, RZ, R0 ;  /* 0x000000ffff0d7224 */ /* 0x000fe400078e0000 */
[----:B0-----:R-:W-:-:S07]  /*19f40*/  IMAD.MOV.U32 R6, RZ, RZ, R14 ;  /* 0x000000ffff067224 */ /* 0x001fce00078e000e */
[----:B------:R-:W-:Y:S05]  /*19f50*/  WARPSYNC.COLLECTIVE R15, `(.L_x_731) ;  /* 0x000000000f087348 */ /* 0x000fea0003c00000 */
[----:B------:R0:W1:Y:S02]  /*19f60*/  SHFL.IDX P6, R14, R13, R12, R11 ;  /* 0x0000000c0d0e7389 */ /* 0x00006400000c000b */
[----:B01----:R-:W-:Y:S01]  /*19f70*/  ENDCOLLECTIVE ;  /* 0x000000000000791b */ /* 0x003fe20003800000 */
.L_x_731:
[----:B------:R-:W-:Y:S02]  /*19f80*/  IMAD.MOV.U32 R13, RZ, RZ, R4 ;  /* 0x000000ffff0d7224 */ /* 0x000fe400078e0004 */
[----:B------:R-:W-:Y:S02]  /*19f90*/  IMAD.MOV.U32 R12, RZ, RZ, 0x2 ;  /* 0x00000002ff0c7424 */ /* 0x000fe400078e00ff */
[----:B------:R-:W-:-:S07]  /*19fa0*/  IMAD.MOV.U32 R7, RZ, RZ, R14 ;  /* 0x000000ffff077224 */ /* 0x000fce00078e000e */
[----:B------:R-:W-:Y:S05]  /*19fb0*/  WARPSYNC.COLLECTIVE R15, `(.L_x_732) ;  /* 0x000000000f087348 */ /* 0x000fea0003c00000 */
[----:B------:R0:W1:Y:S02]  /*19fc0*/  SHFL.IDX P6, R14, R13, R12, R11 ;  /* 0x0000000c0d0e7389 */ /* 0x00006400000c000b */
[----:B01----:R-:W-:Y:S01]  /*19fd0*/  ENDCOLLECTIVE ;  /* 0x000000000000791b */ /* 0x003fe20003800000 */
.L_x_732:
        /* <DEDUP_REMOVED lines=10> */
[----:B0-----:R-:W-:-:S05]  /*1a080*/  VIADD R6, R25, 0x40 ;  /* 0x0000004019067836 */ /* 0x001fca0000000000 */
[----:B------:R-:W-:Y:S01]  /*1a090*/  ISETP.GE.AND P1, PT, R6, R3, PT ;  /* 0x000000030600720c */ /* 0x000fe20003f26270 */
[----:B------:R-:W-:-:S12]  /*1a0a0*/  IMAD.MOV.U32 R6, RZ, RZ, R14 ;  /* 0x000000ffff067224 */ /* 0x000fd800078e000e */
[----:B------:R-:W-:Y:S05]  /*1a0b0*/  WARPSYNC.COLLECTIVE R15, `(.L_x_733) ;  /* 0x000000000f087348 */ /* 0x000fea0003c00000 */
[----:B------:R0:W1:Y:S02]  /*1a0c0*/  SHFL.IDX P6, R14, R13, R12, R11 ;  /* 0x0000000c0d0e7389 */ /* 0x00006400000c000b */
[----:B01----:R-:W-:Y:S01]  /*1a0d0*/  ENDCOLLECTIVE ;  /* 0x000000000000791b */ /* 0x003fe20003800000 */
.L_x_733:
[----:B------:R-:W-:Y:S02]  /*1a0e0*/  IMAD.MOV.U32 R13, RZ, RZ, R4 ;  /* 0x000000ffff0d7224 */ /* 0x000fe400078e0004 */
[----:B------:R-:W-:Y:S01]  /*1a0f0*/  IMAD.MOV.U32 R12, RZ, RZ, 0x3 ;  /* 0x00000003ff0c7424 */ /* 0x000fe200078e00ff */
[----:B------:R-:W-:-:S07]  /*1a100*/  MOV R7, R14 ;  /* 0x0000000e00077202 */ /* 0x000fce0000000f00 */
[----:B------:R-:W-:Y:S05]  /*1a110*/  WARPSYNC.COLLECTIVE R15, `(.L_x_734) ;  /* 0x000000000f087348 */ /* 0x000fea0003c00000 */
[----:B------:R0:W1:Y:S02]  /*1a120*/  SHFL.IDX P6, R14, R13, R12, R11 ;  /* 0x0000000c0d0e7389 */ /* 0x00006400000c000b */
[----:B01----:R-:W-:Y:S01]  /*1a130*/  ENDCOLLECTIVE ;  /* 0x000000000000791b */ /* 0x003fe20003800000 */
.L_x_734:
[----:B------:R-:W-:-:S05]  /*1a140*/  @!P1 IADD3 R7, P2, R18, R7, RZ ;  /* 0x0000000712079210 */ /* 0x000fca0007f5e0ff */
[----:B------:R-:W-:-:S05]  /*1a150*/  @!P1 IMAD.X R6, RZ, RZ, R6, P2 ;  /* 0x000000ffff069224 */ /* 0x000fca00010e0606 */
[----:B------:R-:W-:Y:S01]  /*1a160*/  @!P1 LOP3.LUT R7, R7, R6, RZ, 0x3c, !PT ;  /* 0x0000000607079212 */ /* 0x000fe200078e3cff */
[----:B------:R-:W-:-:S03]  /*1a170*/  IMAD.MOV.U32 R13, RZ, RZ, R0 ;  /* 0x000000ffff0d7224 */ /* 0x000fc600078e0000 */
[----:B------:R-:W-:Y:S01]  /*1a180*/  @!P1 LOP3.LUT R6, R7, R6, RZ, 0x3c, !PT ;  /* 0x0000000607069212 */ /* 0x000fe200078e3cff */
[----:B------:R-:W-:-:S03]  /*1a190*/  VIADD R0, R25, 0x60 ;  /* 0x0000006019007836 */ /* 0x000fc60000000000 */
[----:B------:R-:W-:Y:S01]  /*1a1a0*/  @!P1 LOP3.LUT R7, R7, R6, RZ, 0x3c, !PT ;  /* 0x0000000607079212 */ /* 0x000fe200078e3cff */
[----:B------:R-:W-:-:S04]  /*1a1b0*/  IMAD.MOV.U32 R4, RZ, RZ, R14 ;  /* 0x000000ffff047224 */ /* 0x000fc800078e000e */
[----:B------:R-:W-:Y:S01]  /*1a1c0*/  @!PT LDS RZ, [RZ] ;  /* 0x00000000fffff984 */ /* 0x000fe20000000800 */
[----:B------:R-:W-:Y:S01]  /*1a1d0*/  @!PT LDS RZ, [RZ] ;  /* 0x00000000fffff984 */ /* 0x000fe20000000800 */
[----:B------:R-:W-:Y:S01]  /*1a1e0*/  @!PT LDS RZ, [RZ] ;  /* 0x00000000fffff984 */ /* 0x000fe20000000800 */
[----:B------:R0:W-:Y:S01]  /*1a1f0*/  @!P1 LDGSTS.E.BYPASS.LTC128B.128 [R10+0xc000], desc[UR40][R6.64], !P0 ;  /* 0x0c000000060a9fae */ /* 0x0001e2000c101d68 */
[----:B------:R-:W-:-:S13]  /*1a200*/  ISETP.GE.AND P1, PT, R0, R3, PT ;  /* 0x000000030000720c */ /* 0x000fda0003f26270 */
[----:B0-----:R-:W-:Y:S05]  /*1a210*/  WARPSYNC.COLLECTIVE R15, `(.L_x_735) ;  /* 0x000000000f087348 */ /* 0x001fea0003c00000 */
[----:B------:R1:W2:Y:S02]  /*1a220*/  SHFL.IDX P6, R14, R13, R12, R11 ;  /* 0x0000000c0d0e7389 */ /* 0x0002a400000c000b */
[----:B012---:R-:W-:Y:S01]  /*1a230*/  ENDCOLLECTIVE ;  /* 0x000000000000791b */ /* 0x007fe20003800000 */
.L_x_735:
[----:B------:R-:W-:Y:S02]  /*1a240*/  IMAD.MOV.U32 R13, RZ, RZ, R2 ;  /* 0x000000ffff0d7224 */ /* 0x000fe400078e0002 */
[----:B------:R-:W-:Y:S02]  /*1a250*/  IMAD.MOV.U32 R12, RZ, RZ, RZ ;  /* 0x000000ffff0c7224 */ /* 0x000fe400078e00ff */
[----:B------:R-:W-:-:S07]  /*1a260*/  IMAD.MOV.U32 R6, RZ, RZ, R14 ;  /* 0x000000ffff067224 */ /* 0x000fce00078e000e */
[----:B------:R-:W-:Y:S05]  /*1a270*/  WARPSYNC.COLLECTIVE R15, `(.L_x_736) ;  /* 0x000000000f087348 */ /* 0x000fea0003c00000 */
[----:B------:R0:W1:Y:S02]  /*1a280*/  SHFL.IDX P6, R14, R13, R12, R11 ;  /* 0x0000000c0d0e7389 */ /* 0x00006400000c000b */
[----:B01----:R-:W-:Y:S01]  /*1a290*/  ENDCOLLECTIVE ;  /* 0x000000000000791b */ /* 0x003fe20003800000 */
.L_x_736:
[----:B------:R-:W-:-:S05]  /*1a2a0*/  @!P1 IADD3 R6, P3, R18, R6, RZ ;  /* 0x0000000612069210 */ /* 0x000fca0007f7e0ff */
[----:B------:R-:W-:-:S05]  /*1a2b0*/  @!P1 IMAD.X R7, RZ, RZ, R4, P3 ;  /* 0x000000ffff079224 */ /* 0x000fca00018e0604 */
[----:B------:R-:W-:Y:S01]  /*1a2c0*/  @!PT LDS RZ, [RZ] ;  /* 0x00000000fffff984 */ /* 0x000fe20000000800 */
[----:B------:R-:W-:Y:S01]  /*1a2d0*/  @!PT LDS RZ, [RZ] ;  /* 0x00000000fffff984 */ /* 0x000fe20000000800 */
[----:B------:R-:W-:Y:S01]  /*1a2e0*/  @!PT LDS RZ, [RZ] ;  /* 0x00000000fffff984 */ /* 0x000fe20000000800 */
[----:B------:R0:W-:Y:S01]  /*1a2f0*/  @!P1 LDGSTS.E.BYPASS.LTC128B.128 [R10+0xc800], desc[UR40][R6.64], !P0 ;  /* 0x0c800000060a9fae */ /* 0x0001e2000c101d68 */
[----:B------:R-:W-:Y:S01]  /*1a300*/  IMAD.MOV.U32 R13, RZ, RZ, R5 ;  /* 0x000000ffff0d7224 */ /* 0x000fe200078e0005 */
[----:B------:R-:W-:Y:S01]  /*1a310*/  MOV R4, R14 ;  /* 0x0000000e00047202 */ /* 0x000fe20000000f00 */
[----:B0-----:R-:W-:-:S07]  /*1a320*/  VIADD R6, R25, 0x80 ;  /* 0x0000008019067836 */ /* 0x001fce0000000000 */
[----:B------:R-:W-:Y:S05]  /*1a330*/  WARPSYNC.COLLECTIVE R15, `(.L_x_737) ;  /* 0x000000000f087348 */ /* 0x000fea0003c00000 */
[----:B------:R0:W1:Y:S02]  /*1a340*/  SHFL.IDX P6, R14, R13, R12, R11 ;  /* 0x0000000c0d0e7389 */ /* 0x00006400000c000b */
[----:B01----:R-:W-:Y:S01]  /*1a350*/  ENDCOLLECTIVE ;  /* 0x000000000000791b */ /* 0x003fe20003800000 */
.L_x_737:
[----:B------:R-:W-:Y:S01]  /*1a360*/  ISETP.GE.AND P1, PT, R6, R3, PT ;  /* 0x000000030600720c */ /* 0x000fe20003f26270 */
[----:B------:R-:W-:Y:S02]  /*1a370*/  IMAD.MOV.U32 R13, RZ, RZ, R2 ;  /* 0x000000ffff0d7224 */ /* 0x000fe400078e0002 */
[----:B------:R-:W-:Y:S02]  /*1a380*/  IMAD.MOV.U32 R12, RZ, RZ, 0x1 ;  /* 0x00000001ff0c7424 */ /* 0x000fe400078e00ff */
[----:B------:R-:W-:-:S08]  /*1a390*/  IMAD.MOV.U32 R0, RZ, RZ, R14 ;  /* 0x000000ffff007224 */ /* 0x000fd000078e000e */
[----:B------:R-:W-:Y:S05]  /*1a3a0*/  WARPSYNC.COLLECTIVE R15, `(.L_x_738) ;  /* 0x000000000f087348 */ /* 0x000fea0003c00000 */
[----:B------:R0:W1:Y:S02]  /*1a3b0*/  SHFL.IDX P6, R14, R13, R12, R11 ;  /* 0x0000000c0d0e7389 */ /* 0x00006400000c000b */
[----:B01----:R-:W-:Y:S01]  /*1a3c0*/  ENDCOLLECTIVE ;  /* 0x000000000000791b */ /* 0x003fe20003800000 */
.L_x_738:
        /* <DEDUP_REMOVED lines=13> */
.L_x_739:
[----:B------:R-:W-:Y:S01]  /*1a4a0*/  MOV R2, R14 ;  /* 0x0000000e00027202 */ /* 0x000fe20000000f00 */
[----:B------:R-:W-:Y:S06]  /*1a4b0*/  BRA `(.L_x_740) ;  /* 0xffffffac00d87947 */ /* 0x000fec000383ffff */
.L_x_601:
[----:B0-----:R0:W1:Y:S02]  /*1a4c0*/  SYNCS.PHASECHK.TRANS64.TRYWAIT P0, [R17+URZ+0x13220], R0 ;  /* 0x01322000110075a7 */ /* 0x001064000800017f */
[----:B-1----:R-:W-:Y:S05]  /*1a4d0*/  @!P0 NANOSLEEP.SYNCS 0x989680 ;  /* 0x009896800000895d */ /* 0x002fea0003900000 */
[----:B------:R-:W1:Y:S02]  /*1a4e0*/  @!P0 SYNCS.PHASECHK.TRANS64 P0, [R17+URZ+0x13220], R0 ;  /* 0x01322000110085a7 */ /* 0x000e64000800007f */
[----:B-1----:R-:W-:Y:S05]  /*1a4f0*/  @!P0 BRA `(.L_x_601) ;  /* 0xfffffffc00f08947 */ /* 0x002fea000383ffff */
[----:B------:R-:W-:Y:S05]  /*1a500*/  BRA `(.L_x_741) ;  /* 0xffffffb000347947 */ /* 0x000fea000383ffff */
.L_x_605:
[----:B0-----:R0:W1:Y:S02]  /*1a510*/  SYNCS.PHASECHK.TRANS64.TRYWAIT P0, [R6+URZ+0x13280], R28 ;  /* 0x0132801c060075a7 */ /* 0x001064000800017f */
[----:B-1----:R-:W-:Y:S05]  /*1a520*/  @!P0 NANOSLEEP.SYNCS 0x989680 ;  /* 0x009896800000895d */ /* 0x002fea0003900000 */
[----:B------:R-:W1:Y:S02]  /*1a530*/  @!P0 SYNCS.PHASECHK.TRANS64 P0, [R6+URZ+0x13280], R28 ;  /* 0x0132801c060085a7 */ /* 0x000e64000800007f */
[----:B-1----:R-:W-:Y:S05]  /*1a540*/  @!P0 BRA `(.L_x_605) ;  /* 0xfffffffc00f08947 */ /* 0x002fea000383ffff */
[----:B------:R-:W-:Y:S05]  /*1a550*/  BRA `(.L_x_742) ;  /* 0xffffffb400787947 */ /* 0x000fea000383ffff */
.L_x_606:
        /* <DEDUP_REMOVED lines=8> */
.L_x_744:
[----:B------:R-:W-:Y:S05]  /*1a5e0*/  BSYNC B0 ;  /* 0x0000000000007941 */ /* 0x000fea0003800000 */
.L_x_743:
[----:B------:R-:W0:Y:S01]  /*1a5f0*/  S2R R2, SR_TID.X ;  /* 0x0000000000027919 */ /* 0x000e220000002100 */
[----:B------:R-:W-:Y:S02]  /*1a600*/  IMAD.MOV.U32 R13, RZ, RZ, R4 ;  /* 0x000000ffff0d7224 */ /* 0x000fe400078e0004 */
[----:B------:R-:W-:Y:S02]  /*1a610*/  IMAD.MOV.U32 R12, RZ, RZ, RZ ;  /* 0x000000ffff0c7224 */ /* 0x000fe400078e00ff */
[----:B------:R-:W-:Y:S02]  /*1a620*/  IMAD.MOV.U32 R11, RZ, RZ, 0x1c1f ;  /* 0x00001c1fff0b7424 */ /* 0x000fe400078e00ff */
[----:B------:R-:W-:Y:S02]  /*1a630*/  IMAD.MOV.U32 R15, RZ, RZ, -0x1 ;  /* 0xffffffffff0f7424 */ /* 0x000fe400078e00ff */
[----:B------:R-:W-:Y:S02]  /*1a640*/  IMAD.MOV.U32 R3, RZ, RZ, R14 ;  /* 0x000000ffff037224 */ /* 0x000fe400078e000e */
[----:B------:R-:W-:-:S07]  /*1a650*/  IMAD.IADD R7, R17, 0x1, R7 ;  /* 0x0000000111077824 */ /* 0x000fce00078e0207 */
[----:B0-----:R-:W-:Y:S05]  /*1a660*/  WARPSYNC.COLLECTIVE R15, `(.L_x_745) ;  /* 0x000000000f087348 */ /* 0x001fea0003c00000 */
[----:B------:R1:W2:Y:S02]  /*1a670*/  SHFL.IDX P6, R14, R13, R12, R11 ;  /* 0x0000000c0d0e7389 */ /* 0x0002a400000c000b */
[----:B012---:R-:W-:Y:S01]  /*1a680*/  ENDCOLLECTIVE ;  /* 0x000000000000791b */ /* 0x007fe20003800000 */
.L_x_745:
[----:B------:R-:W-:Y:S02]  /*1a690*/  IMAD.MOV.U32 R13, RZ, RZ, R5 ;  /* 0x000000ffff0d7224 */ /* 0x000fe400078e0005 */
[----:B------:R-:W-:Y:S02]  /*1a6a0*/  IMAD.MOV.U32 R12, RZ, RZ, 0x1 ;  /* 0x00000001ff0c7424 */ /* 0x000fe400078e00ff */
[----:B------:R-:W-:Y:S01]  /*1a6b0*/  IMAD.SHL.U32 R15, R2, 0x10, RZ ;  /* 0x00000010020f7824 */ /* 0x000fe200078e00ff */
[----:B------:R-:W-:-:S04]  /*1a6c0*/  MOV R2, R14 ;  /* 0x0000000e00027202 */ /* 0x000fc80000000f00 */
[----:B------:R-:W-:-:S04]  /*1a6d0*/  LOP3.LUT R15, R15, 0x30, RZ, 0xc0, !PT ;  /* 0x000000300f0f7812 */ /* 0x000fc800078ec0ff */
[----:B------:R-:W-:Y:S01]  /*1a6e0*/  IADD3 R2, P0, R15, R2, RZ ;  /* 0x000000020f027210 */ /* 0x000fe20007f1e0ff */
[----:B------:R-:W-:-:S04]  /*1a6f0*/  IMAD.MOV.U32 R15, RZ, RZ, -0x1 ;  /* 0xffffffffff0f7424 */ /* 0x000fc800078e00ff */
[----:B------:R-:W-:-:S08]  /*1a700*/  IMAD.X R3, RZ, RZ, R3, P0 ;  /* 0x000000ffff037224 */ /* 0x000fd000000e0603 */
[----:B------:R-:W-:Y:S05]  /*1a710*/  WARPSYNC.COLLECTIVE R15, `(.L_x_746) ;  /* 0x000000000f087348 */ /* 0x000fea0003c00000 */
[----:B------:R0:W1:Y:S02]  /*1a720*/  SHFL.IDX P6, R14, R13, R12, R11 ;  /* 0x0000000c0d0e7389 */ /* 0x00006400000c000b */
[----:B01----:R-:W-:Y:S01]  /*1a730*/  ENDCOLLECTIVE ;  /* 0x000000000000791b */ /* 0x003fe20003800000 */
.L_x_746:
        /* <DEDUP_REMOVED lines=10> */
.L_x_747:
[----:B------:R-:W-:Y:S01]  /*1a7e0*/  MOV R13, R5 ;  /* 0x00000005000d7202 */ /* 0x000fe20000000f00 */
        /* <DEDUP_REMOVED lines=10> */
.L_x_748:
        /* <DEDUP_REMOVED lines=10> */
.L_x_749:
        /* <DEDUP_REMOVED lines=11> */
.L_x_750:
[----:B------:R-:W-:Y:S01]  /*1a9e0*/  @!PT LDS RZ, [RZ] ;  /* 0x00000000fffff984 */ /* 0x000fe20000000800 */
[----:B------:R-:W-:Y:S01]  /*1a9f0*/  @!PT LDS RZ, [RZ] ;  /* 0x00000000fffff984 */ /* 0x000fe20000000800 */
[----:B------:R-:W-:Y:S01]  /*1aa00*/  @!PT LDS RZ, [RZ] ;  /* 0x00000000fffff984 */ /* 0x000fe20000000800 */
[----:B------:R0:W-:Y:S01]  /*1aa10*/  LDGSTS.E.BYPASS.LTC128B.128 [R7+0x7000], desc[UR40][R2.64], !P2 ;  /* 0x0700000002077fae */ /* 0x0001e2000d101d68 */
[----:B------:R-:W-:Y:S01]  /*1aa20*/  IMAD.MOV.U32 R13, RZ, RZ, R4 ;  /* 0x000000ffff0d7224 */ /* 0x000fe200078e0004 */
[----:B0-----:R-:W0:Y:S01]  /*1aa30*/  S2R R3, SR_TID.X ;  /* 0x0000000000037919 */ /* 0x001e220000002100 */
[----:B------:R-:W-:-:S07]  /*1aa40*/  MOV R5, R14 ;  /* 0x0000000e00057202 */ /* 0x000fce0000000f00 */
[----:B0-----:R-:W-:Y:S05]  /*1aa50*/  WARPSYNC.COLLECTIVE R15, `(.L_x_751) ;  /* 0x000000000f087348 */ /* 0x001fea0003c00000 */
[----:B------:R1:W2:Y:S02]  /*1aa60*/  SHFL.IDX P6, R14, R13, R12, R11 ;  /* 0x0000000c0d0e7389 */ /* 0x0002a400000c000b */
[----:B012---:R-:W-:Y:S01]  /*1aa70*/  ENDCOLLECTIVE ;  /* 0x000000000000791b */ /* 0x007fe20003800000 */
.L_x_751:
[----:B------:R-:W-:Y:S02]  /*1aa80*/  IMAD.MOV.U32 R13, RZ, RZ, R18 ;  /* 0x000000ffff0d7224 */ /* 0x000fe400078e0012 */
[----:B------:R-:W-:Y:S02]  /*1aa90*/  IMAD.MOV.U32 R12, RZ, RZ, RZ ;  /* 0x000000ffff0c7224 */ /* 0x000fe400078e00ff */
[----:B------:R-:W-:Y:S02]  /*1aaa0*/  IMAD.SHL.U32 R3, R3, 0x10, RZ ;  /* 0x0000001003037824 */ /* 0x000fe400078e00ff */
[----:B------:R-:W-:-:S07]  /*1aab0*/  IMAD.MOV.U32 R2, RZ, RZ, R14 ;  /* 0x000000ffff027224 */ /* 0x000fce00078e000e */
[----:B------:R-:W-:Y:S05]  /*1aac0*/  WARPSYNC.COLLECTIVE R15, `(.L_x_752) ;  /* 0x000000000f087348 */ /* 0x000fea0003c00000 */
[----:B------:R0:W1:Y:S02]  /*1aad0*/  SHFL.IDX P6, R14, R13, R12, R11 ;  /* 0x0000000c0d0e7389 */ /* 0x00006400000c000b */
[----:B01----:R-:W-:Y:S01]  /*1aae0*/  ENDCOLLECTIVE ;  /* 0x000000000000791b */ /* 0x003fe20003800000 */
.L_x_752:
[----:B------:R-:W-:-:S04]  /*1aaf0*/  LOP3.LUT R3, R3, 0x30, RZ, 0xc0, !PT ;  /* 0x0000003003037812 */ /* 0x000fc800078ec0ff */
[----:B------:R-:W-:-:S05]  /*1ab00*/  IADD3 R2, P0, R3, R2, RZ ;  /* 0x0000000203027210 */ /* 0x000fca0007f1e0ff */
[----:B------:R-:W-:Y:S02]  /*1ab10*/  IMAD.X R3, RZ, RZ, R5, P0 ;  /* 0x000000ffff037224 */ /* 0x000fe400000e0605 */
[----:B------:R-:W-:-:S03]  /*1ab20*/  IMAD.MOV.U32 R13, RZ, RZ, R19 ;  /* 0x000000ffff0d7224 */ /* 0x000fc600078e0013 */
        /* <DEDUP_REMOVED lines=8> */
.L_x_753:
[----:B------:R-:W-:Y:S01]  /*1abb0*/  IMAD.MOV.U32 R2, RZ, RZ, R14 ;  /* 0x000000ffff027224 */ /* 0x000fe200078e000e */
[----:B------:R-:W-:Y:S06]  /*1abc0*/  BRA `(.L_x_754) ;  /* 0xffffffb000e47947 */ /* 0x000fec000383ffff */
.L_x_611:
[----:B---3--:R3:W4:Y:S02]  /*1abd0*/  SYNCS.PHASECHK.TRANS64.TRYWAIT P0, [R6+URZ+0x13240], R28 ;  /* 0x0132401c060075a7 */ /* 0x008724000800017f */
[----:B----4-:R-:W-:Y:S05]  /*1abe0*/  @!P0 NANOSLEEP.SYNCS 0x989680 ;  /* 0x009896800000895d */ /* 0x010fea0003900000 */
[----:B------:R-:W4:Y:S02]  /*1abf0*/  @!P0 SYNCS.PHASECHK.TRANS64 P0, [R6+URZ+0x13240], R28 ;  /* 0x0132401c060085a7 */ /* 0x000f24000800007f */
[----:B----4-:R-:W-:Y:S05]  /*1ac00*/  @!P0 BRA `(.L_x_611) ;  /* 0xfffffffc00f08947 */ /* 0x010fea000383ffff */
[----:B------:R-:W-:Y:S05]  /*1ac10*/  BRA `(.L_x_755) ;  /* 0xffffffb400407947 */ /* 0x000fea000383ffff */
.L_x_612:
[----:B------:R-:W-:Y:S01]  /*1ac20*/  BSSY B0, `(.L_x_756) ;  /* 0x0000008000007945 */ /* 0x000fe20003800000 */
[----:B------:R-:W-:Y:S01]  /*1ac30*/  IMAD.MOV.U32 R13, RZ, RZ, R8 ;  /* 0x000000ffff0d7224 */ /* 0x000fe200078e0008 */
[----:B------:R-:W-:Y:S01]  /*1ac40*/  MOV R12, RZ ;  /* 0x000000ff000c7202 */ /* 0x000fe20000000f00 */
[----:B------:R-:W-:Y:S02]  /*1ac50*/  IMAD.MOV.U32 R11, RZ, RZ, 0x1c1f ;  /* 0x00001c1fff0b7424 */ /* 0x000fe400078e00ff */
[----:B------:R-:W-:-:S07]  /*1ac60*/  IMAD.MOV.U32 R15, RZ, RZ, -0x1 ;  /* 0xffffffffff0f7424 */ /* 0x000fce00078e00ff */
[----:B0123--:R-:W-:Y:S05]  /*1ac70*/  WARPSYNC.COLLECTIVE R15, `(.L_x_757) ;  /* 0x000000000f087348 */ /* 0x00ffea0003c00000 */
[----:B------:R4:W0:Y:S02]  /*1ac80*/  SHFL.IDX P6, R14, R13, R12, R11 ;  /* 0x0000000c0d0e7389 */ /* 0x00082400000c000b */
[----:B01234-:R-:W-:Y:S01]  /*1ac90*/  ENDCOLLECTIVE ;  /* 0x000000000000791b */ /* 0x01ffe20003800000 */
.L_x_757:
[----:B------:R-:W-:Y:S05]  /*1aca0*/  BSYNC B0 ;  /* 0x0000000000007941 */ /* 0x000fea0003800000 */
.L_x_756:
        /* <DEDUP_REMOVED lines=8> */
.L_x_758:
[----:B------:R-:W-:Y:S01]  /*1ad30*/  MOV R13, R8 ;  /* 0x00000008000d7202 */ /* 0x000fe20000000f00 */
[----:B------:R-:W-:Y:S02]  /*1ad40*/  IMAD.MOV.U32 R12, RZ, RZ, 0x1 ;  /* 0x00000001ff0c7424 */ /* 0x000fe400078e00ff */
[----:B------:R-:W-:-:S07]  /*1ad50*/  IMAD.MOV.U32 R2, RZ, RZ, R14 ;  /* 0x000000ffff027224 */ /* 0x000fce00078e000e */
[----:B------:R-:W-:Y:S05]  /*1ad60*/  WARPSYNC.COLLECTIVE R15, `(.L_x_759) ;  /* 0x000000000f087348 */ /* 0x000fea0003c00000 */
[----:B------:R0:W1:Y:S02]  /*1ad70*/  SHFL.IDX P6, R14, R13, R12, R11 ;  /* 0x0000000c0d0e7389 */ /* 0x00006400000c000b */
[----:B01----:R-:W-:Y:S01]  /*1ad80*/  ENDCOLLECTIVE ;  /* 0x000000000000791b */ /* 0x003fe20003800000 */
.L_x_759:
        /* <DEDUP_REMOVED lines=11> */
.L_x_760:
[----:B------:R-:W-:Y:S02]  /*1ae40*/  IMAD.MOV.U32 R13, RZ, RZ, R8 ;  /* 0x000000ffff0d7224 */ /* 0x000fe400078e0008 */
[----:B------:R-:W-:Y:S02]  /*1ae50*/  IMAD.MOV.U32 R12, RZ, RZ, 0x2 ;  /* 0x00000002ff0c7424 */ /* 0x000fe400078e00ff */
[----:B------:R-:W-:-:S07]  /*1ae60*/  IMAD.MOV.U32 R2, RZ, RZ, R14 ;  /* 0x000000ffff027224 */ /* 0x000fce00078e000e */
[----:B------:R-:W-:Y:S05]  /*1ae70*/  WARPSYNC.COLLECTIVE R15, `(.L_x_761) ;  /* 0x000000000f087348 */ /* 0x000fea0003c00000 */
[----:B------:R0:W1:Y:S02]  /*1ae80*/  SHFL.IDX P6, R14, R13, R12, R11 ;  /* 0x0000000c0d0e7389 */ /* 0x00006400000c000b */
[----:B01----:R-:W-:Y:S01]  /*1ae90*/  ENDCOLLECTIVE ;  /* 0x000000000000791b */ /* 0x003fe20003800000 */
.L_x_761:
        /* <DEDUP_REMOVED lines=11> */
.L_x_762:
[----:B------:R-:W-:Y:S02]  /*1af50*/  IMAD.MOV.U32 R13, RZ, RZ, R8 ;  /* 0x000000ffff0d7224 */ /* 0x000fe400078e0008 */
[----:B------:R-:W-:Y:S01]  /*1af60*/  IMAD.MOV.U32 R12, RZ, RZ, 0x3 ;  /* 0x00000003ff0c7424 */ /* 0x000fe200078e00ff */
[----:B------:R-:W-:-:S07]  /*1af70*/  MOV R2, R14 ;  /* 0x0000000e00027202 */ /* 0x000fce0000000f00 */
[----:B------:R-:W-:Y:S05]  /*1af80*/  WARPSYNC.COLLECTIVE R15, `(.L_x_763) ;  /* 0x000000000f087348 */ /* 0x000fea0003c00000 */
[----:B------:R0:W1:Y:S02]  /*1af90*/  SHFL.IDX P6, R14, R13, R12, R11 ;  /* 0x0000000c0d0e7389 */ /* 0x00006400000c000b */
[----:B01----:R-:W-:Y:S01]  /*1afa0*/  ENDCOLLECTIVE ;  /* 0x000000000000791b */ /* 0x003fe20003800000 */
.L_x_763:
        /* <DEDUP_REMOVED lines=11> */
.L_x_764:
[----:B------:R-:W-:Y:S02]  /*1b060*/  IMAD.MOV.U32 R13, RZ, RZ, R4 ;  /* 0x000000ffff0d7224 */ /* 0x000fe400078e0004 */
[----:B------:R-:W-:Y:S02]  /*1b070*/  IMAD.MOV.U32 R12, RZ, RZ, RZ ;  /* 0x000000ffff0c7224 */ /* 0x000fe400078e00ff */
[----:B------:R-:W-:-:S07]  /*1b080*/  IMAD.MOV.U32 R2, RZ, RZ, R14 ;  /* 0x000000ffff027224 */ /* 0x000fce00078e000e */
[----:B------:R-:W-:Y:S05]  /*1b090*/  WARPSYNC.COLLECTIVE R15, `(.L_x_765) ;  /* 0x000000000f087348 */ /* 0x000fea0003c00000 */
[----:B------:R0:W1:Y:S02]  /*1b0a0*/  SHFL.IDX P6, R14, R13, R12, R11 ;  /* 0x0000000c0d0e7389 */ /* 0x00006400000c000b */
[----:B01----:R-:W-:Y:S01]  /*1b0b0*/  ENDCOLLECTIVE ;  /* 0x000000000000791b */ /* 0x003fe20003800000 */
.L_x_765:
[----:B------:R-:W-:-:S05]  /*1b0c0*/  IADD3 R2, P0, R18, R2, RZ ;  /* 0x0000000212027210 */ /* 0x000fca0007f1e0ff */
[----:B------:R-:W-:-:S05]  /*1b0d0*/  IMAD.X R3, RZ, RZ, R8, P0 ;  /* 0x000000ffff037224 */ /* 0x000fca00000e0608 */
[----:B------:R-:W-:Y:S01]  /*1b0e0*/  @!PT LDS RZ, [RZ] ;  /* 0x00000000fffff984 */ /* 0x000fe20000000800 */
[----:B------:R-:W-:Y:S01]  /*1b0f0*/  @!PT LDS RZ, [RZ] ;  /* 0x00000000fffff984 */ /* 0x000fe20000000800 */
[----:B------:R-:W-:Y:S01]  /*1b100*/  @!PT LDS RZ, [RZ] ;  /* 0x00000000fffff984 */ /* 0x000fe20000000800 */
[----:B------:R0:W-:Y:S01]  /*1b110*/  LDGSTS.E.BYPASS.LTC128B.128 [R7+0xf800], desc[UR40][R2.64], !P2 ;  /* 0x0f80000002077fae */ /* 0x0001e2000d101d68 */
[----:B------:R-:W-:Y:S01]  /*1b120*/  IMAD.MOV.U32 R13, RZ, RZ, R5 ;  /* 0x000000ffff0d7224 */ /* 0x000fe200078e0005 */
[----:B------:R-:W-:-:S07]  /*1b130*/  MOV R4, R14 ;  /* 0x0000000e00047202 */ /* 0x000fce0000000f00 */
[----:B0-----:R-:W-:Y:S05]  /*1b140*/  WARPSYNC.COLLECTIVE R15, `(.L_x_766) ;  /* 0x000000000f087348 */ /* 0x001fea0003c00000 */
[----:B------:R1:W2:Y:S02]  /*1b150*/  SHFL.IDX P6, R14, R13, R12, R11 ;  /* 0x0000000c0d0e7389 */ /* 0x0002a400000c000b */
[----:B012---:R-:W-:Y:S01]  /*1b160*/  ENDCOLLECTIVE ;  /* 0x000000000000791b */ /* 0x007fe20003800000 */
.L_x_766:
[----:B------:R-:W-:Y:S01]  /*1b170*/  IMAD.MOV.U32 R2, RZ, RZ, R14 ;  /* 0x000000ffff027224 */ /* 0x000fe200078e000e */
[----:B------:R-:W-:Y:S06]  /*1b180*/  BRA `(.L_x_767) ;  /* 0xffffffb000cc7947 */ /* 0x000fec000383ffff */
.L_x_617:
[----:B------:R0:W0:Y:S02]  /*1b190*/  SYNCS.PHASECHK.TRANS64.TRYWAIT P2, [R2+URZ+0x13270], R0 ;  /* 0x01327000020075a7 */ /* 0x000024000804017f */
[----:B0-----:R-:W-:Y:S05]  /*1b1a0*/  @!P2 NANOSLEEP.SYNCS 0x989680 ;  /* 0x009896800000a95d */ /* 0x001fea0003900000 */
[----:B------:R-:W0:Y:S02]  /*1b1b0*/  @!P2 SYNCS.PHASECHK.TRANS64 P2, [R2+URZ+0x13270], R0 ;  /* 0x013270000200a5a7 */ /* 0x000e24000804007f */
[----:B0-----:R-:W-:Y:S05]  /*1b1c0*/  @!P2 BRA `(.L_x_617) ;  /* 0xfffffffc00f0a947 */ /* 0x001fea000383ffff */
[----:B------:R-:W-:Y:S05]  /*1b1d0*/  BRA `(.L_x_768) ;  /* 0xffffffb400307947 */ /* 0x000fea000383ffff */
.L_x_619:
[----:B------:R0:W0:Y:S02]  /*1b1e0*/  SYNCS.PHASECHK.TRANS64.TRYWAIT P2, [R2+URZ+0x13260], R0 ;  /* 0x01326000020075a7 */ /* 0x000024000804017f */
[----:B0-----:R-:W-:Y:S05]  /*1b1f0*/  @!P2 NANOSLEEP.SYNCS 0x989680 ;  /* 0x009896800000a95d */ /* 0x001fea0003900000 */
[----:B------:R-:W0:Y:S02]  /*1b200*/  @!P2 SYNCS.PHASECHK.TRANS64 P2, [R2+URZ+0x13260], R0 ;  /* 0x013260000200a5a7 */ /* 0x000e24000804007f */
[----:B0-----:R-:W-:Y:S05]  /*1b210*/  @!P2 BRA `(.L_x_619) ;  /* 0xfffffffc00f0a947 */ /* 0x001fea000383ffff */
[----:B------:R-:W-:Y:S05]  /*1b220*/  BRA `(.L_x_769) ;  /* 0xffffffb400407947 */ /* 0x000fea000383ffff */
.L_x_627:
[----:B0-----:R0:W2:Y:S02]  /*1b230*/  SYNCS.PHASECHK.TRANS64.TRYWAIT P1, [R3+URZ+0x13270], R0 ;  /* 0x01327000030075a7 */ /* 0x0010a4000802017f */
[----:B--2---:R-:W-:Y:S05]  /*1b240*/  @!P1 NANOSLEEP.SYNCS 0x989680 ;  /* 0x009896800000995d */ /* 0x004fea0003900000 */
[----:B------:R-:W2:Y:S02]  /*1b250*/  @!P1 SYNCS.PHASECHK.TRANS64 P1, [R3+URZ+0x13270], R0 ;  /* 0x01327000030095a7 */ /* 0x000ea4000802007f */
[----:B--2---:R-:W-:Y:S05]  /*1b260*/  @!P1 BRA `(.L_x_627) ;  /* 0xfffffffc00f09947 */ /* 0x004fea000383ffff */
[----:B------:R-:W-:Y:S05]  /*1b270*/  BRA `(.L_x_770) ;  /* 0xffffffb800887947 */ /* 0x000fea000383ffff */
.L_x_629:
[----:B0-----:R0:W2:Y:S02]  /*1b280*/  SYNCS.PHASECHK.TRANS64.TRYWAIT P1, [R3+URZ+0x13260], R0 ;  /* 0x01326000030075a7 */ /* 0x0010a4000802017f */
[----:B--2---:R-:W-:Y:S05]  /*1b290*/  @!P1 NANOSLEEP.SYNCS 0x989680 ;  /* 0x009896800000995d */ /* 0x004fea0003900000 */
[----:B------:R-:W2:Y:S02]  /*1b2a0*/  @!P1 SYNCS.PHASECHK.TRANS64 P1, [R3+URZ+0x13260], R0 ;  /* 0x01326000030095a7 */ /* 0x000ea4000802007f */
[----:B--2---:R-:W-:Y:S05]  /*1b2b0*/  @!P1 BRA `(.L_x_629) ;  /* 0xfffffffc00f09947 */ /* 0x004fea000383ffff */
[----:B------:R-:W-:Y:S05]  /*1b2c0*/  BRA `(.L_x_771) ;  /* 0xffffffb800987947 */ /* 0x000fea000383ffff */
.L_x_634:
[----:B------:R-:W-:Y:S01]  /*1b2d0*/  BSSY B0, `(.L_x_772) ;  /* 0x0000008000007945 */ /* 0x000fe20003800000 */
[----:B------:R-:W-:Y:S02]  /*1b2e0*/  IMAD.MOV.U32 R13, RZ, RZ, R24 ;  /* 0x000000ffff0d7224 */ /* 0x000fe400078e0018 */
[----:B------:R-:W-:Y:S02]  /*1b2f0*/  IMAD.MOV.U32 R12, RZ, RZ, RZ ;  /* 0x000000ffff0c7224 */ /* 0x000fe400078e00ff */
[----:B------:R-:W-:Y:S02]  /*1b300*/  IMAD.MOV.U32 R11, RZ, RZ, 0x1f ;  /* 0x0000001fff0b7424 */ /* 0x000fe400078e00ff */
[----:B------:R-:W-:-:S07]  /*1b310*/  IMAD.MOV.U32 R15, RZ, RZ, -0x1 ;  /* 0xffffffffff0f7424 */ /* 0x000fce00078e00ff */
[----:B01---5:R-:W-:Y:S05]  /*1b320*/  WARPSYNC.COLLECTIVE R15, `(.L_x_773) ;  /* 0x000000000f087348 */ /* 0x023fea0003c00000 */
[----:B------:R2:W3:Y:S02]  /*1b330*/  SHFL.IDX P6, R14, R13, R12, R11 ;  /* 0x0000000c0d0e7389 */ /* 0x0004e400000c000b */
[----:B0123-5:R-:W-:Y:S01]  /*1b340*/  ENDCOLLECTIVE ;  /* 0x000000000000791b */ /* 0x02ffe20003800000 */
.L_x_773:
[----:B------:R-:W-:Y:S05]  /*1b350*/  BSYNC B0 ;  /* 0x0000000000007941 */ /* 0x000fea0003800000 */
.L_x_772:
[----:B------:R-:W-:Y:S01]  /*1b360*/  IMAD.MOV.U32 R13, RZ, RZ, R24 ;  /* 0x000000ffff0d7224 */ /* 0x000fe200078e0018 */
[----:B------:R-:W-:Y:S01]  /*1b370*/  MOV R11, 0x1f ;  /* 0x0000001f000b7802 */ /* 0x000fe20000000f00 */
[----:B------:R-:W-:Y:S02]  /*1b380*/  IMAD.MOV.U32 R12, RZ, RZ, 0x1 ;  /* 0x00000001ff0c7424 */ /* 0x000fe400078e00ff */
[----:B------:R-:W-:Y:S02]  /*1b390*/  IMAD.MOV.U32 R15, RZ, RZ, -0x1 ;  /* 0xffffffffff0f7424 */ /* 0x000fe400078e00ff */
[----:B------:R-:W-:Y:S02]  /*1b3a0*/  IMAD.IADD R8, R27, 0x1, R10 ;  /* 0x000000011b087824 */ /* 0x000fe400078e020a */
[----:B------:R-:W-:-:S07]  /*1b3b0*/  IMAD.MOV.U32 R0, RZ, RZ, R14 ;  /* 0x000000ffff007224 */ /* 0x000fce00078e000e */
[----:B------:R-:W-:Y:S05]  /*1b3c0*/  WARPSYNC.COLLECTIVE R15, `(.L_x_774) ;  /* 0x000000000f087348 */ /* 0x000fea0003c00000 */
[----:B------:R0:W1:Y:S02]  /*1b3d0*/  SHFL.IDX P6, R14, R13, R12, R11 ;  /* 0x0000000c0d0e7389 */ /* 0x00006400000c000b */
[----:B01----:R-:W-:Y:S01]  /*1b3e0*/  ENDCOLLECTIVE ;  /* 0x000000000000791b */ /* 0x003fe20003800000 */
.L_x_774:
[----:B------:R-:W-:Y:S02]  /*1b3f0*/  ULDC UR4, c[0x0][0xc3c] ;  /* 0x00030f0000047ab9 */ /* 0x000fe40000000800 */
[----:B------:R-:W-:-:S13]  /*1b400*/  ISETP.GE.OR P1, PT, R8, UR4, !P0 ;  /* 0x0000000408007c0c */ /* 0x000fda000c726670 */
[----:B------:R-:W0:Y:S08]  /*1b410*/  @!P1 LDC.64 R2, c[0x0][0xc80] ;  /* 0x00032000ff029b82 */ /* 0x000e300000000a00 */
[----:B------:R-:W1:Y:S01]  /*1b420*/  @!P1 LDC.64 R4, c[0x0][0xc78] ;  /* 0x00031e00ff049b82 */ /* 0x000e620000000a00 */
[----:B------:R-:W-:Y:S02]  /*1b430*/  IMAD.MOV.U32 R11, RZ, RZ, RZ ;  /* 0x000000ffff0b7224 */ /* 0x000fe400078e00ff */
[----:B------:R-:W-:-:S02]  /*1b440*/  IMAD.MOV.U32 R6, RZ, RZ, R14 ;  /* 0x000000ffff067224 */ /* 0x000fc400078e000e */
[----:B0-----:R-:W-:-:S05]  /*1b450*/  @!P1 IMAD.WIDE R2, R8, 0x4, R2 ;  /* 0x0000000408029825 */ /* 0x001fca00078e0202 */
[----:B------:R1:W2:Y:S02]  /*1b460*/  @!P1 LDG.E R7, desc[UR40][R2.64] ;  /* 0x0000002802079981 */ /* 0x0002a4000c1e1900 */
[----:B-1----:R-:W-:-:S06]  /*1b470*/  @!P1 IMAD.WIDE R2, R8, 0x4, R4 ;  /* 0x0000000408029825 */ /* 0x002fcc00078e0204 */
[----:B------:R-:W3:Y:S01]  /*1b480*/  @!P1 LDG.E R2, desc[UR40][R2.64] ;  /* 0x0000002802029981 */ /* 0x000ee2000c1e1900 */
[----:B------:R-:W-:Y:S01]  /*1b490*/  IMAD.MOV.U32 R5, RZ, RZ, RZ ;  /* 0x000000ffff057224 */ /* 0x000fe200078e00ff */
[C---:B------:R-:W-:Y:S01]  /*1b4a0*/  ISETP.GE.U32.AND P2, PT, R10.reuse, 0x2, PT ;  /* 0x000000020a00780c */ /* 0x040fe20003f46070 */
[----:B------:R-:W-:Y:S01]  /*1b4b0*/  IMAD.MOV.U32 R24, RZ, RZ, RZ ;  /* 0x000000ffff187224 */ /* 0x000fe200078e00ff */
[C---:B------:R-:W-:Y:S02]  /*1b4c0*/  ISETP.GE.U32.AND P3, PT, R10.reuse, 0x4, PT ;  /* 0x000000040a00780c */ /* 0x040fe40003f66070 */
[C---:B------:R-:W-:Y:S02]  /*1b4d0*/  ISETP.GE.U32.AND P4, PT, R10.reuse, 0x8, PT ;  /* 0x000000080a00780c */ /* 0x040fe40003f86070 */
[----:B------:R-:W-:Y:S01]  /*1b4e0*/  ISETP.GE.U32.AND P5, PT, R10, 0x10, PT ;  /* 0x000000100a00780c */ /* 0x000fe20003fa6070 */
[----:B--2---:R-:W-:Y:S02]  /*1b4f0*/  @!P1 IMAD.MOV.U32 R5, RZ, RZ, R7 ;  /* 0x000000ffff059224 */ /* 0x004fe400078e0007 */
[----:B------:R-:W-:-:S02]  /*1b500*/  IMAD.MOV.U32 R7, RZ, RZ, RZ ;  /* 0x000000ffff077224 */ /* 0x000fc400078e00ff */
[----:B---3--:R-:W-:Y:S01]  /*1b510*/  @!P1 IMAD.MOV.U32 R7, RZ, RZ, R2 ;  /* 0x000000ffff079224 */ /* 0x008fe200078e0002 */
[----:B------:R-:W-:-:S03]  /*1b520*/  ISETP.NE.AND P1, PT, R10, RZ, PT ;  /* 0x000000ff0a00720c */ /* 0x000fc60003f25270 */
[----:B------:R-:W-:-:S04]  /*1b530*/  IMAD R2, R7, R5, RZ ;  /* 0x0000000507027224 */ /* 0x000fc800078e02ff */
[----:B------:R-:W-:-:S07]  /*1b540*/  IMAD.MOV.U32 R13, RZ, RZ, R2 ;  /* 0x000000ffff0d7224 */ /* 0x000fce00078e0002 */
[----:B------:R-:W-:Y:S05]  /*1b550*/  WARPSYNC.COLLECTIVE R15, `(.L_x_775) ;  /* 0x000000000f087348 */ /* 0x000fea0003c00000 */
[----:B------:R0:W1:Y:S02]  /*1b560*/  SHFL.UP P6, R14, R13, R12, R11 ;  /* 0x0400000c0d0e7389 */ /* 0x00006400000c000b */
[----:B01----:R-:W-:Y:S01]  /*1b570*/  ENDCOLLECTIVE ;  /* 0x000000000000791b */ /* 0x003fe20003800000 */
.L_x_775:
[----:B------:R-:W-:Y:S01]  /*1b580*/  IMAD.MOV.U32 R12, RZ, RZ, 0x2 ;  /* 0x00000002ff0c7424 */ /* 0x000fe200078e00ff */
[----:B------:R-:W-:-:S04]  /*1b590*/  MOV R3, R14 ;  /* 0x0000000e00037202 */ /* 0x000fc80000000f00 */
[----:B------:R-:W-:-:S05]  /*1b5a0*/  SEL R3, R3, RZ, P1 ;  /* 0x000000ff03037207 */ /* 0x000fca0000800000 */
[----:B------:R-:W-:-:S04]  /*1b5b0*/  IMAD.IADD R2, R2, 0x1, R3 ;  /* 0x0000000102027824 */ /* 0x000fc800078e0203 */
[----:B------:R-:W-:-:S07]  /*1b5c0*/  IMAD.MOV.U32 R13, RZ, RZ, R2 ;  /* 0x000000ffff0d7224 */ /* 0x000fce00078e0002 */
[----:B------:R-:W-:Y:S05]  /*1b5d0*/  WARPSYNC.COLLECTIVE R15, `(.L_x_776) ;  /* 0x000000000f087348 */ /* 0x000fea0003c00000 */
[----:B------:R0:W1:Y:S02]  /*1b5e0*/  SHFL.UP P6, R14, R13, R12, R11 ;  /* 0x0400000c0d0e7389 */ /* 0x00006400000c000b */
[----:B01----:R-:W-:Y:S01]  /*1b5f0*/  ENDCOLLECTIVE ;  /* 0x000000000000791b */ /* 0x003fe20003800000 */
.L_x_776:
[----:B------:R-:W-:Y:S02]  /*1b600*/  IMAD.MOV.U32 R12, RZ, RZ, 0x4 ;  /* 0x00000004ff0c7424 */ /* 0x000fe400078e00ff */
[----:B------:R-:W-:-:S05]  /*1b610*/  IMAD.MOV.U32 R3, RZ, RZ, R14 ;  /* 0x000000ffff037224 */ /* 0x000fca00078e000e */
[----:B------:R-:W-:-:S05]  /*1b620*/  SEL R3, R3, RZ, P2 ;  /* 0x000000ff03037207 */ /* 0x000fca0001000000 */
[----:B------:R-:W-:-:S04]  /*1b630*/  IMAD.IADD R2, R2, 0x1, R3 ;  /* 0x0000000102027824 */ /* 0x000fc800078e0203 */
[----:B------:R-:W-:-:S07]  /*1b640*/  IMAD.MOV.U32 R13, RZ, RZ, R2 ;  /* 0x000000ffff0d7224 */ /* 0x000fce00078e0002 */
[----:B------:R-:W-:Y:S05]  /*1b650*/  WARPSYNC.COLLECTIVE R15, `(.L_x_777) ;  /* 0x000000000f087348 */ /* 0x000fea0003c00000 */
[----:B------:R0:W1:Y:S02]  /*1b660*/  SHFL.UP P6, R14, R13, R12, R11 ;  /* 0x0400000c0d0e7389 */ /* 0x00006400000c000b */
[----:B01----:R-:W-:Y:S01]  /*1b670*/  ENDCOLLECTIVE ;  /* 0x000000000000791b */ /* 0x003fe20003800000 */
.L_x_777:
[----:B------:R-:W-:Y:S02]  /*1b680*/  IMAD.MOV.U32 R12, RZ, RZ, 0x8 ;  /* 0x00000008ff0c7424 */ /* 0x000fe400078e00ff */
[----:B------:R-:W-:-:S05]  /*1b690*/  IMAD.MOV.U32 R3, RZ, RZ, R14 ;  /* 0x000000ffff037224 */ /* 0x000fca00078e000e */
[----:B------:R-:W-:-:S05]  /*1b6a0*/  SEL R3, R3, RZ, P3 ;  /* 0x000000ff03037207 */ /* 0x000fca0001800000 */
[----:B------:R-:W-:-:S05]  /*1b6b0*/  IMAD.IADD R2, R2, 0x1, R3 ;  /* 0x0000000102027824 */ /* 0x000fca00078e0203 */
[----:B------:R-:W-:-:S07]  /*1b6c0*/  MOV R13, R2 ;  /* 0x00000002000d7202 */ /* 0x000fce0000000f00 */
[----:B------:R-:W-:Y:S05]  /*1b6d0*/  WARPSYNC.COLLECTIVE R15, `(.L_x_778) ;  /* 0x000000000f087348 */ /* 0x000fea0003c00000 */
[----:B------:R0:W1:Y:S02]  /*1b6e0*/  SHFL.UP P6, R14, R13, R12, R11 ;  /* 0x0400000c0d0e7389 */ /* 0x00006400000c000b */
[----:B01----:R-:W-:Y:S01]  /*1b6f0*/  ENDCOLLECTIVE ;  /* 0x000000000000791b */ /* 0x003fe20003800000 */
.L_x_778:
        /* <DEDUP_REMOVED lines=8> */
.L_x_779:
[----:B------:R-:W-:Y:S01]  /*1b780*/  IMAD.MOV.U32 R12, RZ, RZ, 0x1f ;  /* 0x0000001fff0c7424 */ /* 0x000fe200078e00ff */
[----:B------:R-:W-:Y:S01]  /*1b790*/  MOV R11, 0x1f ;  /* 0x0000001f000b7802 */ /* 0x000fe20000000f00 */
[----:B------:R-:W-:-:S05]  /*1b7a0*/  IMAD.MOV.U32 R3, RZ, RZ, R14 ;  /* 0x000000ffff037224 */ /* 0x000fca00078e000e */
[----:B------:R-:W-:-:S05]  /*1b7b0*/  SEL R3, R3, RZ, P5 ;  /* 0x000000ff03037207 */ /* 0x000fca0002800000 */
[----:B------:R-:W-:-:S04]  /*1b7c0*/  IMAD.IADD R2, R2, 0x1, R3 ;  /* 0x0000000102027824 */ /* 0x000fc800078e0203 */
[----:B------:R-:W-:-:S07]  /*1b7d0*/  IMAD.MOV.U32 R13, RZ, RZ, R2 ;  /* 0x000000ffff0d7224 */ /* 0x000fce00078e0002 */
[----:B------:R-:W-:Y:S05]  /*1b7e0*/  WARPSYNC.COLLECTIVE R15, `(.L_x_780) ;  /* 0x000000000f087348 */ /* 0x000fea0003c00000 */
[----:B------:R0:W1:Y:S02]  /*1b7f0*/  SHFL.IDX P6, R14, R13, R12, R11 ;  /* 0x0000000c0d0e7389 */ /* 0x00006400000c000b */
[----:B01----:R-:W-:Y:S01]  /*1b800*/  ENDCOLLECTIVE ;  /* 0x000000000000791b */ /* 0x003fe20003800000 */
.L_x_780:
[----:B------:R-:W-:Y:S01]  /*1b810*/  IMAD.MOV.U32 R8, RZ, RZ, R14 ;  /* 0x000000ffff087224 */ /* 0x000fe200078e000e */
[----:B------:R-:W-:Y:S06]  /*1b820*/  BRA `(.L_x_781) ;  /* 0xffffffbc001c7947 */ /* 0x000fec000383ffff */
.L_x_637:
[----:B------:R-:W-:Y:S01]  /*1b830*/  BSSY B0, `(.L_x_782) ;  /* 0x0000008000007945 */ /* 0x000fe20003800000 */
[----:B------:R-:W-:Y:S02]  /*1b840*/  IMAD.MOV.U32 R13, RZ, RZ, R2 ;  /* 0x000000ffff0d7224 */ /* 0x000fe400078e0002 */
[----:B------:R-:W-:Y:S02]  /*1b850*/  IMAD.MOV.U32 R12, RZ, RZ, 0x1 ;  /* 0x00000001ff0c7424 */ /* 0x000fe400078e00ff */
[----:B------:R-:W-:Y:S02]  /*1b860*/  IMAD.MOV.U32 R11, RZ, RZ, RZ ;  /* 0x000000ffff0b7224 */ /* 0x000fe400078e00ff */
[----:B------:R-:W-:-:S07]  /*1b870*/  IMAD.MOV.U32 R15, RZ, RZ, -0x1 ;  /* 0xffffffffff0f7424 */ /* 0x000fce00078e00ff */
[----:B-----5:R-:W-:Y:S05]  /*1b880*/  WARPSYNC.COLLECTIVE R15, `(.L_x_783) ;  /* 0x000000000f087348 */ /* 0x020fea0003c00000 */
[----:B------:R0:W1:Y:S02]  /*1b890*/  SHFL.UP P6, R14, R13, R12, R11 ;  /* 0x0400000c0d0e7389 */ /* 0x00006400000c000b */
[----:B01---5:R-:W-:Y:S01]  /*1b8a0*/  ENDCOLLECTIVE ;  /* 0x000000000000791b */ /* 0x023fe20003800000 */
.L_x_783:
[----:B------:R-:W-:Y:S05]  /*1b8b0*/  BSYNC B0 ;  /* 0x0000000000007941 */ /* 0x000fea0003800000 */
.L_x_782:
[----:B------:R-:W-:Y:S01]  /*1b8c0*/  IMAD.MOV.U32 R3, RZ, RZ, R14 ;  /* 0x000000ffff037224 */ /* 0x000fe200078e000e */
[----:B------:R-:W-:Y:S01]  /*1b8d0*/  MOV R12, 0x2 ;  /* 0x00000002000c7802 */ /* 0x000fe20000000f00 */
[----:B------:R-:W-:Y:S02]  /*1b8e0*/  IMAD.MOV.U32 R11, RZ, RZ, RZ ;  /* 0x000000ffff0b7224 */ /* 0x000fe400078e00ff */
[----:B------:R-:W-:Y:S01]  /*1b8f0*/  IMAD.MOV.U32 R15, RZ, RZ, -0x1 ;  /* 0xffffffffff0f7424 */ /* 0x000fe200078e00ff */
[----:B------:R-:W-:-:S05]  /*1b900*/  SEL R3, R3, RZ, P1 ;  /* 0x000000ff03037207 */ /* 0x000fca0000800000 */
[----:B------:R-:W-:-:S04]  /*1b910*/  IMAD.IADD R2, R2, 0x1, R3 ;  /* 0x0000000102027824 */ /* 0x000fc800078e0203 */
[----:B------:R-:W-:-:S07]  /*1b920*/  IMAD.MOV.U32 R13, RZ, RZ, R2 ;  /* 0x000000ffff0d7224 */ /* 0x000fce00078e0002 */
[----:B------:R-:W-:Y:S05]  /*1b930*/  WARPSYNC.COLLECTIVE R15, `(.L_x_784) ;  /* 0x000000000f087348 */ /* 0x000fea0003c00000 */
[----:B------:R0:W1:Y:S02]  /*1b940*/  SHFL.UP P6, R14, R13, R12, R11 ;  /* 0x0400000c0d0e7389 */ /* 0x00006400000c000b */
[----:B01----:R-:W-:Y:S01]  /*1b950*/  ENDCOLLECTIVE ;  /* 0x000000000000791b */ /* 0x003fe20003800000 */
.L_x_784:
        /* <DEDUP_REMOVED lines=8> */
.L_x_785:
[----:B------:R-:W-:Y:S01]  /*1b9e0*/  MOV R12, 0x8 ;  /* 0x00000008000c7802 */ /* 0x000fe20000000f00 */
[----:B------:R-:W-:-:S05]  /*1b9f0*/  IMAD.MOV.U32 R3, RZ, RZ, R14 ;  /* 0x000000ffff037224 */ /* 0x000fca00078e000e */
[----:B------:R-:W-:-:S05]  /*1ba00*/  SEL R3, R3, RZ, P3 ;  /* 0x000000ff03037207 */ /* 0x000fca0001800000 */
[----:B------:R-:W-:-:S04]  /*1ba10*/  IMAD.IADD R2, R2, 0x1, R3 ;  /* 0x0000000102027824 */ /* 0x000fc800078e0203 */
[----:B------:R-:W-:-:S07]  /*1ba20*/  IMAD.MOV.U32 R13, RZ, RZ, R2 ;  /* 0x000000ffff0d7224 */ /* 0x000fce00078e0002 */
[----:B------:R-:W-:Y:S05]  /*1ba30*/  WARPSYNC.COLLECTIVE R15, `(.L_x_786) ;  /* 0x000000000f087348 */ /* 0x000fea0003c00000 */
[----:B------:R0:W1:Y:S02]  /*1ba40*/  SHFL.UP P6, R14, R13, R12, R11 ;  /* 0x0400000c0d0e7389 */ /* 0x00006400000c000b */
[----:B01----:R-:W-:Y:S01]  /*1ba50*/  ENDCOLLECTIVE ;  /* 0x000000000000791b */ /* 0x003fe20003800000 */
.L_x_786:
        /* <DEDUP_REMOVED lines=8> */
.L_x_787:
[----:B------:R-:W-:Y:S02]  /*1bae0*/  IMAD.MOV.U32 R12, RZ, RZ, 0x1f ;  /* 0x0000001fff0c7424 */ /* 0x000fe400078e00ff */
[----:B------:R-:W-:Y:S02]  /*1baf0*/  IMAD.MOV.U32 R11, RZ, RZ, 0x1f ;  /* 0x0000001fff0b7424 */ /* 0x000fe400078e00ff */
[----:B------:R-:W-:-:S05]  /*1bb00*/  IMAD.MOV.U32 R3, RZ, RZ, R14 ;  /* 0x000000ffff037224 */ /* 0x000fca00078e000e */
[----:B------:R-:W-:-:S05]  /*1bb10*/  SEL R3, R3, RZ, P5 ;  /* 0x000000ff03037207 */ /* 0x000fca0002800000 */
[----:B------:R-:W-:-:S04]  /*1bb20*/  IMAD.IADD R2, R2, 0x1, R3 ;  /* 0x0000000102027824 */ /* 0x000fc800078e0203 */
[----:B------:R-:W-:-:S07]  /*1bb30*/  IMAD.MOV.U32 R13, RZ, RZ, R2 ;  /* 0x000000ffff0d7224 */ /* 0x000fce00078e0002 */
[----:B------:R-:W-:Y:S05]  /*1bb40*/  WARPSYNC.COLLECTIVE R15, `(.L_x_788) ;  /* 0x000000000f087348 */ /* 0x000fea0003c00000 */
[----:B------:R0:W1:Y:S02]  /*1bb50*/  SHFL.IDX P6, R14, R13, R12, R11 ;  /* 0x0000000c0d0e7389 */ /* 0x00006400000c000b */
[----:B01----:R-:W-:Y:S01]  /*1bb60*/  ENDCOLLECTIVE ;  /* 0x000000000000791b */ /* 0x003fe20003800000 */
.L_x_788:
[----:B------:R-:W-:Y:S01]  /*1bb70*/  MOV R8, R14 ;  /* 0x0000000e00087202 */ /* 0x000fe20000000f00 */
[----:B------:R-:W-:Y:S06]  /*1bb80*/  BRA `(.L_x_789) ;  /* 0xffffffb800e87947 */ /* 0x000fec000383ffff */
.L_x_639:
[----:B------:R-:W-:Y:S01]  /*1bb90*/  BSSY B0, `(.L_x_790) ;  /* 0x0000006000007945 */ /* 0x000fe20003800000 */
[----:B------:R-:W-:Y:S01]  /*1bba0*/  PLOP3.LUT P6, PT, P6, PT, PT, 0x8, 0x0 ;  /* 0x000000000000781c */ /* 0x000fe200037ce170 */
[----:B------:R-:W-:-:S12]  /*1bbb0*/  IMAD.MOV.U32 R15, RZ, RZ, -0x1 ;  /* 0xffffffffff0f7424 */ /* 0x000fd800078e00ff */
[----:B0----5:R-:W-:Y:S05]  /*1bbc0*/  WARPSYNC.COLLECTIVE R15, `(.L_x_791) ;  /* 0x000000000f087348 */ /* 0x021fea0003c00000 */
[----:B------:R-:W-:Y:S01]  /*1bbd0*/  VOTE.ANY R14, PT, P6 ;  /* 0x00000000000e7806 */ /* 0x000fe200030e0100 */
[----:B0----5:R-:W-:Y:S06]  /*1bbe0*/  ENDCOLLECTIVE ;  /* 0x000000000000791b */ /* 0x021fec0003800000 */
.L_x_791:
[----:B------:R-:W-:Y:S05]  /*1bbf0*/  BSYNC B0 ;  /* 0x0000000000007941 */ /* 0x000fea0003800000 */
.L_x_790:
[----:B------:R-:W-:Y:S02]  /*1bc00*/  IMAD.MOV.U32 R6, RZ, RZ, R14 ;  /* 0x000000ffff067224 */ /* 0x000fe400078e000e */
[----:B------:R-:W-:Y:S02]  /*1bc10*/  IMAD.MOV.U32 R13, RZ, RZ, R5 ;  /* 0x000000ffff0d7224 */ /* 0x000fe400078e0005 */
[----:B------:R-:W0:Y:S01]  /*1bc20*/  POPC R4, R6 ;  /* 0x0000000600047309 */ /* 0x000e220000000000 */
[----:B------:R-:W-:Y:S02]  /*1bc30*/  IMAD.MOV.U32 R11, RZ, RZ, 0x1f ;  /* 0x0000001fff0b7424 */ /* 0x000fe400078e00ff */
[----:B------:R-:W-:Y:S02]  /*1bc40*/  IMAD.MOV.U32 R15, RZ, RZ, -0x1 ;  /* 0xffffffffff0f7424 */ /* 0x000fe400078e00ff */
[----:B0-----:R-:W-:-:S07]  /*1bc50*/  IMAD.MOV.U32 R12, RZ, RZ, R4 ;  /* 0x000000ffff0c7224 */ /* 0x001fce00078e0004 */
[----:B------:R-:W-:Y:S05]  /*1bc60*/  WARPSYNC.COLLECTIVE R15, `(.L_x_792) ;  /* 0x000000000f087348 */ /* 0x000fea0003c00000 */
[----:B------:R0:W1:Y:S02]  /*1bc70*/  SHFL.IDX P6, R14, R13, R12, R11 ;  /* 0x0000000c0d0e7389 */ /* 0x00006400000c000b */
[----:B01----:R-:W-:Y:S01]  /*1bc80*/  ENDCOLLECTIVE ;  /* 0x000000000000791b */ /* 0x003fe20003800000 */
.L_x_792:
[----:B------:R-:W-:Y:S02]  /*1bc90*/  IMAD.MOV.U32 R13, RZ, RZ, R7 ;  /* 0x000000ffff0d7224 */ /* 0x000fe400078e0007 */
[----:B------:R-:W-:-:S07]  /*1bca0*/  IMAD.MOV.U32 R5, RZ, RZ, R14 ;  /* 0x000000ffff057224 */ /* 0x000fce00078e000e */
[----:B------:R-:W-:Y:S05]  /*1bcb0*/  WARPSYNC.COLLECTIVE R15, `(.L_x_793) ;  /* 0x000000000f087348 */ /* 0x000fea0003c00000 */
[----:B------:R0:W1:Y:S02]  /*1bcc0*/  SHFL.IDX P6, R14, R13, R12, R11 ;  /* 0x0000000c0d0e7389 */ /* 0x00006400000c000b */
[----:B01----:R-:W-:Y:S01]  /*1bcd0*/  ENDCOLLECTIVE ;  /* 0x000000000000791b */ /* 0x003fe20003800000 */
.L_x_793:
[----:B------:R-:W-:Y:S01]  /*1bce0*/  IMAD.MOV.U32 R7, RZ, RZ, R14 ;  /* 0x000000ffff077224 */ /* 0x000fe200078e000e */
[----:B------:R-:W-:Y:S06]  /*1bcf0*/  BRA `(.L_x_794) ;  /* 0xffffffb800c87947 */ /* 0x000fec000383ffff */
.L_x_641:
[----:B------:R-:W-:Y:S01]  /*1bd00*/  BSSY B0, `(.L_x_795) ;  /* 0x0000007000007945 */ /* 0x000fe20003800000 */
[----:B------:R-:W-:Y:S01]  /*1bd10*/  MOV R13, R2 ;  /* 0x00000002000d7202 */ /* 0x000fe20000000f00 */
[----:B------:R-:W-:Y:S02]  /*1bd20*/  IMAD.MOV.U32 R11, RZ, RZ, 0x1f ;  /* 0x0000001fff0b7424 */ /* 0x000fe400078e00ff */
[----:B------:R-:W-:-:S07]  /*1bd30*/  IMAD.MOV.U32 R15, RZ, RZ, -0x1 ;  /* 0xffffffffff0f7424 */ /* 0x000fce00078e00ff */
[----:B0123-5:R-:W-:Y:S05]  /*1bd40*/  WARPSYNC.COLLECTIVE R15, `(.L_x_796) ;  /* 0x000000000f087348 */ /* 0x02ffea0003c00000 */
[----:B------:R4:W0:Y:S02]  /*1bd50*/  SHFL.IDX P6, R14, R13, R12, R11 ;  /* 0x0000000c0d0e7389 */ /* 0x00082400000c000b */
[----:B012345:R-:W-:Y:S01]  /*1bd60*/  ENDCOLLECTIVE ;  /* 0x000000000000791b */ /* 0x03ffe20003800000 */
.L_x_796:
[----:B------:R-:W-:Y:S05]  /*1bd70*/  BSYNC B0 ;  /* 0x0000000000007941 */ /* 0x000fea0003800000 */
.L_x_795:
[----:B------:R-:W-:Y:S01]  /*1bd80*/  IMAD.MOV.U32 R2, RZ, RZ, R14 ;  /* 0x000000ffff027224 */ /* 0x000fe200078e000e */
[----:B------:R-:W-:Y:S06]  /*1bd90*/  BRA `(.L_x_797) ;  /* 0xffffffb800b87947 */ /* 0x000fec000383ffff */
.L_x_645:
[----:B0-----:R0:W3:Y:S02]  /*1bda0*/  SYNCS.PHASECHK.TRANS64.TRYWAIT P0, [R5+URZ+0x13220], R0 ;  /* 0x01322000050075a7 */ /* 0x0010e4000800017f */
[----:B---3--:R-:W-:Y:S05]  /*1bdb0*/  @!P0 NANOSLEEP.SYNCS 0x989680 ;  /* 0x009896800000895d */ /* 0x008fea0003900000 */
[----:B------:R-:W3:Y:S02]  /*1bdc0*/  @!P0 SYNCS.PHASECHK.TRANS64 P0, [R5+URZ+0x13220], R0 ;  /* 0x01322000050085a7 */ /* 0x000ee4000800007f */
[----:B---3--:R-:W-:Y:S05]  /*1bdd0*/  @!P0 BRA `(.L_x_645) ;  /* 0xfffffffc00f08947 */ /* 0x008fea000383ffff */
[----:B------:R-:W-:Y:S05]  /*1bde0*/  BRA `(.L_x_798) ;  /* 0xffffffc0001c7947 */ /* 0x000fea000383ffff */
.L_x_646:
[----:B------:R-:W3:Y:S01]  /*1bdf0*/  S2R R2, SR_TID.X ;  /* 0x0000000000027919 */ /* 0x000ee20000002100 */
[----:B------:R-:W-:Y:S01]  /*1be00*/  BSSY B0, `(.L_x_799) ;  /* 0x000000a000007945 */ /* 0x000fe20003800000 */
[----:B------:R-:W-:Y:S02]  /*1be10*/  IMAD.MOV.U32 R12, RZ, RZ, RZ ;  /* 0x000000ffff0c7224 */ /* 0x000fe400078e00ff */
[----:B------:R-:W-:Y:S02]  /*1be20*/  IMAD.MOV.U32 R11, RZ, RZ, 0x1f ;  /* 0x0000001fff0b7424 */ /* 0x000fe400078e00ff */
[----:B------:R-:W-:Y:S01]  /*1be30*/  IMAD.MOV.U32 R15, RZ, RZ, -0x1 ;  /* 0xffffffffff0f7424 */ /* 0x000fe200078e00ff */
[----:B---3--:R-:W-:-:S04]  /*1be40*/  SHF.R.U32.HI R2, RZ, 0x5, R2 ;  /* 0x00000005ff027819 */ /* 0x008fc80000011602 */
[----:B------:R-:W-:-:S05]  /*1be50*/  LOP3.LUT R2, R2, 0x3, RZ, 0xc0, !PT ;  /* 0x0000000302027812 */ /* 0x000fca00078ec0ff */
[----:B------:R-:W-:-:S07]  /*1be60*/  IMAD.MOV.U32 R13, RZ, RZ, R2 ;  /* 0x000000ffff0d7224 */ /* 0x000fce00078e0002 */
[----:B012--5:R-:W-:Y:S05]  /*1be70*/  WARPSYNC.COLLECTIVE R15, `(.L_x_800) ;  /* 0x000000000f087348 */ /* 0x027fea0003c00000 */
[----:B------:R3:W4:Y:S02]  /*1be80*/  SHFL.IDX P6, R14, R13, R12, R11 ;  /* 0x0000000c0d0e7389 */ /* 0x00072400000c000b */
[----:B012345:R-:W-:Y:S01]  /*1be90*/  ENDCOLLECTIVE ;  /* 0x000000000000791b */ /* 0x03ffe20003800000 */
.L_x_800:
[----:B------:R-:W-:Y:S05]  /*1bea0*/  BSYNC B0 ;  /* 0x0000000000007941 */ /* 0x000fea0003800000 */
.L_x_799:
[----:B------:R-:W-:Y:S05]  /*1beb0*/  BRA `(.L_x_801) ;  /* 0xffffffc000047947 */ /* 0x000fea000383ffff */
.L_x_647:
[----:B------:R-:W-:Y:S01]  /*1bec0*/  BSSY B0, `(.L_x_802) ;  /* 0x0000006000007945 */ /* 0x000fe20003800000 */
[----:B------:R-:W-:-:S07]  /*1bed0*/  IMAD.MOV.U32 R15, RZ, RZ, -0x1 ;  /* 0xffffffffff0f7424 */ /* 0x000fce00078e00ff */
[----:B012--5:R-:W-:Y:S05]  /*1bee0*/  WARPSYNC.COLLECTIVE R15, `(.L_x_803) ;  /* 0x000000000f0c7348 */ /* 0x027fea0003c00000 */
[----:B------:R-:W-:Y:S02]  /*1bef0*/  ELECT P6, UR62, PT ;  /* 0x00000000003e782f */ /* 0x000fe400038c0000 */
[----:B------:R-:W-:Y:S01]  /*1bf00*/  MOV R14, UR62 ;  /* 0x0000003e000e7c02 */ /* 0x000fe20008000f00 */
[----:B012--5:R-:W-:Y:S10]  /*1bf10*/  ENDCOLLECTIVE ;  /* 0x000000000000791b */ /* 0x027ff40003800000 */
.L_x_803:
[----:B------:R-:W-:Y:S05]  /*1bf20*/  BSYNC B0 ;  /* 0x0000000000007941 */ /* 0x000fea0003800000 */
.L_x_802:
[----:B------:R-:W-:Y:S05]  /*1bf30*/  BRA `(.L_x_804) ;  /* 0xffffffbc00f87947 */ /* 0x000fea000383ffff */
.L_x_649:
[----:B0-----:R0:W3:Y:S02]  /*1bf40*/  SYNCS.PHASECHK.TRANS64.TRYWAIT P1, [R3+URZ+0x13240], R2 ;  /* 0x01324002030075a7 */ /* 0x0010e4000802017f */
[----:B---3--:R-:W-:Y:S05]  /*1bf50*/  @!P1 NANOSLEEP.SYNCS 0x989680 ;  /* 0x009896800000995d */ /* 0x008fea0003900000 */
[----:B------:R-:W3:Y:S02]  /*1bf60*/  @!P1 SYNCS.PHASECHK.TRANS64 P1, [R3+URZ+0x13240], R2 ;  /* 0x01324002030095a7 */ /* 0x000ee4000802007f */
[----:B---3--:R-:W-:Y:S05]  /*1bf70*/  @!P1 BRA `(.L_x_649) ;  /* 0xfffffffc00f09947 */ /* 0x008fea000383ffff */
[----:B------:R-:W-:Y:S05]  /*1bf80*/  BRA `(.L_x_805) ;  /* 0xffffffc0001c7947 */ /* 0x000fea000383ffff */
.L_x_651:
[----:B-1----:R1:W3:Y:S02]  /*1bf90*/  SYNCS.PHASECHK.TRANS64.TRYWAIT P1, [R29+URZ+0x13240], R0 ;  /* 0x013240001d0075a7 */ /* 0x0022e4000802017f */
[----:B---3--:R-:W-:Y:S05]  /*1bfa0*/  @!P1 NANOSLEEP.SYNCS 0x989680 ;  /* 0x009896800000995d */ /* 0x008fea0003900000 */
[----:B------:R-:W3:Y:S02]  /*1bfb0*/  @!P1 SYNCS.PHASECHK.TRANS64 P1, [R29+URZ+0x13240], R0 ;  /* 0x013240001d0095a7 */ /* 0x000ee4000802007f */
[----:B---3--:R-:W-:Y:S05]  /*1bfc0*/  @!P1 BRA `(.L_x_651) ;  /* 0xfffffffc00f09947 */ /* 0x008fea000383ffff */
[----:B------:R-:W-:Y:S05]  /*1bfd0*/  BRA `(.L_x_806) ;  /* 0xffffffc0002c7947 */ /* 0x000fea000383ffff */
.L_x_653:
[----:B---3--:R3:W4:Y:S02]  /*1bfe0*/  SYNCS.PHASECHK.TRANS64.TRYWAIT P1, [R3+URZ+0x13260], R2 ;  /* 0x01326002030075a7 */ /* 0x008724000802017f */
[----:B----4-:R-:W-:Y:S05]  /*1bff0*/  @!P1 NANOSLEEP.SYNCS 0x989680 ;  /* 0x009896800000995d */ /* 0x010fea0003900000 */
[----:B------:R-:W4:Y:S02]  /*1c000*/  @!P1 SYNCS.PHASECHK.TRANS64 P1, [R3+URZ+0x13260], R2 ;  /* 0x01326002030095a7 */ /* 0x000f24000802007f */
[----:B----4-:R-:W-:Y:S05]  /*1c010*/  @!P1 BRA `(.L_x_653) ;  /* 0xfffffffc00f09947 */ /* 0x010fea000383ffff */
[----:B------:R-:W-:Y:S05]  /*1c020*/  BRA `(.L_x_807) ;  /* 0xffffffc000287947 */ /* 0x000fea000383ffff */
.L_x_655:
[----:B----4-:R4:W0:Y:S02]  /*1c030*/  SYNCS.PHASECHK.TRANS64.TRYWAIT P1, [R29+URZ+0x13260], R0 ;  /* 0x013260001d0075a7 */ /* 0x010824000802017f */
[----:B0-----:R-:W-:Y:S05]  /*1c040*/  @!P1 NANOSLEEP.SYNCS 0x989680 ;  /* 0x009896800000995d */ /* 0x001fea0003900000 */
[----:B------:R-:W0:Y:S02]  /*1c050*/  @!P1 SYNCS.PHASECHK.TRANS64 P1, [R29+URZ+0x13260], R0 ;  /* 0x013260001d0095a7 */ /* 0x000e24000802007f */
[----:B0-----:R-:W-:Y:S05]  /*1c060*/  @!P1 BRA `(.L_x_655) ;  /* 0xfffffffc00f09947 */ /* 0x001fea000383ffff */
[----:B------:R-:W-:Y:S05]  /*1c070*/  BRA `(.L_x_808) ;  /* 0xffffffc000247947 */ /* 0x000fea000383ffff */
.L_x_657:
[----:B------:R0:W0:Y:S02]  /*1c080*/  SYNCS.PHASECHK.TRANS64.TRYWAIT P1, [R3+URZ+0x13280], R2 ;  /* 0x01328002030075a7 */ /* 0x000024000802017f */
[----:B0-----:R-:W-:Y:S05]  /*1c090*/  @!P1 NANOSLEEP.SYNCS 0x989680 ;  /* 0x009896800000995d */ /* 0x001fea0003900000 */
[----:B------:R-:W0:Y:S02]  /*1c0a0*/  @!P1 SYNCS.PHASECHK.TRANS64 P1, [R3+URZ+0x13280], R2 ;  /* 0x01328002030095a7 */ /* 0x000e24000802007f */
[----:B0-----:R-:W-:Y:S05]  /*1c0b0*/  @!P1 BRA `(.L_x_657) ;  /* 0xfffffffc00f09947 */ /* 0x001fea000383ffff */
[----:B------:R-:W-:Y:S05]  /*1c0c0*/  BRA `(.L_x_809) ;  /* 0xffffffc000207947 */ /* 0x000fea000383ffff */
.L_x_810:
        /* <DEDUP_REMOVED lines=11> */
.L_x_2721:


//--------------------- .text._ZN7cutlass13device_kernelIN5flash11enable_sm90INS1_16FlashAttnFwdSm90INS1_25CollectiveMainloopFwdSm90ILi2EN4cute5tupleIJNS5_1CILi1EEES8_S8_EEENS6_IJNS7_ILi192EEENS7_ILi160EEENS7_ILi64EEEEEELi64ENS_12float_e4m3_tEfNS_4arch4Sm90ELb0ELb1ELb0ELb0ELb1ELb0ELb0ELb1ELb1ELb1ELb1ELb0EEENS1_21CollectiveEpilogueFwdINS6_IJSA_SC_SB_EEES9_NS_10bfloat16_tESG_Li384ELb0ELb1ELb1ELb1EEENS1_19SingleTileSchedulerILb0ELb1ELb1ELi192EEEEEEEEEvNT_6ParamsE --------------------------
	.section	.text._ZN7cutlass13device_kernelIN5flash11enable_sm90INS1_16FlashAttnFwdSm90INS1_25CollectiveMainloopFwdSm90ILi2EN4cute5tupleIJNS5_1CILi1EEES8_S8_EEENS6_IJNS7_ILi192EEENS7_ILi160EEENS7_ILi64EEEEEELi64ENS_12float_e4m3_tEfNS_4arch4Sm90ELb0ELb1ELb0ELb0ELb1ELb0ELb0ELb1ELb1ELb1ELb1ELb0EEENS1_21CollectiveEpilogueFwdINS6_IJSA_SC_SB_EEES9_NS_10bfloat16_tESG_Li384ELb0ELb1ELb1ELb1EEENS1_19SingleTileSchedulerILb0ELb1ELb1ELi192EEEEEEEEEvNT_6ParamsE,"ax",@progbits
	.align	128
.text._ZN7cutlass13device_kernelIN5flash11enable_sm90INS1_16FlashAttnFwdSm90INS1_25CollectiveMainloopFwdSm90ILi2EN4cute5tupleIJNS5_1CILi1EEES8_S8_EEENS6_IJNS7_ILi192EEENS7_ILi160EEENS7_ILi64EEEEEELi64ENS_12float_e4m3_tEfNS_4arch4Sm90ELb0ELb1ELb0ELb0ELb1ELb0ELb0ELb1ELb1ELb1ELb1ELb0EEENS1_21CollectiveEpilogueFwdINS6_IJSA_SC_SB_EEES9_NS_10bfloat16_tESG_Li384ELb0ELb1ELb1ELb1EEENS1_19SingleTileSchedulerILb0ELb1ELb1ELi192EEEEEEEEEvNT_6ParamsE:
        .type           _ZN7cutlass13device_kernelIN5flash11enable_sm90INS1_16FlashAttnFwdSm90INS1_25CollectiveMainloopFwdSm90ILi2EN4cute5tupleIJNS5_1CILi1EEES8_S8_EEENS6_IJNS7_ILi192EEENS7_ILi160EEENS7_ILi64EEEEEELi64ENS_12float_e4m3_tEfNS_4arch4Sm90ELb0ELb1ELb0ELb0ELb1ELb0ELb0ELb1ELb1ELb1ELb1ELb0EEENS1_21CollectiveEpilogueFwdINS6_IJSA_SC_SB_EEES9_NS_10bfloat16_tESG_Li384ELb0ELb1ELb1ELb1EEENS1_19SingleTileSchedulerILb0ELb1ELb1ELi192EEEEEEEEEvNT_6ParamsE,@function
        .size           _ZN7cutlass13device_kernelIN5flash11enable_sm90INS1_16FlashAttnFwdSm90INS1_25CollectiveMainloopFwdSm90ILi2EN4cute5tupleIJNS5_1CILi1EEES8_S8_EEENS6_IJNS7_ILi192EEENS7_ILi160EEENS7_ILi64EEEEEELi64ENS_12float_e4m3_tEfNS_4arch4Sm90ELb0ELb1ELb0ELb0ELb1ELb0ELb0ELb1ELb1ELb1ELb1ELb0EEENS1_21CollectiveEpilogueFwdINS6_IJSA_SC_SB_EEES9_NS_10bfloat16_tESG_Li384ELb0ELb1ELb1ELb1EEENS1_19SingleTileSchedulerILb0ELb1ELb1ELi192EEEEEEEEEvNT_6ParamsE,(.L_x_2722 - _ZN7cutlass13device_kernelIN5flash11enable_sm90INS1_16FlashAttnFwdSm90INS1_25CollectiveMainloopFwdSm90ILi2EN4cute5tupleIJNS5_1CILi1EEES8_S8_EEENS6_IJNS7_ILi192EEENS7_ILi160EEENS7_ILi64EEEEEELi64ENS_12float_e4m3_tEfNS_4arch4Sm90ELb0ELb1ELb0ELb0ELb1ELb0ELb0ELb1ELb1ELb1ELb1ELb0EEENS1_21CollectiveEpilogueFwdINS6_IJSA_SC_SB_EEES9_NS_10bfloat16_tESG_Li384ELb0ELb1ELb1ELb1EEENS1_19SingleTileSchedulerILb0ELb1ELb1ELi192EEEEEEEEEvNT_6ParamsE)
        .other          _ZN7cutlass13device_kernelIN5flash11enable_sm90INS1_16FlashAttnFwdSm90INS1_25CollectiveMainloopFwdSm90ILi2EN4cute5tupleIJNS5_1CILi1EEES8_S8_EEENS6_IJNS7_ILi192EEENS7_ILi160EEENS7_ILi64EEEEEELi64ENS_12float_e4m3_tEfNS_4arch4Sm90ELb0ELb1ELb0ELb0ELb1ELb0ELb0ELb1ELb1ELb1ELb1ELb0EEENS1_21CollectiveEpilogueFwdINS6_IJSA_SC_SB_EEES9_NS_10bfloat16_tESG_Li384ELb0ELb1ELb1ELb1EEENS1_19SingleTileSchedulerILb0ELb1ELb1ELi192EEEEEEEEEvNT_6ParamsE,@"STO_CUDA_ENTRY STV_DEFAULT"
_ZN7cutlass13device_kernelIN5flash11enable_sm90INS1_16FlashAttnFwdSm90INS1_25CollectiveMainloopFwdSm90ILi2EN4cute5tupleIJNS5_1CILi1EEES8_S8_EEENS6_IJNS7_ILi192EEENS7_ILi160EEENS7_ILi64EEEEEELi64ENS_12float_e4m3_tEfNS_4arch4Sm90ELb0ELb1ELb0ELb0ELb1ELb0ELb0ELb1ELb1ELb1ELb1ELb0EEENS1_21CollectiveEpilogueFwdINS6_IJSA_SC_SB_EEES9_NS_10bfloat16_tESG_Li384ELb0ELb1ELb1ELb1EEENS1_19SingleTileSchedulerILb0ELb1ELb1ELi192EEEEEEEEEvNT_6ParamsE:
        /* <DEDUP_REMOVED lines=45> */
.L_x_811:
        /* <DEDUP_REMOVED lines=22> */
.L_x_812:
        /* <DEDUP_REMOVED lines=18> */
.L_x_813:
        /* <DEDUP_REMOVED lines=22> */
.L_x_814:
        /* <DEDUP_REMOVED lines=23> */
.L_x_815:
        /* <DEDUP_REMOVED lines=9> */
.L_x_818:
        /* <DEDUP_REMOVED lines=24> */
[----:B------:R-:W-:Y:S01]  /*0a30*/  UISETP.NE.AND.EX UP0, UPT, UR7, URZ, UPT, UP0 ;  /* 0x0000003f0700728c */ /* 0x000fe2000bf05300 */
[----:B------:R-:W0:Y:S01]  /*0a40*/  LDC.64 R8, c[0x0][0x418] ;  /* 0x00010600ff087b82 */ /* 0x000e220000000a00 */
[----:B------:R-:W-:Y:S02]  /*0a50*/  UISETP.NE.AND.EX UP1, UPT, UR9, URZ, UPT, UP1 ;  /* 0x0000003f0900728c */ /* 0x000fe4000bf25310 */
[----:B------:R-:W-:-:S02]  /*0a60*/  USHF.R.S32.HI UR43, URZ, 0x1f, UR41 ;  /* 0x0000001f3f2b7899 */ /* 0x000fc40008011429 */
[----:B------:R-:W-:Y:S02]  /*0a70*/  PLOP3.LUT P0, PT, PT, PT, UP0, 0x80, 0x0 ;  /* 0x000000000000781c */ /* 0x000fe40003f0f008 */
[----:B------:R-:W-:Y:S01]  /*0a80*/  PLOP3.LUT P1, PT, PT, PT, UP1, 0x80, 0x0 ;  /* 0x000000000000781c */ /* 0x000fe20003f2f018 */
[----:B------:R-:W1:Y:S02]  /*0a90*/  LDC R19, c[0x0][0x288] ;  /* 0x0000a200ff137b82 */ /* 0x000e640000000800 */
[----:B------:R-:W-:Y:S02]  /*0aa0*/  @UP0 ULDC.64 UR12, c[0x0][0x9a8] ;  /* 0x00026a00000c0ab9 */ /* 0x000fe40000000a00 */
[----:B------:R-:W-:Y:S01]  /*0ab0*/  @UP1 ULDC.64 UR16, c[0x0][0x9b8] ;  /* 0x00026e0000101ab9 */ /* 0x000fe20000000a00 */
[----:B------:R-:W-:Y:S02]  /*0ac0*/  @UP0 UIMAD UR5, UR43, UR12, URZ ;  /* 0x0000000c2b0502a4 */ /* 0x000fe4000f8e023f */
[----:B------:R-:W-:Y:S01]  /*0ad0*/  @UP1 UIMAD UR15, UR43, UR16, URZ ;  /* 0x000000102b0f12a4 */ /* 0x000fe2000f8e023f */
[----:B------:R-:W2:Y:S01]  /*0ae0*/  LDC R16, c[0x0][0x424] ;  /* 0x00010900ff107b82 */ /* 0x000ea20000000800 */
[----:B------:R-:W-:-:S02]  /*0af0*/  @UP0 UIMAD UR14, UR41, UR13, UR5 ;  /* 0x0000000d290e02a4 */ /* 0x000fc4000f8e0205 */
[----:B------:R-:W-:Y:S02]  /*0b00*/  @UP0 UIMAD.WIDE.U32 UR10, UR41, UR12, URZ ;  /* 0x0000000c290a02a5 */ /* 0x000fe4000f8e003f */
[----:B------:R-:W-:Y:S02]  /*0b10*/  @UP0 USHF.R.S32.HI UR5, URZ, 0x1f, UR42 ;  /* 0x0000001f3f050899 */ /* 0x000fe4000801142a */
[----:B------:R-:W-:Y:S01]  /*0b20*/  @UP1 UIMAD.WIDE.U32 UR12, UR41, UR16, URZ ;  /* 0x00000010290c12a5 */ /* 0x000fe2000f8e003f */
[----:B------:R-:W3:Y:S01]  /*0b30*/  LDC R11, c[0x0][0x2f0] ;  /* 0x0000bc00ff0b7b82 */ /* 0x000ee20000000800 */
[----:B------:R-:W-:Y:S02]  /*0b40*/  @UP1 UIMAD UR15, UR41, UR17, UR15 ;  /* 0x00000011290f12a4 */ /* 0x000fe4000f8e020f */
[----:B------:R-:W-:Y:S01]  /*0b50*/  @UP1 USHF.R.S32.HI UR20, URZ, 0x1f, UR42 ;  /* 0x0000001f3f141899 */ /* 0x000fe2000801142a */
[----:B------:R-:W-:Y:S01]  /*0b60*/  @UP0 ULDC.64 UR16, c[0x0][0x9b0] ;  /* 0x00026c0000100ab9 */ /* 0x000fe20000000a00 */
[----:B------:R-:W-:Y:S01]  /*0b70*/  @UP1 ULDC.64 UR18, c[0x0][0x9c0] ;  /* 0x0002700000121ab9 */ /* 0x000fe20000000a00 */
[----:B------:R-:W-:-:S02]  /*0b80*/  @UP0 UIMAD UR5, UR5, UR16, URZ ;  /* 0x00000010050502a4 */ /* 0x000fc4000f8e023f */
[----:B------:R-:W-:Y:S02]  /*0b90*/  @UP0 UIADD3 UR11, UR11, UR14, URZ ;  /* 0x0000000e0b0b0290 */ /* 0x000fe4000fffe03f */
[----:B------:R-:W-:Y:S02]  /*0ba0*/  @UP1 UIMAD UR14, UR20, UR18, URZ ;  /* 0x00000012140e12a4 */ /* 0x000fe4000f8e023f */
[----:B------:R-:W-:Y:S02]  /*0bb0*/  @UP1 UIADD3 UR13, UR13, UR15, URZ ;  /* 0x0000000f0d0d1290 */ /* 0x000fe4000fffe03f */
[----:B------:R-:W-:Y:S02]  /*0bc0*/  @UP0 UIMAD UR5, UR42, UR17, UR5 ;  /* 0x000000112a0502a4 */ /* 0x000fe4000f8e0205 */
[----:B------:R-:W-:Y:S02]  /*0bd0*/  @UP0 UIMAD.WIDE.U32 UR10, UR42, UR16, UR10 ;  /* 0x000000102a0a02a5 */ /* 0x000fe4000f8e000a */
[----:B------:R-:W-:-:S02]  /*0be0*/  @UP1 UIMAD UR14, UR42, UR19, UR14 ;  /* 0x000000132a0e12a4 */ /* 0x000fc4000f8e020e */
[----:B------:R-:W-:Y:S02]  /*0bf0*/  @UP1 UIMAD.WIDE.U32 UR12, UR42, UR18, UR12 ;  /* 0x000000122a0c12a5 */ /* 0x000fe4000f8e000c */
[----:B------:R-:W-:Y:S02]  /*0c00*/  @UP0 UIADD3 UR11, UR11, UR5, URZ ;  /* 0x000000050b0b0290 */ /* 0x000fe4000fffe03f */
[----:B------:R-:W-:Y:S02]  /*0c10*/  @UP0 ULEA UR6, UP2, UR10, UR6, 0x2 ;  /* 0x000000060a060291 */ /* 0x000fe4000f84103f */
[----:B------:R-:W-:Y:S02]  /*0c20*/  @UP1 UIADD3 UR5, UR13, UR14, URZ ;  /* 0x0000000e0d051290 */ /* 0x000fe4000fffe03f */
[----:B------:R-:W-:Y:S02]  /*0c30*/  @UP1 ULEA UR8, UP3, UR12, UR8, 0x2 ;  /* 0x000000080c081291 */ /* 0x000fe4000f86103f */
[----:B------:R-:W-:Y:S01]  /*0c40*/  @UP0 ULEA.HI.X UR7, UR10, UR7, UR11, 0x2, UP2 ;  /* 0x000000070a070291 */ /* 0x000fe200090f140b */
[----:B------:R-:W-:Y:S01]  /*0c50*/  IMAD.U32 R2, RZ, RZ, UR6 ;  /* 0x00000006ff027e24 */ /* 0x000fe2000f8e00ff */
[----:B------:R-:W-:-:S02]  /*0c60*/  @UP1 ULEA.HI.X UR9, UR12, UR9, UR5, 0x2, UP3 ;  /* 0x000000090c091291 */ /* 0x000fc400098f1405 */
[----:B------:R-:W-:Y:S01]  /*0c70*/  IMAD.U32 R4, RZ, RZ, UR8 ;  /* 0x00000008ff047e24 */ /* 0x000fe2000f8e00ff */
[----:B------:R-:W4:Y:S01]  /*0c80*/  S2UR UR49, SR_CTAID.X ;  /* 0x00000000003179c3 */ /* 0x000f220000002500 */
[----:B------:R-:W-:Y:S01]  /*0c90*/  IMAD.U32 R3, RZ, RZ, UR7 ;  /* 0x00000007ff037e24 */ /* 0x000fe2000f8e00ff */
[----:B------:R-:W-:Y:S01]  /*0ca0*/  ULDC UR5, c[0x0][0x448] ;  /* 0x0001120000057ab9 */ /* 0x000fe20000000800 */
[----:B------:R-:W-:Y:S01]  /*0cb0*/  IMAD.U32 R5, RZ, RZ, UR9 ;  /* 0x00000009ff057e24 */ /* 0x000fe2000f8e00ff */
[----:B------:R-:W-:Y:S01]  /*0cc0*/  ULDC.64 UR6, c[0x0][0x9e0] ;  /* 0x0002780000067ab9 */ /* 0x000fe20000000a00 */
[----:B------:R-:W-:Y:S01]  /*0cd0*/  ULDC UR11, c[0x0][0x988] ;  /* 0x00026200000b7ab9 */ /* 0x000fe20000000800 */
[----:B------:R1:W5:Y:S04]  /*0ce0*/  @P0 LDG.E R7, desc[UR50][R2.64] ;  /* 0x0000003202070981 */ /* 0x000368000c1e1900 */
[----:B------:R-:W5:Y:S01]  /*0cf0*/  @P1 LDG.E R0, desc[UR50][R4.64] ;  /* 0x0000003204001981 */ /* 0x000f62000c1e1900 */
[----:B0-----:R-:W-:Y:S01]  /*0d00*/  ISETP.NE.U32.AND P0, PT, R8, RZ, PT ;  /* 0x000000ff0800720c */ /* 0x001fe20003f05070 */
[----:B------:R-:W-:Y:S01]  /*0d10*/  UISETP.NE.AND UP5, UPT, UR5, 0x1, UPT ;  /* 0x000000010500788c */ /* 0x000fe2000bfa5270 */
[----:B------:R-:W-:Y:S01]  /*0d20*/  VIADD R22, R17, 0xffffff80 ;  /* 0xffffff8011167836 */ /* 0x000fe20000000000 */
[----:B------:R-:W-:Y:S01]  /*0d30*/  UISETP.GE.AND UP4, UPT, UR7, 0x1, UPT ;  /* 0x000000010700788c */ /* 0x000fe2000bf86270 */
[----:B------:R-:W-:Y:S01]  /*0d40*/  ISETP.NE.AND.EX P0, PT, R9, RZ, PT, P0 ;  /* 0x000000ff0900720c */ /* 0x000fe20003f05300 */
[----:B------:R-:W-:Y:S01]  /*0d50*/  UP2UR UR45, UPR, URZ, 0x20 ;  /* 0x000000203f2d7883 */ /* 0x000fe20008000000 */
[----:B-1----:R-:W-:Y:S01]  /*0d60*/  IADD3 R3, -R19, 0x1, RZ ;  /* 0x0000000113037810 */ /* 0x002fe20007ffe1ff */
[----:B------:R-:W-:Y:S01]  /*0d70*/  UP2UR UR48, UPR, URZ, 0x10 ;  /* 0x000000103f307883 */ /* 0x000fe20008000000 */
[----:B--2---:R-:W-:-:S02]  /*0d80*/  SEL R16, R16, 0x1, P0 ;  /* 0x0000000110107807 */ /* 0x004fc40000000000 */
[----:B------:R-:W-:Y:S02]  /*0d90*/  PLOP3.LUT P0, PT, PT, PT, UP4, 0x40, 0x0 ;  /* 0x000000000000781c */ /* 0x000fe40003f0e848 */
[----:B------:R-:W-:Y:S01]  /*0da0*/  @UP5 ULDC UR9, c[0x0][0x44c] ;  /* 0x0001130000095ab9 */ /* 0x000fe20000000800 */
[CC--:B---3--:R-:W-:Y:S01]  /*0db0*/  IMAD R3, R16.reuse, R11.reuse, R3 ;  /* 0x0000000b10037224 */ /* 0x0c8fe200078e0203 */
[----:B----4-:R-:W-:Y:S01]  /*0dc0*/  UIMAD UR49, UR49, 0xc0, URZ ;  /* 0x000000c0313178a4 */ /* 0x010fe2000f8e023f */
[----:B------:R-:W-:Y:S01]  /*0dd0*/  IMAD R17, R16, R11, RZ ;  /* 0x0000000b10117224 */ /* 0x000fe200078e02ff */
[----:B------:R-:W-:Y:S02]  /*0de0*/  @UP5 ULDC UR12, c[0x0][0x450] ;  /* 0x00011400000c5ab9 */ /* 0x000fe40000000800 */
[----:B------:R-:W-:Y:S01]  /*0df0*/  R2UR UR10, R3 ;  /* 0x00000000030a72ca */ /* 0x000fe200000e0000 */
[----:B------:R-:W-:Y:S02]  /*0e00*/  @UP5 UIADD3 UR8, UR49, 0xbf, URZ ;  /* 0x000000bf31085890 */ /* 0x000fe4000fffe03f */
[----:B------:R-:W-:-:S02]  /*0e10*/  UIADD3 UR5, UR49, 0xbf, URZ ;  /* 0x000000bf31057890 */ /* 0x000fc4000fffe03f */
[----:B------:R-:W-:-:S04]  /*0e20*/  UIMAD.WIDE.U32 UR8, UR8, UR9, URZ ;  /* 0x00000009080872a5 */ /* 0x000fc8000f8e003f */
[----:B------:R-:W-:-:S04]  /*0e30*/  @UP5 USHF.R.U32.HI UR5, URZ, UR12, UR9 ;  /* 0x0000000c3f055299 */ /* 0x000fc80008011609 */
[----:B------:R-:W-:-:S04]  /*0e40*/  UIADD3 UR8, UR10, UR5, URZ ;  /* 0x000000050a087290 */ /* 0x000fc8000fffe03f */
[----:B------:R-:W-:Y:S01]  /*0e50*/  UIADD3 UR6, UR8, UR6, URZ ;  /* 0x0000000608067290 */ /* 0x000fe2000fffe03f */
[----:B-----5:R-:W-:-:S04]  /*0e60*/  FMUL.FTZ R0, R7, R0 ;  /* 0x0000000007007220 */ /* 0x020fc80000410000 */
[----:B------:R-:W-:-:S05]  /*0e70*/  FMUL.FTZ R0, R0, UR11 ;  /* 0x0000000b00007c20 */ /* 0x000fca0008410000 */
[----:B------:R-:W-:Y:S01]  /*0e80*/  R2UR UR44, R0 ;  /* 0x00000000002c72ca */ /* 0x000fe200000e0000 */
[----:B------:R-:W-:Y:S01]  /*0e90*/  IMAD.U32 R0, RZ, RZ, UR6 ;  /* 0x00000006ff007e24 */ /* 0x000fe2000f8e00ff */
[----:B------:R-:W-:-:S13]  /*0ea0*/  @P0 BRA `(.L_x_820) ;  /* 0x0000000000400947 */ /* 0x000fda0003800000 */
[----:B------:R-:W-:Y:S01]  /*0eb0*/  ISETP.LT.AND P0, PT, RZ, UR8, PT ;  /* 0x00000008ff007c0c */ /* 0x000fe2000bf01270 */
[----:B------:R-:W-:-:S12]  /*0ec0*/  UIADD3 UR5, UR8, -0x1, URZ ;  /* 0xffffffff08057890 */ /* 0x000fd8000fffe03f */
[----:B------:R-:W-:Y:S05]  /*0ed0*/  @P0 BRA `(.L_x_821) ;  /* 0x00000000001c0947 */ /* 0x000fea0003800000 */
[----:B------:R-:W-:Y:S02]  /*0ee0*/  UISETP.NE.AND UP0, UPT, UR7, 0x1, UPT ;  /* 0x000000010700788c */ /* 0x000fe4000bf05270 */
[----:B------:R-:W-:-:S09]  /*0ef0*/  UIADD3 UR5, -UR8, URZ, URZ ;  /* 0x0000003f08057290 */ /* 0x000fd2000fffe13f */
[----:B------:R-:W-:Y:S02]  /*0f00*/  @UP0 ULDC.64 UR10, c[0x0][0x9e8] ;  /* 0x00027a00000a0ab9 */ /* 0x000fe40000000a00 */
[----:B------:R-:W-:-:S04]  /*0f10*/  UIMAD.WIDE.U32 UR8, UR5, UR10, URZ ;  /* 0x0000000a050872a5 */ /* 0x000fc8000f8e003f */
[----:B------:R-:W-:-:S04]  /*0f20*/  @UP0 USHF.R.U32.HI UR5, URZ, UR11, UR9 ;  /* 0x0000000b3f050299 */ /* 0x000fc80008011609 */
[----:B------:R-:W-:Y:S01]  /*0f30*/  ULOP3.LUT UR5, URZ, UR5, URZ, 0x33, !UPT ;  /* 0x000000053f057292 */ /* 0x000fe2000f8e333f */
[----:B------:R-:W-:Y:S11]  /*0f40*/  BRA `(.L_x_822) ;  /* 0x0000000000107947 */ /* 0x000ff60003800000 */
.L_x_821:
[----:B------:R-:W-:-:S11]  /*0f50*/  UISETP.NE.AND UP0, UPT, UR7, 0x1, UPT ;  /* 0x000000010700788c */ /* 0x000fd6000bf05270 */
[----:B------:R-:W-:Y:S02]  /*0f60*/  @UP0 ULDC.64 UR10, c[0x0][0x9e8] ;  /* 0x00027a00000a0ab9 */ /* 0x000fe40000000a00 */
[----:B------:R-:W-:-:S04]  /*0f70*/  UIMAD.WIDE.U32 UR8, UR5, UR10, URZ ;  /* 0x0000000a050872a5 */ /* 0x000fc8000f8e003f */
[----:B------:R-:W-:-:S12]  /*0f80*/  @UP0 USHF.R.U32.HI UR5, URZ, UR11, UR9 ;  /* 0x0000000b3f050299 */ /* 0x000fd80008011609 */
.L_x_822:
[----:B------:R-:W-:-:S06]  /*0f90*/  UIMAD UR5, UR5, UR7, UR7 ;  /* 0x00000007050572a4 */ /* 0x000fcc000f8e0207 */
[----:B------:R-:W-:-:S07]  /*0fa0*/  VIMNMX R0, R0, UR5, PT ;  /* 0x0000000500007c48 */ /* 0x000fce000bfe0100 */
.L_x_820:
[----:B------:R-:W-:Y:S01]  /*0fb0*/  UISETP.NE.AND UP0, UPT, UR45, URZ, UPT ;  /* 0x0000003f2d00728c */ /* 0x000fe2000bf05270 */
[-C--:B------:R-:W-:Y:S01]  /*0fc0*/  IMAD R19, R16, R11.reuse, -R19 ;  /* 0x0000000b10137224 */ /* 0x080fe200078e0a13 */
[----:B------:R-:W-:Y:S01]  /*0fd0*/  UMOV UR5, UR49 ;  /* 0x0000003100057c82 */ /* 0x000fe20008000000 */
[----:B------:R-:W-:Y:S02]  /*0fe0*/  VIADD R2, R0, 0x9f ;  /* 0x0000009f00027836 */ /* 0x000fe40000000000 */
[----:B------:R-:W-:Y:S01]  /*0ff0*/  IMAD R0, R16, R11, 0x9f ;  /* 0x0000009f10007424 */ /* 0x000fe200078e020b */
[----:B------:R-:W-:Y:S01]  /*1000*/  R2UR UR6, R19 ;  /* 0x00000000130672ca */ /* 0x000fe200000e0000 */
[----:B------:R-:W-:-:S04]  /*1010*/  IMAD.HI R2, R2, 0x66666667, RZ ;  /* 0x6666666702027827 */ /* 0x000fc800078e02ff */
[----:B------:R-:W-:Y:S01]  /*1020*/  @UP0 ULDC UR8, c[0x0][0x44c] ;  /* 0x0001130000080ab9 */ /* 0x000fe20000000800 */
[----:B------:R-:W-:Y:S01]  /*1030*/  @UP0 ULDC UR10, c[0x0][0x450] ;  /* 0x00011400000a0ab9 */ /* 0x000fe20000000800 */
[----:B------:R-:W-:Y:S01]  /*1040*/  UIMAD.WIDE.U32 UR8, UR49, UR8, URZ ;  /* 0x00000008310872a5 */ /* 0x000fe2000f8e003f */
[----:B------:R-:W-:Y:S01]  /*1050*/  IMAD.HI R0, R0, 0x66666667, RZ ;  /* 0x6666666700007827 */ /* 0x000fe200078e02ff */
[----:B------:R-:W-:Y:S02]  /*1060*/  SHF.R.U32.HI R5, RZ, 0x1f, R2 ;  /* 0x0000001fff057819 */ /* 0x000fe40000011602 */
[----:B------:R-:W-:Y:S02]  /*1070*/  @UP0 USHF.R.U32.HI UR5, URZ, UR10, UR9 ;  /* 0x0000000a3f050299 */ /* 0x000fe40008011609 */
[----:B------:R-:W-:Y:S01]  /*1080*/  UISETP.GE.AND UP0, UPT, UR7, 0x1, UPT ;  /* 0x000000010700788c */ /* 0x000fe2000bf06270 */
[----:B------:R-:W-:Y:S01]  /*1090*/  SHF.R.U32.HI R3, RZ, 0x1f, R0 ;  /* 0x0000001fff037819 */ /* 0x000fe20000011600 */
[----:B------:R-:W-:Y:S01]  /*10a0*/  UIADD3 UR5, UR6, UR5, URZ ;  /* 0x0000000506057290 */ /* 0x000fe2000fffe03f */
[----:B------:R-:W-:-:S02]  /*10b0*/  LEA.HI.SX32 R2, R2, R5, 0x1a ;  /* 0x0000000502027211 */ /* 0x000fc400078fd2ff */
[----:B------:R-:W-:Y:S01]  /*10c0*/  ULDC UR6, c[0x0][0x9dc] ;  /* 0x0002770000067ab9 */ /* 0x000fe20000000800 */
[----:B------:R-:W-:Y:S01]  /*10d0*/  PLOP3.LUT P0, PT, PT, PT, UP0, 0x40, 0x0 ;  /* 0x000000000000781c */ /* 0x000fe20003f0e808 */
[----:B------:R-:W-:Y:S01]  /*10e0*/  UIADD3 UR6, UR5, -UR6, URZ ;  /* 0x8000000605067290 */ /* 0x000fe2000fffe03f */
[----:B------:R-:W-:-:S04]  /*10f0*/  LEA.HI.SX32 R3, R0, R3, 0x1a ;  /* 0x0000000300037211 */ /* 0x000fc800078fd2ff */
[----:B------:R-:W-:-:S07]  /*1100*/  VIMNMX R18, R3, R2, PT ;  /* 0x0000000203127248 */ /* 0x000fce0003fe0100 */
[----:B------:R-:W-:Y:S05]  /*1110*/  @P0 BRA `(.L_x_823) ;  /* 0x0000000000440947 */ /* 0x000fea0003800000 */
[----:B------:R-:W-:-:S06]  /*1120*/  UISETP.GT.AND UP0, UPT, UR5, -0x1, UPT ;  /* 0xffffffff0500788c */ /* 0x000fcc000bf04270 */
[----:B------:R-:W-:-:S13]  /*1130*/  PLOP3.LUT P0, PT, PT, PT, UP0, 0x80, 0x0 ;  /* 0x000000000000781c */ /* 0x000fda0003f0f008 */
[----:B------:R-:W-:Y:S05]  /*1140*/  @P0 BRA `(.L_x_824) ;  /* 0x00000000001c0947 */ /* 0x000fea0003800000 */
[----:B------:R-:W-:Y:S02]  /*1150*/  UISETP.NE.AND UP0, UPT, UR7, 0x1, UPT ;  /* 0x000000010700788c */ /* 0x000fe4000bf05270 */
[----:B------:R-:W-:-:S09]  /*1160*/  ULOP3.LUT UR5, URZ, UR5, URZ, 0x33, !UPT ;  /* 0x000000053f057292 */ /* 0x000fd2000f8e333f */
[----:B------:R-:W-:Y:S02]  /*1170*/  @UP0 ULDC.64 UR10, c[0x0][0x9e8] ;  /* 0x00027a00000a0ab9 */ /* 0x000fe40000000a00 */
[----:B------:R-:W-:-:S04]  /*1180*/  UIMAD.WIDE.U32 UR8, UR5, UR10, URZ ;  /* 0x0000000a050872a5 */ /* 0x000fc8000f8e003f */
[----:B------:R-:W-:-:S04]  /*1190*/  @UP0 USHF.R.U32.HI UR5, URZ, UR11, UR9 ;  /* 0x0000000b3f050299 */ /* 0x000fc80008011609 */
[----:B------:R-:W-:Y:S01]  /*11a0*/  ULOP3.LUT UR5, URZ, UR5, URZ, 0x33, !UPT ;  /* 0x000000053f057292 */ /* 0x000fe2000f8e333f */
[----:B------:R-:W-:Y:S11]  /*11b0*/  BRA `(.L_x_825) ;  /* 0x0000000000107947 */ /* 0x000ff60003800000 */
.L_x_824:
[----:B------:R-:W-:-:S11]  /*11c0*/  UISETP.NE.AND UP0, UPT, UR7, 0x1, UPT ;  /* 0x000000010700788c */ /* 0x000fd6000bf05270 */
[----:B------:R-:W-:Y:S02]  /*11d0*/  @UP0 ULDC.64 UR10, c[0x0][0x9e8] ;  /* 0x00027a00000a0ab9 */ /* 0x000fe40000000a00 */
[----:B------:R-:W-:-:S04]  /*11e0*/  UIMAD.WIDE.U32 UR8, UR5, UR10, URZ ;  /* 0x0000000a050872a5 */ /* 0x000fc8000f8e003f */
[----:B------:R-:W-:-:S12]  /*11f0*/  @UP0 USHF.R.U32.HI UR5, URZ, UR11, UR9 ;  /* 0x0000000b3f050299 */ /* 0x000fd80008011609 */
.L_x_825:
[----:B------:R-:W-:-:S04]  /*1200*/  UIMAD UR5, UR5, UR7, URZ ;  /* 0x00000007050572a4 */ /* 0x000fc8000f8e023f */
[----:B------:R-:W-:-:S04]  /*1210*/  UISETP.LT.AND UP0, UPT, UR6, UR5, UPT ;  /* 0x000000050600728c */ /* 0x000fc8000bf01270 */
[----:B------:R-:W-:-:S12]  /*1220*/  USEL UR6, UR6, UR5, !UP0 ;  /* 0x0000000506067287 */ /* 0x000fd8000c000000 */
.L_x_823:
[----:B------:R-:W-:Y:S02]  /*1230*/  UIMAD.WIDE UR6, UR6, 0x66666667, URZ ;  /* 0x66666667060678a5 */ /* 0x000fe4000f8e023f */
[----:B------:R-:W-:Y:S02]  /*1240*/  USHF.R.U32.HI UR10, URZ, 0x10, UR4 ;  /* 0x000000103f0a7899 */ /* 0x000fe40008011604 */
[----:B------:R-:W-:Y:S02]  /*1250*/  USHF.R.U32.HI UR5, URZ, 0x1f, UR7 ;  /* 0x0000001f3f057899 */ /* 0x000fe40008011607 */
[----:B------:R-:W-:Y:S02]  /*1260*/  ULOP3.LUT UR46, UR4, 0xffff, URZ, 0xc0, !UPT ;  /* 0x0000ffff042e7892 */ /* 0x000fe4000f8ec03f */
[----:B------:R-:W-:Y:S01]  /*1270*/  ULEA.HI.SX32 UR5, UR7, UR5, 0x1a ;  /* 0x0000000507057291 */ /* 0x000fe2000f8fd23f */
[----:B------:R-:W-:-:S03]  /*1280*/  UMOV UR4, URZ ;  /* 0x0000003f00047c82 */ /* 0x000fc60008000000 */
[----:B------:R-:W-:-:S04]  /*1290*/  UISETP.LT.AND UP0, UPT, URZ, UR5, UPT ;  /* 0x000000053f00728c */ /* 0x000fc8000bf01270 */
[----:B------:R-:W-:Y:S02]  /*12a0*/  USEL UR9, URZ, UR5, !UP0 ;  /* 0x000000053f097287 */ /* 0x000fe4000c000000 */
[----:B------:R-:W-:-:S04]  /*12b0*/  UISETP.NE.AND UP0, UPT, UR10, URZ, UPT ;  /* 0x0000003f0a00728c */ /* 0x000fc8000bf05270 */
[----:B------:R-:W-:-:S07]  /*12c0*/  ISETP.GT.AND P0, PT, R18, UR9, PT ;  /* 0x0000000912007c0c */ /* 0x000fce000bf04270 */
[----:B------:R-:W-:-:S06]  /*12d0*/  @!UP0 ULDC UR10, c[0x0][0x9f0] ;  /* 0x00027c00000a8ab9 */ /* 0x000fcc0000000800 */
[----:B------:R-:W-:Y:S05]  /*12e0*/  @!P0 BRA `(.L_x_826) ;  /* 0x00000000008c8947 */ /* 0x000fea0003800000 */
[----:B------:R-:W-:Y:S01]  /*12f0*/  IMAD.U32 R5, RZ, RZ, UR10 ;  /* 0x0000000aff057e24 */ /* 0x000fe2000f8e00ff */
[----:B------:R-:W-:-:S04]  /*1300*/  UMOV UR4, URZ ;  /* 0x0000003f00047c82 */ /* 0x000fc80008000000 */
[----:B------:R-:W-:-:S04]  /*1310*/  IABS R0, R5 ;  /* 0x0000000500007213 */ /* 0x000fc80000000000 */
[----:B------:R-:W-:Y:S02]  /*1320*/  R2UR UR11, R0 ;  /* 0x00000000000b72ca */ /* 0x000fe400000e0000 */
[----:B------:R-:W-:Y:S02]  /*1330*/  IADD3 R0, R5, -0x1, R18 ;  /* 0xffffffff05007810 */ /* 0x000fe40007ffe012 */
[----:B------:R-:W-:Y:S02]  /*1340*/  IABS R5, R5 ;  /* 0x0000000500057213 */ /* 0x000fe40000000000 */
[----:B------:R-:W-:-:S03]  /*1350*/  R2UR UR6, R0 ;  /* 0x00000000000672ca */ /* 0x000fc600000e0000 */
[----:B------:R-:W-:-:S04]  /*1360*/  IMAD.MOV R5, RZ, RZ, -R5 ;  /* 0x000000ffff057224 */ /* 0x000fc800078e0a05 */
[----:B------:R-:W0:Y:S06]  /*1370*/  I2F.RP R2, UR11 ;  /* 0x0000000b00027d06 */ /* 0x000e2c0008209400 */
[----:B------:R-:W-:-:S06]  /*1380*/  UIADD3 UR6, -UR9, UR6, URZ ;  /* 0x0000000609067290 */ /* 0x000fcc000fffe13f */
[----:B------:R-:W-:Y:S01]  /*1390*/  IMAD.U32 R0, RZ, RZ, UR6 ;  /* 0x00000006ff007e24 */ /* 0x000fe2000f8e00ff */
[----:B------:R-:W-:Y:S01]  /*13a0*/  ULOP3.LUT UR6, UR6, UR10, URZ, 0x3c, !UPT ;  /* 0x0000000a06067292 */ /* 0x000fe2000f8e3c3f */
[----:B0-----:R-:W0:Y:S03]  /*13b0*/  MUFU.RCP R2, R2 ;  /* 0x0000000200027308 */ /* 0x001e260000001000 */
[----:B------:R-:W-:-:S04]  /*13c0*/  IABS R0, R0 ;  /* 0x0000000000007213 */ /* 0x000fc80000000000 */
[----:B------:R-:W-:Y:S01]  /*13d0*/  R2UR UR8, R0 ;  /* 0x00000000000872ca */ /* 0x000fe200000e0000 */
[----:B------:R-:W-:Y:S02]  /*13e0*/  IMAD.MOV.U32 R0, RZ, RZ, R5 ;  /* 0x000000ffff007224 */ /* 0x000fe400078e0005 */
[----:B0-----:R-:W-:-:S06]  /*13f0*/  VIADD R3, R2, 0xffffffe ;  /* 0x0ffffffe02037836 */ /* 0x001fcc0000000000 */
        /* <DEDUP_REMOVED lines=18> */
.L_x_826:
[----:B------:R-:W-:Y:S02]  /*1520*/  UIMAD UR46, UR46, UR4, UR9 ;  /* 0x000000042e2e72a4 */ /* 0x000fe4000f8e0209 */
[----:B------:R-:W-:Y:S01]  /*1530*/  IMAD.U32 R3, RZ, RZ, UR4 ;  /* 0x00000004ff037e24 */ /* 0x000fe2000f8e00ff */
[----:B------:R-:W-:Y:S02]  /*1540*/  PLOP3.LUT P0, PT, PT, PT, PT, 0x80, 0x0 ;  /* 0x000000000000781c */ /* 0x000fe40003f0f070 */
[----:B------:R-:W-:Y:S01]  /*1550*/  CS2R R28, SRZ ;  /* 0x00000000001c7805 */ /* 0x000fe2000001ff00 */
[----:B------:R-:W-:Y:S01]  /*1560*/  IMAD.MOV.U32 R0, RZ, RZ, RZ ;  /* 0x000000ffff007224 */ /* 0x000fe200078e00ff */
[----:B------:R-:W-:Y:S02]  /*1570*/  CS2R R24, SRZ ;  /* 0x0000000000187805 */ /* 0x000fe4000001ff00 */
[----:B------:R-:W-:Y:S01]  /*1580*/  VIADDMNMX R18, R3, UR46, R18, PT ;  /* 0x0000002e03127c46 */ /* 0x000fe2000b800112 */
[----:B------:R-:W-:Y:S01]  /*1590*/  IMAD.MOV.U32 R2, RZ, RZ, RZ ;  /* 0x000000ffff027224 */ /* 0x000fe200078e00ff */
[----:B------:R-:W-:-:S02]  /*15a0*/  CS2R R30, SRZ ;  /* 0x00000000001e7805 */ /* 0x000fc4000001ff00 */
[----:B------:R-:W-:Y:S02]  /*15b0*/  CS2R R26, SRZ ;  /* 0x00000000001a7805 */ /* 0x000fe4000001ff00 */
[----:B------:R-:W-:Y:S02]  /*15c0*/  ISETP.GT.AND P1, PT, R18, UR46, PT ;  /* 0x0000002e12007c0c */ /* 0x000fe4000bf24270 */
        /* <DEDUP_REMOVED lines=11> */
[----:B------:R-:W-:Y:S01]  /*1680*/  CS2R R50, SRZ ;  /* 0x0000000000327805 */ /* 0x000fe2000001ff00 */
[----:B------:R-:W-:Y:S06]  /*1690*/  @!P1 BRA `(.L_x_827) ;  /* 0x000000ec00b49947 */ /* 0x000fec0003800000 */
[----:B------:R-:W-:Y:S01]  /*16a0*/  SHF.R.S32.HI R23, RZ, 0x1f, R22 ;  /* 0x0000001fff177819 */ /* 0x000fe20000011416 */
[----:B------:R-:W0:Y:S01]  /*16b0*/  S2UR UR52, SR_CgaCtaId ;  /* 0x00000000003479c3 */ /* 0x000e220000008800 */
[----:B------:R-:W-:Y:S01]  /*16c0*/  UMOV UR47, 0x400 ;  /* 0x00000400002f7882 */ /* 0x000fe20000000000 */
[----:B------:R-:W-:Y:S01]  /*16d0*/  UMOV UR37, 0x80000020 ;  /* 0x8000002000257882 */ /* 0x000fe20000000000 */
[----:B------:R-:W-:-:S04]  /*16e0*/  LEA.HI R104, R23, R22, RZ, 0x7 ;  /* 0x0000001617687211 */ /* 0x000fc800078f38ff */
[----:B------:R-:W-:-:S05]  /*16f0*/  SHF.R.S32.HI R105, RZ, 0x7, R104 ;  /* 0x00000007ff697819 */ /* 0x000fca0000011468 */
        /* <DEDUP_REMOVED lines=8> */
[----:B------:R-:W-:Y:S01]  /*1780*/  ULEA UR5, UR5, UR4, 0xc ;  /* 0x0000000405057291 */ /* 0x000fe2000f8e603f */
[----:B------:R-:W-:-:S03]  /*1790*/  PLOP3.LUT P0, PT, PT, PT, UP0, 0x80, 0x0 ;  /* 0x000000000000781c */ /* 0x000fc60003f0f008 */
[----:B------:R-:W-:-:S04]  /*17a0*/  USHF.R.U32.HI UR5, URZ, 0x4, UR5 ;  /* 0x000000043f057899 */ /* 0x000fc80008011605 */
[----:B------:R-:W-:-:S04]  /*17b0*/  ULOP3.LUT UR5, UR5, 0x3fff, URZ, 0xc0, !UPT ;  /* 0x00003fff05057892 */ /* 0x000fc8000f8ec03f */
[----:B------:R-:W-:-:S07]  /*17c0*/  ULOP3.LUT UR53, UR5, 0x10000, URZ, 0xfc, !UPT ;  /* 0x0001000005357892 */ /* 0x000fce000f8efc3f */
[----:B------:R-:W-:Y:S01]  /*17d0*/  UMOV UR36, UR53 ;  /* 0x0000003500247c82 */ /* 0x000fe20008000000 */
        /* <DEDUP_REMOVED lines=17> */
.L_x_828:
[----:B------:R-:W-:-:S04]  /*18f0*/  SHF.L.U32 R0, RZ, 0x1f, RZ ;  /* 0x0000001fff007819 */ /* 0x000fc800000006ff */
[----:B------:R-:W0:Y:S02]  /*1900*/  SYNCS.PHASECHK.TRANS64.TRYWAIT P0, [UR47+0x12400], R0 ;  /* 0x01240000ff0075a7 */ /* 0x000e24000800016f */
[----:B0-----:R-:W-:Y:S05]  /*1910*/  @!P0 BRA `(.L_x_829) ;  /* 0x0000014c00ec8947 */ /* 0x001fea0003800000 */
.L_x_973:
[----:B------:R-:W-:-:S06]  /*1920*/  ULOP3.LUT UR4, UR40, 0x1, URZ, 0xfc, !UPT ;  /* 0x0000000128047892 */ /* 0x000fcc000f8efc3f */
[----:B------:R-:W-:-:S05]  /*1930*/  IMAD.U32 R2, RZ, RZ, UR4 ;  /* 0x00000004ff027e24 */ /* 0x000fca000f8e00ff */
[----:B------:R-:W-:-:S13]  /*1940*/  ISETP.NE.AND P0, PT, R2, 0x3, PT ;  /* 0x000000030200780c */ /* 0x000fda0003f05270 */
[----:B------:R-:W-:Y:S05]  /*1950*/  @!P0 BRA `(.L_x_830) ;  /* 0x0000000000048947 */ /* 0x000fea0003800000 */
[----:B------:R-:W-:Y:S01]  /*1960*/  BPT.TRAP 0x1 ;  /* 0x000000040000795c */ /* 0x000fe20000300000 */
.L_x_830:
[----:B------:R1:W2:Y:S01]  /*1970*/  SYNCS.PHASECHK.TRANS64.TRYWAIT P1, [UR47+0x12430], R0 ;  /* 0x01243000ff0075a7 */ /* 0x0002a2000802016f */
[----:B------:R-:W-:Y:S05]  /*1980*/  @!P0 BRA `(.L_x_831) ;  /* 0x0000000000048947 */ /* 0x000fea0003800000 */
[----:B------:R-:W-:Y:S01]  /*1990*/  BPT.TRAP 0x1 ;  /* 0x000000040000795c */ /* 0x000fe20000300000 */
.L_x_831:
[----:B--2---:R-:W-:Y:S05]  /*19a0*/  @P1 BRA `(.L_x_832) ;  /* 0x0000000000081947 */ /* 0x004fea0003800000 */
[----:B------:R-:W2:Y:S02]  /*19b0*/  SYNCS.PHASECHK.TRANS64.TRYWAIT P1, [UR47+0x12430], R0 ;  /* 0x01243000ff0075a7 */ /* 0x000ea4000802016f */
[----:B--2---:R-:W-:Y:S05]  /*19c0*/  @!P1 BRA `(.L_x_833) ;  /* 0x0000014c00d89947 */ /* 0x004fea0003800000 */
.L_x_832:
[----:B------:R-:W-:Y:S05]  /*19d0*/  WARPSYNC.ALL ;  /* 0x0000000000007948 */ /* 0x000fea0003800000 */
[----:B------:R-:W-:Y:S01]  /*19e0*/  UIADD3 UR4, UR47, 0xd200, URZ ;  /* 0x0000d2002f047890 */ /* 0x000fe2000fffe03f */
[----:B------:R-:W-:Y:S01]  /*19f0*/  WARPGROUP.ARRIVE ;  /* 0x00000000000079c5 */ /* 0x000fe20000000000 */
[----:B------:R-:W-:Y:S01]  /*1a00*/  UMOV UR5, UR37 ;  /* 0x0000002500057c82 */ /* 0x000fe20008000000 */
[----:B------:R-:W-:Y:S01]  /*1a10*/  UMOV UR7, 0x80000020 ;  /* 0x8000002000077882 */ /* 0x000fe20000000000 */
[----:B------:R-:W-:Y:S01]  /*1a20*/  USHF.R.U32.HI UR4, URZ, 0x4, UR4 ;  /* 0x000000043f047899 */ /* 0x000fe20008011604 */
[----:B------:R-:W-:Y:S01]  /*1a30*/  UMOV UR39, 0x80000020 ;  /* 0x8000002000277882 */ /* 0x000fe20000000000 */
[----:B------:R-:W-:-:S02]  /*1a40*/  UMOV UR8, UR36 ;  /* 0x0000002400087c82 */ /* 0x000fc40008000000 */
[----:B------:R-:W-:Y:S01]  /*1a50*/  ULOP3.LUT UR4, UR4, 0x3fff, URZ, 0xc0, !UPT ;  /* 0x00003fff04047892 */ /* 0x000fe2000f8ec03f */
[----:B------:R-:W-:Y:S01]  /*1a60*/  UMOV UR9, UR37 ;  /* 0x0000002500097c82 */ /* 0x000fe20008000000 */
[----:B------:R-:W-:Y:S02]  /*1a70*/  UMOV UR11, 0x80000020 ;  /* 0x80000020000b7882 */ /* 0x000fe40000000000 */
[----:B------:R-:W-:Y:S01]  /*1a80*/  ULOP3.LUT UR6, UR4, 0x10000, URZ, 0xfc, !UPT ;  /* 0x0001000004067892 */ /* 0x000fe2000f8efc3f */
[----:B------:R-:W-:Y:S02]  /*1a90*/  UMOV UR15, 0x80000020 ;  /* 0x80000020000f7882 */ /* 0x000fe40000000000 */
[----:B------:R-:W-:Y:S01]  /*1aa0*/  UMOV UR4, UR36 ;  /* 0x0000002400047c82 */ /* 0x000fe20008000000 */
[----:B------:R-:W-:Y:S02]  /*1ab0*/  UIADD3 UR38, UR6, 0x80, URZ ;  /* 0x0000008006267890 */ /* 0x000fe4000fffe03f */
[----:B------:R-:W-:-:S02]  /*1ac0*/  UIADD3 UR10, UR6, 0x100, URZ ;  /* 0x00000100060a7890 */ /* 0x000fc4000fffe03f */
[----:B------:R-:W-:Y:S02]  /*1ad0*/  UIADD3 UR14, UR6, 0x82, URZ ;  /* 0x00000082060e7890 */ /* 0x000fe4000fffe03f */
[----:B------:R-:W-:Y:S01]  /*1ae0*/  QGMMA.64x32x32.F32.E4M3.E4M3 R88, gdesc[UR4], RZ, !UPT, gsb0 ;  /* 0x00600000045879f3 */ /* 0x000fe2000c0008ff */
[----:B------:R-:W-:Y:S02]  /*1af0*/  UIADD3 UR4, UR6, 0x180, URZ ;  /* 0x0000018006047890 */ /* 0x000fe4000fffe03f */
[----:B------:R-:W-:Y:S02]  /*1b00*/  UIADD3 UR5, UR6, 0x200, URZ ;  /* 0x0000020006057890 */ /* 0x000fe4000fffe03f */
[----:B------:R-:W-:Y:S01]  /*1b10*/  UIADD3 UR18, UR6, 0x102, URZ ;  /* 0x0000010206127890 */ /* 0x000fe2000fffe03f */
        /* <DEDUP_REMOVED lines=10> */
[----:B------:R-:W-:Y:S02]  /*1bc0*/  UIADD3 UR8, UR53, 0x2, URZ ;  /* 0x0000000235087890 */ /* 0x000fe4000fffe03f */
[----:B------:R-:W-:Y:S01]  /*1bd0*/  UIADD3 UR10, UR6, 0x2, URZ ;  /* 0x00000002060a7890 */ /* 0x000fe2000fffe03f */
[----:B------:R-:W-:Y:S01]  /*1be0*/  UMOV UR9, 0x80000020 ;  /* 0x8000002000097882 */ /* 0x000fe20000000000 */
[----:B------:R-:W-:Y:S01]  /*1bf0*/  UMOV UR11, 0x80000020 ;  /* 0x80000020000b7882 */ /* 0x000fe20000000000 */
[----:B------:R-:W-:Y:S02]  /*1c00*/  UMOV UR13, UR9 ;  /* 0x00000009000d7c82 */ /* 0x000fe40008000000 */
[----:B------:R-:W-:Y:S01]  /*1c10*/  UMOV UR12, UR8 ;  /* 0x00000008000c7c82 */ /* 0x000fe20008000000 */
[----:B------:R-:W-:Y:S01]  /*1c20*/  UMOV UR16, UR8 ;  /* 0x0000000800107c82 */ /* 0x000fe20008000000 */
[----:B------:R-:W-:Y:S01]  /*1c30*/  UMOV UR17, UR9 ;  /* 0x0000000900117c82 */ /* 0x000fe20008000000 */
[----:B------:R-:W-:-:S02]  /*1c40*/  WARPGROUP.DEPBAR.LE gsb0, 0x0 ;  /* 0x00008000000079c5 */ /* 0x000fc40000010000 */
[----:B------:R-:W-:-:S06]  /*1c50*/  WARPGROUP.ARRIVE ;  /* 0x00000000000079c5 */ /* 0x000fcc0000000000 */
[----:B------:R-:W-:Y:S01]  /*1c60*/  QGMMA.64x32x32.F32.E4M3.E4M3 R40, gdesc[UR36], RZ, !UPT, gsb0 ;  /* 0x00600000242879f3 */ /* 0x000fe2000c0008ff */
[----:B------:R-:W-:Y:S01]  /*1c70*/  UMOV UR38, UR5 ;  /* 0x0000000500267c82 */ /* 0x000fe20008000000 */
[----:B------:R-:W-:Y:S01]  /*1c80*/  UMOV UR39, 0x80000020 ;  /* 0x8000002000277882 */ /* 0x000fe20000000000 */
        /* <DEDUP_REMOVED lines=25> */
.L_x_834:
[----:B0-----:R-:W-:Y:S01]  /*1e20*/  LOP3.LUT R3, R104, 0xffffff80, RZ, 0xc0, !PT ;  /* 0xffffff8068037812 */ /* 0x001fe200078ec0ff */
[----:B------:R-:W-:Y:S01]  /*1e30*/  IMAD.HI R6, R105, 0x55555556, RZ ;  /* 0x5555555669067827 */ /* 0x000fe200078e02ff */
[----:B------:R-:W-:Y:S01]  /*1e40*/  LEA.HI R23, R23, R22, RZ, 0x2 ;  /* 0x0000001617177211 */ /* 0x000fe200078f10ff */
[----:B------:R-:W-:Y:S02]  /*1e50*/  UISETP.NE.AND UP1, UPT, UR45, URZ, UPT ;  /* 0x0000003f2d00728c */ /* 0x000fe4000bf25270 */
[----:B------:R-:W-:Y:S01]  /*1e60*/  IMAD.IADD R3, R22, 0x1, -R3 ;  /* 0x0000000116037824 */ /* 0x000fe200078e0a03 */
[----:B------:R-:W-:Y:S01]  /*1e70*/  LOP3.LUT R23, R23, 0xfffffffc, RZ, 0xc0, !PT ;  /* 0xfffffffc17177812 */ /* 0x000fe200078ec0ff */
[----:B------:R-:W-:Y:S01]  /*1e80*/  UISETP.NE.AND UP0, UPT, UR48, URZ, UPT ;  /* 0x0000003f3000728c */ /* 0x000fe2000bf05270 */
[----:B------:R-:W-:Y:S01]  /*1e90*/  LEA.HI R6, R6, R6, RZ, 0x1 ;  /* 0x0000000606067211 */ /* 0x000fe200078f08ff */
[----:B------:R-:W-:Y:S01]  /*1ea0*/  ULDC UR17, c[0x0][0x288] ;  /* 0x0000a20000117ab9 */ /* 0x000fe20000000800 */
[----:B-1----:R-:W-:Y:S01]  /*1eb0*/  SHF.R.S32.HI R0, RZ, 0x1f, R3 ;  /* 0x0000001fff007819 */ /* 0x002fe20000011403 */
[----:B------:R-:W-:Y:S01]  /*1ec0*/  IMAD.IADD R23, R22, 0x1, -R23 ;  /* 0x0000000116177824 */ /* 0x000fe200078e0a17 */
[----:B------:R-:W-:Y:S01]  /*1ed0*/  PLOP3.LUT P1, PT, PT, PT, UP1, 0x80, 0x0 ;  /* 0x000000000000781c */ /* 0x000fe20003f2f018 */
[----:B------:R-:W-:Y:S01]  /*1ee0*/  IMAD R6, R6, -0x3, R105 ;  /* 0xfffffffd06067824 */ /* 0x000fe200078e0269 */
[CC--:B------:R-:W-:Y:S01]  /*1ef0*/  LEA.HI R2, R0.reuse, R3.reuse, RZ, 0x2 ;  /* 0x0000000300027211 */ /* 0x0c0fe200078f10ff */
[----:B------:R-:W-:Y:S01]  /*1f00*/  @UP1 ULDC UR4, c[0x0][0x44c] ;  /* 0x0001130000041ab9 */ /* 0x000fe20000000800 */
[----:B------:R-:W-:Y:S01]  /*1f10*/  LEA.HI R4, R0, R3, RZ, 0x5 ;  /* 0x0000000300047211 */ /* 0x000fe200078f28ff */
[----:B------:R-:W-:Y:S01]  /*1f20*/  @UP1 ULDC UR5, c[0x0][0x450] ;  /* 0x0001140000051ab9 */ /* 0x000fe20000000800 */
[--C-:B------:R-:W-:Y:S01]  /*1f30*/  SHF.R.S32.HI R0, RZ, 0x2, R2.reuse ;  /* 0x00000002ff007819 */ /* 0x100fe20000011402 */
[----:B------:R-:W-:Y:S01]  /*1f40*/  ULDC UR20, c[0x0][0x9dc] ;  /* 0x0002770000147ab9 */ /* 0x000fe20000000800 */
[----:B------:R-:W-:Y:S01]  /*1f50*/  SHF.R.S32.HI R5, RZ, 0x1f, R2 ;  /* 0x0000001fff057819 */ /* 0x000fe20000011402 */
[----:B------:R-:W-:Y:S01]  /*1f60*/  ULOP3.LUT UR20, URZ, UR20, URZ, 0x33, !UPT ;  /* 0x000000143f147292 */ /* 0x000fe2000f8e333f */
[----:B------:R-:W-:Y:S01]  /*1f70*/  SHF.R.S32.HI R4, RZ, 0x5, R4 ;  /* 0x00000005ff047819 */ /* 0x000fe20000011404 */
[----:B------:R-:W-:Y:S01]  /*1f80*/  ULDC UR10, c[0x0][0x9e0] ;  /* 0x00027800000a7ab9 */ /* 0x000fe20000000800 */
[----:B------:R-:W-:-:S02]  /*1f90*/  LEA.HI R5, R5, R0, RZ, 0x3 ;  /* 0x0000000005057211 */ /* 0x000fc400078f18ff */
[----:B------:R-:W-:Y:S02]  /*1fa0*/  LEA.HI R7, R23, R23, RZ, 0x1 ;  /* 0x0000001717077211 */ /* 0x000fe400078f08ff */
[----:B------:R-:W-:Y:S02]  /*1fb0*/  LEA R8, R4, UR49, 0x4 ;  /* 0x0000003104087c11 */ /* 0x000fe4000f8e20ff */
[----:B------:R-:W-:Y:S02]  /*1fc0*/  LOP3.LUT R5, R5, 0xfffffff8, RZ, 0xc0, !PT ;  /* 0xfffffff805057812 */ /* 0x000fe400078ec0ff */
[----:B------:R-:W-:Y:S02]  /*1fd0*/  LOP3.LUT R4, R7, 0x1ffffffe, RZ, 0xc0, !PT ;  /* 0x1ffffffe07047812 */ /* 0x000fe400078ec0ff */
[----:B------:R-:W-:Y:S02]  /*1fe0*/  IADD3 R5, R8, R0, -R5 ;  /* 0x0000000008057210 */ /* 0x000fe40007ffe805 */
[----:B------:R-:W-:Y:S01]  /*1ff0*/  PLOP3.LUT P2, PT, PT, PT, UP1, 0x80, 0x0 ;  /* 0x000000000000781c */ /* 0x000fe20003f4f018 */
[----:B------:R-:W-:Y:S01]  /*2000*/  IMAD.IADD R4, R23, 0x1, -R4 ;  /* 0x0000000117047824 */ /* 0x000fe200078e0a04 */
[----:B------:R-:W-:Y:S01]  /*2010*/  LOP3.LUT R2, R2, 0x7ffffffc, RZ, 0xc0, !PT ;  /* 0x7ffffffc02027812 */ /* 0x000fe200078ec0ff */
[----:B------:R-:W-:-:S04]  /*2020*/  IMAD R5, R6, 0x40, R5 ;  /* 0x0000004006057824 */ /* 0x000fc800078e0205 */
[----:B------:R-:W-:Y:S02]  /*2030*/  IMAD R10, R4, 0x8, R5 ;  /* 0x00000008040a7824 */ /* 0x000fe400078e0205 */
[----:B------:R-:W-:Y:S02]  /*2040*/  IMAD.MOV.U32 R5, RZ, RZ, -0xa0 ;  /* 0xffffff60ff057424 */ /* 0x000fe400078e00ff */
[----:B------:R-:W-:Y:S01]  /*2050*/  @P1 IMAD.HI.U32 R0, R10, UR4, RZ ;  /* 0x000000040a001c27 */ /* 0x000fe2000f8e00ff */
[----:B------:R-:W-:Y:S01]  /*2060*/  UIADD3 UR4, UR47, 0x12440, URZ ;  /* 0x000124402f047890 */ /* 0x000fe2000fffe03f */
[----:B------:R-:W-:Y:S02]  /*2070*/  PLOP3.LUT P1, PT, PT, PT, UP0, 0x40, 0x0 ;  /* 0x000000000000781c */ /* 0x000fe40003f2e808 */
[----:B------:R-:W-:Y:S01]  /*2080*/  IMAD.MOV.U32 R6, RZ, RZ, R10 ;  /* 0x000000ffff067224 */ /* 0x000fe200078e000a */
[----:B------:R-:W-:Y:S01]  /*2090*/  @P2 SHF.R.U32.HI R6, RZ, UR5, R0 ;  /* 0x00000005ff062c19 */ /* 0x000fe20008011600 */
[----:B------:R-:W-:Y:S01]  /*20a0*/  IMAD.IADD R11, R3, 0x1, -R2 ;  /* 0x00000001030b7824 */ /* 0x000fe200078e0a02 */
[----:B------:R-:W-:Y:S01]  /*20b0*/  UPRMT UR4, UR52, 0x654, UR4 ;  /* 0x0000065434047896 */ /* 0x000fe20008000004 */
[----:B------:R-:W-:-:S02]  /*20c0*/  IMAD R2, R18, R5, 0xa1 ;  /* 0x000000a112027424 */ /* 0x000fc400078e0205 */
[----:B------:R-:W0:Y:S01]  /*20d0*/  SHFL.IDX PT, R14, R6, RZ, 0x1c1f ;  /* 0x001c1fff060e7589 */ /* 0x000e2200000e0000 */
[--C-:B------:R-:W-:Y:S02]  /*20e0*/  IMAD R0, R18, -0xa0, R17.reuse ;  /* 0xffffff6012007824 */ /* 0x100fe400078e0211 */
[C---:B------:R-:W-:Y:S02]  /*20f0*/  IMAD R4, R11.reuse, -0x2, R2 ;  /* 0xfffffffe0b047824 */ /* 0x040fe400078e0202 */
[----:B------:R-:W-:Y:S01]  /*2100*/  VIADD R0, R0, 0xa0 ;  /* 0x000000a000007836 */ /* 0x000fe20000000000 */
[----:B------:R-:W-:Y:S01]  /*2110*/  SYNCS.ARRIVE.TRANS64.RED.A1T0 RZ, [UR4], RZ ;  /* 0x000000ffffff79a7 */ /* 0x000fe20008100404 */
[C---:B------:R-:W-:Y:S01]  /*2120*/  VIADD R5, R4.reuse, 0xffffffff ;  /* 0xffffffff04057836 */ /* 0x040fe20000000000 */
[----:B------:R-:W-:Y:S01]  /*2130*/  IADD3 R3, R4, -UR17, R17 ;  /* 0x8000001104037c10 */ /* 0x000fe2000fffe011 */
[----:B------:R-:W-:Y:S02]  /*2140*/  IMAD R8, R11, -0x2, R0 ;  /* 0xfffffffe0b087824 */ /* 0x000fe400078e0200 */
[----:B------:R-:W-:-:S02]  /*2150*/  VIADD R12, R2, 0xffffffff ;  /* 0xffffffff020c7836 */ /* 0x000fc40000000000 */
[C---:B------:R-:W-:Y:S02]  /*2160*/  VIADD R9, R3.reuse, UR10 ;  /* 0x0000000a03097c36 */ /* 0x040fe40008000000 */
[----:B------:R-:W-:-:S03]  /*2170*/  VIADD R23, R3, UR20 ;  /* 0x0000001403177c36 */ /* 0x000fc60008000000 */
[----:B0-----:R-:W-:Y:S01]  /*2180*/  VIADDMNMX R4, R14, R9, R8, PT ;  /* 0x000000090e047246 */ /* 0x001fe20003800108 */
[----:B------:R-:W-:Y:S01]  /*2190*/  IMAD.IADD R7, R23, 0x1, R14 ;  /* 0x0000000117077824 */ /* 0x000fe200078e020e */
[----:B------:R-:W-:Y:S06]  /*21a0*/  @P1 BRA `(.L_x_835) ;  /* 0x00000000005c1947 */ /* 0x000fec0003800000 */
[----:B------:R-:W-:Y:S01]  /*21b0*/  IADD3 R0, R17, -UR17, R14 ;  /* 0x8000001111007c10 */ /* 0x000fe2000fffe00e */
[----:B------:R-:W-:Y:S03]  /*21c0*/  BSSY B0, `(.L_x_836) ;  /* 0x0000012000007945 */ /* 0x000fe60003800000 */
[----:B------:R-:W-:-:S13]  /*21d0*/  ISETP.GT.AND P1, PT, R0, -0x1, PT ;  /* 0xffffffff0000780c */ /* 0x000fda0003f24270 */
[----:B------:R-:W-:Y:S05]  /*21e0*/  @P1 BRA `(.L_x_837) ;  /* 0x0000000000241947 */ /* 0x000fea0003800000 */
[----:B------:R-:W-:Y:S01]  /*21f0*/  ULDC UR4, c[0x0][0x9e4] ;  /* 0x0002790000047ab9 */ /* 0x000fe20000000800 */
[----:B------:R-:W-:Y:S01]  /*2200*/  LOP3.LUT R3, RZ, R0, RZ, 0x33, !PT ;  /* 0x00000000ff037212 */ /* 0x000fe200078e33ff */
[----:B------:R-:W-:-:S05]  /*2210*/  IMAD.U32 R13, RZ, RZ, UR4 ;  /* 0x00000004ff0d7e24 */ /* 0x000fca000f8e00ff */
[----:B------:R-:W-:-:S13]  /*2220*/  ISETP.NE.AND P1, PT, R13, 0x1, PT ;  /* 0x000000010d00780c */ /* 0x000fda0003f25270 */
[----:B------:R-:W0:Y:S02]  /*2230*/  @P1 LDC.64 R14, c[0x0][0x9e8] ;  /* 0x00027a00ff0e1b82 */ /* 0x000e240000000a00 */
[----:B0-----:R-:W-:-:S05]  /*2240*/  @P1 IMAD.HI.U32 R0, R3, R14, RZ ;  /* 0x0000000e03001227 */ /* 0x001fca00078e00ff */
[----:B------:R-:W-:-:S04]  /*2250*/  @P1 SHF.R.U32.HI R3, RZ, R15, R0 ;  /* 0x0000000fff031219 */ /* 0x000fc80000011600 */
[----:B------:R-:W-:Y:S01]  /*2260*/  LOP3.LUT R0, RZ, R3, RZ, 0x33, !PT ;  /* 0x00000003ff007212 */ /* 0x000fe200078e33ff */
[----:B------:R-:W-:Y:S06]  /*2270*/  BRA `(.L_x_838) ;  /* 0x0000000000187947 */ /* 0x000fec0003800000 */
.L_x_837:
[----:B------:R-:W-:Y:S02]  /*2280*/  ULDC UR4, c[0x0][0x9e4] ;  /* 0x0002790000047ab9 */ /* 0x000fe40000000800 */
[----:B------:R-:W-:-:S05]  /*2290*/  IMAD.U32 R13, RZ, RZ, UR4 ;  /* 0x00000004ff0d7e24 */ /* 0x000fca000f8e00ff */
[----:B------:R-:W-:-:S13]  /*22a0*/  ISETP.NE.AND P1, PT, R13, 0x1, PT ;  /* 0x000000010d00780c */ /* 0x000fda0003f25270 */
[----:B------:R-:W0:Y:S02]  /*22b0*/  @P1 LDC.64 R2, c[0x0][0x9e8] ;  /* 0x00027a00ff021b82 */ /* 0x000e240000000a00 */
[----:B0-----:R-:W-:-:S05]  /*22c0*/  @P1 IMAD.HI.U32 R2, R0, R2, RZ ;  /* 0x0000000200021227 */ /* 0x001fca00078e00ff */
[----:B------:R-:W-:-:S07]  /*22d0*/  @P1 SHF.R.U32.HI R0, RZ, R3, R2 ;  /* 0x00000003ff001219 */ /* 0x000fce0000011602 */
.L_x_838:
[----:B------:R-:W-:Y:S05]  /*22e0*/  BSYNC B0 ;  /* 0x0000000000007941 */ /* 0x000fea0003800000 */
.L_x_836:
[----:B------:R-:W-:-:S05]  /*22f0*/  IMAD R0, R0, R13, R5 ;  /* 0x0000000d00007224 */ /* 0x000fca00078e0205 */
[----:B------:R-:W-:Y:S02]  /*2300*/  VIADDMNMX R4, R0, R13, R4, PT ;  /* 0x0000000d00047246 */ /* 0x000fe40003800104 */
[----:B------:R-:W-:-:S07]  /*2310*/  VIMNMX R7, R7, R0, !PT ;  /* 0x0000000007077248 */ /* 0x000fce0007fe0100 */
.L_x_835:
[C---:B------:R-:W-:Y:S01]  /*2320*/  ISETP.GE.AND P2, PT, R12.reuse, 0x2, PT ;  /* 0x000000020c00780c */ /* 0x040fe20003f46270 */
[----:B------:R-:W0:Y:S01]  /*2330*/  SHFL.IDX PT, R6, R6, 0x1, 0x1c1f ;  /* 0x003c1f0006067f89 */ /* 0x000e2200000e0000 */
[----:B------:R-:W-:Y:S01]  /*2340*/  ISETP.GE.AND P1, PT, R12, 0x9, PT ;  /* 0x000000090c00780c */ /* 0x000fe20003f26270 */
[----:B------:R-:W-:Y:S01]  /*2350*/  UISETP.NE.AND UP0, UPT, UR48, URZ, UPT ;  /* 0x0000003f3000728c */ /* 0x000fe2000bf05270 */
[----:B------:R-:W-:Y:S02]  /*2360*/  LOP3.LUT R0, R0, 0xefffffff, RZ, 0xc0, !PT ;  /* 0xefffffff00007812 */ /* 0x000fe400078ec0ff */
[C---:B------:R-:W-:Y:S02]  /*2370*/  ISETP.GE.AND P4, PT, R12.reuse, 0xa, PT ;  /* 0x0000000a0c00780c */ /* 0x040fe40003f86270 */
[----:B------:R-:W-:Y:S02]  /*2380*/  ISETP.GE.AND P3, PT, R12, 0x11, PT ;  /* 0x000000110c00780c */ /* 0x000fe40003f66270 */
[----:B------:R-:W-:-:S03]  /*2390*/  LOP3.LUT R2, R2, 0xfffffffe, RZ, 0xc0, !PT ;  /* 0xfffffffe02027812 */ /* 0x000fc600078ec0ff */
[----:B------:R-:W-:Y:S02]  /*23a0*/  @P2 LOP3.LUT R0, R0, 0x10000000, RZ, 0xfc, !PT ;  /* 0x1000000000002812 */ /* 0x000fe400078efcff */
[C---:B------:R-:W-:Y:S02]  /*23b0*/  ISETP.GT.AND P2, PT, R7.reuse, 0x1, !P2 ;  /* 0x000000010700780c */ /* 0x040fe40005744270 */
[----:B------:R-:W-:Y:S02]  /*23c0*/  LOP3.LUT R0, R0, 0xdfffffff, RZ, 0xc0, !PT ;  /* 0xdfffffff00007812 */ /* 0x000fe400078ec0ff */
[----:B------:R-:W-:Y:S02]  /*23d0*/  ISETP.LT.OR P2, PT, R4, 0x2, P2 ;  /* 0x000000020400780c */ /* 0x000fe40001741670 */
[----:B------:R-:W-:Y:S02]  /*23e0*/  @P1 LOP3.LUT R0, R0, 0x20000000, RZ, 0xfc, !PT ;  /* 0x2000000000001812 */ /* 0x000fe400078efcff */
[----:B------:R-:W-:-:S02]  /*23f0*/  ISETP.GT.AND P1, PT, R7, 0x8, !P1 ;  /* 0x000000080700780c */ /* 0x000fc40004f24270 */
[----:B------:R-:W-:Y:S01]  /*2400*/  LOP3.LUT R0, R0, 0xbfffffff, RZ, 0xc0, !PT ;  /* 0xbfffffff00007812 */ /* 0x000fe200078ec0ff */
[----:B0-----:R-:W-:Y:S01]  /*2410*/  IMAD.IADD R23, R23, 0x1, R6 ;  /* 0x0000000117177824 */ /* 0x001fe200078e0206 */
[----:B------:R-:W-:Y:S02]  /*2420*/  ISETP.LT.OR P1, PT, R4, 0x9, P1 ;  /* 0x000000090400780c */ /* 0x000fe40000f21670 */
[----:B------:R-:W-:Y:S02]  /*2430*/  @P4 LOP3.LUT R0, R0, 0x40000000, RZ, 0xfc, !PT ;  /* 0x4000000000004812 */ /* 0x000fe400078efcff */
[----:B------:R-:W-:Y:S02]  /*2440*/  FSEL R89, R89, -INF , !P2 ;  /* 0xff80000059597808 */ /* 0x000fe40005000000 */
[----:B------:R-:W-:Y:S02]  /*2450*/  LOP3.LUT R0, R0, 0x7fffffff, RZ, 0xc0, !PT ;  /* 0x7fffffff00007812 */ /* 0x000fe400078ec0ff */
[----:B------:R-:W-:-:S02]  /*2460*/  FSEL R92, R92, -INF , !P1 ;  /* 0xff8000005c5c7808 */ /* 0x000fc40004800000 */
[C---:B------:R-:W-:Y:S02]  /*2470*/  ISETP.GT.AND P2, PT, R7.reuse, 0x9, !P4 ;  /* 0x000000090700780c */ /* 0x040fe40006744270 */
[----:B------:R-:W-:Y:S02]  /*2480*/  @P3 LOP3.LUT R0, R0, 0x80000000, RZ, 0xfc, !PT ;  /* 0x8000000000003812 */ /* 0x000fe400078efcff */
[----:B------:R-:W-:Y:S02]  /*2490*/  ISETP.GT.AND P1, PT, R7, 0x10, !P3 ;  /* 0x000000100700780c */ /* 0x000fe40005f24270 */
[----:B------:R-:W-:Y:S02]  /*24a0*/  ISETP.GE.AND P3, PT, R12, 0x12, PT ;  /* 0x000000120c00780c */ /* 0x000fe40003f66270 */
[C---:B------:R-:W-:Y:S02]  /*24b0*/  ISETP.LT.OR P2, PT, R4.reuse, 0xa, P2 ;  /* 0x0000000a0400780c */ /* 0x040fe40001741670 */
[----:B------:R-:W-:-:S02]  /*24c0*/  ISETP.LT.OR P1, PT, R4, 0x11, P1 ;  /* 0x000000110400780c */ /* 0x000fc40000f21670 */
[----:B------:R-:W-:Y:S02]  /*24d0*/  FSEL R93, R93, -INF , !P2 ;  /* 0xff8000005d5d7808 */ /* 0x000fe40005000000 */
[----:B------:R-:W-:Y:S02]  /*24e0*/  FSEL R96, R96, -INF , !P1 ;  /* 0xff80000060607808 */ /* 0x000fe40004800000 */
[----:B------:R-:W-:Y:S02]  /*24f0*/  ISETP.GT.AND P1, PT, R7, 0x11, !P3 ;  /* 0x000000110700780c */ /* 0x000fe40005f24270 */
[----:B------:R-:W-:Y:S02]  /*2500*/  ISETP.GE.AND P2, PT, R12, 0x19, PT ;  /* 0x000000190c00780c */ /* 0x000fe40003f46270 */
[----:B------:R-:W-:Y:S02]  /*2510*/  ISETP.LT.OR P1, PT, R4, 0x12, P1 ;  /* 0x000000120400780c */ /* 0x000fe40000f21670 */
[----:B------:R-:W-:-:S02]  /*2520*/  @P3 LOP3.LUT R2, R2, 0x1, RZ, 0xfc, !PT ;  /* 0x0000000102023812 */ /* 0x000fc400078efcff */
[----:B------:R-:W-:Y:S02]  /*2530*/  FSEL R97, R97, -INF , !P1 ;  /* 0xff80000061617808 */ /* 0x000fe40004800000 */
[----:B------:R-:W-:Y:S02]  /*2540*/  LOP3.LUT R2, R2, 0xfffffffb, RZ, 0xc0, !PT ;  /* 0xfffffffb02027812 */ /* 0x000fe400078ec0ff */
[----:B------:R-:W-:Y:S02]  /*2550*/  ISETP.GT.AND P1, PT, R7, 0x18, !P2 ;  /* 0x000000180700780c */ /* 0x000fe40005724270 */
[----:B------:R-:W-:Y:S02]  /*2560*/  ISETP.GE.AND P3, PT, R12, 0x22, PT ;  /* 0x000000220c00780c */ /* 0x000fe40003f66270 */
[----:B------:R-:W-:Y:S02]  /*2570*/  @P2 LOP3.LUT R2, R2, 0x4, RZ, 0xfc, !PT ;  /* 0x0000000402022812 */ /* 0x000fe400078efcff */
[----:B------:R-:W-:-:S02]  /*2580*/  ISETP.LT.OR P1, PT, R4, 0x19, P1 ;  /* 0x000000190400780c */ /* 0x000fc40000f21670 */
[----:B------:R-:W-:Y:S02]  /*2590*/  ISETP.GE.AND P2, PT, R12, 0x1a, PT ;  /* 0x0000001a0c00780c */ /* 0x000fe40003f46270 */
[----:B------:R-:W-:Y:S02]  /*25a0*/  FSEL R100, R100, -INF , !P1 ;  /* 0xff80000064647808 */ /* 0x000fe40004800000 */
[----:B------:R-:W-:Y:S02]  /*25b0*/  ISETP.GT.AND P1, PT, R7, 0x19, !P2 ;  /* 0x000000190700780c */ /* 0x000fe40005724270 */
[----:B------:R-:W-:Y:S02]  /*25c0*/  LOP3.LUT R2, R2, 0xfffffffd, RZ, 0xc0, !PT ;  /* 0xfffffffd02027812 */ /* 0x000fe400078ec0ff */
[----:B------:R-:W-:Y:S02]  /*25d0*/  ISETP.LT.OR P1, PT, R4, 0x1a, P1 ;  /* 0x0000001a0400780c */ /* 0x000fe40000f21670 */
[----:B------:R-:W-:-:S02]  /*25e0*/  LOP3.LUT R0, R0, 0xfffffffd, RZ, 0xc0, !PT ;  /* 0xfffffffd00007812 */ /* 0x000fc400078ec0ff */
[----:B------:R-:W-:Y:S02]  /*25f0*/  FSEL R101, R101, -INF , !P1 ;  /* 0xff80000065657808 */ /* 0x000fe40004800000 */
[----:B------:R-:W-:Y:S02]  /*2600*/  ISETP.GE.AND P1, PT, R12, 0x21, PT ;  /* 0x000000210c00780c */ /* 0x000fe40003f26270 */
[----:B------:R-:W-:Y:S02]  /*2610*/  @P2 LOP3.LUT R2, R2, 0x2, RZ, 0xfc, !PT ;  /* 0x0000000202022812 */ /* 0x000fe400078efcff */
[----:B------:R-:W-:Y:S02]  /*2620*/  ISETP.GT.AND P2, PT, R7, 0x20, !P1 ;  /* 0x000000200700780c */ /* 0x000fe40004f44270 */
[----:B------:R-:W-:Y:S02]  /*2630*/  @P3 LOP3.LUT R0, R0, 0x2, RZ, 0xfc, !PT ;  /* 0x0000000200003812 */ /* 0x000fe400078efcff */
[----:B------:R-:W-:-:S02]  /*2640*/  ISETP.LT.OR P2, PT, R4, 0x21, P2 ;  /* 0x000000210400780c */ /* 0x000fc40001741670 */
[----:B------:R-:W-:Y:S02]  /*2650*/  LOP3.LUT R0, R0, 0xfffffffb, RZ, 0xc0, !PT ;  /* 0xfffffffb00007812 */ /* 0x000fe400078ec0ff */
[----:B------:R-:W-:Y:S02]  /*2660*/  FSEL R72, R72, -INF , !P2 ;  /* 0xff80000048487808 */ /* 0x000fe40005000000 */
[----:B------:R-:W-:Y:S02]  /*2670*/  ISETP.GT.AND P2, PT, R7, 0x21, !P3 ;  /* 0x000000210700780c */ /* 0x000fe40005f44270 */
[----:B------:R-:W-:Y:S02]  /*2680*/  ISETP.GE.AND P3, PT, R12, 0x29, PT ;  /* 0x000000290c00780c */ /* 0x000fe40003f66270 */
[----:B------:R-:W-:-:S04]  /*2690*/  ISETP.LT.OR P2, PT, R4, 0x22, P2 ;  /* 0x000000220400780c */ /* 0x000fc80001741670 */
[----:B------:R-:W-:Y:S02]  /*26a0*/  FSEL R73, R73, -INF , !P2 ;  /* 0xff80000049497808 */ /* 0x000fe40005000000 */
[----:B------:R-:W-:-:S04]  /*26b0*/  ISETP.GT.AND P2, PT, R7, 0x28, !P3 ;  /* 0x000000280700780c */ /* 0x000fc80005f44270 */
[----:B------:R-:W-:Y:S02]  /*26c0*/  ISETP.LT.OR P2, PT, R4, 0x29, P2 ;  /* 0x000000290400780c */ /* 0x000fe40001741670 */
[----:B------:R-:W-:Y:S02]  /*26d0*/  @P3 LOP3.LUT R0, R0, 0x4, RZ, 0xfc, !PT ;  /* 0x0000000400003812 */ /* 0x000fe400078efcff */
[----:B------:R-:W-:Y:S02]  /*26e0*/  ISETP.GE.AND P3, PT, R12, 0x2a, PT ;  /* 0x0000002a0c00780c */ /* 0x000fe40003f66270 */
[----:B------:R-:W-:Y:S02]  /*26f0*/  LOP3.LUT R0, R0, 0xfffffff7, RZ, 0xc0, !PT ;  /* 0xfffffff700007812 */ /* 0x000fe400078ec0ff */
[----:B------:R-:W-:Y:S02]  /*2700*/  FSEL R76, R76, -INF , !P2 ;  /* 0xff8000004c4c7808 */ /* 0x000fe40005000000 */
[----:B------:R-:W-:-:S04]  /*2710*/  ISETP.GT.AND P2, PT, R7, 0x29, !P3 ;  /* 0x000000290700780c */ /* 0x000fc80005f44270 */
[----:B------:R-:W-:-:S03]  /*2720*/  ISETP.LT.OR P2, PT, R4, 0x2a, P2 ;  /* 0x0000002a0400780c */ /* 0x000fc60001741670 */
        /* <DEDUP_REMOVED lines=128> */
[----:B------:R-:W-:Y:S02]  /*2f30*/  FSEL R24, R24, -INF , !P2 ;  /* 0xff80000018187808 */ /* 0x000fe40005000000 */
[----:B------:R-:W-:Y:S02]  /*2f40*/  LOP3.LUT R0, R0, 0xfbffffff, RZ, 0xc0, !PT ;  /* 0xfbffffff00007812 */ /* 0x000fe400078ec0ff */
[----:B------:R-:W-:-:S04]  /*2f50*/  ISETP.GT.AND P2, PT, R7, 0x81, !P3 ;  /* 0x000000810700780c */ /* 0x000fc80005f44270 */
[----:B------:R-:W-:-:S03]  /*2f60*/  ISETP.LT.OR P2, PT, R4, 0x82, P2 ;  /* 0x000000820400780c */ /* 0x000fc60001741670 */
[----:B------:R-:W-:Y:S02]  /*2f70*/  @P3 LOP3.LUT R0, R0, 0x4000000, RZ, 0xfc, !PT ;  /* 0x0400000000003812 */ /* 0x000fe400078efcff */
[----:B------:R-:W-:Y:S02]  /*2f80*/  ISETP.GE.AND P3, PT, R12, 0x89, PT ;  /* 0x000000890c00780c */ /* 0x000fe40003f66270 */
[----:B------:R-:W-:Y:S02]  /*2f90*/  FSEL R25, R25, -INF , !P2 ;  /* 0xff80000019197808 */ /* 0x000fe40005000000 */
[----:B------:R-:W-:Y:S02]  /*2fa0*/  ISETP.GT.AND P2, PT, R7, 0x88, !P3 ;  /* 0x000000880700780c */ /* 0x000fe40005f44270 */
[----:B------:R-:W-:Y:S02]  /*2fb0*/  LOP3.LUT R0, R0, 0xfeffffff, RZ, 0xc0, !PT ;  /* 0xfeffffff00007812 */ /* 0x000fe400078ec0ff */
[----:B------:R-:W-:-:S04]  /*2fc0*/  ISETP.LT.OR P2, PT, R4, 0x89, P2 ;  /* 0x000000890400780c */ /* 0x000fc80001741670 */
[----:B------:R-:W-:Y:S02]  /*2fd0*/  FSEL R28, R28, -INF , !P2 ;  /* 0xff8000001c1c7808 */ /* 0x000fe40005000000 */
[----:B------:R-:W-:Y:S02]  /*2fe0*/  ISETP.GE.AND P2, PT, R12, 0x8a, PT ;  /* 0x0000008a0c00780c */ /* 0x000fe40003f46270 */
[----:B------:R-:W-:Y:S02]  /*2ff0*/  @P3 LOP3.LUT R0, R0, 0x1000000, RZ, 0xfc, !PT ;  /* 0x0100000000003812 */ /* 0x000fe400078efcff */
[----:B------:R-:W-:Y:S02]  /*3000*/  ISETP.GT.AND P3, PT, R7, 0x89, !P2 ;  /* 0x000000890700780c */ /* 0x000fe40005764270 */
[----:B------:R-:W-:Y:S02]  /*3010*/  LOP3.LUT R0, R0, 0xfffffffe, RZ, 0xc0, !PT ;  /* 0xfffffffe00007812 */ /* 0x000fe400078ec0ff */
[----:B------:R-:W-:-:S04]  /*3020*/  ISETP.LT.OR P3, PT, R4, 0x8a, P3 ;  /* 0x0000008a0400780c */ /* 0x000fc80001f61670 */
[----:B------:R-:W-:Y:S02]  /*3030*/  FSEL R29, R29, -INF , !P3 ;  /* 0xff8000001d1d7808 */ /* 0x000fe40005800000 */
[----:B------:R-:W-:-:S04]  /*3040*/  ISETP.GE.AND P3, PT, R12, 0x91, PT ;  /* 0x000000910c00780c */ /* 0x000fc80003f66270 */
[----:B------:R-:W-:-:S04]  /*3050*/  ISETP.GT.AND P4, PT, R7, 0x90, !P3 ;  /* 0x000000900700780c */ /* 0x000fc80005f84270 */
        /* <DEDUP_REMOVED lines=10> */
[----:B------:R-:W-:-:S13]  /*3100*/  ISETP.GE.AND P6, PT, R12, 0x1, PT ;  /* 0x000000010c00780c */ /* 0x000fda0003fc6270 */
[----:B------:R-:W-:Y:S02]  /*3110*/  @P6 LOP3.LUT R0, R0, 0x1, RZ, 0xfc, !PT ;  /* 0x0000000100006812 */ /* 0x000fe400078efcff */
[----:B------:R-:W-:Y:S02]  /*3120*/  ISETP.GT.AND P6, PT, R7, RZ, !P6 ;  /* 0x000000ff0700720c */ /* 0x000fe400077c4270 */
[----:B------:R-:W-:Y:S02]  /*3130*/  LOP3.LUT R0, R0, 0xf7ffffff, RZ, 0xc0, !PT ;  /* 0xf7ffffff00007812 */ /* 0x000fe400078ec0ff */
[----:B------:R-:W-:-:S04]  /*3140*/  ISETP.LT.OR P6, PT, R4, 0x1, P6 ;  /* 0x000000010400780c */ /* 0x000fc800037c1670 */
[----:B------:R-:W-:Y:S02]  /*3150*/  FSEL R3, R88, -INF , !P6 ;  /* 0xff80000058037808 */ /* 0x000fe40007000000 */
[----:B------:R-:W-:-:S13]  /*3160*/  ISETP.GE.AND P6, PT, R12, 0x9a, PT ;  /* 0x0000009a0c00780c */ /* 0x000fda0003fc6270 */
[----:B------:R-:W-:Y:S02]  /*3170*/  @P6 LOP3.LUT R0, R0, 0x8000000, RZ, 0xfc, !PT ;  /* 0x0800000000006812 */ /* 0x000fe400078efcff */
[----:B------:R-:W-:-:S04]  /*3180*/  ISETP.GT.AND P6, PT, R7, 0x99, !P6 ;  /* 0x000000990700780c */ /* 0x000fc800077c4270 */
[----:B------:R-:W-:Y:S02]  /*3190*/  ISETP.LT.OR P6, PT, R4, 0x9a, P6 ;  /* 0x0000009a0400780c */ /* 0x000fe400037c1670 */
[----:B------:R-:W-:Y:S02]  /*31a0*/  VIADDMNMX R4, R6, R9, R8, PT ;  /* 0x0000000906047246 */ /* 0x000fe40003800108 */
[----:B------:R-:W-:Y:S02]  /*31b0*/  FSEL R37, R37, -INF , !P6 ;  /* 0xff80000025257808 */ /* 0x000fe40007000000 */
[----:B------:R-:W-:-:S13]  /*31c0*/  PLOP3.LUT P6, PT, PT, PT, UP0, 0x40, 0x0 ;  /* 0x000000000000781c */ /* 0x000fda0003fce808 */
[----:B------:R-:W-:Y:S05]  /*31d0*/  @P6 BRA `(.L_x_839) ;  /* 0x00000000005c6947 */ /* 0x000fea0003800000 */
        /* <DEDUP_REMOVED lines=13> */
.L_x_841:
[----:B------:R-:W-:Y:S02]  /*32b0*/  ULDC UR4, c[0x0][0x9e4] ;  /* 0x0002790000047ab9 */ /* 0x000fe40000000800 */
[----:B------:R-:W-:-:S05]  /*32c0*/  IMAD.U32 R9, RZ, RZ, UR4 ;  /* 0x00000004ff097e24 */ /* 0x000fca000f8e00ff */
[----:B------:R-:W-:-:S13]  /*32d0*/  ISETP.NE.AND P6, PT, R9, 0x1, PT ;  /* 0x000000010900780c */ /* 0x000fda0003fc5270 */
[----:B------:R-:W0:Y:S02]  /*32e0*/  @P6 LDC.64 R12, c[0x0][0x9e8] ;  /* 0x00027a00ff0c6b82 */ /* 0x000e240000000a00 */
[----:B0-----:R-:W-:-:S05]  /*32f0*/  @P6 IMAD.HI.U32 R8, R6, R12, RZ ;  /* 0x0000000c06086227 */ /* 0x001fca00078e00ff */
[----:B------:R-:W-:-:S07]  /*3300*/  @P6 SHF.R.U32.HI R6, RZ, R13, R8 ;  /* 0x0000000dff066219 */ /* 0x000fce0000011608 */
.L_x_842:
[----:B------:R-:W-:Y:S05]  /*3310*/  BSYNC B0 ;  /* 0x0000000000007941 */ /* 0x000fea0003800000 */
.L_x_840:
[----:B------:R-:W-:-:S05]  /*3320*/  IMAD R5, R6, R9, R5 ;  /* 0x0000000906057224 */ /* 0x000fca00078e0205 */
[----:B------:R-:W-:Y:S02]  /*3330*/  VIADDMNMX R4, R5, R9, R4, PT ;  /* 0x0000000905047246 */ /* 0x000fe40003800104 */
[----:B------:R-:W-:-:S07]  /*3340*/  VIMNMX R23, R23, R5, !PT ;  /* 0x0000000517177248 */ /* 0x000fce0007fe0100 */
.L_x_839:
[----:B------:R-:W-:Y:S01]  /*3350*/  ISETP.GT.AND P1, PT, R23, 0x20, !P1 ;  /* 0x000000201700780c */ /* 0x000fe20004f24270 */
[----:B------:R-:W-:Y:S01]  /*3360*/  IMAD.U32 R88, RZ, RZ, UR44 ;  /* 0x0000002cff587e24 */ /* 0x000fe2000f8e00ff */
[----:B------:R-:W-:Y:S01]  /*3370*/  LOP3.LUT P6, RZ, R0, 0x40000, RZ, 0xc0, !PT ;  /* 0x0004000000ff7812 */ /* 0x000fe200078cc0ff */
[----:B------:R-:W-:Y:S01]  /*3380*/  UISETP.NE.AND UP1, UPT, UR45, URZ, UPT ;  /* 0x0000003f2d00728c */ /* 0x000fe2000bf25270 */
[----:B------:R-:W-:Y:S01]  /*3390*/  ISETP.LT.OR P1, PT, R4, 0x21, P1 ;  /* 0x000000210400780c */ /* 0x000fe20000f21670 */
[----:B------:R-:W-:Y:S01]  /*33a0*/  UISETP.NE.AND UP0, UPT, UR48, URZ, UPT ;  /* 0x0000003f3000728c */ /* 0x000fe2000bf05270 */
[----:B------:R-:W-:Y:S02]  /*33b0*/  FMNMX.FTZ R5, R3, R89, !PT ;  /* 0x0000005903057209 */ /* 0x000fe40007810000 */
[----:B------:R-:W-:Y:S02]  /*33c0*/  FSEL R74, R74, -INF , !P1 ;  /* 0xff8000004a4a7808 */ /* 0x000fe40004800000 */
[----:B------:R-:W-:-:S02]  /*33d0*/  LOP3.LUT P1, RZ, R0, 0x2, RZ, 0xc0, !PT ;  /* 0x0000000200ff7812 */ /* 0x000fc4000782c0ff */
[----:B------:R-:W-:Y:S02]  /*33e0*/  FMNMX.FTZ R6, R92, R5, !PT ;  /* 0x000000055c067209 */ /* 0x000fe40007810000 */
[----:B------:R-:W-:Y:S01]  /*33f0*/  ISETP.GT.AND P1, PT, R23, 0x21, !P1 ;  /* 0x000000211700780c */ /* 0x000fe20004f24270 */
[----:B------:R-:W-:Y:S01]  /*3400*/  @UP1 ULDC UR4, c[0x0][0x44c] ;  /* 0x0001130000041ab9 */ /* 0x000fe20000000800 */
[----:B------:R-:W-:Y:S01]  /*3410*/  FMNMX.FTZ R5, R93, R6, !PT ;  /* 0x000000065d057209 */ /* 0x000fe20007810000 */
[----:B------:R-:W-:Y:S01]  /*3420*/  UIMAD.WIDE.U32 UR4, UR49, UR4, URZ ;  /* 0x00000004310472a5 */ /* 0x000fe2000f8e003f */
[----:B------:R-:W-:Y:S01]  /*3430*/  ISETP.LT.OR P1, PT, R4, 0x22, P1 ;  /* 0x000000220400780c */ /* 0x000fe20000f21670 */
[----:B------:R-:W-:Y:S01]  /*3440*/  @UP1 ULDC UR11, c[0x0][0x450] ;  /* 0x00011400000b1ab9 */ /* 0x000fe20000000800 */
[----:B------:R-:W-:Y:S01]  /*3450*/  FMNMX.FTZ R6, R96, R5, !PT ;  /* 0x0000000560067209 */ /* 0x000fe20007810000 */
[----:B------:R-:W-:Y:S01]  /*3460*/  @UP1 USHF.R.U32.HI UR49, URZ, UR11, UR5 ;  /* 0x0000000b3f311299 */ /* 0x000fe20008011605 */
[----:B------:R-:W-:-:S02]  /*3470*/  FSEL R75, R75, -INF , !P1 ;  /* 0xff8000004b4b7808 */ /* 0x000fc40004800000 */
[----:B------:R-:W-:Y:S02]  /*3480*/  LOP3.LUT P1, RZ, R0, 0x4, RZ, 0xc0, !PT ;  /* 0x0000000400ff7812 */ /* 0x000fe4000782c0ff */
[----:B------:R-:W-:Y:S02]  /*3490*/  FMNMX.FTZ R5, R97, R6, !PT ;  /* 0x0000000661057209 */ /* 0x000fe40007810000 */
[----:B------:R-:W-:Y:S02]  /*34a0*/  ISETP.GT.AND P1, PT, R23, 0x28, !P1 ;  /* 0x000000281700780c */ /* 0x000fe40004f24270 */
[----:B------:R-:W-:Y:S02]  /*34b0*/  FMNMX.FTZ R6, R100, R5, !PT ;  /* 0x0000000564067209 */ /* 0x000fe40007810000 */
[----:B------:R-:W-:Y:S02]  /*34c0*/  ISETP.LT.OR P1, PT, R4, 0x29, P1 ;  /* 0x000000290400780c */ /* 0x000fe40000f21670 */
[----:B------:R-:W-:-:S02]  /*34d0*/  FMNMX.FTZ R5, R101, R6, !PT ;  /* 0x0000000665057209 */ /* 0x000fc40007810000 */
[----:B------:R-:W-:Y:S02]  /*34e0*/  FSEL R78, R78, -INF , !P1 ;  /* 0xff8000004e4e7808 */ /* 0x000fe40004800000 */
[----:B------:R-:W-:Y:S02]  /*34f0*/  LOP3.LUT P1, RZ, R0, 0x8, RZ, 0xc0, !PT ;  /* 0x0000000800ff7812 */ /* 0x000fe4000782c0ff */
[----:B------:R-:W-:Y:S02]  /*3500*/  FMNMX.FTZ R6, R72, R5, !PT ;  /* 0x0000000548067209 */ /* 0x000fe40007810000 */
[----:B------:R-:W-:Y:S02]  /*3510*/  ISETP.GT.AND P1, PT, R23, 0x29, !P1 ;  /* 0x000000291700780c */ /* 0x000fe40004f24270 */
[----:B------:R-:W-:Y:S02]  /*3520*/  FMNMX.FTZ R5, R73, R6, !PT ;  /* 0x0000000649057209 */ /* 0x000fe40007810000 */
[----:B------:R-:W-:-:S02]  /*3530*/  ISETP.LT.OR P1, PT, R4, 0x2a, P1 ;  /* 0x0000002a0400780c */ /* 0x000fc40000f21670 */
[----:B------:R-:W-:Y:S02]  /*3540*/  FMNMX.FTZ R6, R76, R5, !PT ;  /* 0x000000054c067209 */ /* 0x000fe40007810000 */
[----:B------:R-:W-:Y:S02]  /*3550*/  FSEL R79, R79, -INF , !P1 ;  /* 0xff8000004f4f7808 */ /* 0x000fe40004800000 */
[----:B------:R-:W-:Y:S02]  /*3560*/  LOP3.LUT P1, RZ, R0, 0x10, RZ, 0xc0, !PT ;  /* 0x0000001000ff7812 */ /* 0x000fe4000782c0ff */
[----:B------:R-:W-:Y:S02]  /*3570*/  FMNMX.FTZ R5, R77, R6, !PT ;  /* 0x000000064d057209 */ /* 0x000fe40007810000 */
[----:B------:R-:W-:Y:S02]  /*3580*/  ISETP.GT.AND P1, PT, R23, 0x30, !P1 ;  /* 0x000000301700780c */ /* 0x000fe40004f24270 */
[----:B------:R-:W-:-:S02]  /*3590*/  FMNMX.FTZ R6, R80, R5, !PT ;  /* 0x0000000550067209 */ /* 0x000fc40007810000 */
[----:B------:R-:W-:Y:S02]  /*35a0*/  ISETP.LT.OR P1, PT, R4, 0x31, P1 ;  /* 0x000000310400780c */ /* 0x000fe40000f21670 */
[----:B------:R-:W-:Y:S02]  /*35b0*/  FMNMX.FTZ R5, R81, R6, !PT ;  /* 0x0000000651057209 */ /* 0x000fe40007810000 */
[----:B------:R-:W-:Y:S02]  /*35c0*/  FSEL R82, R82, -INF , !P1 ;  /* 0xff80000052527808 */ /* 0x000fe40004800000 */
[----:B------:R-:W-:Y:S02]  /*35d0*/  LOP3.LUT P1, RZ, R0, 0x800000, RZ, 0xc0, !PT ;  /* 0x0080000000ff7812 */ /* 0x000fe4000782c0ff */
[----:B------:R-:W-:Y:S02]  /*35e0*/  FMNMX.FTZ R6, R84, R5, !PT ;  /* 0x0000000554067209 */ /* 0x000fe40007810000 */
[----:B------:R-:W-:-:S02]  /*35f0*/  ISETP.GT.AND P1, PT, R23, 0x31, !P1 ;  /* 0x000000311700780c */ /* 0x000fc40004f24270 */
[----:B------:R-:W-:Y:S02]  /*3600*/  FMNMX.FTZ R5, R85, R6, !PT ;  /* 0x0000000655057209 */ /* 0x000fe40007810000 */
[----:B------:R-:W-:Y:S02]  /*3610*/  ISETP.LT.OR P1, PT, R4, 0x32, P1 ;  /* 0x000000320400780c */ /* 0x000fe40000f21670 */
[----:B------:R-:W-:Y:S02]  /*3620*/  FMNMX.FTZ R6, R56, R5, !PT ;  /* 0x0000000538067209 */ /* 0x000fe40007810000 */
[----:B------:R-:W-:Y:S02]  /*3630*/  FSEL R83, R83, -INF , !P1 ;  /* 0xff80000053537808 */ /* 0x000fe40004800000 */
[----:B------:R-:W-:Y:S02]  /*3640*/  LOP3.LUT P1, RZ, R0, 0x400000, RZ, 0xc0, !PT ;  /* 0x0040000000ff7812 */ /* 0x000fe4000782c0ff */
[----:B------:R-:W-:-:S02]  /*3650*/  FMNMX.FTZ R5, R57, R6, !PT ;  /* 0x0000000639057209 */ /* 0x000fc40007810000 */
[----:B------:R-:W-:Y:S02]  /*3660*/  ISETP.GT.AND P1, PT, R23, 0x38, !P1 ;  /* 0x000000381700780c */ /* 0x000fe40004f24270 */
[----:B------:R-:W-:Y:S02]  /*3670*/  FMNMX.FTZ R6, R60, R5, !PT ;  /* 0x000000053c067209 */ /* 0x000fe40007810000 */
[----:B------:R-:W-:Y:S02]  /*3680*/  ISETP.LT.OR P1, PT, R4, 0x39, P1 ;  /* 0x000000390400780c */ /* 0x000fe40000f21670 */
[----:B------:R-:W-:Y:S02]  /*3690*/  FMNMX.FTZ R5, R61, R6, !PT ;  /* 0x000000063d057209 */ /* 0x000fe40007810000 */
[----:B------:R-:W-:Y:S02]  /*36a0*/  FSEL R86, R86, -INF , !P1 ;  /* 0xff80000056567808 */ /* 0x000fe40004800000 */
[----:B------:R-:W-:-:S02]  /*36b0*/  LOP3.LUT P1, RZ, R0, 0x200000, RZ, 0xc0, !PT ;  /* 0x0020000000ff7812 */ /* 0x000fc4000782c0ff */
[----:B------:R-:W-:Y:S02]  /*36c0*/  FMNMX.FTZ R6, R64, R5, !PT ;  /* 0x0000000540067209 */ /* 0x000fe40007810000 */
[----:B------:R-:W-:Y:S02]  /*36d0*/  ISETP.GT.AND P1, PT, R23, 0x39, !P1 ;  /* 0x000000391700780c */ /* 0x000fe40004f24270 */
[----:B------:R-:W-:Y:S02]  /*36e0*/  FMNMX.FTZ R5, R65, R6, !PT ;  /* 0x0000000641057209 */ /* 0x000fe40007810000 */
[----:B------:R-:W-:Y:S02]  /*36f0*/  ISETP.LT.OR P1, PT, R4, 0x3a, P1 ;  /* 0x0000003a0400780c */ /* 0x000fe40000f21670 */
[----:B------:R-:W-:Y:S02]  /*3700*/  FMNMX.FTZ R6, R68, R5, !PT ;  /* 0x0000000544067209 */ /* 0x000fe40007810000 */
        /* <DEDUP_REMOVED lines=15> */
[----:B------:R-:W-:Y:S02]  /*3800*/  ISETP.GT.AND P1, PT, R23, 0x48, !P6 ;  /* 0x000000481700780c */ /* 0x000fe40007724270 */
[----:B------:R-:W-:Y:S02]  /*3810*/  LOP3.LUT P6, RZ, R0, 0x80, RZ, 0xc0, !PT ;  /* 0x0000008000ff7812 */ /* 0x000fe400078cc0ff */
        /* <DEDUP_REMOVED lines=26> */
[C---:B------:R-:W-:Y:S02]  /*39c0*/  ISETP.GT.AND P1, PT, R23.reuse, 0x58, !P1 ;  /* 0x000000581700780c */ /* 0x040fe40004f24270 */
[C---:B------:R-:W-:Y:S01]  /*39d0*/  ISETP.GT.AND P2, PT, R23.reuse, 0x89, !P2 ;  /* 0x000000891700780c */ /* 0x040fe20005744270 */
[----:B------:R-:W0:Y:S01]  /*39e0*/  SHFL.BFLY PT, R5, R6, 0x2, 0x1f ;  /* 0x0c401f0006057f89 */ /* 0x000e2200000e0000 */
[----:B------:R-:W-:Y:S02]  /*39f0*/  ISETP.LT.OR P1, PT, R4, 0x59, P1 ;  /* 0x000000590400780c */ /* 0x000fe40000f21670 */
[----:B------:R-:W-:Y:S02]  /*3a00*/  ISETP.GT.AND P3, PT, R23, 0x90, !P3 ;  /* 0x000000901700780c */ /* 0x000fe40005f64270 */
[----:B------:R-:W-:Y:S02]  /*3a10*/  FSEL R70, R70, -INF , !P1 ;  /* 0xff80000046467808 */ /* 0x000fe40004800000 */
[----:B------:R-:W-:-:S02]  /*3a20*/  LOP3.LUT P1, RZ, R0, 0x2000, RZ, 0xc0, !PT ;  /* 0x0000200000ff7812 */ /* 0x000fc4000782c0ff */
[C---:B------:R-:W-:Y:S02]  /*3a30*/  ISETP.GT.AND P4, PT, R23.reuse, 0x91, !P4 ;  /* 0x000000911700780c */ /* 0x040fe40006784270 */
[C---:B------:R-:W-:Y:S02]  /*3a40*/  ISETP.GT.AND P1, PT, R23.reuse, 0x59, !P1 ;  /* 0x000000591700780c */ /* 0x040fe40004f24270 */
[----:B------:R-:W-:Y:S02]  /*3a50*/  ISETP.GT.AND P5, PT, R23, 0x98, !P5 ;  /* 0x000000981700780c */ /* 0x000fe40006fa4270 */
[C---:B------:R-:W-:Y:S02]  /*3a60*/  ISETP.LT.OR P1, PT, R4.reuse, 0x5a, P1 ;  /* 0x0000005a0400780c */ /* 0x040fe40000f21670 */
[----:B------:R-:W-:Y:S02]  /*3a70*/  ISETP.LT.OR P2, PT, R4, 0x8a, P2 ;  /* 0x0000008a0400780c */ /* 0x000fe40001741670 */
[----:B------:R-:W-:-:S02]  /*3a80*/  FSEL R71, R71, -INF , !P1 ;  /* 0xff80000047477808 */ /* 0x000fc40004800000 */
[----:B------:R-:W-:Y:S02]  /*3a90*/  LOP3.LUT P1, RZ, R0, 0x1000, RZ, 0xc0, !PT ;  /* 0x0000100000ff7812 */ /* 0x000fe4000782c0ff */
[----:B------:R-:W-:Y:S02]  /*3aa0*/  ISETP.LT.OR P3, PT, R4, 0x91, P3 ;  /* 0x000000910400780c */ /* 0x000fe40001f61670 */
[----:B------:R-:W-:Y:S02]  /*3ab0*/  ISETP.GT.AND P1, PT, R23, 0x60, !P1 ;  /* 0x000000601700780c */ /* 0x000fe40004f24270 */
[----:B0-----:R-:W-:Y:S02]  /*3ac0*/  FMNMX.FTZ R7, R6, R5, !PT ;  /* 0x0000000506077209 */ /* 0x001fe40007810000 */
[----:B------:R-:W-:Y:S02]  /*3ad0*/  ISETP.LT.OR P1, PT, R4, 0x61, P1 ;  /* 0x000000610400780c */ /* 0x000fe40000f21670 */
[----:B------:R-:W-:Y:S01]  /*3ae0*/  FSEL R31, R31, -INF , !P2 ;  /* 0xff8000001f1f7808 */ /* 0x000fe20005000000 */
[----:B------:R-:W0:Y:S01]  /*3af0*/  SHFL.BFLY PT, R8, R7, 0x1, 0x1f ;  /* 0x0c201f0007087f89 */ /* 0x000e2200000e0000 */
[----:B------:R-:W-:-:S02]  /*3b00*/  FSEL R42, R42, -INF , !P1 ;  /* 0xff8000002a2a7808 */ /* 0x000fc40004800000 */
[----:B------:R-:W-:Y:S02]  /*3b10*/  LOP3.LUT P1, RZ, R0, 0x800, RZ, 0xc0, !PT ;  /* 0x0000080000ff7812 */ /* 0x000fe4000782c0ff */
[----:B------:R-:W-:Y:S02]  /*3b20*/  ISETP.LT.OR P4, PT, R4, 0x92, P4 ;  /* 0x000000920400780c */ /* 0x000fe40002781670 */
[----:B------:R-:W-:Y:S02]  /*3b30*/  ISETP.GT.AND P1, PT, R23, 0x61, !P1 ;  /* 0x000000611700780c */ /* 0x000fe40004f24270 */
[----:B------:R-:W-:Y:S02]  /*3b40*/  FSEL R34, R34, -INF , !P3 ;  /* 0xff80000022227808 */ /* 0x000fe40005800000 */
[C---:B------:R-:W-:Y:S02]  /*3b50*/  ISETP.LT.OR P1, PT, R4.reuse, 0x62, P1 ;  /* 0x000000620400780c */ /* 0x040fe40000f21670 */
[----:B------:R-:W-:-:S02]  /*3b60*/  ISETP.LT.OR P5, PT, R4, 0x99, P5 ;  /* 0x000000990400780c */ /* 0x000fc40002fa1670 */
[----:B------:R-:W-:Y:S02]  /*3b70*/  FSEL R43, R43, -INF , !P1 ;  /* 0xff8000002b2b7808 */ /* 0x000fe40004800000 */
[----:B------:R-:W-:Y:S02]  /*3b80*/  LOP3.LUT P1, RZ, R0, 0x400, RZ, 0xc0, !PT ;  /* 0x0000040000ff7812 */ /* 0x000fe4000782c0ff */
[----:B------:R-:W-:Y:S02]  /*3b90*/  FSEL R35, R35, -INF , !P4 ;  /* 0xff80000023237808 */ /* 0x000fe40006000000 */
[----:B------:R-:W-:Y:S02]  /*3ba0*/  ISETP.GT.AND P1, PT, R23, 0x68, !P1 ;  /* 0x000000681700780c */ /* 0x000fe40004f24270 */
[----:B------:R-:W-:Y:S02]  /*3bb0*/  FSEL R38, R38, -INF , !P5 ;  /* 0xff80000026267808 */ /* 0x000fe40006800000 */
[----:B------:R-:W-:-:S02]  /*3bc0*/  ISETP.LT.OR P1, PT, R4, 0x69, P1 ;  /* 0x000000690400780c */ /* 0x000fc40000f21670 */
[----:B0-----:R-:W-:Y:S02]  /*3bd0*/  FMNMX.FTZ R5, R7, R8, !PT ;  /* 0x0000000807057209 */ /* 0x001fe40007810000 */
[----:B------:R-:W-:Y:S02]  /*3be0*/  FSEL R46, R46, -INF , !P1 ;  /* 0xff8000002e2e7808 */ /* 0x000fe40004800000 */
[----:B------:R-:W-:Y:S01]  /*3bf0*/  LOP3.LUT P1, RZ, R0, 0x200, RZ, 0xc0, !PT ;  /* 0x0000020000ff7812 */ /* 0x000fe2000782c0ff */
[----:B------:R-:W-:Y:S01]  /*3c00*/  FFMA.FTZ R88, R5, R88, -8 ;  /* 0xc100000005587423 */ /* 0x000fe20000010058 */
[----:B------:R-:W-:Y:S02]  /*3c10*/  R2UR UR7, R19 ;  /* 0x00000000130772ca */ /* 0x000fe400000e0000 */
[----:B------:R-:W-:-:S04]  /*3c20*/  ISETP.GT.AND P1, PT, R23, 0x69, !P1 ;  /* 0x000000691700780c */ /* 0x000fc80004f24270 */
[----:B------:R-:W-:-:S04]  /*3c30*/  ISETP.LT.OR P1, PT, R4, 0x6a, P1 ;  /* 0x0000006a0400780c */ /* 0x000fc80000f21670 */
[----:B------:R-:W-:Y:S02]  /*3c40*/  FSEL R47, R47, -INF , !P1 ;  /* 0xff8000002f2f7808 */ /* 0x000fe40004800000 */
[----:B------:R-:W-:Y:S01]  /*3c50*/  LOP3.LUT P1, RZ, R0, 0x100, RZ, 0xc0, !PT ;  /* 0x0000010000ff7812 */ /* 0x000fe2000782c0ff */
[----:B------:R-:W-:-:S03]  /*3c60*/  UIADD3 UR49, UR7, UR49, URZ ;  /* 0x0000003107317290 */ /* 0x000fc6000fffe03f */
[----:B------:R-:W-:Y:S01]  /*3c70*/  ISETP.GT.AND P1, PT, R23, 0x70, !P1 ;  /* 0x000000701700780c */ /* 0x000fe20004f24270 */
[----:B------:R-:W-:-:S03]  /*3c80*/  UIADD3 UR10, UR49, UR10, URZ ;  /* 0x0000000a310a7290 */ /* 0x000fc6000fffe03f */
[----:B------:R-:W-:-:S04]  /*3c90*/  ISETP.LT.OR P1, PT, R4, 0x71, P1 ;  /* 0x000000710400780c */ /* 0x000fc80000f21670 */
[----:B------:R-:W-:Y:S02]  /*3ca0*/  FSEL R50, R50, -INF , !P1 ;  /* 0xff80000032327808 */ /* 0x000fe40004800000 */
[----:B------:R-:W-:Y:S02]  /*3cb0*/  ISETP.GT.AND P1, PT, R23, 0x71, !P6 ;  /* 0x000000711700780c */ /* 0x000fe40007724270 */
[----:B------:R-:W-:Y:S02]  /*3cc0*/  LOP3.LUT P6, RZ, R0, 0x2000000, RZ, 0xc0, !PT ;  /* 0x0200000000ff7812 */ /* 0x000fe400078cc0ff */
[----:B------:R-:W-:-:S04]  /*3cd0*/  ISETP.LT.OR P1, PT, R4, 0x72, P1 ;  /* 0x000000720400780c */ /* 0x000fc80000f21670 */
[----:B------:R-:W-:Y:S02]  /*3ce0*/  FSEL R51, R51, -INF , !P1 ;  /* 0xff80000033337808 */ /* 0x000fe40004800000 */
[----:B------:R-:W-:-:S04]  /*3cf0*/  LOP3.LUT P1, RZ, R0, 0x40, RZ, 0xc0, !PT ;  /* 0x0000004000ff7812 */ /* 0x000fc8000782c0ff */
[----:B------:R-:W-:-:S04]  /*3d00*/  ISETP.GT.AND P1, PT, R23, 0x78, !P1 ;  /* 0x000000781700780c */ /* 0x000fc80004f24270 */
        /* <DEDUP_REMOVED lines=35> */
[----:B------:R-:W-:-:S04]  /*3f40*/  ISETP.GT.AND P1, PT, R23, RZ, !P1 ;  /* 0x000000ff1700720c */ /* 0x000fc80004f24270 */
[----:B------:R-:W-:-:S04]  /*3f50*/  ISETP.LT.OR P1, PT, R4, 0x1, P1 ;  /* 0x000000010400780c */ /* 0x000fc80000f21670 */
[----:B------:R-:W-:Y:S02]  /*3f60*/  FSEL R90, R90, -INF , !P1 ;  /* 0xff8000005a5a7808 */ /* 0x000fe40004800000 */
[----:B------:R-:W-:Y:S02]  /*3f70*/  ISETP.GT.AND P1, PT, R23, 0x80, !P6 ;  /* 0x000000801700780c */ /* 0x000fe40007724270 */
[----:B------:R-:W-:Y:S02]  /*3f80*/  FMNMX.FTZ R15, R90, R91, !PT ;  /* 0x0000005b5a0f7209 */ /* 0x000fe40007810000 */
[----:B------:R-:W-:Y:S02]  /*3f90*/  ISETP.LT.OR P1, PT, R4, 0x81, P1 ;  /* 0x000000810400780c */ /* 0x000fe40000f21670 */
[----:B------:R-:W-:Y:S02]  /*3fa0*/  FMNMX.FTZ R20, R94, R15, !PT ;  /* 0x0000000f5e147209 */ /* 0x000fe40007810000 */
[----:B------:R-:W-:-:S02]  /*3fb0*/  FSEL R26, R26, -INF , !P1 ;  /* 0xff8000001a1a7808 */ /* 0x000fc40004800000 */
[----:B------:R-:W-:Y:S02]  /*3fc0*/  FMNMX.FTZ R21, R95, R20, !PT ;  /* 0x000000145f157209 */ /* 0x000fe40007810000 */
[----:B------:R-:W-:Y:S02]  /*3fd0*/  FSETP.NEU.FTZ.AND P1, PT, R5, -INF , PT ;  /* 0xff8000000500780b */ /* 0x000fe40003f3d000 */
[----:B------:R-:W-:Y:S02]  /*3fe0*/  FMNMX.FTZ R22, R98, R21, !PT ;  /* 0x0000001562167209 */ /* 0x000fe40007810000 */
[----:B------:R-:W-:Y:S02]  /*3ff0*/  FSEL R88, R88, RZ, P1 ;  /* 0x000000ff58587208 */ /* 0x000fe40000800000 */
[----:B------:R-:W-:Y:S02]  /*4000*/  FMNMX.FTZ R21, R99, R22, !PT ;  /* 0x0000001663157209 */ /* 0x000fe40007810000 */
[----:B------:R-:W-:Y:S01]  /*4010*/  LOP3.LUT P6, RZ, R0, 0x4000000, RZ, 0xc0, !PT ;  /* 0x0400000000ff7812 */ /* 0x000fe200078cc0ff */
[--C-:B------:R-:W-:Y:S01]  /*4020*/  FFMA.FTZ R20, R73, UR44, -R88.reuse ;  /* 0x0000002c49147c23 */ /* 0x100fe20008010858 */
[----:B------:R-:W-:Y:S01]  /*4030*/  FMNMX.FTZ R22, R102, R21, !PT ;  /* 0x0000001566167209 */ /* 0x000fe20007810000 */
[--C-:B------:R-:W-:Y:S01]  /*4040*/  FFMA.FTZ R73, R77, UR44, -R88.reuse ;  /* 0x0000002c4d497c23 */ /* 0x100fe20008010858 */
[--C-:B------:R-:W-:Y:S01]  /*4050*/  FFMA.FTZ R6, R89, UR44, -R88.reuse ;  /* 0x0000002c59067c23 */ /* 0x100fe20008010858 */
[--C-:B------:R-:W-:Y:S01]  /*4060*/  FFMA.FTZ R89, R72, UR44, -R88.reuse ;  /* 0x0000002c48597c23 */ /* 0x100fe20008010858 */
[----:B------:R-:W-:Y:S01]  /*4070*/  FMNMX.FTZ R21, R103, R22, !PT ;  /* 0x0000001667157209 */ /* 0x000fe20007810000 */
[--C-:B------:R-:W-:Y:S01]  /*4080*/  FFMA.FTZ R72, R76, UR44, -R88.reuse ;  /* 0x0000002c4c487c23 */ /* 0x100fe20008010858 */
[----:B------:R-:W-:Y:S01]  /*4090*/  ISETP.GT.AND P1, PT, R23, 0x81, !P6 ;  /* 0x000000811700780c */ /* 0x000fe20007724270 */
[----:B------:R0:W-:Y:S01]  /*40a0*/  MUFU.EX2 R15, R89 ;  /* 0x00000059000f7308 */ /* 0x0001e20000000800 */
[----:B------:R-:W-:Y:S01]  /*40b0*/  FMNMX.FTZ R22, R74, R21, !PT ;  /* 0x000000154a167209 */ /* 0x000fe20007810000 */
[--C-:B------:R-:W-:Y:S01]  /*40c0*/  FFMA.FTZ R3, R3, UR44, -R88.reuse ;  /* 0x0000002c03037c23 */ /* 0x100fe20008010858 */
[----:B------:R-:W-:Y:S01]  /*40d0*/  ISETP.LT.OR P1, PT, R4, 0x82, P1 ;  /* 0x000000820400780c */ /* 0x000fe20000f21670 */
[--C-:B------:R-:W-:Y:S01]  /*40e0*/  FFMA.FTZ R7, R92, UR44, -R88.reuse ;  /* 0x0000002c5c077c23 */ /* 0x100fe20008010858 */
[----:B------:R-:W-:Y:S01]  /*40f0*/  FMNMX.FTZ R21, R75, R22, !PT ;  /* 0x000000164b157209 */ /* 0x000fe20007810000 */
[--C-:B------:R-:W-:Y:S01]  /*4100*/  FFMA.FTZ R8, R93, UR44, -R88.reuse ;  /* 0x0000002c5d087c23 */ /* 0x100fe20008010858 */
[----:B------:R-:W-:Y:S01]  /*4110*/  FSEL R27, R27, -INF , !P1 ;  /* 0xff8000001b1b7808 */ /* 0x000fe20004800000 */
[----:B------:R-:W-:Y:S01]  /*4120*/  MUFU.EX2 R3, R3 ;  /* 0x0000000300037308 */ /* 0x000fe20000000800 */
[----:B------:R-:W-:Y:S01]  /*4130*/  FMNMX.FTZ R22, R78, R21, !PT ;  /* 0x000000154e167209 */ /* 0x000fe20007810000 */
[--C-:B0-----:R-:W-:Y:S01]  /*4140*/  FFMA.FTZ R89, R80, UR44, -R88.reuse ;  /* 0x0000002c50597c23 */ /* 0x101fe20008010858 */
[----:B------:R-:W-:Y:S01]  /*4150*/  LOP3.LUT P1, RZ, R0, 0x1000000, RZ, 0xc0, !PT ;  /* 0x0100000000ff7812 */ /* 0x000fe2000782c0ff */
[--C-:B------:R-:W-:Y:S01]  /*4160*/  FFMA.FTZ R9, R96, UR44, -R88.reuse ;  /* 0x0000002c60097c23 */ /* 0x100fe20008010858 */
[----:B------:R-:W-:Y:S01]  /*4170*/  FMNMX.FTZ R77, R79, R22, !PT ;  /* 0x000000164f4d7209 */ /* 0x000fe20007810000 */
[--C-:B------:R-:W-:Y:S01]  /*4180*/  FFMA.FTZ R22, R81, UR44, -R88.reuse ;  /* 0x0000002c51167c23 */ /* 0x100fe20008010858 */
[----:B------:R-:W-:Y:S01]  /*4190*/  ISETP.GT.AND P1, PT, R23, 0x88, !P1 ;  /* 0x000000881700780c */ /* 0x000fe20004f24270 */
[----:B------:R-:W0:Y:S01]  /*41a0*/  MUFU.EX2 R6, R6 ;  /* 0x0000000600067308 */ /* 0x000e220000000800 */
[----:B------:R-:W-:Y:S01]  /*41b0*/  FMNMX.FTZ R76, R82, R77, !PT ;  /* 0x0000004d524c7209 */ /* 0x000fe20007810000 */
[--C-:B------:R-:W-:Y:S01]  /*41c0*/  FFMA.FTZ R12, R97, UR44, -R88.reuse ;  /* 0x0000002c610c7c23 */ /* 0x100fe20008010858 */
[----:B------:R-:W-:Y:S01]  /*41d0*/  LOP3.LUT P6, RZ, R0, 0x8000000, RZ, 0xc0, !PT ;  /* 0x0800000000ff7812 */ /* 0x000fe200078cc0ff */
[--C-:B------:R-:W-:Y:S01]  /*41e0*/  FFMA.FTZ R13, R100, UR44, -R88.reuse ;  /* 0x0000002c640d7c23 */ /* 0x100fe20008010858 */
[----:B------:R-:W-:Y:S01]  /*41f0*/  FMNMX.FTZ R77, R83, R76, !PT ;  /* 0x0000004c534d7209 */ /* 0x000fe20007810000 */
[--C-:B------:R-:W-:Y:S01]  /*4200*/  FFMA.FTZ R76, R84, UR44, -R88.reuse ;  /* 0x0000002c544c7c23 */ /* 0x100fe20008010858 */
[----:B------:R-:W-:Y:S01]  /*4210*/  ISETP.LT.OR P1, PT, R4, 0x89, P1 ;  /* 0x000000890400780c */ /* 0x000fe20000f21670 */
[----:B------:R-:W-:Y:S01]  /*4220*/  MUFU.EX2 R7, R7 ;  /* 0x0000000700077308 */ /* 0x000fe20000000800 */
[----:B------:R-:W-:Y:S01]  /*4230*/  FMNMX.FTZ R80, R86, R77, !PT ;  /* 0x0000004d56507209 */ /* 0x000fe20007810000 */
[--C-:B------:R-:W-:Y:S01]  /*4240*/  FFMA.FTZ R14, R101, UR44, -R88.reuse ;  /* 0x0000002c650e7c23 */ /* 0x100fe20008010858 */
[----:B------:R-:W-:Y:S01]  /*4250*/  ISETP.GT.AND P6, PT, R23, 0x99, !P6 ;  /* 0x000000991700780c */ /* 0x000fe200077c4270 */
[--C-:B------:R-:W-:Y:S01]  /*4260*/  FFMA.FTZ R23, R69, UR44, -R88.reuse ;  /* 0x0000002c45177c23 */ /* 0x100fe20008010858 */
[----:B------:R-:W-:Y:S01]  /*4270*/  FMNMX.FTZ R77, R87, R80, !PT ;  /* 0x00000050574d7209 */ /* 0x000fe20007810000 */
[----:B------:R-:W-:Y:S01]  /*4280*/  FFMA.FTZ R85, R85, UR44, -R88 ;  /* 0x0000002c55557c23 */ /* 0x000fe20008010858 */
[----:B------:R-:W-:Y:S01]  /*4290*/  FSEL R30, R30, -INF , !P1 ;  /* 0xff8000001e1e7808 */ /* 0x000fe20004800000 */
[----:B------:R-:W1:Y:S01]  /*42a0*/  MUFU.EX2 R8, R8 ;  /* 0x0000000800087308 */ /* 0x000e620000000800 */
[----:B------:R-:W-:Y:S01]  /*42b0*/  FMNMX.FTZ R80, R58, R77, !PT ;  /* 0x0000004d3a507209 */ /* 0x000fe20007810000 */
[----:B0-----:R-:W-:Y:S01]  /*42c0*/  FADD.FTZ R92, R3, R6 ;  /* 0x00000006035c7221 */ /* 0x001fe20000010000 */
[----:B------:R-:W-:Y:S01]  /*42d0*/  ISETP.LT.OR P6, PT, R4, 0x9a, P6 ;  /* 0x0000009a0400780c */ /* 0x000fe200037c1670 */
[--C-:B------:R-:W-:Y:S01]  /*42e0*/  FFMA.FTZ R56, R56, UR44, -R88.reuse ;  /* 0x0000002c38387c23 */ /* 0x100fe20008010858 */
[----:B------:R-:W-:Y:S01]  /*42f0*/  FMNMX.FTZ R81, R59, R80, !PT ;  /* 0x000000503b517209 */ /* 0x000fe20007810000 */
[--C-:B------:R-:W-:Y:S01]  /*4300*/  FFMA.FTZ R57, R57, UR44, -R88.reuse ;  /* 0x0000002c39397c23 */ /* 0x100fe20008010858 */
[----:B------:R-:W-:Y:S01]  /*4310*/  FSEL R39, R39, -INF , !P6 ;  /* 0xff80000027277808 */ /* 0x000fe20007000000 */
        /* <DEDUP_REMOVED lines=31> */
[----:B------:R-:W-:Y:S01]  /*4510*/  FFMA.FTZ R36, R36, UR44, -R88 ;  /* 0x0000002c24247c23 */ /* 0x000fe20008010858 */
[----:B------:R-:W-:Y:S01]  /*4520*/  MUFU.EX2 R77, R85 ;  /* 0x00000055004d7308 */ /* 0x000fe20000000800 */
[----:B------:R-:W-:-:S02]  /*4530*/  FMNMX.FTZ R80, R46, R81, !PT ;  /* 0x000000512e507209 */ /* 0x000fc40007810000 */
[----:B-1----:R-:W-:Y:S02]  /*4540*/  F2FP.SATFINITE.E4M3.F32.PACK_AB_MERGE_C R152, R8, R7, RZ ;  /* 0x000000070898723e */ /* 0x002fe400048070ff */
[----:B------:R-:W-:Y:S02]  /*4550*/  FMNMX.FTZ R81, R47, R80, !PT ;  /* 0x000000502f517209 */ /* 0x000fe40007810000 */
[----:B------:R-:W-:Y:S01]  /*4560*/  F2FP.SATFINITE.E4M3.F32.PACK_AB_MERGE_C R152, R6, R3, R152 ;  /* 0x000000030698723e */ /* 0x000fe20004807098 */
[----:B------:R-:W0:Y:S01]  /*4570*/  MUFU.EX2 R14, R14 ;  /* 0x0000000e000e7308 */ /* 0x000e220000000800 */
[----:B------:R-:W-:-:S04]  /*4580*/  FMNMX.FTZ R80, R50, R81, !PT ;  /* 0x0000005132507209 */ /* 0x000fc80007810000 */
[----:B------:R-:W-:-:S03]  /*4590*/  FMNMX.FTZ R81, R51, R80, !PT ;  /* 0x0000005033517209 */ /* 0x000fc60007810000 */
[----:B------:R-:W-:Y:S01]  /*45a0*/  MUFU.EX2 R20, R20 ;  /* 0x0000001400147308 */ /* 0x000fe20000000800 */
[----:B------:R-:W-:-:S04]  /*45b0*/  FMNMX.FTZ R80, R54, R81, !PT ;  /* 0x0000005136507209 */ /* 0x000fc80007810000 */
[----:B------:R-:W-:-:S03]  /*45c0*/  FMNMX.FTZ R81, R55, R80, !PT ;  /* 0x0000005037517209 */ /* 0x000fc60007810000 */
[----:B------:R-:W-:Y:S01]  /*45d0*/  MUFU.EX2 R72, R72 ;  /* 0x0000004800487308 */ /* 0x000fe20000000800 */
[----:B------:R-:W-:Y:S02]  /*45e0*/  FMNMX.FTZ R80, R26, R81, !PT ;  /* 0x000000511a507209 */ /* 0x000fe40007810000 */
[----:B0-----:R-:W-:Y:S02]  /*45f0*/  F2FP.SATFINITE.E4M3.F32.PACK_AB_MERGE_C R154, R14, R13, RZ ;  /* 0x0000000d0e9a723e */ /* 0x001fe400048070ff */
        /* <DEDUP_REMOVED lines=8> */
[----:B------:R-:W1:Y:S01]  /*4680*/  MUFU.EX2 R76, R76 ;  /* 0x0000004c004c7308 */ /* 0x000e620000000800 */
[----:B------:R-:W-:Y:S02]  /*4690*/  FMNMX.FTZ R4, R38, R69, !PT ;  /* 0x0000004526047209 */ /* 0x000fe40007810000 */
[----:B0-----:R-:W-:Y:S02]  /*46a0*/  F2FP.SATFINITE.E4M3.F32.PACK_AB_MERGE_C R148, R73, R72, RZ ;  /* 0x000000484994723e */ /* 0x001fe400048070ff */
[----:B------:R-:W-:Y:S02]  /*46b0*/  FMNMX.FTZ R4, R39, R4, !PT ;  /* 0x0000000427047209 */ /* 0x000fe40007810000 */
[----:B------:R-:W-:Y:S01]  /*46c0*/  F2FP.SATFINITE.E4M3.F32.PACK_AB_MERGE_C R148, R20, R15, R148 ;  /* 0x0000000f1494723e */ /* 0x000fe20004807094 */
[----:B------:R-:W-:Y:S02]  /*46d0*/  MUFU.EX2 R56, R56 ;  /* 0x0000003800387308 */ /* 0x000fe40000000800 */
[----:B------:R-:W0:Y:S06]  /*46e0*/  SHFL.BFLY PT, R69, R4, 0x2, 0x1f ;  /* 0x0c401f0004457f89 */ /* 0x000e2c00000e0000 */
[----:B------:R-:W-:Y:S01]  /*46f0*/  MUFU.EX2 R57, R57 ;  /* 0x0000003900397308 */ /* 0x000fe20000000800 */
[----:B-1----:R-:W-:-:S04]  /*4700*/  F2FP.SATFINITE.E4M3.F32.PACK_AB_MERGE_C R150, R77, R76, RZ ;  /* 0x0000004c4d96723e */ /* 0x002fc800048070ff */
[----:B------:R-:W-:-:S03]  /*4710*/  F2FP.SATFINITE.E4M3.F32.PACK_AB_MERGE_C R150, R22, R21, R150 ;  /* 0x000000151696723e */ /* 0x000fc60004807096 */
[----:B------:R-:W-:Y:S08]  /*4720*/  MUFU.EX2 R60, R60 ;  /* 0x0000003c003c7308 */ /* 0x000ff00000000800 */
[----:B------:R-:W1:Y:S01]  /*4730*/  MUFU.EX2 R61, R61 ;  /* 0x0000003d003d7308 */ /* 0x000e620000000800 */
[----:B0-----:R-:W-:-:S05]  /*4740*/  FMNMX.FTZ R69, R4, R69, !PT ;  /* 0x0000004504457209 */ /* 0x001fca0007810000 */
[----:B------:R-:W0:Y:S02]  /*4750*/  SHFL.BFLY PT, R4, R69, 0x1, 0x1f ;  /* 0x0c201f0045047f89 */ /* 0x000e2400000e0000 */
[----:B------:R-:W-:Y:S08]  /*4760*/  MUFU.EX2 R68, R68 ;  /* 0x0000004400447308 */ /* 0x000ff00000000800 */
[----:B------:R-:W2:Y:S01]  /*4770*/  MUFU.EX2 R23, R23 ;  /* 0x0000001700177308 */ /* 0x000ea20000000800 */
[----:B-1----:R-:W-:-:S04]  /*4780*/  F2FP.SATFINITE.E4M3.F32.PACK_AB_MERGE_C R144, R61, R60, RZ ;  /* 0x0000003c3d90723e */ /* 0x002fc800048070ff */
[----:B------:R-:W-:-:S03]  /*4790*/  F2FP.SATFINITE.E4M3.F32.PACK_AB_MERGE_C R144, R57, R56, R144 ;  /* 0x000000383990723e */ /* 0x000fc60004807090 */
[----:B------:R-:W-:Y:S01]  /*47a0*/  MUFU.EX2 R64, R64 ;  /* 0x0000004000407308 */ /* 0x000fe20000000800 */
[----:B0-----:R-:W-:Y:S01]  /*47b0*/  FMNMX.FTZ R4, R69, R4, !PT ;  /* 0x0000000445047209 */ /* 0x001fe20007810000 */
[----:B------:R-:W-:-:S06]  /*47c0*/  IMAD.U32 R69, RZ, RZ, UR44 ;  /* 0x0000002cff457e24 */ /* 0x000fcc000f8e00ff */
[----:B------:R-:W-:Y:S01]  /*47d0*/  MUFU.EX2 R65, R65 ;  /* 0x0000004100417308 */ /* 0x000fe20000000800 */
[----:B--2---:R-:W-:Y:S01]  /*47e0*/  F2FP.SATFINITE.E4M3.F32.PACK_AB_MERGE_C R146, R23, R68, RZ ;  /* 0x000000441792723e */ /* 0x004fe200048070ff */
[C---:B------:R-:W-:Y:S01]  /*47f0*/  FFMA.FTZ R80, R4.reuse, R69, -8 ;  /* 0xc100000004507423 */ /* 0x040fe20000010045 */
[----:B------:R-:W-:Y:S01]  /*4800*/  FSETP.NEU.FTZ.AND P1, PT, R4, -INF , PT ;  /* 0xff8000000400780b */ /* 0x000fe20003f3d000 */
[----:B------:R-:W-:-:S03]  /*4810*/  FFMA.FTZ R69, R37, UR44, -R88 ;  /* 0x0000002c25457c23 */ /* 0x000fc60008010858 */
[----:B------:R-:W-:Y:S01]  /*4820*/  FSEL R37, R80, RZ, P1 ;  /* 0x000000ff50257208 */ /* 0x000fe20000800000 */
[----:B------:R-:W-:Y:S01]  /*4830*/  MUFU.EX2 R44, R44 ;  /* 0x0000002c002c7308 */ /* 0x000fe20000000800 */
[----:B------:R-:W-:-:S03]  /*4840*/  PLOP3.LUT P1, PT, PT, PT, UP0, 0x40, 0x0 ;  /* 0x000000000000781c */ /* 0x000fc60003f2e808 */
[--C-:B------:R-:W-:Y:S01]  /*4850*/  FFMA.FTZ R80, R90, UR44, -R37.reuse ;  /* 0x0000002c5a507c23 */ /* 0x100fe20008010825 */
[--C-:B------:R-:W-:Y:S01]  /*4860*/  FFMA.FTZ R81, R91, UR44, -R37.reuse ;  /* 0x0000002c5b517c23 */ /* 0x100fe20008010825 */
[--C-:B------:R-:W-:Y:S01]  /*4870*/  FFMA.FTZ R84, R94, UR44, -R37.reuse ;  /* 0x0000002c5e547c23 */ /* 0x100fe20008010825 */
[--C-:B------:R-:W-:Y:S01]  /*4880*/  FFMA.FTZ R93, R79, UR44, -R37.reuse ;  /* 0x0000002c4f5d7c23 */ /* 0x100fe20008010825 */
[--C-:B------:R-:W-:Y:S01]  /*4890*/  FFMA.FTZ R79, R82, UR44, -R37.reuse ;  /* 0x0000002c524f7c23 */ /* 0x100fe20008010825 */
[--C-:B------:R-:W-:Y:S01]  /*48a0*/  FFMA.FTZ R82, R83, UR44, -R37.reuse ;  /* 0x0000002c53527c23 */ /* 0x100fe20008010825 */
[----:B------:R-:W-:Y:S01]  /*48b0*/  MUFU.EX2 R80, R80 ;  /* 0x0000005000507308 */ /* 0x000fe20000000800 */
[--C-:B------:R-:W-:Y:S01]  /*48c0*/  FFMA.FTZ R89, R95, UR44, -R37.reuse ;  /* 0x0000002c5f597c23 */ /* 0x100fe20008010825 */
[--C-:B------:R-:W-:Y:S01]  /*48d0*/  FFMA.FTZ R83, R86, UR44, -R37.reuse ;  /* 0x0000002c56537c23 */ /* 0x100fe20008010825 */
[--C-:B------:R-:W-:Y:S01]  /*48e0*/  FFMA.FTZ R86, R87, UR44, -R37.reuse ;  /* 0x0000002c57567c23 */ /* 0x100fe20008010825 */
[--C-:B------:R-:W-:Y:S01]  /*48f0*/  FFMA.FTZ R87, R63, UR44, -R37.reuse ;  /* 0x0000002c3f577c23 */ /* 0x100fe20008010825 */
[----:B------:R-:W-:Y:S01]  /*4900*/  FADD.FTZ R95, R7, R92 ;  /* 0x0000005c075f7221 */ /* 0x000fe20000010000 */
[--C-:B------:R-:W-:Y:S01]  /*4910*/  FFMA.FTZ R63, R66, UR44, -R37.reuse ;  /* 0x0000002c423f7c23 */ /* 0x100fe20008010825 */
[--C-:B------:R-:W-:Y:S01]  /*4920*/  FFMA.FTZ R85, R98, UR44, -R37.reuse ;  /* 0x0000002c62557c23 */ /* 0x100fe20008010825 */
[----:B------:R-:W0:Y:S01]  /*4930*/  MUFU.EX2 R81, R81 ;  /* 0x0000005100517308 */ /* 0x000e220000000800 */
[--C-:B------:R-:W-:Y:S01]  /*4940*/  FFMA.FTZ R66, R67, UR44, -R37.reuse ;  /* 0x0000002c43427c23 */ /* 0x100fe20008010825 */
[----:B------:R-:W-:Y:S01]  /*4950*/  FFMA.FTZ R67, R70, UR44, -R37 ;  /* 0x0000002c46437c23 */ /* 0x000fe20008010825 */
[----:B------:R-:W-:Y:S01]  /*4960*/  FADD.FTZ R70, R8, R95 ;  /* 0x0000005f08467221 */ /* 0x000fe20000010000 */
[--C-:B------:R-:W-:Y:S01]  /*4970*/  FFMA.FTZ R88, R99, UR44, -R37.reuse ;  /* 0x0000002c63587c23 */ /* 0x100fe20008010825 */
[--C-:B------:R-:W-:Y:S01]  /*4980*/  FFMA.FTZ R90, R102, UR44, -R37.reuse ;  /* 0x0000002c665a7c23 */ /* 0x100fe20008010825 */
[--C-:B------:R-:W-:Y:S01]  /*4990*/  FFMA.FTZ R91, R103, UR44, -R37.reuse ;  /* 0x0000002c675b7c23 */ /* 0x100fe20008010825 */
[----:B------:R-:W-:Y:S01]  /*49a0*/  FADD.FTZ R95, R9, R70 ;  /* 0x00000046095f7221 */ /* 0x000fe20000010000 */
[----:B------:R-:W1:Y:S01]  /*49b0*/  MUFU.EX2 R84, R84 ;  /* 0x0000005400547308 */ /* 0x000e620000000800 */
[--C-:B------:R-:W-:Y:S01]  /*49c0*/  FFMA.FTZ R70, R71, UR44, -R37.reuse ;  /* 0x0000002c47467c23 */ /* 0x100fe20008010825 */
[----:B------:R-:W-:Y:S01]  /*49d0*/  FFMA.FTZ R74, R74, UR44, -R37 ;  /* 0x0000002c4a4a7c23 */ /* 0x000fe20008010825 */
[----:B------:R-:W-:Y:S01]  /*49e0*/  FADD.FTZ R92, R12, R95 ;  /* 0x0000005f0c5c7221 */ /* 0x000fe20000010000 */
[--C-:B------:R-:W-:Y:S01]  /*49f0*/  FFMA.FTZ R75, R75, UR44, -R37.reuse ;  /* 0x0000002c4b4b7c23 */ /* 0x100fe20008010825 */
[--C-:B------:R-:W-:Y:S01]  /*4a00*/  FFMA.FTZ R78, R78, UR44, -R37.reuse ;  /* 0x0000002c4e4e7c23 */ /* 0x100fe20008010825 */
[----:B------:R-:W-:Y:S01]  /*4a10*/  FFMA.FTZ R58, R58, UR44, -R37 ;  /* 0x0000002c3a3a7c23 */ /* 0x000fe20008010825 */
[----:B------:R-:W-:Y:S01]  /*4a20*/  FADD.FTZ R95, R13, R92 ;  /* 0x0000005c0d5f7221 */ /* 0x000fe20000010000 */
[----:B------:R-:W2:Y:S01]  /*4a30*/  MUFU.EX2 R89, R89 ;  /* 0x0000005900597308 */ /* 0x000ea20000000800 */
[----:B0-----:R-:W-:Y:S01]  /*4a40*/  FADD.FTZ R71, R80, R81 ;  /* 0x0000005150477221 */ /* 0x001fe20000010000 */
[----:B------:R-:W-:Y:S01]  /*4a50*/  FFMA.FTZ R59, R59, UR44, -R37 ;  /* 0x0000002c3b3b7c23 */ /* 0x000fe20008010825 */
[----:B------:R-:W-:Y:S01]  /*4a60*/  FADD.FTZ R94, R14, R95 ;  /* 0x0000005f0e5e7221 */ /* 0x000fe20000010000 */
[--C-:B------:R-:W-:Y:S01]  /*4a70*/  FFMA.FTZ R62, R62, UR44, -R37.reuse ;  /* 0x0000002c3e3e7c23 */ /* 0x100fe20008010825 */
[--C-:B------:R-:W-:Y:S01]  /*4a80*/  FFMA.FTZ R42, R42, UR44, -R37.reuse ;  /* 0x0000002c2a2a7c23 */ /* 0x100fe20008010825 */
[----:B------:R-:W-:Y:S01]  /*4a90*/  FFMA.FTZ R43, R43, UR44, -R37 ;  /* 0x0000002c2b2b7c23 */ /* 0x000fe20008010825 */
[----:B------:R-:W-:Y:S01]  /*4aa0*/  F2FP.SATFINITE.E4M3.F32.PACK_AB_MERGE_C R146, R65, R64, R146 ;  /* 0x000000404192723e */ /* 0x000fe20004807092 */
[----:B------:R-:W0:Y:S01]  /*4ab0*/  MUFU.EX2 R85, R85 ;  /* 0x0000005500557308 */ /* 0x000e220000000800 */
[----:B-1----:R-:W-:Y:S01]  /*4ac0*/  FADD.FTZ R92, R84, R71 ;  /* 0x00000047545c7221 */ /* 0x002fe20000010000 */
[----:B------:R-:W-:Y:S01]  /*4ad0*/  FADD.FTZ R71, R15, R94 ;  /* 0x0000005e0f477221 */ /* 0x000fe20000010000 */
[--C-:B------:R-:W-:Y:S01]  /*4ae0*/  FFMA.FTZ R8, R46, UR44, -R37.reuse ;  /* 0x0000002c2e087c23 */ /* 0x100fe20008010825 */
[--C-:B------:R-:W-:Y:S01]  /*4af0*/  FFMA.FTZ R47, R47, UR44, -R37.reuse ;  /* 0x0000002c2f2f7c23 */ /* 0x100fe20008010825 */
[----:B------:R-:W-:Y:S01]  /*4b00*/  FFMA.FTZ R54, R54, UR44, -R37 ;  /* 0x0000002c36367c23 */ /* 0x000fe20008010825 */
[----:B------:R-:W-:Y:S01]  /*4b10*/  FADD.FTZ R71, R20, R71 ;  /* 0x0000004714477221 */ /* 0x000fe20000010000 */
[--C-:B------:R-:W-:Y:S01]  /*4b20*/  FFMA.FTZ R55, R55, UR44, -R37.reuse ;  /* 0x0000002c37377c23 */ /* 0x100fe20008010825 */
[----:B------:R-:W1:Y:S01]  /*4b30*/  MUFU.EX2 R88, R88 ;  /* 0x0000005800587308 */ /* 0x000e620000000800 */
[----:B--2---:R-:W-:Y:S01]  /*4b40*/  FADD.FTZ R92, R89, R92 ;  /* 0x0000005c595c7221 */ /* 0x004fe20000010000 */
[--C-:B------:R-:W-:Y:S01]  /*4b50*/  FFMA.FTZ R26, R26, UR44, -R37.reuse ;  /* 0x0000002c1a1a7c23 */ /* 0x100fe20008010825 */
[--C-:B------:R-:W-:Y:S01]  /*4b60*/  FFMA.FTZ R27, R27, UR44, -R37.reuse ;  /* 0x0000002c1b1b7c23 */ /* 0x100fe20008010825 */
[--C-:B------:R-:W-:Y:S01]  /*4b70*/  FFMA.FTZ R30, R30, UR44, -R37.reuse ;  /* 0x0000002c1e1e7c23 */ /* 0x100fe20008010825 */
[--C-:B------:R-:W-:Y:S01]  /*4b80*/  FFMA.FTZ R31, R31, UR44, -R37.reuse ;  /* 0x0000002c1f1f7c23 */ /* 0x100fe20008010825 */
[--C-:B------:R-:W-:Y:S01]  /*4b90*/  FFMA.FTZ R34, R34, UR44, -R37.reuse ;  /* 0x0000002c22227c23 */ /* 0x100fe20008010825 */
[----:B------:R-:W-:Y:S01]  /*4ba0*/  FFMA.FTZ R35, R35, UR44, -R37 ;  /* 0x0000002c23237c23 */ /* 0x000fe20008010825 */
[----:B------:R-:W2:Y:S01]  /*4bb0*/  MUFU.EX2 R90, R90 ;  /* 0x0000005a005a7308 */ /* 0x000ea20000000800 */
[----:B0-----:R-:W-:Y:S01]  /*4bc0*/  FADD.FTZ R19, R85, R92 ;  /* 0x0000005c55137221 */ /* 0x001fe20000010000 */
[----:B------:R-:W-:Y:S01]  /*4bd0*/  FADD.FTZ R92, R72, R71 ;  /* 0x00000047485c7221 */ /* 0x000fe20000010000 */
[----:B------:R-:W-:Y:S01]  /*4be0*/  FFMA.FTZ R38, R38, UR44, -R37 ;  /* 0x0000002c26267c23 */ /* 0x000fe20008010825 */
[----:B------:R-:W-:-:S02]  /*4bf0*/  F2FP.SATFINITE.E4M3.F32.PACK_AB_MERGE_C R84, R89, R84, RZ ;  /* 0x000000545954723e */ /* 0x000fc400048070ff */
[----:B------:R-:W-:Y:S02]  /*4c00*/  FADD.FTZ R92, R73, R92 ;  /* 0x0000005c495c7221 */ /* 0x000fe40000010000 */
[----:B------:R-:W0:Y:S01]  /*4c10*/  MUFU.EX2 R91, R91 ;  /* 0x0000005b005b7308 */ /* 0x000e220000000800 */
[----:B-1----:R-:W-:Y:S01]  /*4c20*/  FADD.FTZ R19, R88, R19 ;  /* 0x0000001358137221 */ /* 0x002fe20000010000 */
[----:B------:R-:W-:Y:S01]  /*4c30*/  FADD.FTZ R13, R21, R92 ;  /* 0x0000005c150d7221 */ /* 0x000fe20000010000 */
[----:B------:R-:W-:-:S05]  /*4c40*/  F2FP.SATFINITE.E4M3.F32.PACK_AB_MERGE_C R153, R81, R80, R84 ;  /* 0x000000505199723e */ /* 0x000fca0004807054 */
[----:B------:R-:W1:Y:S01]  /*4c50*/  MUFU.EX2 R74, R74 ;  /* 0x0000004a004a7308 */ /* 0x000e620000000800 */
[----:B--2---:R-:W-:-:S07]  /*4c60*/  FADD.FTZ R14, R90, R19 ;  /* 0x000000135a0e7221 */ /* 0x004fce0000010000 */
[----:B------:R-:W2:Y:S01]  /*4c70*/  MUFU.EX2 R75, R75 ;  /* 0x0000004b004b7308 */ /* 0x000ea20000000800 */
[C---:B0-----:R-:W-:Y:S01]  /*4c80*/  FADD.FTZ R3, R91.reuse, R14 ;  /* 0x0000000e5b037221 */ /* 0x041fe20000010000 */
[----:B------:R-:W-:-:S04]  /*4c90*/  F2FP.SATFINITE.E4M3.F32.PACK_AB_MERGE_C R90, R91, R90, RZ ;  /* 0x0000005a5b5a723e */ /* 0x000fc800048070ff */
[----:B------:R-:W-:Y:S02]  /*4ca0*/  F2FP.SATFINITE.E4M3.F32.PACK_AB_MERGE_C R155, R88, R85, R90 ;  /* 0x00000055589b723e */ /* 0x000fe4000480705a */
[----:B------:R-:W0:Y:S01]  /*4cb0*/  MUFU.EX2 R78, R78 ;  /* 0x0000004e004e7308 */ /* 0x000e220000000800 */
[----:B-1----:R-:W-:Y:S01]  /*4cc0*/  FADD.FTZ R6, R74, R3 ;  /* 0x000000034a067221 */ /* 0x002fe20000010000 */
[----:B------:R-:W-:-:S04]  /*4cd0*/  FADD.FTZ R3, R22, R13 ;  /* 0x0000000d16037221 */ /* 0x000fc80000010000 */
[----:B------:R-:W-:Y:S01]  /*4ce0*/  FADD.FTZ R12, R76, R3 ;  /* 0x000000034c0c7221 */ /* 0x000fe20000010000 */
[----:B------:R-:W-:Y:S01]  /*4cf0*/  FFMA.FTZ R3, R50, UR44, -R37 ;  /* 0x0000002c32037c23 */ /* 0x000fe20008010825 */
[----:B------:R-:W1:Y:S01]  /*4d00*/  MUFU.EX2 R93, R93 ;  /* 0x0000005d005d7308 */ /* 0x000e620000000800 */
[----:B--2---:R-:W-:Y:S01]  /*4d10*/  FADD.FTZ R13, R75, R6 ;  /* 0x000000064b0d7221 */ /* 0x004fe20000010000 */
[----:B------:R-:W-:-:S04]  /*4d20*/  FADD.FTZ R77, R77, R12 ;  /* 0x0000000c4d4d7221 */ /* 0x000fc80000010000 */
[----:B------:R-:W-:Y:S02]  /*4d30*/  FADD.FTZ R14, R56, R77 ;  /* 0x0000004d380e7221 */ /* 0x000fe40000010000 */
[----:B------:R-:W2:Y:S01]  /*4d40*/  MUFU.EX2 R79, R79 ;  /* 0x0000004f004f7308 */ /* 0x000ea20000000800 */
[----:B0-----:R-:W-:Y:S01]  /*4d50*/  FADD.FTZ R6, R78, R13 ;  /* 0x0000000d4e067221 */ /* 0x001fe20000010000 */
[----:B------:R-:W-:-:S04]  /*4d60*/  FADD.FTZ R15, R57, R14 ;  /* 0x0000000e390f7221 */ /* 0x000fc80000010000 */
[----:B------:R-:W-:Y:S02]  /*4d70*/  FADD.FTZ R60, R60, R15 ;  /* 0x0000000f3c3c7221 */ /* 0x000fe40000010000 */
[----:B------:R-:W0:Y:S01]  /*4d80*/  MUFU.EX2 R82, R82 ;  /* 0x0000005200527308 */ /* 0x000e220000000800 */
[----:B-1----:R-:W-:Y:S01]  /*4d90*/  FADD.FTZ R12, R93, R6 ;  /* 0x000000065d0c7221 */ /* 0x002fe20000010000 */
[----:B------:R-:W-:Y:S01]  /*4da0*/  FADD.FTZ R61, R61, R60 ;  /* 0x0000003c3d3d7221 */ /* 0x000fe20000010000 */
[--C-:B------:R-:W-:Y:S01]  /*4db0*/  FFMA.FTZ R6, R51, UR44, -R37.reuse ;  /* 0x0000002c33067c23 */ /* 0x100fe20008010825 */
[----:B------:R-:W-:Y:S01]  /*4dc0*/  FFMA.FTZ R37, R39, UR44, -R37 ;  /* 0x0000002c27257c23 */ /* 0x000fe20008010825 */
[----:B------:R-:W-:Y:S01]  /*4dd0*/  F2FP.SATFINITE.E4M3.F32.PACK_AB_MERGE_C R78, R93, R78, RZ ;  /* 0x0000004e5d4e723e */ /* 0x000fe200048070ff */
[----:B------:R-:W-:Y:S02]  /*4de0*/  FADD.FTZ R64, R64, R61 ;  /* 0x0000003d40407221 */ /* 0x000fe40000010000 */
[----:B------:R-:W1:Y:S01]  /*4df0*/  MUFU.EX2 R83, R83 ;  /* 0x0000005300537308 */ /* 0x000e620000000800 */
[----:B--2---:R-:W-:Y:S01]  /*4e00*/  FADD.FTZ R13, R79, R12 ;  /* 0x0000000c4f0d7221 */ /* 0x004fe20000010000 */
[----:B------:R-:W-:Y:S01]  /*4e10*/  FADD.FTZ R65, R65, R64 ;  /* 0x0000004041417221 */ /* 0x000fe20000010000 */
[----:B------:R-:W-:-:S03]  /*4e20*/  F2FP.SATFINITE.E4M3.F32.PACK_AB_MERGE_C R149, R75, R74, R78 ;  /* 0x0000004a4b95723e */ /* 0x000fc6000480704e */
[----:B------:R-:W-:Y:S02]  /*4e30*/  FADD.FTZ R68, R68, R65 ;  /* 0x0000004144447221 */ /* 0x000fe40000010000 */
[----:B------:R-:W2:Y:S01]  /*4e40*/  MUFU.EX2 R86, R86 ;  /* 0x0000005600567308 */ /* 0x000ea20000000800 */
[----:B0-----:R-:W-:Y:S01]  /*4e50*/  FADD.FTZ R12, R82, R13 ;  /* 0x0000000d520c7221 */ /* 0x001fe20000010000 */
[----:B------:R-:W-:-:S06]  /*4e60*/  FADD.FTZ R23, R23, R68 ;  /* 0x0000004417177221 */ /* 0x000fcc0000010000 */
[----:B------:R-:W0:Y:S01]  /*4e70*/  MUFU.EX2 R58, R58 ;  /* 0x0000003a003a7308 */ /* 0x000e220000000800 */
[----:B-1----:R-:W-:-:S07]  /*4e80*/  FADD.FTZ R13, R83, R12 ;  /* 0x0000000c530d7221 */ /* 0x002fce0000010000 */
[----:B------:R-:W1:Y:S01]  /*4e90*/  MUFU.EX2 R59, R59 ;  /* 0x0000003b003b7308 */ /* 0x000e620000000800 */
[C---:B--2---:R-:W-:Y:S01]  /*4ea0*/  FADD.FTZ R13, R86.reuse, R13 ;  /* 0x0000000d560d7221 */ /* 0x044fe20000010000 */
[----:B------:R-:W-:-:S04]  /*4eb0*/  F2FP.SATFINITE.E4M3.F32.PACK_AB_MERGE_C R83, R86, R83, RZ ;  /* 0x000000535653723e */ /* 0x000fc800048070ff */
[----:B------:R-:W-:Y:S02]  /*4ec0*/  F2FP.SATFINITE.E4M3.F32.PACK_AB_MERGE_C R151, R82, R79, R83 ;  /* 0x0000004f5297723e */ /* 0x000fe40004807053 */
[----:B------:R-:W2:Y:S01]  /*4ed0*/  MUFU.EX2 R62, R62 ;  /* 0x0000003e003e7308 */ /* 0x000ea20000000800 */
[----:B0-----:R-:W-:-:S07]  /*4ee0*/  FADD.FTZ R12, R58, R13 ;  /* 0x0000000d3a0c7221 */ /* 0x001fce0000010000 */
[----:B------:R-:W0:Y:S01]  /*4ef0*/  MUFU.EX2 R87, R87 ;  /* 0x0000005700577308 */ /* 0x000e220000000800 */
[----:B-1----:R-:W-:-:S07]  /*4f00*/  FADD.FTZ R13, R59, R12 ;  /* 0x0000000c3b0d7221 */ /* 0x002fce0000010000 */
[----:B------:R-:W1:Y:S01]  /*4f10*/  MUFU.EX2 R63, R63 ;  /* 0x0000003f003f7308 */ /* 0x000e620000000800 */
[----:B--2---:R-:W-:-:S07]  /*4f20*/  FADD.FTZ R12, R62, R13 ;  /* 0x0000000d3e0c7221 */ /* 0x004fce0000010000 */
[----:B------:R-:W2:Y:S01]  /*4f30*/  MUFU.EX2 R66, R66 ;  /* 0x0000004200427308 */ /* 0x000ea20000000800 */
[C---:B0-----:R-:W-:Y:S01]  /*4f40*/  FADD.FTZ R12, R87.reuse, R12 ;  /* 0x0000000c570c7221 */ /* 0x041fe20000010000 */
[----:B------:R-:W-:-:S04]  /*4f50*/  F2FP.SATFINITE.E4M3.F32.PACK_AB_MERGE_C R62, R87, R62, RZ ;  /* 0x0000003e573e723e */ /* 0x000fc800048070ff */
[----:B------:R-:W-:Y:S02]  /*4f60*/  F2FP.SATFINITE.E4M3.F32.PACK_AB_MERGE_C R145, R59, R58, R62 ;  /* 0x0000003a3b91723e */ /* 0x000fe4000480703e */
[----:B------:R-:W0:Y:S01]  /*4f70*/  MUFU.EX2 R67, R67 ;  /* 0x0000004300437308 */ /* 0x000e220000000800 */
[----:B-1----:R-:W-:-:S07]  /*4f80*/  FADD.FTZ R13, R63, R12 ;  /* 0x0000000c3f0d7221 */ /* 0x002fce0000010000 */
[----:B------:R-:W1:Y:S01]  /*4f90*/  MUFU.EX2 R45, R45 ;  /* 0x0000002d002d7308 */ /* 0x000e620000000800 */
[----:B--2---:R-:W-:-:S07]  /*4fa0*/  FADD.FTZ R12, R66, R13 ;  /* 0x0000000d420c7221 */ /* 0x004fce0000010000 */
[----:B------:R-:W2:Y:S01]  /*4fb0*/  MUFU.EX2 R70, R70 ;  /* 0x0000004600467308 */ /* 0x000ea20000000800 */
[----:B0-----:R-:W-:-:S07]  /*4fc0*/  FADD.FTZ R13, R67, R12 ;  /* 0x0000000c430d7221 */ /* 0x001fce0000010000 */
[----:B------:R-:W-:Y:S01]  /*4fd0*/  MUFU.EX2 R40, R40 ;  /* 0x0000002800287308 */ /* 0x000fe20000000800 */
[----:B-1----:R-:W-:-:S07]  /*4fe0*/  F2FP.SATFINITE.E4M3.F32.PACK_AB_MERGE_C R14, R45, R44, RZ ;  /* 0x0000002c2d0e723e */ /* 0x002fce00048070ff */
[----:B------:R-:W0:Y:S01]  /*4ff0*/  MUFU.EX2 R41, R41 ;  /* 0x0000002900297308 */ /* 0x000e220000000800 */
[C---:B--2---:R-:W-:Y:S01]  /*5000*/  FADD.FTZ R13, R70.reuse, R13 ;  /* 0x0000000d460d7221 */ /* 0x044fe20000010000 */
[----:B------:R-:W-:-:S04]  /*5010*/  F2FP.SATFINITE.E4M3.F32.PACK_AB_MERGE_C R67, R70, R67, RZ ;  /* 0x000000434643723e */ /* 0x000fc800048070ff */
[----:B------:R-:W-:Y:S02]  /*5020*/  F2FP.SATFINITE.E4M3.F32.PACK_AB_MERGE_C R147, R66, R63, R67 ;  /* 0x0000003f4293723e */ /* 0x000fe40004807043 */
[----:B------:R-:W1:Y:S08]  /*5030*/  MUFU.EX2 R42, R42 ;  /* 0x0000002a002a7308 */ /* 0x000e700000000800 */
[----:B------:R-:W2:Y:S01]  /*5040*/  MUFU.EX2 R7, R43 ;  /* 0x0000002b00077308 */ /* 0x000ea20000000800 */
[----:B0-----:R-:W-:Y:S01]  /*5050*/  F2FP.SATFINITE.E4M3.F32.PACK_AB_MERGE_C R140, R41, R40, R14 ;  /* 0x00000028298c723e */ /* 0x001fe2000480700e */
[----:B------:R-:W-:-:S04]  /*5060*/  FADD.FTZ R40, R40, R23 ;  /* 0x0000001728287221 */ /* 0x000fc80000010000 */
[----:B------:R-:W-:Y:S02]  /*5070*/  FADD.FTZ R41, R41, R40 ;  /* 0x0000002829297221 */ /* 0x000fe40000010000 */
[----:B------:R-:W0:Y:S01]  /*5080*/  MUFU.EX2 R8, R8 ;  /* 0x0000000800087308 */ /* 0x000e220000000800 */
[----:B-1----:R-:W-:Y:S01]  /*5090*/  FADD.FTZ R12, R42, R13 ;  /* 0x0000000d2a0c7221 */ /* 0x002fe20000010000 */
[----:B------:R-:W-:-:S04]  /*50a0*/  FADD.FTZ R44, R44, R41 ;  /* 0x000000292c2c7221 */ /* 0x000fc80000010000 */
[----:B------:R-:W-:Y:S02]  /*50b0*/  FADD.FTZ R45, R45, R44 ;  /* 0x0000002c2d2d7221 */ /* 0x000fe40000010000 */
[----:B------:R-:W-:Y:S01]  /*50c0*/  MUFU.EX2 R52, R52 ;  /* 0x0000003400347308 */ /* 0x000fe20000000800 */
[----:B--2---:R-:W-:-:S07]  /*50d0*/  FADD.FTZ R13, R7, R12 ;  /* 0x0000000c070d7221 */ /* 0x004fce0000010000 */
[----:B------:R-:W1:Y:S01]  /*50e0*/  MUFU.EX2 R53, R53 ;  /* 0x0000003500357308 */ /* 0x000e620000000800 */
[----:B0-----:R-:W-:-:S07]  /*50f0*/  FADD.FTZ R12, R8, R13 ;  /* 0x0000000d080c7221 */ /* 0x001fce0000010000 */
[----:B------:R-:W0:Y:S08]  /*5100*/  MUFU.EX2 R9, R47 ;  /* 0x0000002f00097308 */ /* 0x000e300000000800 */
[----:B------:R-:W-:Y:S01]  /*5110*/  MUFU.EX2 R48, R48 ;  /* 0x0000003000307308 */ /* 0x000fe20000000800 */
[----:B-1----:R-:W-:-:S07]  /*5120*/  F2FP.SATFINITE.E4M3.F32.PACK_AB_MERGE_C R14, R53, R52, RZ ;  /* 0x00000034350e723e */ /* 0x002fce00048070ff */
[----:B------:R-:W1:Y:S01]  /*5130*/  MUFU.EX2 R49, R49 ;  /* 0x0000003100317308 */ /* 0x000e620000000800 */
[C---:B0-----:R-:W-:Y:S01]  /*5140*/  FADD.FTZ R12, R9.reuse, R12 ;  /* 0x0000000c090c7221 */ /* 0x041fe20000010000 */
[----:B------:R-:W-:-:S04]  /*5150*/  F2FP.SATFINITE.E4M3.F32.PACK_AB_MERGE_C R13, R9, R8, RZ ;  /* 0x00000008090d723e */ /* 0x000fc800048070ff */
[----:B------:R-:W-:Y:S02]  /*5160*/  F2FP.SATFINITE.E4M3.F32.PACK_AB_MERGE_C R141, R7, R42, R13 ;  /* 0x0000002a078d723e */ /* 0x000fe4000480700d */
[----:B------:R-:W0:Y:S08]  /*5170*/  MUFU.EX2 R3, R3 ;  /* 0x0000000300037308 */ /* 0x000e300000000800 */
[----:B------:R-:W-:Y:S01]  /*5180*/  MUFU.EX2 R28, R28 ;  /* 0x0000001c001c7308 */ /* 0x000fe20000000800 */
[----:B-1----:R-:W-:Y:S01]  /*5190*/  F2FP.SATFINITE.E4M3.F32.PACK_AB_MERGE_C R142, R49, R48, R14 ;  /* 0x00000030318e723e */ /* 0x002fe2000480700e */
[----:B------:R-:W-:-:S04]  /*51a0*/  FADD.FTZ R48, R48, R45 ;  /* 0x0000002d30307221 */ /* 0x000fc80000010000 */
[----:B------:R-:W-:Y:S02]  /*51b0*/  FADD.FTZ R49, R49, R48 ;  /* 0x0000003031317221 */ /* 0x000fe40000010000 */
[----:B------:R-:W1:Y:S01]  /*51c0*/  MUFU.EX2 R29, R29 ;  /* 0x0000001d001d7308 */ /* 0x000e620000000800 */
[----:B0-----:R-:W-:Y:S01]  /*51d0*/  FADD.FTZ R9, R3, R12 ;  /* 0x0000000c03097221 */ /* 0x001fe20000010000 */
[----:B------:R-:W-:-:S04]  /*51e0*/  FADD.FTZ R52, R52, R49 ;  /* 0x0000003134347221 */ /* 0x000fc80000010000 */
[----:B------:R-:W-:Y:S02]  /*51f0*/  FADD.FTZ R53, R53, R52 ;  /* 0x0000003435357221 */ /* 0x000fe40000010000 */
[----:B------:R-:W0:Y:S08]  /*5200*/  MUFU.EX2 R6, R6 ;  /* 0x0000000600067308 */ /* 0x000e300000000800 */
[----:B------:R-:W-:Y:S01]  /*5210*/  MUFU.EX2 R24, R24 ;  /* 0x0000001800187308 */ /* 0x000fe20000000800 */
[----:B-1----:R-:W-:-:S07]  /*5220*/  F2FP.SATFINITE.E4M3.F32.PACK_AB_MERGE_C R8, R29, R28, RZ ;  /* 0x0000001c1d08723e */ /* 0x002fce00048070ff */
[----:B------:R-:W1:Y:S01]  /*5230*/  MUFU.EX2 R25, R25 ;  /* 0x0000001900197308 */ /* 0x000e620000000800 */
[----:B0-----:R-:W-:-:S07]  /*5240*/  FADD.FTZ R9, R6, R9 ;  /* 0x0000000906097221 */ /* 0x001fce0000010000 */
[----:B------:R-:W0:Y:S08]  /*5250*/  MUFU.EX2 R54, R54 ;  /* 0x0000003600367308 */ /* 0x000e300000000800 */
[----:B------:R-:W2:Y:S01]  /*5260*/  MUFU.EX2 R55, R55 ;  /* 0x0000003700377308 */ /* 0x000ea20000000800 */
[----:B-1----:R-:W-:Y:S01]  /*5270*/  F2FP.SATFINITE.E4M3.F32.PACK_AB_MERGE_C R136, R25, R24, R8 ;  /* 0x000000181988723e */ /* 0x002fe20004807008 */
[----:B------:R-:W-:-:S04]  /*5280*/  FADD.FTZ R24, R24, R53 ;  /* 0x0000003518187221 */ /* 0x000fc80000010000 */
[----:B------:R-:W-:Y:S02]  /*5290*/  FADD.FTZ R25, R25, R24 ;  /* 0x0000001819197221 */ /* 0x000fe40000010000 */
[----:B------:R-:W1:Y:S01]  /*52a0*/  MUFU.EX2 R26, R26 ;  /* 0x0000001a001a7308 */ /* 0x000e620000000800 */
[----:B0-----:R-:W-:Y:S01]  /*52b0*/  FADD.FTZ R8, R54, R9 ;  /* 0x0000000936087221 */ /* 0x001fe20000010000 */
[----:B------:R-:W-:-:S04]  /*52c0*/  FADD.FTZ R28, R28, R25 ;  /* 0x000000191c1c7221 */ /* 0x000fc80000010000 */
[----:B------:R-:W-:Y:S02]  /*52d0*/  FADD.FTZ R29, R29, R28 ;  /* 0x0000001c1d1d7221 */ /* 0x000fe40000010000 */
[----:B------:R-:W0:Y:S01]  /*52e0*/  MUFU.EX2 R27, R27 ;  /* 0x0000001b001b7308 */ /* 0x000e220000000800 */
[C---:B--2---:R-:W-:Y:S01]  /*52f0*/  F2FP.SATFINITE.E4M3.F32.PACK_AB_MERGE_C R54, R55.reuse, R54, RZ ;  /* 0x000000363736723e */ /* 0x044fe200048070ff */
[----:B------:R-:W-:-:S03]  /*5300*/  FADD.FTZ R55, R55, R8 ;  /* 0x0000000837377221 */ /* 0x000fc60000010000 */
[----:B------:R-:W-:-:S03]  /*5310*/  F2FP.SATFINITE.E4M3.F32.PACK_AB_MERGE_C R143, R6, R3, R54 ;  /* 0x00000003068f723e */ /* 0x000fc60004807036 */
[----:B------:R-:W2:Y:S01]  /*5320*/  MUFU.EX2 R30, R30 ;  /* 0x0000001e001e7308 */ /* 0x000ea20000000800 */
[----:B-1----:R-:W-:-:S07]  /*5330*/  FADD.FTZ R8, R26, R55 ;  /* 0x000000371a087221 */ /* 0x002fce0000010000 */
[----:B------:R-:W-:Y:S01]  /*5340*/  MUFU.EX2 R36, R36 ;  /* 0x0000002400247308 */ /* 0x000fe20000000800 */
[----:B0-----:R-:W-:-:S07]  /*5350*/  FADD.FTZ R7, R27, R8 ;  /* 0x000000081b077221 */ /* 0x001fce0000010000 */
[----:B------:R-:W0:Y:S01]  /*5360*/  MUFU.EX2 R69, R69 ;  /* 0x0000004500457308 */ /* 0x000e220000000800 */
[----:B--2---:R-:W-:-:S07]  /*5370*/  FADD.FTZ R6, R30, R7 ;  /* 0x000000071e067221 */ /* 0x004fce0000010000 */
[----:B------:R-:W1:Y:S08]  /*5380*/  MUFU.EX2 R31, R31 ;  /* 0x0000001f001f7308 */ /* 0x000e700000000800 */
[----:B------:R-:W-:Y:S01]  /*5390*/  MUFU.EX2 R32, R32 ;  /* 0x0000002000207308 */ /* 0x000fe20000000800 */
[----:B0-----:R-:W-:-:S07]  /*53a0*/  F2FP.SATFINITE.E4M3.F32.PACK_AB_MERGE_C R8, R69, R36, RZ ;  /* 0x000000244508723e */ /* 0x001fce00048070ff */
[----:B------:R-:W0:Y:S01]  /*53b0*/  MUFU.EX2 R33, R33 ;  /* 0x0000002100217308 */ /* 0x000e220000000800 */
[C---:B-1----:R-:W-:Y:S01]  /*53c0*/  F2FP.SATFINITE.E4M3.F32.PACK_AB_MERGE_C R30, R31.reuse, R30, RZ ;  /* 0x0000001e1f1e723e */ /* 0x042fe200048070ff */
[----:B------:R-:W-:-:S03]  /*53d0*/  FADD.FTZ R31, R31, R6 ;  /* 0x000000061f1f7221 */ /* 0x000fc60000010000 */
[----:B------:R-:W-:-:S03]  /*53e0*/  F2FP.SATFINITE.E4M3.F32.PACK_AB_MERGE_C R137, R27, R26, R30 ;  /* 0x0000001a1b89723e */ /* 0x000fc6000480701e */
[----:B------:R-:W1:Y:S08]  /*53f0*/  MUFU.EX2 R34, R34 ;  /* 0x0000002200227308 */ /* 0x000e700000000800 */
[----:B------:R-:W2:Y:S01]  /*5400*/  MUFU.EX2 R35, R35 ;  /* 0x0000002300237308 */ /* 0x000ea20000000800 */
[----:B0-----:R-:W-:Y:S01]  /*5410*/  F2FP.SATFINITE.E4M3.F32.PACK_AB_MERGE_C R138, R33, R32, R8 ;  /* 0x00000020218a723e */ /* 0x001fe20004807008 */
[----:B------:R-:W-:-:S04]  /*5420*/  FADD.FTZ R32, R32, R29 ;  /* 0x0000001d20207221 */ /* 0x000fc80000010000 */
[----:B------:R-:W-:Y:S02]  /*5430*/  FADD.FTZ R33, R33, R32 ;  /* 0x0000002021217221 */ /* 0x000fe40000010000 */
[----:B------:R-:W0:Y:S01]  /*5440*/  MUFU.EX2 R38, R38 ;  /* 0x0000002600267308 */ /* 0x000e220000000800 */
[----:B-1----:R-:W-:Y:S01]  /*5450*/  FADD.FTZ R6, R34, R31 ;  /* 0x0000001f22067221 */ /* 0x002fe20000010000 */
[----:B------:R-:W-:-:S06]  /*5460*/  FADD.FTZ R36, R36, R33 ;  /* 0x0000002124247221 */ /* 0x000fcc0000010000 */
[----:B------:R-:W1:Y:S01]  /*5470*/  MUFU.EX2 R37, R37 ;  /* 0x0000002500257308 */ /* 0x000e620000000800 */
[----:B--2---:R-:W-:-:S04]  /*5480*/  FADD.FTZ R3, R35, R6 ;  /* 0x0000000623037221 */ /* 0x004fc80000010000 */
[----:B0-----:R-:W-:Y:S01]  /*5490*/  FADD.FTZ R6, R38, R3 ;  /* 0x0000000326067221 */ /* 0x001fe20000010000 */
[----:B------:R-:W-:Y:S01]  /*54a0*/  VIADD R3, R18, 0xfffffffe ;  /* 0xfffffffe12037836 */ /* 0x000fe20000000000 */
[C---:B-1----:R-:W-:Y:S02]  /*54b0*/  F2FP.SATFINITE.E4M3.F32.PACK_AB_MERGE_C R7, R37.reuse, R38, RZ ;  /* 0x000000262507723e */ /* 0x042fe400048070ff */
[----:B------:R-:W-:Y:S02]  /*54c0*/  FADD.FTZ R6, R37, R6 ;  /* 0x0000000625067221 */ /* 0x000fe40000010000 */
[----:B------:R-:W-:Y:S01]  /*54d0*/  F2FP.SATFINITE.E4M3.F32.PACK_AB_MERGE_C R139, R35, R34, R7 ;  /* 0x00000022238b723e */ /* 0x000fe20004807007 */
[----:B------:R-:W-:Y:S01]  /*54e0*/  FADD.FTZ R7, R69, R36 ;  /* 0x0000002445077221 */ /* 0x000fe20000010000 */
[----:B------:R-:W-:Y:S06]  /*54f0*/  @P1 BRA `(.L_x_843) ;  /* 0x00000000004c1947 */ /* 0x000fec0003800000 */
[----:B------:R-:W-:Y:S01]  /*5500*/  ISETP.LT.AND P1, PT, RZ, UR49, PT ;  /* 0x00000031ff007c0c */ /* 0x000fe2000bf21270 */
[----:B------:R-:W-:-:S12]  /*5510*/  UIADD3 UR7, UR49, -0x1, URZ ;  /* 0xffffffff31077890 */ /* 0x000fd8000fffe03f */
[----:B------:R-:W-:Y:S05]  /*5520*/  @P1 BRA `(.L_x_844) ;  /* 0x0000000000201947 */ /* 0x000fea0003800000 */
[----:B------:R-:W-:Y:S01]  /*5530*/  ULDC UR11, c[0x0][0x9e4] ;  /* 0x00027900000b7ab9 */ /* 0x000fe20000000800 */
[----:B------:R-:W-:Y:S02]  /*5540*/  UIADD3 UR7, -UR49, URZ, URZ ;  /* 0x0000003f31077290 */ /* 0x000fe4000fffe13f */
[----:B------:R-:W-:-:S11]  /*5550*/  UISETP.NE.AND UP0, UPT, UR11, 0x1, UPT ;  /* 0x000000010b00788c */ /* 0x000fd6000bf05270 */
[----:B------:R-:W-:Y:S02]  /*5560*/  @UP0 ULDC.64 UR12, c[0x0][0x9e8] ;  /* 0x00027a00000c0ab9 */ /* 0x000fe40000000a00 */
[----:B------:R-:W-:-:S04]  /*5570*/  UIMAD.WIDE.U32 UR4, UR7, UR12, URZ ;  /* 0x0000000c070472a5 */ /* 0x000fc8000f8e003f */
[----:B------:R-:W-:-:S04]  /*5580*/  @UP0 USHF.R.U32.HI UR7, URZ, UR13, UR5 ;  /* 0x0000000d3f070299 */ /* 0x000fc80008011605 */
[----:B------:R-:W-:Y:S01]  /*5590*/  ULOP3.LUT UR7, URZ, UR7, URZ, 0x33, !UPT ;  /* 0x000000073f077292 */ /* 0x000fe2000f8e333f */
[----:B------:R-:W-:Y:S11]  /*55a0*/  BRA `(.L_x_845) ;  /* 0x0000000000147947 */ /* 0x000ff60003800000 */
.L_x_844:
[----:B------:R-:W-:Y:S02]  /*55b0*/  ULDC UR11, c[0x0][0x9e4] ;  /* 0x00027900000b7ab9 */ /* 0x000fe40000000800 */
[----:B------:R-:W-:-:S11]  /*55c0*/  UISETP.NE.AND UP0, UPT, UR11, 0x1, UPT ;  /* 0x000000010b00788c */ /* 0x000fd6000bf05270 */
[----:B------:R-:W-:Y:S02]  /*55d0*/  @UP0 ULDC.64 UR12, c[0x0][0x9e8] ;  /* 0x00027a00000c0ab9 */ /* 0x000fe40000000a00 */
[----:B------:R-:W-:-:S04]  /*55e0*/  UIMAD.WIDE.U32 UR4, UR7, UR12, URZ ;  /* 0x0000000c070472a5 */ /* 0x000fc8000f8e003f */
[----:B------:R-:W-:-:S12]  /*55f0*/  @UP0 USHF.R.U32.HI UR7, URZ, UR13, UR5 ;  /* 0x0000000d3f070299 */ /* 0x000fd80008011605 */
.L_x_845:
[----:B------:R-:W-:-:S04]  /*5600*/  UIMAD UR7, UR7, UR11, UR11 ;  /* 0x0000000b070772a4 */ /* 0x000fc8000f8e020b */
[----:B------:R-:W-:-:S04]  /*5610*/  UISETP.LT.AND UP0, UPT, UR10, UR7, UPT ;  /* 0x000000070a00728c */ /* 0x000fc8000bf01270 */
[----:B------:R-:W-:-:S12]  /*5620*/  USEL UR10, UR10, UR7, UP0 ;  /* 0x000000070a0a7287 */ /* 0x000fd80008000000 */
.L_x_843:
[----:B------:R-:W-:Y:S01]  /*5630*/  UIMAD.WIDE UR10, UR10, 0x66666667, URZ ;  /* 0x666666670a0a78a5 */ /* 0x000fe2000f8e023f */
[----:B------:R-:W0:Y:S01]  /*5640*/  S2UR UR4, SR_CgaCtaId ;  /* 0x00000000000479c3 */ /* 0x000e220000008800 */
[----:B------:R-:W-:Y:S01]  /*5650*/  UMOV UR7, URZ ;  /* 0x0000003f00077c82 */ /* 0x000fe20008000000 */
[----:B------:R-:W-:Y:S01]  /*5660*/  CS2R R24, SRZ ;  /* 0x0000000000187805 */ /* 0x000fe2000001ff00 */
[----:B------:R-:W-:Y:S01]  /*5670*/  USHF.R.U32.HI UR5, URZ, 0x1f, UR11 ;  /* 0x0000001f3f057899 */ /* 0x000fe2000801160b */
[----:B------:R-:W-:Y:S02]  /*5680*/  CS2R R26, SRZ ;  /* 0x00000000001a7805 */ /* 0x000fe4000001ff00 */
[----:B------:R-:W-:Y:S02]  /*5690*/  CS2R R28, SRZ ;  /* 0x00000000001c7805 */ /* 0x000fe4000001ff00 */
[----:B------:R-:W-:Y:S01]  /*56a0*/  CS2R R30, SRZ ;  /* 0x00000000001e7805 */ /* 0x000fe2000001ff00 */
[----:B------:R-:W-:Y:S01]  /*56b0*/  ULEA.HI.SX32 UR5, UR11, UR5, 0x1a ;  /* 0x000000050b057291 */ /* 0x000fe2000f8fd23f */
[----:B------:R-:W-:-:S02]  /*56c0*/  CS2R R32, SRZ ;  /* 0x0000000000207805 */ /* 0x000fc4000001ff00 */
[----:B------:R-:W-:Y:S02]  /*56d0*/  CS2R R34, SRZ ;  /* 0x0000000000227805 */ /* 0x000fe4000001ff00 */
[----:B------:R-:W-:Y:S01]  /*56e0*/  CS2R R36, SRZ ;  /* 0x0000000000247805 */ /* 0x000fe2000001ff00 */
[----:B------:R-:W-:Y:S01]  /*56f0*/  UISETP.LT.AND UP0, UPT, UR46, UR5, UPT ;  /* 0x000000052e00728c */ /* 0x000fe2000bf01270 */
[----:B------:R-:W-:Y:S02]  /*5700*/  CS2R R38, SRZ ;  /* 0x0000000000267805 */ /* 0x000fe4000001ff00 */
[----:B------:R-:W-:Y:S02]  /*5710*/  CS2R R40, SRZ ;  /* 0x0000000000287805 */ /* 0x000fe4000001ff00 */
[----:B------:R-:W-:Y:S01]  /*5720*/  CS2R R42, SRZ ;  /* 0x00000000002a7805 */ /* 0x000fe2000001ff00 */
[----:B------:R-:W-:Y:S01]  /*5730*/  USEL UR22, UR46, UR5, !UP0 ;  /* 0x000000052e167287 */ /* 0x000fe2000c000000 */
[----:B------:R-:W-:-:S02]  /*5740*/  CS2R R44, SRZ ;  /* 0x00000000002c7805 */ /* 0x000fc4000001ff00 */
[----:B------:R-:W-:Y:S01]  /*5750*/  CS2R R46, SRZ ;  /* 0x00000000002e7805 */ /* 0x000fe2000001ff00 */
[----:B------:R-:W-:Y:S01]  /*5760*/  UMOV UR5, URZ ;  /* 0x0000003f00057c82 */ /* 0x000fe20008000000 */
[----:B------:R-:W-:Y:S02]  /*5770*/  CS2R R48, SRZ ;  /* 0x0000000000307805 */ /* 0x000fe4000001ff00 */
[----:B------:R-:W-:Y:S02]  /*5780*/  CS2R R50, SRZ ;  /* 0x0000000000327805 */ /* 0x000fe4000001ff00 */
[----:B------:R-:W-:Y:S02]  /*5790*/  ISETP.GE.AND P1, PT, R3, UR22, PT ;  /* 0x0000001603007c0c */ /* 0x000fe4000bf26270 */
[----:B------:R-:W-:Y:S02]  /*57a0*/  CS2R R52, SRZ ;  /* 0x0000000000347805 */ /* 0x000fe4000001ff00 */
[----:B------:R-:W-:-:S09]  /*57b0*/  CS2R R54, SRZ ;  /* 0x0000000000367805 */ /* 0x000fd2000001ff00 */
[----:B0-----:R-:W-:Y:S05]  /*57c0*/  @!P1 BRA `(.L_x_846) ;  /* 0x0000004000249947 */ /* 0x001fea0003800000 */
        /* <DEDUP_REMOVED lines=17> */
[----:B------:R-:W-:Y:S01]  /*58e0*/  UMOV UR23, URZ ;  /* 0x0000003f00177c82 */ /* 0x000fe20008000000 */
[----:B------:R-:W-:Y:S01]  /*58f0*/  ULDC UR16, c[0x0][0x9e4] ;  /* 0x0002790000107ab9 */ /* 0x000fe20000000800 */
[----:B------:R-:W-:Y:S01]  /*5900*/  ULDC UR17, c[0x0][0x288] ;  /* 0x0000a20000117ab9 */ /* 0x000fe20000000800 */
[----:B------:R-:W-:Y:S01]  /*5910*/  ULDC UR19, c[0x0][0x2f0] ;  /* 0x0000bc0000137ab9 */ /* 0x000fe20000000800 */
[----:B------:R-:W-:-:S05]  /*5920*/  ULDC UR18, c[0x0][0x9e0] ;  /* 0x0002780000127ab9 */ /* 0x000fca0000000800 */
.L_x_865:
[----:B------:R-:W-:-:S04]  /*5930*/  UIADD3 UR5, UR23, 0x1, URZ ;  /* 0x0000000117057890 */ /* 0x000fc8000fffe03f */
[----:B------:R-:W-:-:S04]  /*5940*/  UISETP.NE.AND UP0, UPT, UR5, 0x2, UPT ;  /* 0x000000020500788c */ /* 0x000fc8000bf05270 */
[----:B------:R-:W-:Y:S02]  /*5950*/  USEL UR10, URZ, 0x1, UP0 ;  /* 0x000000013f0a7887 */ /* 0x000fe40008000000 */
[----:B------:R-:W-:Y:S02]  /*5960*/  USEL UR7, UR5, URZ, UP0 ;  /* 0x0000003f05077287 */ /* 0x000fe40008000000 */
[----:B------:R-:W-:Y:S01]  /*5970*/  ULOP3.LUT UR5, UR24, UR10, URZ, 0x3c, !UPT ;  /* 0x0000000a18057292 */ /* 0x000fe2000f8e3c3f */
[----:B------:R-:W-:Y:S11]  /*5980*/  @!P0 BRA `(.L_x_847) ;  /* 0x0000000000048947 */ /* 0x000ff60003800000 */
[----:B------:R-:W-:Y:S01]  /*5990*/  BPT.TRAP 0x1 ;  /* 0x000000040000795c */ /* 0x000fe20000300000 */
.L_x_847:
[----:B------:R-:W-:Y:S01]  /*59a0*/  ULEA UR21, UR7, UR47, 0x3 ;  /* 0x0000002f07157291 */ /* 0x000fe2000f8e183f */
[----:B------:R-:W-:-:S05]  /*59b0*/  IMAD.U32 R8, RZ, RZ, UR5 ;  /* 0x00000005ff087e24 */ /* 0x000fca000f8e00ff */
[----:B------:R-:W-:-:S04]  /*59c0*/  SHF.L.U32 R8, R8, 0x1f, RZ ;  /* 0x0000001f08087819 */ /* 0x000fc800000006ff */
[----:B------:R0:W1:Y:S01]  /*59d0*/  SYNCS.PHASECHK.TRANS64.TRYWAIT P1, [UR21+0x12430], R8 ;  /* 0x01243008ff0075a7 */ /* 0x0000620008020155 */
[----:B------:R-:W-:Y:S05]  /*59e0*/  @!P0 BRA `(.L_x_848) ;  /* 0x0000000000048947 */ /* 0x000fea0003800000 */
[----:B------:R-:W-:Y:S01]  /*59f0*/  BPT.TRAP 0x1 ;  /* 0x000000040000795c */ /* 0x000fe20000300000 */
.L_x_848:
[----:B-1----:R-:W-:Y:S05]  /*5a00*/  @P1 BRA `(.L_x_849) ;  /* 0x0000000000081947 */ /* 0x002fea0003800000 */
[----:B------:R-:W1:Y:S02]  /*5a10*/  SYNCS.PHASECHK.TRANS64.TRYWAIT P1, [UR21+0x12430], R8 ;  /* 0x01243008ff0075a7 */ /* 0x000e640008020155 */
[----:B-1----:R-:W-:Y:S05]  /*5a20*/  @!P1 BRA `(.L_x_850) ;  /* 0x0000010c00d89947 */ /* 0x002fea0003800000 */
.L_x_849:
[----:B------:R-:W-:Y:S01]  /*5a30*/  UIMAD UR25, UR7, 0x280, UR6 ;  /* 0x00000280071978a4 */ /* 0x000fe2000f8e0206 */
[----:B------:R-:W-:Y:S01]  /*5a40*/  WARPGROUP.ARRIVE ;  /* 0x00000000000079c5 */ /* 0x000fe20000000000 */
[----:B------:R-:W-:Y:S01]  /*5a50*/  UMOV UR39, 0x80000020 ;  /* 0x8000002000277882 */ /* 0x000fe20000000000 */
[----:B------:R-:W-:Y:S01]  /*5a60*/  UMOV UR12, UR36 ;  /* 0x00000024000c7c82 */ /* 0x000fe20008000000 */
[----:B------:R-:W-:Y:S02]  /*5a70*/  UIADD3 UR10, UR25, 0x80, URZ ;  /* 0x00000080190a7890 */ /* 0x000fe4000fffe03f */
[----:B------:R-:W-:Y:S02]  /*5a80*/  UIADD3 UR14, UR25, 0x100, URZ ;  /* 0x00000100190e7890 */ /* 0x000fe4000fffe03f */
[----:B------:R-:W-:Y:S01]  /*5a90*/  UMOV UR38, UR25 ;  /* 0x0000001900267c82 */ /* 0x000fe20008000000 */
[----:B------:R-:W-:Y:S01]  /*5aa0*/  UMOV UR13, UR37 ;  /* 0x00000025000d7c82 */ /* 0x000fe20008000000 */
[----:B------:R-:W-:Y:S01]  /*5ab0*/  QGMMA.64x32x32.F32.E4M3.E4M3 R120, gdesc[UR36], RZ, !UPT, gsb0 ;  /* 0x00600000247879f3 */ /* 0x000fe2000c0008ff */
[----:B------:R-:W-:Y:S01]  /*5ac0*/  UMOV UR38, UR10 ;  /* 0x0000000a00267c82 */ /* 0x000fe20008000000 */
[----:B------:R-:W-:Y:S01]  /*5ad0*/  UMOV UR39, 0x80000020 ;  /* 0x8000002000277882 */ /* 0x000fe20000000000 */
[----:B------:R-:W-:Y:S01]  /*5ae0*/  UMOV UR15, 0x80000020 ;  /* 0x80000020000f7882 */ /* 0x000fe20000000000 */
[----:B------:R-:W-:-:S02]  /*5af0*/  UIADD3 UR11, UR25, 0x180, URZ ;  /* 0x00000180190b7890 */ /* 0x000fc4000fffe03f */
[----:B------:R-:W-:Y:S02]  /*5b00*/  UIADD3 UR10, UR25, 0x200, URZ ;  /* 0x00000200190a7890 */ /* 0x000fe4000fffe03f */
[----:B------:R-:W-:Y:S02]  /*5b10*/  UIADD3 UR26, UR25, 0x102, URZ ;  /* 0x00000102191a7890 */ /* 0x000fe4000fffe03f */
[----:B------:R-:W-:Y:S01]  /*5b20*/  UIADD3 UR27, UR25, 0x182, URZ ;  /* 0x00000182191b7890 */ /* 0x000fe2000fffe03f */
[----:B------:R-:W-:Y:S02]  /*5b30*/  WARPGROUP.DEPBAR.LE gsb0, 0x0 ;  /* 0x00008000000079c5 */ /* 0x000fe40000010000 */
        /* <DEDUP_REMOVED lines=17> */
[----:B------:R-:W-:Y:S02]  /*5c50*/  UIADD3 UR10, UR25, 0x2, URZ ;  /* 0x00000002190a7890 */ /* 0x000fe4000fffe03f */
[----:B------:R-:W-:Y:S01]  /*5c60*/  UIADD3 UR25, UR25, 0x202, URZ ;  /* 0x0000020219197890 */ /* 0x000fe2000fffe03f */
        /* <DEDUP_REMOVED lines=8> */
[----:B------:R-:W-:Y:S01]  /*5cf0*/  UMOV UR14, UR26 ;  /* 0x0000001a000e7c82 */ /* 0x000fe20008000000 */
        /* <DEDUP_REMOVED lines=19> */
.L_x_851:
[----:B------:R-:W-:Y:S01]  /*5e30*/  ULEA UR13, UR23, UR47, 0x3 ;  /* 0x0000002f170d7291 */ /* 0x000fe2000f8e183f */
[----:B01----:R-:W-:-:S05]  /*5e40*/  IMAD.U32 R8, RZ, RZ, UR24 ;  /* 0x00000018ff087e24 */ /* 0x003fca000f8e00ff */
[----:B------:R-:W-:-:S04]  /*5e50*/  SHF.L.U32 R8, R8, 0x1f, RZ ;  /* 0x0000001f08087819 */ /* 0x000fc800000006ff */
[----:B------:R0:W1:Y:S01]  /*5e60*/  SYNCS.PHASECHK.TRANS64.TRYWAIT P1, [UR13+0x12450], R8 ;  /* 0x01245008ff0075a7 */ /* 0x000062000802014d */
[----:B------:R-:W-:Y:S05]  /*5e70*/  @!P0 BRA `(.L_x_852) ;  /* 0x0000000000048947 */ /* 0x000fea0003800000 */
[----:B------:R-:W-:Y:S01]  /*5e80*/  BPT.TRAP 0x1 ;  /* 0x000000040000795c */ /* 0x000fe20000300000 */
.L_x_852:
[----:B-1----:R-:W-:Y:S05]  /*5e90*/  @P1 BRA `(.L_x_853) ;  /* 0x0000000000081947 */ /* 0x002fea0003800000 */
[----:B------:R-:W1:Y:S02]  /*5ea0*/  SYNCS.PHASECHK.TRANS64.TRYWAIT P1, [UR13+0x12450], R8 ;  /* 0x01245008ff0075a7 */ /* 0x000e64000802014d */
[----:B-1----:R-:W-:Y:S05]  /*5eb0*/  @!P1 BRA `(.L_x_854) ;  /* 0x0000010800cc9947 */ /* 0x002fea0003800000 */
.L_x_853:
        /* <DEDUP_REMOVED lines=32> */
.L_x_855:
[----:B------:R-:W-:Y:S01]  /*60c0*/  UISETP.NE.AND UP1, UPT, UR45, URZ, UPT ;  /* 0x0000003f2d00728c */ /* 0x000fe2000bf25270 */
[----:B------:R-:W-:Y:S01]  /*60d0*/  IMAD.MOV.U32 R15, RZ, RZ, R10 ;  /* 0x000000ffff0f7224 */ /* 0x000fe200078e000a */
[----:B------:R-:W-:Y:S01]  /*60e0*/  UISETP.NE.AND UP0, UPT, UR48, URZ, UPT ;  /* 0x0000003f3000728c */ /* 0x000fe2000bf05270 */
[----:B------:R-:W-:Y:S01]  /*60f0*/  IMAD R18, R3, -0xa0, RZ ;  /* 0xffffff6003127824 */ /* 0x000fe200078e02ff */
[----:B------:R-:W-:Y:S02]  /*6100*/  UIADD3 UR21, UR21, 0x12440, URZ ;  /* 0x0001244015157890 */ /* 0x000fe4000fffe03f */
[----:B------:R-:W-:Y:S02]  /*6110*/  PLOP3.LUT P1, PT, PT, PT, UP1, 0x80, 0x0 ;  /* 0x000000000000781c */ /* 0x000fe40003f2f018 */
[----:B------:R-:W-:Y:S01]  /*6120*/  PLOP3.LUT P2, PT, PT, PT, UP1, 0x80, 0x0 ;  /* 0x000000000000781c */ /* 0x000fe20003f4f018 */
[----:B------:R-:W-:Y:S02]  /*6130*/  UPRMT UR21, UR4, 0x654, UR21 ;  /* 0x0000065404157896 */ /* 0x000fe40008000015 */
[----:B------:R-:W-:-:S07]  /*6140*/  @UP1 ULDC UR10, c[0x0][0x44c] ;  /* 0x00011300000a1ab9 */ /* 0x000fce0000000800 */
[----:B------:R-:W-:Y:S01]  /*6150*/  SYNCS.ARRIVE.TRANS64.RED.A1T0 RZ, [UR21], RZ ;  /* 0x000000ffffff79a7 */ /* 0x000fe20008100415 */
[----:B01----:R-:W-:Y:S01]  /*6160*/  @P1 IMAD.HI.U32 R8, R10, UR10, RZ ;  /* 0x0000000a0a081c27 */ /* 0x003fe2000f8e00ff */
[----:B------:R-:W-:Y:S01]  /*6170*/  @UP1 ULDC UR10, c[0x0][0x450] ;  /* 0x00011400000a1ab9 */ /* 0x000fe20000000800 */
[----:B------:R-:W-:-:S03]  /*6180*/  PLOP3.LUT P1, PT, PT, PT, UP0, 0x40, 0x0 ;  /* 0x000000000000781c */ /* 0x000fc60003f2e808 */
[----:B------:R-:W-:Y:S01]  /*6190*/  @P2 SHF.R.U32.HI R15, RZ, UR10, R8 ;  /* 0x0000000aff0f2c19 */ /* 0x000fe20008011608 */
[----:B------:R-:W-:-:S04]  /*61a0*/  VIADD R8, R18, 0x1 ;  /* 0x0000000112087836 */ /* 0x000fc80000000000 */
[----:B------:R-:W0:Y:S01]  /*61b0*/  SHFL.IDX PT, R19, R15, RZ, 0x1c1f ;  /* 0x001c1fff0f137589 */ /* 0x000e2200000e0000 */
[----:B------:R-:W-:-:S04]  /*61c0*/  IMAD R9, R11, -0x2, R8 ;  /* 0xfffffffe0b097824 */ /* 0x000fc800078e0208 */
[----:B------:R-:W-:-:S04]  /*61d0*/  IMAD R8, R16, UR19, R9 ;  /* 0x0000001310087c24 */ /* 0x000fc8000f8e0209 */
[----:B------:R-:W-:-:S04]  /*61e0*/  VIADD R8, R8, -UR17 ;  /* 0x8000001108087c36 */ /* 0x000fc80008000000 */
[C---:B------:R-:W-:Y:S02]  /*61f0*/  VIADD R14, R8.reuse, UR18 ;  /* 0x00000012080e7c36 */ /* 0x040fe40008000000 */
[----:B------:R-:W-:Y:S02]  /*6200*/  VIADD R13, R8, UR20 ;  /* 0x00000014080d7c36 */ /* 0x000fe40008000000 */
[----:B------:R-:W-:Y:S02]  /*6210*/  VIADD R8, R9, 0xffffffff ;  /* 0xffffffff09087836 */ /* 0x000fe40000000000 */
[--C-:B0-----:R-:W-:Y:S02]  /*6220*/  IMAD.IADD R12, R14, 0x1, R19.reuse ;  /* 0x000000010e0c7824 */ /* 0x101fe400078e0213 */
[----:B------:R-:W-:Y:S01]  /*6230*/  IMAD.IADD R9, R13, 0x1, R19 ;  /* 0x000000010d097824 */ /* 0x000fe200078e0213 */
[----:B------:R-:W-:Y:S06]  /*6240*/  @P1 BRA `(.L_x_856) ;  /* 0x0000000000581947 */ /* 0x000fec0003800000 */
[----:B------:R-:W-:Y:S01]  /*6250*/  IMAD R19, R16, UR19, R19 ;  /* 0x0000001310137c24 */ /* 0x000fe2000f8e0213 */
[----:B------:R-:W-:Y:S03]  /*6260*/  BSSY B0, `(.L_x_857) ;  /* 0x0000011000007945 */ /* 0x000fe60003800000 */
[----:B------:R-:W-:-:S05]  /*6270*/  VIADD R19, R19, -UR17 ;  /* 0x8000001113137c36 */ /* 0x000fca0008000000 */
[----:B------:R-:W-:-:S13]  /*6280*/  ISETP.GT.AND P1, PT, R19, -0x1, PT ;  /* 0xffffffff1300780c */ /* 0x000fda0003f24270 */
[----:B------:R-:W-:Y:S05]  /*6290*/  @P1 BRA `(.L_x_858) ;  /* 0x0000000000201947 */ /* 0x000fea0003800000 */
[----:B------:R-:W-:Y:S01]  /*62a0*/  IMAD.U32 R22, RZ, RZ, UR16 ;  /* 0x00000010ff167e24 */ /* 0x000fe2000f8e00ff */
[----:B------:R-:W-:-:S04]  /*62b0*/  LOP3.LUT R19, RZ, R19, RZ, 0x33, !PT ;  /* 0x00000013ff137212 */ /* 0x000fc800078e33ff */
[----:B------:R-:W-:-:S13]  /*62c0*/  ISETP.NE.AND P1, PT, R22, 0x1, PT ;  /* 0x000000011600780c */ /* 0x000fda0003f25270 */
[----:B------:R-:W0:Y:S02]  /*62d0*/  @P1 LDC.64 R20, c[0x0][0x9e8] ;  /* 0x00027a00ff141b82 */ /* 0x000e240000000a00 */
[----:B0-----:R-:W-:-:S05]  /*62e0*/  @P1 IMAD.HI.U32 R20, R19, R20, RZ ;  /* 0x0000001413141227 */ /* 0x001fca00078e00ff */
[----:B------:R-:W-:-:S04]  /*62f0*/  @P1 SHF.R.U32.HI R19, RZ, R21, R20 ;  /* 0x00000015ff131219 */ /* 0x000fc80000011614 */
[----:B------:R-:W-:Y:S01]  /*6300*/  LOP3.LUT R19, RZ, R19, RZ, 0x33, !PT ;  /* 0x00000013ff137212 */ /* 0x000fe200078e33ff */
[----:B------:R-:W-:Y:S06]  /*6310*/  BRA `(.L_x_859) ;  /* 0x0000000000147947 */ /* 0x000fec0003800000 */
.L_x_858:
[----:B------:R-:W-:-:S05]  /*6320*/  IMAD.U32 R22, RZ, RZ, UR16 ;  /* 0x00000010ff167e24 */ /* 0x000fca000f8e00ff */
[----:B------:R-:W-:-:S13]  /*6330*/  ISETP.NE.AND P1, PT, R22, 0x1, PT ;  /* 0x000000011600780c */ /* 0x000fda0003f25270 */
[----:B------:R-:W0:Y:S02]  /*6340*/  @P1 LDC.64 R20, c[0x0][0x9e8] ;  /* 0x00027a00ff141b82 */ /* 0x000e240000000a00 */
[----:B0-----:R-:W-:-:S05]  /*6350*/  @P1 IMAD.HI.U32 R20, R19, R20, RZ ;  /* 0x0000001413141227 */ /* 0x001fca00078e00ff */
[----:B------:R-:W-:-:S07]  /*6360*/  @P1 SHF.R.U32.HI R19, RZ, R21, R20 ;  /* 0x00000015ff131219 */ /* 0x000fce0000011614 */
.L_x_859:
[----:B------:R-:W-:Y:S05]  /*6370*/  BSYNC B0 ;  /* 0x0000000000007941 */ /* 0x000fea0003800000 */
.L_x_857:
[----:B------:R-:W-:-:S05]  /*6380*/  IMAD R19, R19, R22, R8 ;  /* 0x0000001613137224 */ /* 0x000fca00078e0208 */
[----:B------:R-:W-:Y:S02]  /*6390*/  VIADDMNMX R12, R19, R22, R12, PT ;  /* 0x00000016130c7246 */ /* 0x000fe4000380010c */
[----:B------:R-:W-:-:S07]  /*63a0*/  VIMNMX R9, R9, R19, !PT ;  /* 0x0000001309097248 */ /* 0x000fce0007fe0100 */
.L_x_856:
        /* <DEDUP_REMOVED lines=230> */
[----:B------:R-:W-:Y:S01]  /*7210*/  ISETP.GT.AND P6, PT, R9, 0x99, !P6 ;  /* 0x000000990900780c */ /* 0x000fe200077c4270 */
[----:B------:R-:W-:-:S03]  /*7220*/  IMAD.IADD R9, R13, 0x1, R15 ;  /* 0x000000010d097824 */ /* 0x000fc600078e020f */
[----:B------:R-:W-:-:S04]  /*7230*/  ISETP.LT.OR P6, PT, R12, 0x9a, P6 ;  /* 0x0000009a0c00780c */ /* 0x000fc800037c1670 */
[----:B------:R-:W-:Y:S02]  /*7240*/  FSEL R69, R69, -INF , !P6 ;  /* 0xff80000045457808 */ /* 0x000fe40007000000 */
[----:B------:R-:W-:-:S13]  /*7250*/  PLOP3.LUT P6, PT, PT, PT, UP0, 0x40, 0x0 ;  /* 0x000000000000781c */ /* 0x000fda0003fce808 */
[----:B------:R-:W-:Y:S05]  /*7260*/  @P6 BRA `(.L_x_860) ;  /* 0x0000000000586947 */ /* 0x000fea0003800000 */
        /* <DEDUP_REMOVED lines=13> */
.L_x_862:
[----:B------:R-:W-:-:S05]  /*7340*/  IMAD.U32 R19, RZ, RZ, UR16 ;  /* 0x00000010ff137e24 */ /* 0x000fca000f8e00ff */
[----:B------:R-:W-:-:S13]  /*7350*/  ISETP.NE.AND P6, PT, R19, 0x1, PT ;  /* 0x000000011300780c */ /* 0x000fda0003fc5270 */
[----:B------:R-:W0:Y:S02]  /*7360*/  @P6 LDC.64 R12, c[0x0][0x9e8] ;  /* 0x00027a00ff0c6b82 */ /* 0x000e240000000a00 */
[----:B0-----:R-:W-:-:S05]  /*7370*/  @P6 IMAD.HI.U32 R12, R15, R12, RZ ;  /* 0x0000000c0f0c6227 */ /* 0x001fca00078e00ff */
[----:B------:R-:W-:-:S07]  /*7380*/  @P6 SHF.R.U32.HI R15, RZ, R13, R12 ;  /* 0x0000000dff0f6219 */ /* 0x000fce000001160c */
.L_x_863:
[----:B------:R-:W-:Y:S05]  /*7390*/  BSYNC B0 ;  /* 0x0000000000007941 */ /* 0x000fea0003800000 */
.L_x_861:
[----:B------:R-:W-:-:S05]  /*73a0*/  IMAD R8, R15, R19, R8 ;  /* 0x000000130f087224 */ /* 0x000fca00078e0208 */
[----:B------:R-:W-:Y:S02]  /*73b0*/  VIADDMNMX R14, R8, R19, R14, PT ;  /* 0x00000013080e7246 */ /* 0x000fe4000380010e */
[----:B------:R-:W-:-:S07]  /*73c0*/  VIMNMX R9, R9, R8, !PT ;  /* 0x0000000809097248 */ /* 0x000fce0007fe0100 */
.L_x_860:
[----:B------:R-:W-:Y:S01]  /*73d0*/  ISETP.GT.AND P1, PT, R9, 0x20, !P1 ;  /* 0x000000200900780c */ /* 0x000fe20004f24270 */
[----:B------:R-:W-:Y:S01]  /*73e0*/  IMAD.U32 R15, RZ, RZ, UR44 ;  /* 0x0000002cff0f7e24 */ /* 0x000fe2000f8e00ff */
[----:B------:R-:W-:Y:S02]  /*73f0*/  LOP3.LUT P6, RZ, R0, 0x20000, RZ, 0xc0, !PT ;  /* 0x0002000000ff7812 */ /* 0x000fe400078cc0ff */
        /* <DEDUP_REMOVED lines=73> */
[----:B------:R-:W-:Y:S02]  /*7890*/  ISETP.GT.AND P1, PT, R9, 0x49, !P6 ;  /* 0x000000490900780c */ /* 0x000fe40007724270 */
[----:B------:R-:W-:Y:S02]  /*78a0*/  LOP3.LUT P6, RZ, R0, 0x40, RZ, 0xc0, !PT ;  /* 0x0000004000ff7812 */ /* 0x000fe400078cc0ff */
        /* <DEDUP_REMOVED lines=22> */
[----:B------:R-:W-:Y:S01]  /*7a10*/  ISETP.GT.AND P2, PT, R9, 0x89, !P2 ;  /* 0x000000890900780c */ /* 0x000fe20005744270 */
[----:B------:R-:W0:Y:S01]  /*7a20*/  SHFL.BFLY PT, R13, R12, 0x2, 0x1f ;  /* 0x0c401f000c0d7f89 */ /* 0x000e2200000e0000 */
[----:B------:R-:W-:Y:S02]  /*7a30*/  FSEL R102, R102, -INF , !P1 ;  /* 0xff80000066667808 */ /* 0x000fe40004800000 */
[----:B------:R-:W-:-:S02]  /*7a40*/  LOP3.LUT P1, RZ, R0, 0x2000, RZ, 0xc0, !PT ;  /* 0x0000200000ff7812 */ /* 0x000fc4000782c0ff */
[C---:B------:R-:W-:Y:S02]  /*7a50*/  ISETP.GT.AND P3, PT, R9.reuse, 0x90, !P3 ;  /* 0x000000900900780c */ /* 0x040fe40005f64270 */
[C---:B------:R-:W-:Y:S02]  /*7a60*/  ISETP.GT.AND P1, PT, R9.reuse, 0x59, !P1 ;  /* 0x000000590900780c */ /* 0x040fe40004f24270 */
[C---:B------:R-:W-:Y:S02]  /*7a70*/  ISETP.GT.AND P4, PT, R9.reuse, 0x91, !P4 ;  /* 0x000000910900780c */ /* 0x040fe40006784270 */
[----:B------:R-:W-:Y:S02]  /*7a80*/  ISETP.LT.OR P1, PT, R14, 0x5a, P1 ;  /* 0x0000005a0e00780c */ /* 0x000fe40000f21670 */
[----:B------:R-:W-:Y:S02]  /*7a90*/  ISETP.GT.AND P5, PT, R9, 0x98, !P5 ;  /* 0x000000980900780c */ /* 0x000fe40006fa4270 */
[----:B------:R-:W-:-:S02]  /*7aa0*/  FSEL R103, R103, -INF , !P1 ;  /* 0xff80000067677808 */ /* 0x000fc40004800000 */
[----:B------:R-:W-:Y:S02]  /*7ab0*/  LOP3.LUT P1, RZ, R0, 0x1000, RZ, 0xc0, !PT ;  /* 0x0000100000ff7812 */ /* 0x000fe4000782c0ff */
[C---:B------:R-:W-:Y:S02]  /*7ac0*/  ISETP.LT.OR P2, PT, R14.reuse, 0x8a, P2 ;  /* 0x0000008a0e00780c */ /* 0x040fe40001741670 */
[----:B------:R-:W-:Y:S02]  /*7ad0*/  ISETP.GT.AND P1, PT, R9, 0x60, !P1 ;  /* 0x000000600900780c */ /* 0x000fe40004f24270 */
[C---:B------:R-:W-:Y:S02]  /*7ae0*/  ISETP.LT.OR P3, PT, R14.reuse, 0x91, P3 ;  /* 0x000000910e00780c */ /* 0x040fe40001f61670 */
[----:B------:R-:W-:Y:S02]  /*7af0*/  ISETP.LT.OR P1, PT, R14, 0x61, P1 ;  /* 0x000000610e00780c */ /* 0x000fe40000f21670 */
[----:B0-----:R-:W-:-:S02]  /*7b00*/  FMNMX.FTZ R18, R12, R13, !PT ;  /* 0x0000000d0c127209 */ /* 0x001fc40007810000 */
[----:B------:R-:W-:Y:S02]  /*7b10*/  FSEL R74, R74, -INF , !P1 ;  /* 0xff8000004a4a7808 */ /* 0x000fe40004800000 */
[----:B------:R-:W-:Y:S01]  /*7b20*/  LOP3.LUT P1, RZ, R0, 0x800, RZ, 0xc0, !PT ;  /* 0x0000080000ff7812 */ /* 0x000fe2000782c0ff */
[----:B------:R-:W0:Y:S01]  /*7b30*/  SHFL.BFLY PT, R13, R18, 0x1, 0x1f ;  /* 0x0c201f00120d7f89 */ /* 0x000e2200000e0000 */
[----:B------:R-:W-:Y:S02]  /*7b40*/  ISETP.LT.OR P4, PT, R14, 0x92, P4 ;  /* 0x000000920e00780c */ /* 0x000fe40002781670 */
[----:B------:R-:W-:Y:S02]  /*7b50*/  ISETP.GT.AND P1, PT, R9, 0x61, !P1 ;  /* 0x000000610900780c */ /* 0x000fe40004f24270 */
[----:B------:R-:W-:Y:S02]  /*7b60*/  FSEL R66, R66, -INF , !P3 ;  /* 0xff80000042427808 */ /* 0x000fe40005800000 */
[----:B------:R-:W-:-:S02]  /*7b70*/  ISETP.LT.OR P1, PT, R14, 0x62, P1 ;  /* 0x000000620e00780c */ /* 0x000fc40000f21670 */
[----:B------:R-:W-:Y:S02]  /*7b80*/  ISETP.LT.OR P5, PT, R14, 0x99, P5 ;  /* 0x000000990e00780c */ /* 0x000fe40002fa1670 */
[----:B------:R-:W-:Y:S02]  /*7b90*/  FSEL R75, R75, -INF , !P1 ;  /* 0xff8000004b4b7808 */ /* 0x000fe40004800000 */
[----:B------:R-:W-:Y:S02]  /*7ba0*/  LOP3.LUT P1, RZ, R0, 0x400, RZ, 0xc0, !PT ;  /* 0x0000040000ff7812 */ /* 0x000fe4000782c0ff */
[----:B------:R-:W-:Y:S02]  /*7bb0*/  FSEL R70, R70, -INF , !P5 ;  /* 0xff80000046467808 */ /* 0x000fe40006800000 */
[----:B------:R-:W-:-:S04]  /*7bc0*/  ISETP.GT.AND P1, PT, R9, 0x68, !P1 ;  /* 0x000000680900780c */ /* 0x000fc80004f24270 */
[----:B------:R-:W-:Y:S02]  /*7bd0*/  ISETP.LT.OR P1, PT, R14, 0x69, P1 ;  /* 0x000000690e00780c */ /* 0x000fe40000f21670 */
[----:B0-----:R-:W-:Y:S02]  /*7be0*/  FMNMX.FTZ R8, R18, R13, !PT ;  /* 0x0000000d12087209 */ /* 0x001fe40007810000 */
[----:B------:R-:W-:Y:S02]  /*7bf0*/  FSEL R78, R78, -INF , !P1 ;  /* 0xff8000004e4e7808 */ /* 0x000fe40004800000 */
[----:B------:R-:W-:Y:S01]  /*7c00*/  LOP3.LUT P1, RZ, R0, 0x200, RZ, 0xc0, !PT ;  /* 0x0000020000ff7812 */ /* 0x000fe2000782c0ff */
[----:B------:R-:W-:-:S03]  /*7c10*/  FFMA.FTZ R15, R8, R15, -8 ;  /* 0xc1000000080f7423 */ /* 0x000fc6000001000f */
        /* <DEDUP_REMOVED lines=59> */
[C---:B------:R-:W-:Y:S02]  /*7fd0*/  ISETP.GT.AND P1, PT, R9.reuse, RZ, !P6 ;  /* 0x000000ff0900720c */ /* 0x040fe40007724270 */
[----:B------:R-:W-:Y:S02]  /*7fe0*/  LOP3.LUT P6, RZ, R0, 0x8000000, RZ, 0xc0, !PT ;  /* 0x0800000000ff7812 */ /* 0x000fe400078cc0ff */
[----:B------:R-:W-:Y:S02]  /*7ff0*/  ISETP.LT.OR P1, PT, R14, 0x1, P1 ;  /* 0x000000010e00780c */ /* 0x000fe40000f21670 */
[----:B------:R-:W-:Y:S02]  /*8000*/  ISETP.GT.AND P6, PT, R9, 0x99, !P6 ;  /* 0x000000990900780c */ /* 0x000fe400077c4270 */
[----:B------:R-:W-:-:S02]  /*8010*/  FSEL R13, R122, -INF , !P1 ;  /* 0xff8000007a0d7808 */ /* 0x000fc40004800000 */
[----:B------:R-:W-:Y:S02]  /*8020*/  FSETP.NEU.FTZ.AND P1, PT, R8, -INF , PT ;  /* 0xff8000000800780b */ /* 0x000fe40003f3d000 */
[----:B------:R-:W-:Y:S02]  /*8030*/  ISETP.LT.OR P6, PT, R14, 0x9a, P6 ;  /* 0x0000009a0e00780c */ /* 0x000fe400037c1670 */
[----:B------:R-:W-:Y:S02]  /*8040*/  FSEL R15, R15, RZ, P1 ;  /* 0x000000ff0f0f7208 */ /* 0x000fe40000800000 */
[----:B------:R-:W-:-:S03]  /*8050*/  FSEL R71, R71, -INF , !P6 ;  /* 0xff80000047477808 */ /* 0x000fc60007000000 */
[--C-:B------:R-:W-:Y:S01]  /*8060*/  FFMA.FTZ R12, R120, UR44, -R15.reuse ;  /* 0x0000002c780c7c23 */ /* 0x100fe2000801080f */
[----:B------:R-:W-:Y:S01]  /*8070*/  FMNMX.FTZ R120, R13, R4, !PT ;  /* 0x000000040d787209 */ /* 0x000fe20007810000 */
[--C-:B------:R-:W-:Y:S01]  /*8080*/  FFMA.FTZ R21, R125, UR44, -R15.reuse ;  /* 0x0000002c7d157c23 */ /* 0x100fe2000801080f */
[----:B------:R-:W-:-:S01]  /*8090*/  FFMA.FTZ R122, R73, UR44, -R15 ;  /* 0x0000002c497a7c23 */ /* 0x000fc2000801080f */
[----:B------:R-:W-:Y:S01]  /*80a0*/  FSEL R73, R63, -INF , !P2 ;  /* 0xff8000003f497808 */ /* 0x000fe20005000000 */
[----:B------:R-:W-:-:S01]  /*80b0*/  FFMA.FTZ R18, R124, UR44, -R15 ;  /* 0x0000002c7c127c23 */ /* 0x000fc2000801080f */
[----:B------:R-:W-:Y:S01]  /*80c0*/  FMNMX.FTZ R125, R123, R120, !PT ;  /* 0x000000787b7d7209 */ /* 0x000fe20007810000 */
[----:B------:R-:W-:-:S01]  /*80d0*/  FFMA.FTZ R124, R76, UR44, -R15 ;  /* 0x0000002c4c7c7c23 */ /* 0x000fc2000801080f */
[----:B------:R-:W-:Y:S01]  /*80e0*/  FSEL R76, R67, -INF , !P4 ;  /* 0xff800000434c7808 */ /* 0x000fe20006000000 */
        /* <DEDUP_REMOVED lines=46> */
[----:B------:R0:W-:Y:S01]  /*83d0*/  MUFU.EX2 R63, R122 ;  /* 0x0000007a003f7308 */ /* 0x0001e20000000800 */
[----:B------:R-:W-:-:S02]  /*83e0*/  FFMA.FTZ R15, R69, UR44, -R15 ;  /* 0x0000002c450f7c23 */ /* 0x000fc4000801080f */
[----:B------:R-:W-:-:S04]  /*83f0*/  FMNMX.FTZ R120, R118, R125, !PT ;  /* 0x0000007d76787209 */ /* 0x000fc80007810000 */
[----:B------:R-:W-:Y:S01]  /*8400*/  FMNMX.FTZ R125, R119, R120, !PT ;  /* 0x00000078777d7209 */ /* 0x000fe20007810000 */
[----:B------:R-:W-:Y:S01]  /*8410*/  MUFU.EX2 R12, R12 ;  /* 0x0000000c000c7308 */ /* 0x000fe20000000800 */
[----:B0-----:R-:W-:Y:S02]  /*8420*/  FSEL R122, R8, RZ, P1 ;  /* 0x000000ff087a7208 */ /* 0x001fe40000800000 */
[----:B------:R-:W-:-:S03]  /*8430*/  FMNMX.FTZ R120, R90, R125, !PT ;  /* 0x0000007d5a787209 */ /* 0x000fc60007810000 */
[----:B------:R-:W-:Y:S01]  /*8440*/  FADD.FTZ R122, -R122, R5 ;  /* 0x000000057a7a7221 */ /* 0x000fe20000010100 */
[----:B------:R-:W-:Y:S01]  /*8450*/  FMNMX.FTZ R125, R91, R120, !PT ;  /* 0x000000785b7d7209 */ /* 0x000fe20007810000 */
[----:B------:R-:W-:Y:S02]  /*8460*/  MUFU.EX2 R19, R19 ;  /* 0x0000001300137308 */ /* 0x000fe40000000800 */
[----:B------:R-:W-:Y:S01]  /*8470*/  FMUL.FTZ R5, R122, UR44 ;  /* 0x0000002c7a057c20 */ /* 0x000fe20008410000 */
[----:B------:R-:W-:-:S04]  /*8480*/  FMNMX.FTZ R120, R94, R125, !PT ;  /* 0x0000007d5e787209 */ /* 0x000fc80007810000 */
[----:B------:R-:W-:Y:S01]  /*8490*/  FMNMX.FTZ R125, R95, R120, !PT ;  /* 0x000000785f7d7209 */ /* 0x000fe20007810000 */
[----:B------:R-:W0:Y:S03]  /*84a0*/  MUFU.EX2 R5, R5 ;  /* 0x0000000500057308 */ /* 0x000e260000000800 */
        /* <DEDUP_REMOVED lines=8> */
[----:B------:R1:W-:Y:S03]  /*8530*/  MUFU.EX2 R67, R124 ;  /* 0x0000007c00437308 */ /* 0x0003e60000000800 */
        /* <DEDUP_REMOVED lines=20> */
[----:B------:R-:W-:Y:S04]  /*8680*/  MUFU.EX2 R108, R108 ;  /* 0x0000006c006c7308 */ /* 0x000fe80000000800 */
[----:B------:R-:W2:Y:S04]  /*8690*/  SHFL.BFLY PT, R9, R120, 0x2, 0x1f ;  /* 0x0c401f0078097f89 */ /* 0x000ea800000e0000 */
[----:B------:R-:W-:Y:S08]  /*86a0*/  MUFU.EX2 R109, R109 ;  /* 0x0000006d006d7308 */ /* 0x000ff00000000800 */
[----:B------:R-:W-:Y:S08]  /*86b0*/  MUFU.EX2 R112, R112 ;  /* 0x0000007000707308 */ /* 0x000ff00000000800 */
[----:B------:R-:W-:Y:S01]  /*86c0*/  MUFU.EX2 R113, R113 ;  /* 0x0000007100717308 */ /* 0x000fe20000000800 */
[----:B--2---:R-:W-:-:S07]  /*86d0*/  FMNMX.FTZ R9, R120, R9, !PT ;  /* 0x0000000978097209 */ /* 0x004fce0007810000 */
[----:B------:R-:W-:Y:S01]  /*86e0*/  MUFU.EX2 R116, R116 ;  /* 0x0000007400747308 */ /* 0x000fe20000000800 */
[----:B------:R-:W2:Y:S07]  /*86f0*/  SHFL.BFLY PT, R120, R9, 0x1, 0x1f ;  /* 0x0c201f0009787f89 */ /* 0x000eae00000e0000 */
[----:B------:R-:W-:Y:S08]  /*8700*/  MUFU.EX2 R117, R117 ;  /* 0x0000007500757308 */ /* 0x000ff00000000800 */
[----:B------:R-:W-:Y:S08]  /*8710*/  MUFU.EX2 R88, R88 ;  /* 0x0000005800587308 */ /* 0x000ff00000000800 */
[----:B------:R-:W-:Y:S01]  /*8720*/  MUFU.EX2 R89, R89 ;  /* 0x0000005900597308 */ /* 0x000fe20000000800 */
[----:B--2---:R-:W-:Y:S01]  /*8730*/  FMNMX.FTZ R9, R9, R120, !PT ;  /* 0x0000007809097209 */ /* 0x004fe20007810000 */
[----:B------:R-:W-:-:S03]  /*8740*/  IMAD.U32 R120, RZ, RZ, UR44 ;  /* 0x0000002cff787e24 */ /* 0x000fc6000f8e00ff */
[C---:B------:R-:W-:Y:S01]  /*8750*/  FSETP.NEU.FTZ.AND P1, PT, R9.reuse, -INF , PT ;  /* 0xff8000000900780b */ /* 0x040fe20003f3d000 */
[----:B------:R-:W-:-:S02]  /*8760*/  FFMA.FTZ R69, R9, R120, -8 ;  /* 0xc100000009457423 */ /* 0x000fc40000010078 */
[----:B------:R-:W-:Y:S03]  /*8770*/  MUFU.EX2 R92, R92 ;  /* 0x0000005c005c7308 */ /* 0x000fe60000000800 */
[----:B------:R-:W-:-:S05]  /*8780*/  FSEL R69, R69, RZ, P1 ;  /* 0x000000ff45457208 */ /* 0x000fca0000800000 */
[--C-:B------:R-:W-:Y:S01]  /*8790*/  FFMA.FTZ R122, R127, UR44, -R69.reuse ;  /* 0x0000002c7f7a7c23 */ /* 0x100fe20008010845 */
[----:B------:R-:W-:Y:S01]  /*87a0*/  FSEL R127, R9, RZ, P1 ;  /* 0x000000ff097f7208 */ /* 0x000fe20000800000 */
[--C-:B------:R-:W-:Y:S01]  /*87b0*/  FFMA.FTZ R128, R94, UR44, -R69.reuse ;  /* 0x0000002c5e807c23 */ /* 0x100fe20008010845 */
[----:B------:R-:W-:-:S01]  /*87c0*/  FFMA.FTZ R13, R13, UR44, -R69 ;  /* 0x0000002c0d0d7c23 */ /* 0x000fc20008010845 */
[--C-:B------:R-:W-:Y:S01]  /*87d0*/  FFMA.FTZ R120, R123, UR44, -R69.reuse ;  /* 0x0000002c7b787c23 */ /* 0x100fe20008010845 */
[----:B------:R-:W-:-:S01]  /*87e0*/  FFMA.FTZ R85, R126, UR44, -R69 ;  /* 0x0000002c7e557c23 */ /* 0x000fc20008010845 */
[----:B------:R-:W-:Y:S01]  /*87f0*/  FADD.FTZ R127, -R127, R4 ;  /* 0x000000047f7f7221 */ /* 0x000fe20000010100 */
[----:B------:R-:W-:-:S01]  /*8800*/  FFMA.FTZ R123, R130, UR44, -R69 ;  /* 0x0000002c827b7c23 */ /* 0x000fc20008010845 */
[----:B------:R-:W-:Y:S01]  /*8810*/  MUFU.EX2 R122, R122 ;  /* 0x0000007a007a7308 */ /* 0x000fe20000000800 */
[----:B-1----:R-:W-:-:S01]  /*8820*/  FFMA.FTZ R124, R131, UR44, -R69 ;  /* 0x0000002c837c7c23 */ /* 0x002fc20008010845 */
[----:B------:R-:W-:Y:S01]  /*8830*/  FMUL.FTZ R94, R127, UR44 ;  /* 0x0000002c7f5e7c20 */ /* 0x000fe20008410000 */
[----:B0-----:R-:W-:-:S01]  /*8840*/  FFMA.FTZ R130, R5, R7, R12 ;  /* 0x0000000705827223 */ /* 0x001fc2000001000c */
[--C-:B------:R-:W-:Y:S01]  /*8850*/  FFMA.FTZ R125, R134, UR44, -R69.reuse ;  /* 0x0000002c867d7c23 */ /* 0x100fe20008010845 */
[----:B------:R-:W-:-:S01]  /*8860*/  FFMA.FTZ R126, R135, UR44, -R69 ;  /* 0x0000002c877e7c23 */ /* 0x000fc20008010845 */
[----:B------:R-:W-:Y:S01]  /*8870*/  FFMA.FTZ R106, R106, UR44, -R69 ;  /* 0x0000002c6a6a7c23 */ /* 0x000fe20008010845 */
[----:B------:R-:W-:-:S01]  /*8880*/  FADD.FTZ R127, R19, R130 ;  /* 0x00000082137f7221 */ /* 0x000fc20000010000 */
        /* <DEDUP_REMOVED lines=33> */
[----:B-1----:R-:W-:-:S01]  /*8aa0*/  FADD.FTZ R6, R120, R7 ;  /* 0x0000000778067221 */ /* 0x002fc20000010000 */
[----:B------:R-:W-:-:S06]  /*8ab0*/  FFMA.FTZ R70, R70, UR44, -R69 ;  /* 0x0000002c46467c23 */ /* 0x000fcc0008010845 */
[----:B------:R-:W1:Y:S01]  /*8ac0*/  MUFU.EX2 R124, R124 ;  /* 0x0000007c007c7308 */ /* 0x000e620000000800 */
[----:B--2---:R-:W-:-:S04]  /*8ad0*/  FADD.FTZ R7, R85, R6 ;  /* 0x0000000655077221 */ /* 0x004fc80000010000 */
[----:B------:R-:W-:-:S03]  /*8ae0*/  FADD.FTZ R6, R122, R7 ;  /* 0x000000077a067221 */ /* 0x000fc60000010000 */
[----:B------:R2:W-:Y:S01]  /*8af0*/  MUFU.EX2 R4, R128 ;  /* 0x0000008000047308 */ /* 0x0005e20000000800 */
[----:B0-----:R-:W-:-:S07]  /*8b00*/  FADD.FTZ R7, R123, R6 ;  /* 0x000000067b077221 */ /* 0x001fce0000010000 */
[----:B------:R-:W0:Y:S01]  /*8b10*/  MUFU.EX2 R125, R125 ;  /* 0x0000007d007d7308 */ /* 0x000e220000000800 */
[----:B--2---:R-:W-:-:S01]  /*8b20*/  FADD.FTZ R128, R18, R127 ;  /* 0x0000007f12807221 */ /* 0x004fc20000010000 */
[----:B-1----:R-:W-:-:S03]  /*8b30*/  FADD.FTZ R6, R124, R7 ;  /* 0x000000077c067221 */ /* 0x002fc60000010000 */
[----:B------:R-:W-:-:S03]  /*8b40*/  FADD.FTZ R127, R21, R128 ;  /* 0x00000080157f7221 */ /* 0x000fc60000010000 */
[----:B------:R-:W1:Y:S01]  /*8b50*/  MUFU.EX2 R126, R126 ;  /* 0x0000007e007e7308 */ /* 0x000e620000000800 */
[----:B------:R-:W-:-:S04]  /*8b60*/  FADD.FTZ R128, R20, R127 ;  /* 0x0000007f14807221 */ /* 0x000fc80000010000 */
[----:B------:R-:W-:-:S03]  /*8b70*/  FADD.FTZ R127, R23, R128 ;  /* 0x00000080177f7221 */ /* 0x000fc60000010000 */
[----:B------:R-:W2:Y:S01]  /*8b80*/  MUFU.EX2 R106, R106 ;  /* 0x0000006a006a7308 */ /* 0x000ea20000000800 */
[----:B------:R-:W-:-:S01]  /*8b90*/  FADD.FTZ R128, R22, R127 ;  /* 0x0000007f16807221 */ /* 0x000fc20000010000 */
[----:B0-----:R-:W-:-:S03]  /*8ba0*/  FADD.FTZ R7, R125, R6 ;  /* 0x000000067d077221 */ /* 0x001fc60000010000 */
[----:B------:R-:W-:-:S03]  /*8bb0*/  FADD.FTZ R127, R121, R128 ;  /* 0x00000080797f7221 */ /* 0x000fc60000010000 */
[----:B------:R-:W0:Y:S01]  /*8bc0*/  MUFU.EX2 R107, R107 ;  /* 0x0000006b006b7308 */ /* 0x000e220000000800 */
[----:B-1----:R-:W-:-:S01]  /*8bd0*/  FADD.FTZ R7, R126, R7 ;  /* 0x000000077e077221 */ /* 0x002fc20000010000 */
[----:B------:R-:W-:-:S06]  /*8be0*/  FADD.FTZ R6, R104, R127 ;  /* 0x0000007f68067221 */ /* 0x000fcc0000010000 */
[----:B------:R-:W1:Y:S01]  /*8bf0*/  MUFU.EX2 R110, R110 ;  /* 0x0000006e006e7308 */ /* 0x000e620000000800 */
[----:B--2---:R-:W-:-:S01]  /*8c00*/  FADD.FTZ R128, R106, R7 ;  /* 0x000000076a807221 */ /* 0x004fc20000010000 */
[----:B------:R-:W-:-:S04]  /*8c10*/  FADD.FTZ R7, R105, R6 ;  /* 0x0000000669077221 */ /* 0x000fc80000010000 */
[----:B------:R-:W-:Y:S02]  /*8c20*/  FADD.FTZ R6, R108, R7 ;  /* 0x000000076c067221 */ /* 0x000fe40000010000 */
[----:B------:R-:W2:Y:S01]  /*8c30*/  MUFU.EX2 R111, R111 ;  /* 0x0000006f006f7308 */ /* 0x000ea20000000800 */
[----:B0-----:R-:W-:-:S01]  /*8c40*/  FADD.FTZ R127, R107, R128 ;  /* 0x000000806b7f7221 */ /* 0x001fc20000010000 */
[----:B------:R-:W-:-:S04]  /*8c50*/  FADD.FTZ R7, R109, R6 ;  /* 0x000000066d077221 */ /* 0x000fc80000010000 */
[----:B------:R-:W-:Y:S02]  /*8c60*/  FADD.FTZ R6, R112, R7 ;  /* 0x0000000770067221 */ /* 0x000fe40000010000 */
[----:B------:R-:W0:Y:S01]  /*8c70*/  MUFU.EX2 R114, R114 ;  /* 0x0000007200727308 */ /* 0x000e220000000800 */
[----:B-1----:R-:W-:-:S01]  /*8c80*/  FADD.FTZ R128, R110, R127 ;  /* 0x0000007f6e807221 */ /* 0x002fc20000010000 */
[----:B------:R-:W-:-:S04]  /*8c90*/  FADD.FTZ R7, R113, R6 ;  /* 0x0000000671077221 */ /* 0x000fc80000010000 */
[----:B------:R-:W-:Y:S02]  /*8ca0*/  FADD.FTZ R6, R116, R7 ;  /* 0x0000000774067221 */ /* 0x000fe40000010000 */
        /* <DEDUP_REMOVED lines=17> */
[----:B--2---:R-:W-:-:S04]  /*8dc0*/  FADD.FTZ R127, R91, R128 ;  /* 0x000000805b7f7221 */ /* 0x004fc80000010000 */
[----:B------:R-:W-:-:S03]  /*8dd0*/  FADD.FTZ R128, R4, R127 ;  /* 0x0000007f04807221 */ /* 0x000fc60000010000 */
        /* <DEDUP_REMOVED lines=24> */
[----:B--2---:R-:W-:-:S01]  /*8f60*/  FADD.FTZ R128, R74, R127 ;  /* 0x0000007f4a807221 */ /* 0x004fc20000010000 */
[----:B------:R-:W-:-:S06]  /*8f70*/  FADD.FTZ R127, R67, R6 ;  /* 0x00000006437f7221 */ /* 0x000fcc0000010000 */
        /* <DEDUP_REMOVED lines=13> */
[----:B0-----:R-:W-:-:S01]  /*9050*/  FADD.FTZ R128, R80, R127 ;  /* 0x0000007f50807221 */ /* 0x001fc20000010000 */
[--C-:B------:R-:W-:Y:S01]  /*9060*/  FFMA.FTZ R127, R76, UR44, -R69.reuse ;  /* 0x0000002c4c7f7c23 */ /* 0x100fe20008010845 */
[----:B------:R-:W-:-:S05]  /*9070*/  FFMA.FTZ R69, R71, UR44, -R69 ;  /* 0x0000002c47457c23 */ /* 0x000fca0008010845 */
        /* <DEDUP_REMOVED lines=37> */
[----:B-1----:R-:W-:-:S01]  /*92d0*/  FADD.FTZ R71, R70, R71 ;  /* 0x0000004746477221 */ /* 0x002fc20000010000 */
[----:B--2---:R-:W-:-:S03]  /*92e0*/  FADD.FTZ R7, R15, R6 ;  /* 0x000000060f077221 */ /* 0x004fc60000010000 */
[----:B0-----:R-:W-:Y:S01]  /*92f0*/  FADD.FTZ R6, R69, R71 ;  /* 0x0000004745067221 */ /* 0x001fe20000010000 */
[----:B------:R-:W-:Y:S06]  /*9300*/  @!P0 BRA `(.L_x_864) ;  /* 0x0000000000048947 */ /* 0x000fec0003800000 */
[----:B------:R-:W-:Y:S01]  /*9310*/  BPT.TRAP 0x1 ;  /* 0x000000040000795c */ /* 0x000fe20000300000 */
.L_x_864:
[----:B------:R-:W-:Y:S01]  /*9320*/  UIADD3 UR10, UR13, 0x12460, URZ ;  /* 0x000124600d0a7890 */ /* 0x000fe2000fffe03f */
[----:B------:R-:W-:Y:S01]  /*9330*/  ISETP.GT.AND P1, PT, R3, UR22, PT ;  /* 0x0000001603007c0c */ /* 0x000fe2000bf24270 */
[----:B------:R-:W-:Y:S01]  /*9340*/  UMOV UR24, UR5 ;  /* 0x0000000500187c82 */ /* 0x000fe20008000000 */
[----:B------:R-:W-:Y:S01]  /*9350*/  F2FP.SATFINITE.E4M3.F32.PACK_AB_MERGE_C R4, R95, R4, RZ ;  /* 0x000000045f04723e */ /* 0x000fe200048070ff */
[----:B------:R-:W-:Y:S01]  /*9360*/  UPRMT UR10, UR4, 0x654, UR10 ;  /* 0x00000654040a7896 */ /* 0x000fe2000800000a */
[----:B------:R-:W-:Y:S01]  /*9370*/  F2FP.SATFINITE.E4M3.F32.PACK_AB_MERGE_C R18, R21, R18, RZ ;  /* 0x000000121512723e */ /* 0x000fe200048070ff */
[----:B------:R-:W-:Y:S01]  /*9380*/  UMOV UR23, UR7 ;  /* 0x0000000700177c82 */ /* 0x000fe20008000000 */
[----:B------:R-:W-:Y:S01]  /*9390*/  F2FP.SATFINITE.E4M3.F32.PACK_AB_MERGE_C R85, R122, R85, RZ ;  /* 0x000000557a55723e */ /* 0x000fe200048070ff */
[-C--:B------:R-:W-:Y:S01]  /*93a0*/  FMUL.FTZ R24, R24, R5.reuse ;  /* 0x0000000518187220 */ /* 0x080fe20000410000 */
[----:B------:R-:W-:Y:S01]  /*93b0*/  F2FP.SATFINITE.E4M3.F32.PACK_AB_MERGE_C R22, R121, R22, RZ ;  /* 0x000000167916723e */ /* 0x000fe200048070ff */
[----:B------:R-:W-:Y:S01]  /*93c0*/  FMUL.FTZ R25, R25, R5 ;  /* 0x0000000519197220 */ /* 0x000fe20000410000 */
        /* <DEDUP_REMOVED lines=18> */
[----:B------:R-:W-:Y:S01]  /*94f0*/  F2FP.SATFINITE.E4M3.F32.PACK_AB_MERGE_C R78, R79, R78, RZ ;  /* 0x0000004e4f4e723e */ /* 0x000fe200048070ff */
[----:B------:R-:W-:Y:S01]  /*9500*/  FMUL.FTZ R44, R44, R5 ;  /* 0x000000052c2c7220 */ /* 0x000fe20000410000 */
        /* <DEDUP_REMOVED lines=11> */
[----:B------:R-:W-:Y:S01]  /*95c0*/  VIADD R3, R3, 0xffffffff ;  /* 0xffffffff03037836 */ /* 0x000fe20000000000 */
[----:B------:R-:W-:Y:S01]  /*95d0*/  F2FP.SATFINITE.E4M3.F32.PACK_AB_MERGE_C R145, R91, R90, R4 ;  /* 0x0000005a5b91723e */ /* 0x000fe20004807004 */
[----:B------:R-:W-:Y:S01]  /*95e0*/  FMUL.FTZ R26, R26, R94 ;  /* 0x0000005e1a1a7220 */ /* 0x000fe20000410000 */
[----:B------:R-:W-:Y:S01]  /*95f0*/  F2FP.SATFINITE.E4M3.F32.PACK_AB_MERGE_C R152, R19, R12, R18 ;  /* 0x0000000c1398723e */ /* 0x000fe20004807012 */
        /* <DEDUP_REMOVED lines=33> */
[----:B------:R-:W-:-:S02]  /*9810*/  F2FP.SATFINITE.E4M3.F32.PACK_AB_MERGE_C R138, R65, R64, R15 ;  /* 0x00000040418a723e */ /* 0x000fc4000480700f */
[----:B------:R-:W-:Y:S01]  /*9820*/  F2FP.SATFINITE.E4M3.F32.PACK_AB_MERGE_C R139, R127, R66, R70 ;  /* 0x000000427f8b723e */ /* 0x000fe20004807046 */
[----:B------:R-:W-:Y:S06]  /*9830*/  @P1 BRA `(.L_x_865) ;  /* 0xffffffc0003c1947 */ /* 0x000fec000383ffff */
[----:B------:R-:W-:Y:S02]  /*9840*/  IMAD.MOV.U32 R4, RZ, RZ, R9 ;  /* 0x000000ffff047224 */ /* 0x000fe400078e0009 */
[----:B------:R-:W-:-:S07]  /*9850*/  IMAD.MOV.U32 R5, RZ, RZ, R8 ;  /* 0x000000ffff057224 */ /* 0x000fce00078e0008 */
.L_x_846:
[----:B------:R-:W0:Y:S01]  /*9860*/  LDC R9, c[0x0][0x2f0] ;  /* 0x0000bc00ff097b82 */ /* 0x000e220000000800 */
[----:B------:R-:W-:Y:S02]  /*9870*/  UIADD3 UR17, -UR17, 0x1, URZ ;  /* 0x0000000111117890 */ /* 0x000fe4000fffe13f */
[----:B------:R-:W-:Y:S02]  /*9880*/  UISETP.NE.AND UP1, UPT, UR45, URZ, UPT ;  /* 0x0000003f2d00728c */ /* 0x000fe4000bf25270 */
[----:B------:R-:W-:Y:S01]  /*9890*/  UISETP.NE.AND UP0, UPT, UR48, URZ, UPT ;  /* 0x0000003f3000728c */ /* 0x000fe2000bf05270 */
[----:B------:R-:W-:Y:S02]  /*98a0*/  UMOV UR12, 0xc0 ;  /* 0x000000c0000c7882 */ /* 0x000fe40000000000 */
[----:B------:R-:W1:Y:S03]  /*98b0*/  S2UR UR10, SR_CTAID.X ;  /* 0x00000000000a79c3 */ /* 0x000e660000002500 */
[----:B------:R-:W-:-:S03]  /*98c0*/  PLOP3.LUT P1, PT, PT, PT, UP0, 0x40, 0x0 ;  /* 0x000000000000781c */ /* 0x000fc60003f2e808 */
[----:B------:R-:W-:Y:S01]  /*98d0*/  @UP1 ULDC UR14, c[0x0][0x450] ;  /* 0x00011400000e1ab9 */ /* 0x000fe20000000800 */
[----:B0-----:R-:W-:-:S05]  /*98e0*/  IMAD R9, R16, R9, UR17 ;  /* 0x0000001110097e24 */ /* 0x001fca000f8e0209 */
[----:B------:R-:W-:Y:S01]  /*98f0*/  R2UR UR13, R9 ;  /* 0x00000000090d72ca */ /* 0x000fe200000e0000 */
[----:B-1----:R-:W-:-:S03]  /*9900*/  UIMAD UR12, UR10, UR12, 0xbf ;  /* 0x000000bf0a0c74a4 */ /* 0x002fc6000f8e020c */
[----:B------:R-:W-:Y:S02]  /*9910*/  @UP1 ULDC UR10, c[0x0][0x44c] ;  /* 0x00011300000a1ab9 */ /* 0x000fe40000000800 */
[----:B------:R-:W-:-:S04]  /*9920*/  UIMAD.WIDE.U32 UR10, UR12, UR10, URZ ;  /* 0x0000000a0c0a72a5 */ /* 0x000fc8000f8e003f */
[----:B------:R-:W-:-:S04]  /*9930*/  @UP1 USHF.R.U32.HI UR12, URZ, UR14, UR11 ;  /* 0x0000000e3f0c1299 */ /* 0x000fc8000801160b */
[----:B------:R-:W-:-:S03]  /*9940*/  UIADD3 UR12, UR13, UR12, URZ ;  /* 0x0000000c0d0c7290 */ /* 0x000fc6000fffe03f */
[----:B------:R-:W-:Y:S02]  /*9950*/  ULDC UR13, c[0x0][0x9dc] ;  /* 0x00027700000d7ab9 */ /* 0x000fe40000000800 */
[----:B------:R-:W-:Y:S01]  /*9960*/  UIADD3 UR13, UR12, -UR13, URZ ;  /* 0x8000000d0c0d7290 */ /* 0x000fe2000fffe03f */
[----:B------:R-:W-:Y:S11]  /*9970*/  @P1 BRA `(.L_x_866) ;  /* 0x00000000004c1947 */ /* 0x000ff60003800000 */
[----:B------:R-:W-:-:S06]  /*9980*/  UISETP.GT.AND UP0, UPT, UR12, -0x1, UPT ;  /* 0xffffffff0c00788c */ /* 0x000fcc000bf04270 */
[----:B------:R-:W-:-:S13]  /*9990*/  PLOP3.LUT P1, PT, PT, PT, UP0, 0x80, 0x0 ;  /* 0x000000000000781c */ /* 0x000fda0003f2f008 */
[----:B------:R-:W-:Y:S05]  /*99a0*/  @P1 BRA `(.L_x_867) ;  /* 0x0000000000201947 */ /* 0x000fea0003800000 */
[----:B------:R-:W-:Y:S01]  /*99b0*/  ULDC UR14, c[0x0][0x9e4] ;  /* 0x00027900000e7ab9 */ /* 0x000fe20000000800 */
[----:B------:R-:W-:Y:S02]  /*99c0*/  ULOP3.LUT UR12, URZ, UR12, URZ, 0x33, !UPT ;  /* 0x0000000c3f0c7292 */ /* 0x000fe4000f8e333f */
[----:B------:R-:W-:-:S11]  /*99d0*/  UISETP.NE.AND UP0, UPT, UR14, 0x1, UPT ;  /* 0x000000010e00788c */ /* 0x000fd6000bf05270 */
[----:B------:R-:W-:Y:S02]  /*99e0*/  @UP0 ULDC.64 UR16, c[0x0][0x9e8] ;  /* 0x00027a0000100ab9 */ /* 0x000fe40000000a00 */
[----:B------:R-:W-:-:S04]  /*99f0*/  UIMAD.WIDE.U32 UR10, UR12, UR16, URZ ;  /* 0x000000100c0a72a5 */ /* 0x000fc8000f8e003f */
[----:B------:R-:W-:-:S04]  /*9a00*/  @UP0 USHF.R.U32.HI UR12, URZ, UR17, UR11 ;  /* 0x000000113f0c0299 */ /* 0x000fc8000801160b */
[----:B------:R-:W-:Y:S01]  /*9a10*/  ULOP3.LUT UR12, URZ, UR12, URZ, 0x33, !UPT ;  /* 0x0000000c3f0c7292 */ /* 0x000fe2000f8e333f */
[----:B------:R-:W-:Y:S11]  /*9a20*/  BRA `(.L_x_868) ;  /* 0x0000000000147947 */ /* 0x000ff60003800000 */
.L_x_867:
[----:B------:R-:W-:Y:S02]  /*9a30*/  ULDC UR14, c[0x0][0x9e4] ;  /* 0x00027900000e7ab9 */ /* 0x000fe40000000800 */
[----:B------:R-:W-:-:S11]  /*9a40*/  UISETP.NE.AND UP0, UPT, UR14, 0x1, UPT ;  /* 0x000000010e00788c */ /* 0x000fd6000bf05270 */
[----:B------:R-:W-:Y:S02]  /*9a50*/  @UP0 ULDC.64 UR16, c[0x0][0x9e8] ;  /* 0x00027a0000100ab9 */ /* 0x000fe40000000a00 */
[----:B------:R-:W-:-:S04]  /*9a60*/  UIMAD.WIDE.U32 UR10, UR12, UR16, URZ ;  /* 0x000000100c0a72a5 */ /* 0x000fc8000f8e003f */
[----:B------:R-:W-:-:S12]  /*9a70*/  @UP0 USHF.R.U32.HI UR12, URZ, UR17, UR11 ;  /* 0x000000113f0c0299 */ /* 0x000fd8000801160b */
.L_x_868:
[----:B------:R-:W-:-:S04]  /*9a80*/  UIMAD UR12, UR12, UR14, URZ ;  /* 0x0000000e0c0c72a4 */ /* 0x000fc8000f8e023f */
[----:B------:R-:W-:-:S04]  /*9a90*/  UISETP.LT.AND UP0, UPT, UR13, UR12, UPT ;  /* 0x0000000c0d00728c */ /* 0x000fc8000bf01270 */
[----:B------:R-:W-:-:S12]  /*9aa0*/  USEL UR13, UR13, UR12, !UP0 ;  /* 0x0000000c0d0d7287 */ /* 0x000fd8000c000000 */
.L_x_866:
[----:B------:R-:W-:-:S04]  /*9ab0*/  UIADD3 UR10, UR13, 0x9f, URZ ;  /* 0x0000009f0d0a7890 */ /* 0x000fc8000fffe03f */
[----:B------:R-:W-:-:S04]  /*9ac0*/  UIMAD.WIDE UR10, UR10, 0x66666667, URZ ;  /* 0x666666670a0a78a5 */ /* 0x000fc8000f8e023f */
[----:B------:R-:W-:-:S04]  /*9ad0*/  USHF.R.U32.HI UR10, URZ, 0x1f, UR11 ;  /* 0x0000001f3f0a7899 */ /* 0x000fc8000801160b */
[----:B------:R-:W-:-:S04]  /*9ae0*/  ULEA.HI.SX32 UR10, UR11, UR10, 0x1a ;  /* 0x0000000a0b0a7291 */ /* 0x000fc8000f8fd23f */
[----:B------:R-:W-:-:S04]  /*9af0*/  UISETP.LT.AND UP0, UPT, UR46, UR10, UPT ;  /* 0x0000000a2e00728c */ /* 0x000fc8000bf01270 */
[----:B------:R-:W-:-:S06]  /*9b00*/  USEL UR21, UR46, UR10, !UP0 ;  /* 0x0000000a2e157287 */ /* 0x000fcc000c000000 */
[----:B------:R-:W-:-:S13]  /*9b10*/  ISETP.GE.AND P1, PT, R3, UR21, PT ;  /* 0x0000001503007c0c */ /* 0x000fda000bf26270 */
[----:B------:R-:W-:Y:S05]  /*9b20*/  @!P1 BRA `(.L_x_869) ;  /* 0x0000002000989947 */ /* 0x000fea0003800000 */
[----:B------:R-:W-:Y:S01]  /*9b30*/  IMAD.MOV.U32 R9, RZ, RZ, R4 ;  /* 0x000000ffff097224 */ /* 0x000fe200078e0004 */
[----:B------:R-:W-:Y:S01]  /*9b40*/  UMOV UR23, UR5 ;  /* 0x0000000500177c82 */ /* 0x000fe20008000000 */
[----:B------:R-:W-:Y:S01]  /*9b50*/  IMAD.MOV.U32 R8, RZ, RZ, R5 ;  /* 0x000000ffff087224 */ /* 0x000fe200078e0005 */
[----:B------:R-:W-:-:S06]  /*9b60*/  UMOV UR22, UR7 ;  /* 0x0000000700167c82 */ /* 0x000fcc0008000000 */
.L_x_880:
[----:B------:R-:W-:-:S04]  /*9b70*/  UIADD3 UR7, UR22, 0x1, URZ ;  /* 0x0000000116077890 */ /* 0x000fc8000fffe03f */
[----:B------:R-:W-:-:S04]  /*9b80*/  UISETP.NE.AND UP0, UPT, UR7, 0x2, UPT ;  /* 0x000000020700788c */ /* 0x000fc8000bf05270 */
[----:B------:R-:W-:Y:S02]  /*9b90*/  USEL UR5, URZ, 0x1, UP0 ;  /* 0x000000013f057887 */ /* 0x000fe40008000000 */
[----:B------:R-:W-:Y:S02]  /*9ba0*/  USEL UR7, UR7, URZ, UP0 ;  /* 0x0000003f07077287 */ /* 0x000fe40008000000 */
[----:B------:R-:W-:Y:S01]  /*9bb0*/  ULOP3.LUT UR5, UR23, UR5, URZ, 0x3c, !UPT ;  /* 0x0000000517057292 */ /* 0x000fe2000f8e3c3f */
[----:B------:R-:W-:Y:S11]  /*9bc0*/  @!P0 BRA `(.L_x_870) ;  /* 0x0000000000048947 */ /* 0x000ff60003800000 */
[----:B------:R-:W-:Y:S01]  /*9bd0*/  BPT.TRAP 0x1 ;  /* 0x000000040000795c */ /* 0x000fe20000300000 */
.L_x_870:
[----:B------:R-:W-:Y:S01]  /*9be0*/  ULEA UR10, UR7, UR47, 0x3 ;  /* 0x0000002f070a7291 */ /* 0x000fe2000f8e183f */
[----:B------:R-:W-:-:S05]  /*9bf0*/  IMAD.U32 R4, RZ, RZ, UR5 ;  /* 0x00000005ff047e24 */ /* 0x000fca000f8e00ff */
[----:B------:R-:W-:-:S04]  /*9c00*/  SHF.L.U32 R4, R4, 0x1f, RZ ;  /* 0x0000001f04047819 */ /* 0x000fc800000006ff */
[----:B------:R0:W1:Y:S01]  /*9c10*/  SYNCS.PHASECHK.TRANS64.TRYWAIT P1, [UR10+0x12430], R4 ;  /* 0x01243004ff0075a7 */ /* 0x000062000802014a */
[----:B------:R-:W-:Y:S05]  /*9c20*/  @!P0 BRA `(.L_x_871) ;  /* 0x0000000000048947 */ /* 0x000fea0003800000 */
[----:B------:R-:W-:Y:S01]  /*9c30*/  BPT.TRAP 0x1 ;  /* 0x000000040000795c */ /* 0x000fe20000300000 */
.L_x_871:
[----:B-1----:R-:W-:Y:S05]  /*9c40*/  @P1 BRA `(.L_x_872) ;  /* 0x0000000000081947 */ /* 0x002fea0003800000 */
[----:B------:R-:W1:Y:S02]  /*9c50*/  SYNCS.PHASECHK.TRANS64.TRYWAIT P1, [UR10+0x12430], R4 ;  /* 0x01243004ff0075a7 */ /* 0x000e64000802014a */
[----:B-1----:R-:W-:Y:S05]  /*9c60*/  @!P1 BRA `(.L_x_873) ;  /* 0x000000cc00789947 */ /* 0x002fea0003800000 */
.L_x_872:
[----:B------:R-:W-:Y:S01]  /*9c70*/  UIMAD UR24, UR7, 0x280, UR6 ;  /* 0x00000280071878a4 */ /* 0x000fe2000f8e0206 */
[----:B------:R-:W-:Y:S01]  /*9c80*/  WARPGROUP.ARRIVE ;  /* 0x00000000000079c5 */ /* 0x000fe20000000000 */
[----:B------:R-:W-:Y:S01]  /*9c90*/  UMOV UR39, 0x80000020 ;  /* 0x8000002000277882 */ /* 0x000fe20000000000 */
[----:B------:R-:W-:Y:S01]  /*9ca0*/  UMOV UR12, UR36 ;  /* 0x00000024000c7c82 */ /* 0x000fe20008000000 */
[----:B------:R-:W-:Y:S01]  /*9cb0*/  UIADD3 UR14, UR24, 0x80, URZ ;  /* 0x00000080180e7890 */ /* 0x000fe2000fffe03f */
[----:B------:R-:W-:Y:S02]  /*9cc0*/  UMOV UR13, UR37 ;  /* 0x00000025000d7c82 */ /* 0x000fe40008000000 */
[----:B------:R-:W-:Y:S01]  /*9cd0*/  UMOV UR38, UR24 ;  /* 0x0000001800267c82 */ /* 0x000fe20008000000 */
[----:B------:R-:W-:Y:S01]  /*9ce0*/  UMOV UR15, 0x80000020 ;  /* 0x80000020000f7882 */ /* 0x000fe20000000000 */
[----:B------:R-:W-:Y:S01]  /*9cf0*/  QGMMA.64x32x32.F32.E4M3.E4M3 R120, gdesc[UR36], RZ, !UPT, gsb0 ;  /* 0x00600000247879f3 */ /* 0x000fe2000c0008ff */
[----:B------:R-:W-:Y:S01]  /*9d00*/  UIADD3 UR18, UR24, 0x100, URZ ;  /* 0x0000010018127890 */ /* 0x000fe2000fffe03f */
[----:B------:R-:W-:Y:S01]  /*9d10*/  UMOV UR16, UR36 ;  /* 0x0000002400107c82 */ /* 0x000fe20008000000 */
[----:B------:R-:W-:Y:S01]  /*9d20*/  UMOV UR17, UR37 ;  /* 0x0000002500117c82 */ /* 0x000fe20008000000 */
[----:B------:R-:W-:Y:S01]  /*9d30*/  UMOV UR19, 0x80000020 ;  /* 0x8000002000137882 */ /* 0x000fe20000000000 */
[----:B------:R-:W-:Y:S01]  /*9d40*/  UIADD3 UR38, UR24, 0x180, URZ ;  /* 0x0000018018267890 */ /* 0x000fe2000fffe03f */
[----:B------:R-:W-:Y:S01]  /*9d50*/  UMOV UR39, 0x80000020 ;  /* 0x8000002000277882 */ /* 0x000fe20000000000 */
[----:B------:R-:W-:Y:S01]  /*9d60*/  UIADD3 UR10, UR24, 0x200, URZ ;  /* 0x00000200180a7890 */ /* 0x000fe2000fffe03f */
[----:B------:R-:W-:Y:S01]  /*9d70*/  UMOV UR11, 0x80000020 ;  /* 0x80000020000b7882 */ /* 0x000fe20000000000 */
[----:B------:R-:W-:-:S02]  /*9d80*/  WARPGROUP.DEPBAR.LE gsb0, 0x0 ;  /* 0x00008000000079c5 */ /* 0x000fc40000010000 */
        /* <DEDUP_REMOVED lines=45> */
.L_x_874:
[----:B------:R-:W-:Y:S01]  /*a060*/  ULEA UR13, UR22, UR47, 0x3 ;  /* 0x0000002f160d7291 */ /* 0x000fe2000f8e183f */
[----:B01----:R-:W-:-:S05]  /*a070*/  IMAD.U32 R4, RZ, RZ, UR23 ;  /* 0x00000017ff047e24 */ /* 0x003fca000f8e00ff */
[----:B------:R-:W-:-:S04]  /*a080*/  SHF.L.U32 R4, R4, 0x1f, RZ ;  /* 0x0000001f04047819 */ /* 0x000fc800000006ff */
[----:B------:R0:W1:Y:S01]  /*a090*/  SYNCS.PHASECHK.TRANS64.TRYWAIT P1, [UR13+0x12450], R4 ;  /* 0x01245004ff0075a7 */ /* 0x000062000802014d */
[----:B------:R-:W-:Y:S05]  /*a0a0*/  @!P0 BRA `(.L_x_875) ;  /* 0x0000000000048947 */ /* 0x000fea0003800000 */
[----:B------:R-:W-:Y:S01]  /*a0b0*/  BPT.TRAP 0x1 ;  /* 0x000000040000795c */ /* 0x000fe20000300000 */
.L_x_875:
[----:B-1----:R-:W-:Y:S05]  /*a0c0*/  @P1 BRA `(.L_x_876) ;  /* 0x0000000000081947 */ /* 0x002fea0003800000 */
[----:B------:R-:W1:Y:S02]  /*a0d0*/  SYNCS.PHASECHK.TRANS64.TRYWAIT P1, [UR13+0x12450], R4 ;  /* 0x01245004ff0075a7 */ /* 0x000e64000802014d */
[----:B-1----:R-:W-:Y:S05]  /*a0e0*/  @!P1 BRA `(.L_x_877) ;  /* 0x000000c800709947 */ /* 0x002fea0003800000 */
.L_x_876:
        /* <DEDUP_REMOVED lines=32> */
.L_x_878:
[----:B01----:R-:W-:Y:S01]  /*a2f0*/  FMNMX.FTZ R4, R120, R8, !PT ;  /* 0x0000000878047209 */ /* 0x003fe20007810000 */
[----:B------:R-:W-:Y:S01]  /*a300*/  IMAD.U32 R136, RZ, RZ, UR44 ;  /* 0x0000002cff887e24 */ /* 0x000fe2000f8e00ff */
[----:B------:R-:W-:Y:S01]  /*a310*/  FMNMX.FTZ R12, R122, R9, !PT ;  /* 0x000000097a0c7209 */ /* 0x000fe20007810000 */
[----:B------:R-:W-:Y:S01]  /*a320*/  ULEA UR10, UR7, UR47, 0x3 ;  /* 0x0000002f070a7291 */ /* 0x000fe2000f8e183f */
[----:B------:R-:W-:Y:S02]  /*a330*/  FMNMX.FTZ R5, R121, R4, !PT ;  /* 0x0000000479057209 */ /* 0x000fe40007810000 */
[----:B------:R-:W-:Y:S01]  /*a340*/  FMNMX.FTZ R13, R123, R12, !PT ;  /* 0x0000000c7b0d7209 */ /* 0x000fe20007810000 */
[----:B------:R-:W-:Y:S01]  /*a350*/  UIADD3 UR10, UR10, 0x12440, URZ ;  /* 0x000124400a0a7890 */ /* 0x000fe2000fffe03f */
[----:B------:R-:W-:Y:S02]  /*a360*/  FMNMX.FTZ R4, R124, R5, !PT ;  /* 0x000000057c047209 */ /* 0x000fe40007810000 */
[----:B------:R-:W-:Y:S01]  /*a370*/  FMNMX.FTZ R12, R126, R13, !PT ;  /* 0x0000000d7e0c7209 */ /* 0x000fe20007810000 */
[----:B------:R-:W-:Y:S01]  /*a380*/  UPRMT UR10, UR4, 0x654, UR10 ;  /* 0x00000654040a7896 */ /* 0x000fe2000800000a */
[----:B------:R-:W-:-:S02]  /*a390*/  FMNMX.FTZ R5, R125, R4, !PT ;  /* 0x000000047d057209 */ /* 0x000fc40007810000 */
[----:B------:R-:W-:Y:S02]  /*a3a0*/  FMNMX.FTZ R13, R127, R12, !PT ;  /* 0x0000000c7f0d7209 */ /* 0x000fe40007810000 */
[----:B------:R-:W-:Y:S02]  /*a3b0*/  FMNMX.FTZ R4, R128, R5, !PT ;  /* 0x0000000580047209 */ /* 0x000fe40007810000 */
[----:B------:R-:W-:Y:S02]  /*a3c0*/  FMNMX.FTZ R12, R130, R13, !PT ;  /* 0x0000000d820c7209 */ /* 0x000fe40007810000 */
[----:B------:R-:W-:Y:S01]  /*a3d0*/  FMNMX.FTZ R5, R129, R4, !PT ;  /* 0x0000000481057209 */ /* 0x000fe20007810000 */
[----:B------:R-:W-:Y:S01]  /*a3e0*/  SYNCS.ARRIVE.TRANS64.RED.A1T0 RZ, [UR10], RZ ;  /* 0x000000ffffff79a7 */ /* 0x000fe2000810040a */
        /* <DEDUP_REMOVED lines=77> */
[C---:B------:R-:W-:Y:S01]  /*a8c0*/  FFMA.FTZ R136, R5.reuse, R136, -8 ;  /* 0xc100000005887423 */ /* 0x040fe20000010088 */
[----:B------:R-:W-:-:S03]  /*a8d0*/  FADD.FTZ R8, -R5, R8 ;  /* 0x0000000805087221 */ /* 0x000fc60000010100 */
[--C-:B------:R-:W-:Y:S01]  /*a8e0*/  FFMA.FTZ R15, R129, UR44, -R136.reuse ;  /* 0x0000002c810f7c23 */ /* 0x100fe20008010888 */
[----:B------:R-:W-:-:S01]  /*a8f0*/  FFMA.FTZ R129, R61, UR44, -R136 ;  /* 0x0000002c3d817c23 */ /* 0x000fc20008010888 */
[----:B------:R-:W-:Y:S01]  /*a900*/  FFMA.FTZ R61, R65, UR44, -R136 ;  /* 0x0000002c413d7c23 */ /* 0x000fe20008010888 */
[----:B------:R-:W-:Y:S02]  /*a910*/  IMAD.U32 R65, RZ, RZ, UR44 ;  /* 0x0000002cff417e24 */ /* 0x000fe4000f8e00ff */
[----:B------:R-:W-:Y:S01]  /*a920*/  FMUL.FTZ R23, R8, UR44 ;  /* 0x0000002c08177c20 */ /* 0x000fe20008410000 */
[----:B------:R-:W-:-:S01]  /*a930*/  FADD.FTZ R8, -R4, R9 ;  /* 0x0000000904087221 */ /* 0x000fc20000010100 */
[----:B------:R-:W-:Y:S01]  /*a940*/  FFMA.FTZ R12, R128, UR44, -R136 ;  /* 0x0000002c800c7c23 */ /* 0x000fe20008010888 */
[----:B------:R-:W-:-:S01]  /*a950*/  FFMA.FTZ R128, R4, R65, -8 ;  /* 0xc100000004807423 */ /* 0x000fc20000010041 */
[--C-:B------:R-:W-:Y:S01]  /*a960*/  FFMA.FTZ R18, R112, UR44, -R136.reuse ;  /* 0x0000002c70127c23 */ /* 0x100fe20008010888 */
[----:B------:R-:W-:Y:S01]  /*a970*/  FMUL.FTZ R9, R8, UR44 ;  /* 0x0000002c08097c20 */ /* 0x000fe20008410000 */
[--C-:B------:R-:W-:Y:S01]  /*a980*/  FFMA.FTZ R112, R60, UR44, -R136.reuse ;  /* 0x0000002c3c707c23 */ /* 0x100fe20008010888 */
[----:B------:R-:W-:-:S01]  /*a990*/  FFMA.FTZ R8, R120, UR44, -R136 ;  /* 0x0000002c78087c23 */ /* 0x000fc20008010888 */
[----:B------:R-:W-:Y:S01]  /*a9a0*/  FFMA.FTZ R60, R64, UR44, -R136 ;  /* 0x0000002c403c7c23 */ /* 0x000fe20008010888 */
[----:B------:R-:W-:-:S01]  /*a9b0*/  FFMA.FTZ R64, R122, UR44, -R128 ;  /* 0x0000002c7a407c23 */ /* 0x000fc20008010880 */
[----:B------:R-:W-:Y:S01]  /*a9c0*/  FFMA.FTZ R13, R121, UR44, -R136 ;  /* 0x0000002c790d7c23 */ /* 0x000fe20008010888 */
[----:B------:R-:W-:-:S01]  /*a9d0*/  FFMA.FTZ R65, R123, UR44, -R128 ;  /* 0x0000002c7b417c23 */ /* 0x000fc20008010880 */
[----:B------:R-:W-:Y:S01]  /*a9e0*/  MUFU.EX2 R23, R23 ;  /* 0x0000001700177308 */ /* 0x000fe20000000800 */
[----:B------:R-:W-:-:S01]  /*a9f0*/  FFMA.FTZ R120, R124, UR44, -R136 ;  /* 0x0000002c7c787c23 */ /* 0x000fc20008010888 */
[----:B------:R-:W-:Y:S01]  /*aa00*/  FFMA.FTZ R122, R126, UR44, -R128 ;  /* 0x0000002c7e7a7c23 */ /* 0x000fe20008010880 */
[----:B------:R-:W-:-:S01]  /*aa10*/  FFMA.FTZ R121, R125, UR44, -R136 ;  /* 0x0000002c7d797c23 */ /* 0x000fc20008010888 */
[----:B------:R-:W-:Y:S01]  /*aa20*/  FFMA.FTZ R14, R104, UR44, -R136 ;  /* 0x0000002c680e7c23 */ /* 0x000fe20008010888 */
[----:B------:R-:W-:-:S01]  /*aa30*/  FFMA.FTZ R123, R127, UR44, -R128 ;  /* 0x0000002c7f7b7c23 */ /* 0x000fc20008010880 */
[--C-:B------:R-:W-:Y:S01]  /*aa40*/  FFMA.FTZ R104, R108, UR44, -R136.reuse ;  /* 0x0000002c6c687c23 */ /* 0x100fe20008010888 */
[----:B------:R-:W-:-:S01]  /*aa50*/  FFMA.FTZ R108, R116, UR44, -R136 ;  /* 0x0000002c746c7c23 */ /* 0x000fc20008010888 */
[----:B------:R-:W0:Y:S01]  /*aa60*/  MUFU.EX2 R8, R8 ;  /* 0x0000000800087308 */ /* 0x000e220000000800 */
[----:B------:R-:W-:-:S01]  /*aa70*/  FFMA.FTZ R20, R88, UR44, -R136 ;  /* 0x0000002c58147c23 */ /* 0x000fc20008010888 */
[--C-:B------:R-:W-:Y:S01]  /*aa80*/  FFMA.FTZ R88, R92, UR44, -R136.reuse ;  /* 0x0000002c5c587c23 */ /* 0x100fe20008010888 */
[----:B------:R-:W-:-:S01]  /*aa90*/  FFMA.FTZ R116, R68, UR44, -R136 ;  /* 0x0000002c44747c23 */ /* 0x000fc20008010888 */
[----:B------:R-:W-:Y:S01]  /*aaa0*/  FFMA.FTZ R92, R100, UR44, -R136 ;  /* 0x0000002c645c7c23 */ /* 0x000fe20008010888 */
[----:B------:R-:W-:-:S01]  /*aab0*/  FFMA.FTZ R68, R130, UR44, -R128 ;  /* 0x0000002c82447c23 */ /* 0x000fc20008010880 */
[--C-:B------:R-:W-:Y:S01]  /*aac0*/  FFMA.FTZ R100, R84, UR44, -R136.reuse ;  /* 0x0000002c54647c23 */ /* 0x100fe20008010888 */
[----:B------:R-:W-:-:S01]  /*aad0*/  FFMA.FTZ R125, R133, UR44, -R136 ;  /* 0x0000002c857d7c23 */ /* 0x000fc20008010888 */
[----:B------:R-:W-:Y:S01]  /*aae0*/  MUFU.EX2 R9, R9 ;  /* 0x0000000900097308 */ /* 0x000fe20000000800 */
[----:B------:R-:W-:-:S01]  /*aaf0*/  FFMA.FTZ R21, R113, UR44, -R136 ;  /* 0x0000002c71157c23 */ /* 0x000fc20008010888 */
[----:B------:R-:W-:Y:S01]  /*ab00*/  FFMA.FTZ R84, R114, UR44, -R128 ;  /* 0x0000002c72547c23 */ /* 0x000fe20008010880 */
[----:B------:R-:W-:-:S01]  /*ab10*/  FFMA.FTZ R113, R93, UR44, -R136 ;  /* 0x0000002c5d717c23 */ /* 0x000fc20008010888 */
[----:B------:R-:W-:Y:S01]  /*ab20*/  FFMA.FTZ R133, R69, UR44, -R136 ;  /* 0x0000002c45857c23 */ /* 0x000fe20008010888 */
[----:B------:R-:W-:-:S01]  /*ab30*/  FFMA.FTZ R114, R94, UR44, -R128 ;  /* 0x0000002c5e727c23 */ /* 0x000fc20008010880 */
[----:B------:R-:W-:Y:S01]  /*ab40*/  FFMA.FTZ R93, R97, UR44, -R136 ;  /* 0x0000002c615d7c23 */ /* 0x000fe20008010888 */
[----:B------:R-:W-:-:S01]  /*ab50*/  FFMA.FTZ R69, R131, UR44, -R128 ;  /* 0x0000002c83457c23 */ /* 0x000fc20008010880 */
[----:B------:R-:W1:Y:S01]  /*ab60*/  MUFU.EX2 R64, R64 ;  /* 0x0000004000407308 */ /* 0x000e620000000800 */
[----:B------:R-:W-:-:S01]  /*ab70*/  FFMA.FTZ R94, R98, UR44, -R128 ;  /* 0x0000002c625e7c23 */ /* 0x000fc20008010880 */
[----:B------:R-:W-:Y:S01]  /*ab80*/  FFMA.FTZ R97, R101, UR44, -R136 ;  /* 0x0000002c65617c23 */ /* 0x000fe20008010888 */
[----:B------:R-:W-:-:S01]  /*ab90*/  FFMA.FTZ R98, R102, UR44, -R128 ;  /* 0x0000002c66627c23 */ /* 0x000fc20008010880 */
[----:B------:R-:W-:Y:S01]  /*aba0*/  FFMA.FTZ R101, R77, UR44, -R136 ;  /* 0x0000002c4d657c23 */ /* 0x000fe20008010888 */
[----:B0-----:R-:W-:-:S01]  /*abb0*/  FFMA.FTZ R102, R23, R7, R8 ;  /* 0x0000000717667223 */ /* 0x001fc20000010008 */
        /* <DEDUP_REMOVED lines=8> */
[----:B------:R-:W-:Y:S01]  /*ac40*/  FFMA.FTZ R105, R109, UR44, -R136 ;  /* 0x0000002c6d697c23 */ /* 0x000fe20008010888 */
[----:B------:R-:W-:-:S01]  /*ac50*/  FFMA.FTZ R127, R135, UR44, -R128 ;  /* 0x0000002c877f7c23 */ /* 0x000fc20008010880 */
[----:B------:R-:W2:Y:S01]  /*ac60*/  MUFU.EX2 R65, R65 ;  /* 0x0000004100417308 */ /* 0x000ea20000000800 */
[----:B-1----:R-:W-:-:S01]  /*ac70*/  FFMA.FTZ R6, R9, R6, R64 ;  /* 0x0000000609067223 */ /* 0x002fc20000010040 */
[--C-:B------:R-:W-:Y:S01]  /*ac80*/  FFMA.FTZ R109, R117, UR44, -R136.reuse ;  /* 0x0000002c756d7c23 */ /* 0x100fe20008010888 */
[----:B------:R-:W-:-:S01]  /*ac90*/  FFMA.FTZ R22, R96, UR44, -R136 ;  /* 0x0000002c60167c23 */ /* 0x000fc20008010888 */
[--C-:B------:R-:W-:Y:S01]  /*aca0*/  FFMA.FTZ R96, R76, UR44, -R136.reuse ;  /* 0x0000002c4c607c23 */ /* 0x100fe20008010888 */
[----:B------:R-:W-:-:S01]  /*acb0*/  FFMA.FTZ R117, R85, UR44, -R136 ;  /* 0x0000002c55757c23 */ /* 0x000fc20008010888 */
[----:B------:R-:W-:Y:S01]  /*acc0*/  FFMA.FTZ R76, R80, UR44, -R136 ;  /* 0x0000002c504c7c23 */ /* 0x000fe20008010888 */
[----:B------:R-:W-:-:S01]  /*acd0*/  FFMA.FTZ R85, R115, UR44, -R128 ;  /* 0x0000002c73557c23 */ /* 0x000fc20008010880 */
[----:B------:R-:W1:Y:S01]  /*ace0*/  MUFU.EX2 R120, R120 ;  /* 0x0000007800787308 */ /* 0x000e620000000800 */
[----:B0-----:R-:W-:-:S01]  /*acf0*/  FADD.FTZ R7, R13, R102 ;  /* 0x000000660d077221 */ /* 0x001fc20000010000 */
[--C-:B------:R-:W-:Y:S01]  /*ad00*/  FFMA.FTZ R80, R106, UR44, -R128.reuse ;  /* 0x0000002c6a507c23 */ /* 0x100fe20008010880 */
[----:B------:R-:W-:-:S01]  /*ad10*/  FFMA.FTZ R115, R95, UR44, -R128 ;  /* 0x0000002c5f737c23 */ /* 0x000fc20008010880 */
[--C-:B------:R-:W-:Y:S01]  /*ad20*/  FFMA.FTZ R95, R99, UR44, -R128.reuse ;  /* 0x0000002c635f7c23 */ /* 0x100fe20008010880 */
[----:B------:R-:W-:-:S01]  /*ad30*/  FFMA.FTZ R99, R103, UR44, -R128 ;  /* 0x0000002c67637c23 */ /* 0x000fc20008010880 */
[--C-:B------:R-:W-:Y:S01]  /*ad40*/  FFMA.FTZ R106, R110, UR44, -R128.reuse ;  /* 0x0000002c6e6a7c23 */ /* 0x100fe20008010880 */
[----:B------:R-:W-:-:S01]  /*ad50*/  FFMA.FTZ R110, R118, UR44, -R128 ;  /* 0x0000002c766e7c23 */ /* 0x000fc20008010880 */
[----:B------:R-:W0:Y:S01]  /*ad60*/  MUFU.EX2 R122, R122 ;  /* 0x0000007a007a7308 */ /* 0x000e220000000800 */
[----:B--2---:R-:W-:-:S01]  /*ad70*/  FADD.FTZ R119, R65, R6 ;  /* 0x0000000641777221 */ /* 0x004fc20000010000 */
[----:B------:R-:W-:Y:S01]  /*ad80*/  FFMA.FTZ R90, R90, UR44, -R128 ;  /* 0x0000002c5a5a7c23 */ /* 0x000fe20008010880 */
[----:B------:R-:W-:-:S01]  /*ad90*/  FFMA.FTZ R89, R89, UR44, -R136 ;  /* 0x0000002c59597c23 */ /* 0x000fc20008010888 */
[----:B------:R-:W-:Y:S01]  /*ada0*/  FFMA.FTZ R91, R91, UR44, -R128 ;  /* 0x0000002c5b5b7c23 */ /* 0x000fe20008010880 */
[----:B------:R-:W-:-:S01]  /*adb0*/  FFMA.FTZ R72, R72, UR44, -R136 ;  /* 0x0000002c48487c23 */ /* 0x000fc20008010888 */
[----:B------:R-:W-:Y:S01]  /*adc0*/  FFMA.FTZ R74, R74, UR44, -R128 ;  /* 0x0000002c4a4a7c23 */ /* 0x000fe20008010880 */
[----:B------:R-:W-:-:S01]  /*add0*/  FFMA.FTZ R73, R73, UR44, -R136 ;  /* 0x0000002c49497c23 */ /* 0x000fc20008010888 */
[----:B------:R-:W2:Y:S01]  /*ade0*/  MUFU.EX2 R121, R121 ;  /* 0x0000007900797308 */ /* 0x000ea20000000800 */
[----:B-1----:R-:W-:-:S01]  /*adf0*/  FADD.FTZ R6, R120, R7 ;  /* 0x0000000778067221 */ /* 0x002fc20000010000 */
[----:B------:R-:W-:Y:S01]  /*ae00*/  FFMA.FTZ R75, R75, UR44, -R128 ;  /* 0x0000002c4b4b7c23 */ /* 0x000fe20008010880 */
[----:B------:R-:W-:-:S01]  /*ae10*/  FFMA.FTZ R56, R56, UR44, -R136 ;  /* 0x0000002c38387c23 */ /* 0x000fc20008010888 */
[----:B------:R-:W-:Y:S01]  /*ae20*/  FFMA.FTZ R58, R58, UR44, -R128 ;  /* 0x0000002c3a3a7c23 */ /* 0x000fe20008010880 */
[----:B------:R-:W-:-:S01]  /*ae30*/  FFMA.FTZ R57, R57, UR44, -R136 ;  /* 0x0000002c39397c23 */ /* 0x000fc20008010888 */
[--C-:B------:R-:W-:Y:S01]  /*ae40*/  FFMA.FTZ R59, R59, UR44, -R128.reuse ;  /* 0x0000002c3b3b7c23 */ /* 0x100fe20008010880 */
[----:B------:R-:W-:-:S01]  /*ae50*/  FFMA.FTZ R71, R71, UR44, -R128 ;  /* 0x0000002c47477c23 */ /* 0x000fc20008010880 */
        /* <DEDUP_REMOVED lines=21> */
[----:B--2---:R-:W-:-:S01]  /*afb0*/  FADD.FTZ R103, R127, R102 ;  /* 0x000000667f677221 */ /* 0x004fc20000010000 */
[----:B------:R-:W-:-:S06]  /*afc0*/  FFMA.FTZ R102, R78, UR44, -R128 ;  /* 0x0000002c4e667c23 */ /* 0x000fcc0008010880 */
[----:B------:R-:W2:Y:S01]  /*afd0*/  MUFU.EX2 R19, R19 ;  /* 0x0000001300137308 */ /* 0x000ea20000000800 */
[----:B-1----:R-:W-:-:S07]  /*afe0*/  FADD.FTZ R6, R14, R7 ;  /* 0x000000070e067221 */ /* 0x002fce0000010000 */
[----:B------:R-:W1:Y:S01]  /*aff0*/  MUFU.EX2 R81, R81 ;  /* 0x0000005100517308 */ /* 0x000e620000000800 */
[----:B0-----:R-:W-:-:S01]  /*b000*/  FADD.FTZ R78, R80, R103 ;  /* 0x00000067504e7221 */ /* 0x001fc20000010000 */
[----:B------:R-:W-:-:S06]  /*b010*/  FFMA.FTZ R103, R79, UR44, -R128 ;  /* 0x0000002c4f677c23 */ /* 0x000fcc0008010880 */
        /* <DEDUP_REMOVED lines=16> */
[----:B-1----:R-:W-:-:S01]  /*b120*/  FADD.FTZ R82, R84, R79 ;  /* 0x0000004f54527221 */ /* 0x002fc20000010000 */
[----:B------:R-:W-:-:S06]  /*b130*/  FFMA.FTZ R79, R83, UR44, -R128 ;  /* 0x0000002c534f7c23 */ /* 0x000fcc0008010880 */
        /* <DEDUP_REMOVED lines=69> */
[--C-:B------:R-:W-:Y:S01]  /*b590*/  FFMA.FTZ R63, R67, UR44, -R128.reuse ;  /* 0x0000002c433f7c23 */ /* 0x100fe20008010880 */
[----:B------:R-:W-:-:S05]  /*b5a0*/  FFMA.FTZ R67, R70, UR44, -R128 ;  /* 0x0000002c46437c23 */ /* 0x000fca0008010880 */
        /* <DEDUP_REMOVED lines=44> */
.L_x_879:
        /* <DEDUP_REMOVED lines=60> */
[----:B------:R-:W-:Y:S01]  /*bc30*/  VIADD R3, R3, 0xffffffff ;  /* 0xffffffff03037836 */ /* 0x000fe20000000000 */
        /* <DEDUP_REMOVED lines=19> */
[----:B------:R-:W-:Y:S01]  /*bd70*/  F2FP.SATFINITE.E4M3.F32.PACK_AB_MERGE_C R139, R63, R62, R67 ;  /* 0x0000003e3f8b723e */ /* 0x000fe20004807043 */
[----:B------:R-:W-:Y:S06]  /*bd80*/  @P1 BRA `(.L_x_880) ;  /* 0xffffffdc00781947 */ /* 0x000fec000383ffff */
.L_x_869:
[----:B------:R-:W-:-:S13]  /*bd90*/  ISETP.GE.AND P1, PT, R3, UR46, PT ;  /* 0x0000002e03007c0c */ /* 0x000fda000bf26270 */
[----:B------:R-:W-:Y:S05]  /*bda0*/  @!P1 BRA `(.L_x_881) ;  /* 0x0000003c00dc9947 */ /* 0x000fea0003800000 */
[----:B------:R-:W-:Y:S01]  /*bdb0*/  ULDC UR21, c[0x0][0x9e4] ;  /* 0x0002790000157ab9 */ /* 0x000fe20000000800 */
[----:B------:R-:W-:Y:S01]  /*bdc0*/  ULDC UR24, c[0x0][0x288] ;  /* 0x0000a20000187ab9 */ /* 0x000fe20000000800 */
[----:B------:R-:W-:Y:S01]  /*bdd0*/  ULDC UR22, c[0x0][0x2f0] ;  /* 0x0000bc0000167ab9 */ /* 0x000fe20000000800 */
[----:B------:R-:W-:-:S05]  /*bde0*/  ULDC UR23, c[0x0][0x9e0] ;  /* 0x0002780000177ab9 */ /* 0x000fca0000000800 */
.L_x_900:
[----:B------:R-:W-:-:S04]  /*bdf0*/  UIADD3 UR27, UR7, 0x1, URZ ;  /* 0x00000001071b7890 */ /* 0x000fc8000fffe03f */
[----:B------:R-:W-:-:S04]  /*be00*/  UISETP.NE.AND UP0, UPT, UR27, 0x2, UPT ;  /* 0x000000021b00788c */ /* 0x000fc8000bf05270 */
[----:B------:R-:W-:Y:S02]  /*be10*/  USEL UR26, URZ, 0x1, UP0 ;  /* 0x000000013f1a7887 */ /* 0x000fe40008000000 */
[----:B------:R-:W-:Y:S02]  /*be20*/  USEL UR27, UR27, URZ, UP0 ;  /* 0x0000003f1b1b7287 */ /* 0x000fe40008000000 */
[----:B------:R-:W-:Y:S01]  /*be30*/  ULOP3.LUT UR26, UR5, UR26, URZ, 0x3c, !UPT ;  /* 0x0000001a051a7292 */ /* 0x000fe2000f8e3c3f */
[----:B------:R-:W-:Y:S11]  /*be40*/  @!P0 BRA `(.L_x_882) ;  /* 0x0000000000048947 */ /* 0x000ff60003800000 */
[----:B------:R-:W-:Y:S01]  /*be50*/  BPT.TRAP 0x1 ;  /* 0x000000040000795c */ /* 0x000fe20000300000 */
.L_x_882:
[----:B------:R-:W-:Y:S01]  /*be60*/  ULEA UR25, UR27, UR47, 0x3 ;  /* 0x0000002f1b197291 */ /* 0x000fe2000f8e183f */
[----:B------:R-:W-:-:S05]  /*be70*/  IMAD.U32 R8, RZ, RZ, UR26 ;  /* 0x0000001aff087e24 */ /* 0x000fca000f8e00ff */
[----:B------:R-:W-:-:S04]  /*be80*/  SHF.L.U32 R8, R8, 0x1f, RZ ;  /* 0x0000001f08087819 */ /* 0x000fc800000006ff */
[----:B------:R0:W1:Y:S01]  /*be90*/  SYNCS.PHASECHK.TRANS64.TRYWAIT P1, [UR25+0x12430], R8 ;  /* 0x01243008ff0075a7 */ /* 0x0000620008020159 */
[----:B------:R-:W-:Y:S05]  /*bea0*/  @!P0 BRA `(.L_x_883) ;  /* 0x0000000000048947 */ /* 0x000fea0003800000 */
[----:B------:R-:W-:Y:S01]  /*beb0*/  BPT.TRAP 0x1 ;  /* 0x000000040000795c */ /* 0x000fe20000300000 */
.L_x_883:
[----:B-1----:R-:W-:Y:S05]  /*bec0*/  @P1 BRA `(.L_x_884) ;  /* 0x0000000000081947 */ /* 0x002fea0003800000 */
[----:B------:R-:W1:Y:S02]  /*bed0*/  SYNCS.PHASECHK.TRANS64.TRYWAIT P1, [UR25+0x12430], R8 ;  /* 0x01243008ff0075a7 */ /* 0x000e640008020159 */
[----:B-1----:R-:W-:Y:S05]  /*bee0*/  @!P1 BRA `(.L_x_885) ;  /* 0x000000ac00089947 */ /* 0x002fea0003800000 */
.L_x_884:
        /* <DEDUP_REMOVED lines=63> */
.L_x_886:
[----:B------:R-:W-:Y:S01]  /*c2e0*/  ULEA UR12, UR7, UR47, 0x3 ;  /* 0x0000002f070c7291 */ /* 0x000fe2000f8e183f */
[----:B01----:R-:W-:-:S05]  /*c2f0*/  IMAD.U32 R8, RZ, RZ, UR5 ;  /* 0x00000005ff087e24 */ /* 0x003fca000f8e00ff */
[----:B------:R-:W-:-:S04]  /*c300*/  SHF.L.U32 R8, R8, 0x1f, RZ ;  /* 0x0000001f08087819 */ /* 0x000fc800000006ff */
[----:B------:R0:W1:Y:S01]  /*c310*/  SYNCS.PHASECHK.TRANS64.TRYWAIT P1, [UR12+0x12450], R8 ;  /* 0x01245008ff0075a7 */ /* 0x000062000802014c */
[----:B------:R-:W-:Y:S05]  /*c320*/  @!P0 BRA `(.L_x_887) ;  /* 0x0000000000048947 */ /* 0x000fea0003800000 */
[----:B------:R-:W-:Y:S01]  /*c330*/  BPT.TRAP 0x1 ;  /* 0x000000040000795c */ /* 0x000fe20000300000 */
.L_x_887:
[----:B-1----:R-:W-:Y:S05]  /*c340*/  @P1 BRA `(.L_x_888) ;  /* 0x0000000000081947 */ /* 0x002fea0003800000 */
[----:B------:R-:W1:Y:S02]  /*c350*/  SYNCS.PHASECHK.TRANS64.TRYWAIT P1, [UR12+0x12450], R8 ;  /* 0x01245008ff0075a7 */ /* 0x000e64000802014c */
[----:B-1----:R-:W-:Y:S05]  /*c360*/  @!P1 BRA `(.L_x_889) ;  /* 0x000000a800009947 */ /* 0x002fea0003800000 */
.L_x_888:
        /* <DEDUP_REMOVED lines=32> */
.L_x_890:
        /* <DEDUP_REMOVED lines=16> */
[----:B------:R-:W-:-:S05]  /*c670*/  IMAD R8, R11, -0x2, R8 ;  /* 0xfffffffe0b087824 */ /* 0x000fca00078e0208 */
[C---:B------:R-:W-:Y:S01]  /*c680*/  IADD3 R13, R8.reuse, -UR24, R17 ;  /* 0x80000018080d7c10 */ /* 0x040fe2000fffe011 */
[----:B------:R-:W-:-:S04]  /*c690*/  VIADD R8, R8, 0xffffffff ;  /* 0xffffffff08087836 */ /* 0x000fc80000000000 */
[C---:B------:R-:W-:Y:S02]  /*c6a0*/  VIADD R14, R13.reuse, UR23 ;  /* 0x000000170d0e7c36 */ /* 0x040fe40008000000 */
[----:B------:R-:W-:Y:S02]  /*c6b0*/  VIADD R13, R13, UR20 ;  /* 0x000000140d0d7c36 */ /* 0x000fe40008000000 */
        /* <DEDUP_REMOVED lines=16> */
.L_x_893:
[----:B------:R-:W-:-:S05]  /*c7c0*/  IMAD.U32 R22, RZ, RZ, UR21 ;  /* 0x00000015ff167e24 */ /* 0x000fca000f8e00ff */
[----:B------:R-:W-:-:S13]  /*c7d0*/  ISETP.NE.AND P1, PT, R22, 0x1, PT ;  /* 0x000000011600780c */ /* 0x000fda0003f25270 */
[----:B------:R-:W0:Y:S02]  /*c7e0*/  @P1 LDC.64 R20, c[0x0][0x9e8] ;  /* 0x00027a00ff141b82 */ /* 0x000e240000000a00 */
[----:B0-----:R-:W-:-:S05]  /*c7f0*/  @P1 IMAD.HI.U32 R20, R19, R20, RZ ;  /* 0x0000001413141227 */ /* 0x001fca00078e00ff */
[----:B------:R-:W-:-:S07]  /*c800*/  @P1 SHF.R.U32.HI R19, RZ, R21, R20 ;  /* 0x00000015ff131219 */ /* 0x000fce0000011614 */
.L_x_894:
[----:B------:R-:W-:Y:S05]  /*c810*/  BSYNC B0 ;  /* 0x0000000000007941 */ /* 0x000fea0003800000 */
.L_x_892:
[----:B------:R-:W-:-:S05]  /*c820*/  IMAD R19, R19, R22, R8 ;  /* 0x0000001613137224 */ /* 0x000fca00078e0208 */
[----:B------:R-:W-:Y:S02]  /*c830*/  VIADDMNMX R12, R19, R22, R12, PT ;  /* 0x00000016130c7246 */ /* 0x000fe4000380010c */
[----:B------:R-:W-:-:S07]  /*c840*/  VIMNMX R9, R9, R19, !PT ;  /* 0x0000001309097248 */ /* 0x000fce0007fe0100 */
.L_x_891:
[C---:B------:R-:W-:Y:S01]  /*c850*/  ISETP.GE.AND P2, PT, R15.reuse, 0x2, PT ;  /* 0x000000020f00780c */ /* 0x040fe20003f46270 */
[----:B------:R-:W-:Y:S01]  /*c860*/  UISETP.NE.AND UP0, UPT, UR48, URZ, UPT ;  /* 0x0000003f3000728c */ /* 0x000fe2000bf05270 */
[C---:B------:R-:W-:Y:S02]  /*c870*/  ISETP.GE.AND P1, PT, R15.reuse, 0x9, PT ;  /* 0x000000090f00780c */ /* 0x040fe40003f26270 */
        /* <DEDUP_REMOVED lines=10> */
[----:B------:R-:W-:Y:S02]  /*c920*/  LOP3.LUT R0, R0, 0xbfffffff, RZ, 0xc0, !PT ;  /* 0xbfffffff00007812 */ /* 0x000fe400078ec0ff */
        /* <DEDUP_REMOVED lines=212> */
[----:B------:R-:W-:Y:S02]  /*d670*/  ISETP.GE.AND P6, PT, R15, 0x9a, PT ;  /* 0x0000009a0f00780c */ /* 0x000fe40003fc6270 */
[----:B------:R-:W0:Y:S11]  /*d680*/  SHFL.IDX PT, R15, R18, 0x1, 0x1c1f ;  /* 0x003c1f00120f7f89 */ /* 0x000e3600000e0000 */
[----:B------:R-:W-:-:S02]  /*d690*/  @P6 LOP3.LUT R0, R0, 0x8000000, RZ, 0xfc, !PT ;  /* 0x0800000000006812 */ /* 0x000fc400078efcff */
[----:B------:R-:W-:-:S04]  /*d6a0*/  ISETP.GT.AND P6, PT, R9, 0x99, !P6 ;  /* 0x000000990900780c */ /* 0x000fc800077c4270 */
[----:B------:R-:W-:-:S04]  /*d6b0*/  ISETP.LT.OR P6, PT, R12, 0x9a, P6 ;  /* 0x0000009a0c00780c */ /* 0x000fc800037c1670 */
[----:B------:R-:W-:Y:S02]  /*d6c0*/  FSEL R69, R69, -INF , !P6 ;  /* 0xff80000045457808 */ /* 0x000fe40007000000 */
[----:B------:R-:W-:Y:S01]  /*d6d0*/  PLOP3.LUT P6, PT, PT, PT, UP0, 0x40, 0x0 ;  /* 0x000000000000781c */ /* 0x000fe20003fce808 */
[--C-:B0-----:R-:W-:Y:S02]  /*d6e0*/  IMAD.IADD R14, R14, 0x1, R15.reuse ;  /* 0x000000010e0e7824 */ /* 0x101fe400078e020f */
[----:B------:R-:W-:-:S10]  /*d6f0*/  IMAD.IADD R9, R13, 0x1, R15 ;  /* 0x000000010d097824 */ /* 0x000fd400078e020f */
        /* <DEDUP_REMOVED lines=14> */
.L_x_897:
[----:B------:R-:W-:-:S05]  /*d7e0*/  IMAD.U32 R19, RZ, RZ, UR21 ;  /* 0x00000015ff137e24 */ /* 0x000fca000f8e00ff */
[----:B------:R-:W-:-:S13]  /*d7f0*/  ISETP.NE.AND P6, PT, R19, 0x1, PT ;  /* 0x000000011300780c */ /* 0x000fda0003fc5270 */
[----:B------:R-:W0:Y:S02]  /*d800*/  @P6 LDC.64 R12, c[0x0][0x9e8] ;  /* 0x00027a00ff0c6b82 */ /* 0x000e240000000a00 */
[----:B0-----:R-:W-:-:S05]  /*d810*/  @P6 IMAD.HI.U32 R12, R15, R12, RZ ;  /* 0x0000000c0f0c6227 */ /* 0x001fca00078e00ff */
[----:B------:R-:W-:-:S07]  /*d820*/  @P6 SHF.R.U32.HI R15, RZ, R13, R12 ;  /* 0x0000000dff0f6219 */ /* 0x000fce000001160c */
.L_x_898:
[----:B------:R-:W-:Y:S05]  /*d830*/  BSYNC B0 ;  /* 0x0000000000007941 */ /* 0x000fea0003800000 */
.L_x_896:
[----:B------:R-:W-:-:S05]  /*d840*/  IMAD R8, R15, R19, R8 ;  /* 0x000000130f087224 */ /* 0x000fca00078e0208 */
[----:B------:R-:W-:Y:S02]  /*d850*/  VIADDMNMX R14, R8, R19, R14, PT ;  /* 0x00000013080e7246 */ /* 0x000fe4000380010e */
[----:B------:R-:W-:-:S07]  /*d860*/  VIMNMX R9, R9, R8, !PT ;  /* 0x0000000809097248 */ /* 0x000fce0007fe0100 */
.L_x_895:
        /* <DEDUP_REMOVED lines=501> */
.L_x_899:
[----:B------:R-:W-:Y:S01]  /*f7c0*/  UIADD3 UR5, UR12, 0x12460, URZ ;  /* 0x000124600c057890 */ /* 0x000fe2000fffe03f */
[----:B------:R-:W-:Y:S01]  /*f7d0*/  ISETP.GT.AND P1, PT, R3, UR46, PT ;  /* 0x0000002e03007c0c */ /* 0x000fe2000bf24270 */
[----:B------:R-:W-:Y:S01]  /*f7e0*/  UMOV UR7, UR27 ;  /* 0x0000001b00077c82 */ /* 0x000fe20008000000 */
[----:B------:R-:W-:Y:S01]  /*f7f0*/  F2FP.SATFINITE.E4M3.F32.PACK_AB_MERGE_C R4, R95, R4, RZ ;  /* 0x000000045f04723e */ /* 0x000fe200048070ff */
[----:B------:R-:W-:Y:S01]  /*f800*/  UPRMT UR5, UR4, 0x654, UR5 ;  /* 0x0000065404057896 */ /* 0x000fe20008000005 */
        /* <DEDUP_REMOVED lines=77> */
[----:B------:R-:W-:Y:S01]  /*fce0*/  IMAD.MOV.U32 R4, RZ, RZ, R9 ;  /* 0x000000ffff047224 */ /* 0x000fe200078e0009 */
[----:B------:R-:W-:Y:S01]  /*fcf0*/  UMOV UR7, UR27 ;  /* 0x0000001b00077c82 */ /* 0x000fe20008000000 */
[----:B------:R-:W-:Y:S01]  /*fd00*/  IMAD.MOV.U32 R5, RZ, RZ, R8 ;  /* 0x000000ffff057224 */ /* 0x000fe200078e0008 */
[----:B------:R-:W-:-:S06]  /*fd10*/  UMOV UR5, UR26 ;  /* 0x0000001a00057c82 */ /* 0x000fcc0008000000 */
.L_x_881:
[----:B------:R-:W-:Y:S06]  /*fd20*/  BAR.ARV 0x8, 0x200 ;  /* 0x0208000000007b1d */ /* 0x000fec0000002000 */
[----:B------:R-:W-:Y:S05]  /*fd30*/  @!P0 BRA `(.L_x_901) ;  /* 0x0000000000048947 */ /* 0x000fea0003800000 */
[----:B------:R-:W-:Y:S01]  /*fd40*/  BPT.TRAP 0x1 ;  /* 0x000000040000795c */ /* 0x000fe20000300000 */
.L_x_901:
[----:B------:R-:W-:Y:S01]  /*fd50*/  ULEA UR16, UR7, UR47, 0x3 ;  /* 0x0000002f07107291 */ /* 0x000fe2000f8e183f */
[----:B------:R-:W-:-:S05]  /*fd60*/  IMAD.U32 R0, RZ, RZ, UR5 ;  /* 0x00000005ff007e24 */ /* 0x000fca000f8e00ff */
[----:B------:R-:W-:-:S04]  /*fd70*/  SHF.L.U32 R0, R0, 0x1f, RZ ;  /* 0x0000001f00007819 */ /* 0x000fc800000006ff */
[----:B------:R0:W1:Y:S01]  /*fd80*/  SYNCS.PHASECHK.TRANS64.TRYWAIT P1, [UR16+0x12450], R0 ;  /* 0x01245000ff0075a7 */ /* 0x0000620008020150 */
[----:B------:R-:W-:Y:S05]  /*fd90*/  @!P0 BRA `(.L_x_902) ;  /* 0x0000000000048947 */ /* 0x000fea0003800000 */
[----:B------:R-:W-:Y:S01]  /*fda0*/  BPT.TRAP 0x1 ;  /* 0x000000040000795c */ /* 0x000fe20000300000 */
.L_x_902:
[----:B-1----:R-:W-:Y:S05]  /*fdb0*/  @P1 BRA `(.L_x_903) ;  /* 0x0000000000081947 */ /* 0x002fea0003800000 */
[----:B------:R-:W1:Y:S02]  /*fdc0*/  SYNCS.PHASECHK.TRANS64.TRYWAIT P1, [UR16+0x12450], R0 ;  /* 0x01245000ff0075a7 */ /* 0x000e640008020150 */
[----:B-1----:R-:W-:Y:S05]  /*fdd0*/  @!P1 BRA `(.L_x_904) ;  /* 0x0000006c007c9947 */ /* 0x002fea0003800000 */
.L_x_903:
[----:B------:R-:W-:Y:S01]  /*fde0*/  ULDC.64 UR12, c[0x0][0x9a0] ;  /* 0x00026800000c7ab9 */ /* 0x000fe20000000a00 */
[----:B------:R-:W-:Y:S01]  /*fdf0*/  UIADD3 UR47, UR47, 0x200, URZ ;  /* 0x000002002f2f7890 */ /* 0x000fe2000fffe03f */
[----:B------:R-:W-:Y:S01]  /*fe00*/  WARPGROUP.ARRIVE ;  /* 0x00000000000079c5 */ /* 0x000fe20000000000 */
[----:B------:R-:W-:Y:S01]  /*fe10*/  UISETP.NE.U32.AND UP0, UPT, UR12, URZ, UPT ;  /* 0x0000003f0c00728c */ /* 0x000fe2000bf05070 */
[----:B------:R-:W-:Y:S01]  /*fe20*/  IMAD.MOV.U32 R8, RZ, RZ, 0x3f800000 ;  /* 0x3f800000ff087424 */ /* 0x000fe200078e00ff */
[----:B------:R-:W-:Y:S02]  /*fe30*/  USHF.R.U32.HI UR47, URZ, 0x4, UR47 ;  /* 0x000000043f2f7899 */ /* 0x000fe4000801162f */
[----:B------:R-:W-:Y:S02]  /*fe40*/  UISETP.NE.AND.EX UP0, UPT, UR13, URZ, UPT, UP0 ;  /* 0x0000003f0d00728c */ /* 0x000fe4000bf05300 */
[----:B------:R-:W-:-:S04]  /*fe50*/  ULOP3.LUT UR47, UR47, 0x3fff, URZ, 0xc0, !UPT ;  /* 0x00003fff2f2f7892 */ /* 0x000fc8000f8ec03f */
[----:B------:R-:W-:-:S05]  /*fe60*/  PLOP3.LUT P1, PT, PT, PT, UP0, 0x80, 0x0 ;  /* 0x000000000000781c */ /* 0x000fca0003f2f008 */
[----:B------:R-:W-:Y:S01]  /*fe70*/  @UP0 ULDC.64 UR10, c[0x0][0x9c8] ;  /* 0x00027200000a0ab9 */ /* 0x000fe20000000a00 */
[----:B------:R-:W-:Y:S02]  /*fe80*/  @UP0 USHF.R.S32.HI UR6, URZ, 0x1f, UR42 ;  /* 0x0000001f3f060899 */ /* 0x000fe4000801142a */
[----:B------:R-:W-:Y:S02]  /*fe90*/  @UP0 UIMAD UR5, UR43, UR10, URZ ;  /* 0x0000000a2b0502a4 */ /* 0x000fe4000f8e023f */
[----:B------:R-:W-:Y:S02]  /*fea0*/  @UP0 UIMAD.WIDE.U32 UR8, UR41, UR10, URZ ;  /* 0x0000000a290802a5 */ /* 0x000fe4000f8e003f */
[----:B------:R-:W-:Y:S02]  /*feb0*/  ULOP3.LUT UR10, UR47, 0x10000, URZ, 0xfc, !UPT ;  /* 0x000100002f0a7892 */ /* 0x000fe4000f8efc3f */
[----:B------:R-:W-:Y:S02]  /*fec0*/  @UP0 UIMAD UR5, UR41, UR11, UR5 ;  /* 0x0000000b290502a4 */ /* 0x000fe4000f8e0205 */
[----:B------:R-:W-:Y:S01]  /*fed0*/  UIMAD UR10, UR7, 0x280, UR10 ;  /* 0x00000280070a78a4 */ /* 0x000fe2000f8e020a */
[----:B------:R-:W-:Y:S01]  /*fee0*/  UMOV UR11, 0xc0000010 ;  /* 0xc0000010000b7882 */ /* 0x000fe20000000000 */
[----:B------:R-:W-:Y:S01]  /*fef0*/  @UP0 ULDC.64 UR14, c[0x0][0x9d0] ;  /* 0x00027400000e0ab9 */ /* 0x000fe20000000a00 */
[----:B------:R-:W-:-:S02]  /*ff00*/  @UP0 UIADD3 UR7, UR9, UR5, URZ ;  /* 0x0000000509070290 */ /* 0x000fc4000fffe03f */
[----:B------:R-:W-:-:S04]  /*ff10*/  @UP0 UIMAD UR6, UR6, UR14, URZ ;  /* 0x0000000e060602a4 */ /* 0x000fc8000f8e023f */
[----:B------:R-:W-:Y:S01]  /*ff20*/  QGMMA.64x64x32.F32.E4M3.E4M3 R24, R152, gdesc[UR8], R24, gsb0 ;  /* 0x00e0000898187df3 */ /* 0x000fe20008000818 */
[----:B------:R-:W-:-:S03]  /*ff30*/  @UP0 UIMAD UR5, UR42, UR15, UR6 ;  /* 0x0000000f2a0502a4 */ /* 0x000fc6000f8e0206 */
[----:B------:R-:W-:Y:S02]  /*ff40*/  @UP0 UMOV UR6, UR8 ;  /* 0x0000000800060c82 */ /* 0x000fe40008000000 */
[----:B------:R-:W-:-:S04]  /*ff50*/  @UP0 UIMAD.WIDE.U32 UR6, UR42, UR14, UR6 ;  /* 0x0000000e2a0602a5 */ /* 0x000fc8000f8e0006 */
[----:B------:R-:W-:Y:S02]  /*ff60*/  @UP0 UIADD3 UR5, UR7, UR5, URZ ;  /* 0x0000000507050290 */ /* 0x000fe4000fffe03f */
[----:B------:R-:W-:-:S04]  /*ff70*/  @UP0 ULEA UR8, UP1, UR6, UR12, 0x2 ;  /* 0x0000000c06080291 */ /* 0x000fc8000f82103f */
[----:B------:R-:W-:Y:S02]  /*ff80*/  @UP0 ULEA.HI.X UR9, UR6, UR13, UR5, 0x2, UP1 ;  /* 0x0000000d06090291 */ /* 0x000fe400088f1405 */
[----:B------:R-:W-:-:S04]  /*ff90*/  IMAD.U32 R2, RZ, RZ, UR8 ;  /* 0x00000008ff027e24 */ /* 0x000fc8000f8e00ff */
[----:B-1----:R-:W-:Y:S01]  /*ffa0*/  IMAD.U32 R3, RZ, RZ, UR9 ;  /* 0x00000009ff037e24 */ /* 0x002fe2000f8e00ff */
        /* <DEDUP_REMOVED lines=13> */
[----:B0-----:R-:W0:Y:S04]  /*10080*/  SHFL.BFLY PT, R0, R7, 0x2, 0x1f ;  /* 0x0c401f0007007f89 */ /* 0x001e2800000e0000 */
[----:B------:R-:W3:Y:S01]  /*10090*/  SHFL.BFLY PT, R9, R6, 0x2, 0x1f ;  /* 0x0c401f0006097f89 */ /* 0x000ee200000e0000 */
[----:B------:R-:W-:Y:S02]  /*100a0*/  WARPGROUP.DEPBAR.LE gsb0, 0x0 ;  /* 0x00008000000079c5 */ /* 0x000fe40000010000 */
[----:B------:R-:W-:-:S06]  /*100b0*/  WARPGROUP.ARRIVE ;  /* 0x00000000000079c5 */ /* 0x000fcc0000000000 */
[----:B------:R-:W-:Y:S01]  /*100c0*/  QGMMA.64x64x32.F32.E4M3.E4M3 R24, R140, gdesc[UR4], R24, gsb0 ;  /* 0x00e000048c187df3 */ /* 0x000fe20008000818 */
[----:B0-----:R-:W-:Y:S01]  /*100d0*/  FADD.FTZ R0, R0, R7 ;  /* 0x0000000700007221 */ /* 0x001fe20000010000 */
[----:B------:R-:W-:Y:S01]  /*100e0*/  UIADD3 UR10, UR10, 0x200, URZ ;  /* 0x000002000a0a7890 */ /* 0x000fe2000fffe03f */
[----:B---3--:R-:W-:Y:S01]  /*100f0*/  FADD.FTZ R9, R9, R6 ;  /* 0x0000000609097221 */ /* 0x008fe20000010000 */
[----:B------:R-:W-:Y:S02]  /*10100*/  UMOV UR11, 0xc0000010 ;  /* 0xc0000010000b7882 */ /* 0x000fe40000000000 */
[----:B-1----:R-:W0:Y:S04]  /*10110*/  SHFL.BFLY PT, R3, R0, 0x1, 0x1f ;  /* 0x0c201f0000037f89 */ /* 0x002e2800000e0000 */
[----:B------:R-:W1:Y:S01]  /*10120*/  SHFL.BFLY PT, R2, R9, 0x1, 0x1f ;  /* 0x0c201f0009027f89 */ /* 0x000e6200000e0000 */
[----:B0-----:R-:W-:Y:S01]  /*10130*/  FADD.FTZ R11, R0, R3 ;  /* 0x00000003000b7221 */ /* 0x001fe20000010000 */
[----:B-1----:R-:W-:-:S04]  /*10140*/  FADD.FTZ R12, R9, R2 ;  /* 0x00000002090c7221 */ /* 0x002fc80000010000 */
[C---:B------:R-:W-:Y:S01]  /*10150*/  FSETP.NE.FTZ.AND P1, PT, R11.reuse, RZ, PT ;  /* 0x000000ff0b00720b */ /* 0x040fe20003f35000 */
[----:B------:R-:W-:Y:S01]  /*10160*/  FMUL.FTZ R7, R11, 0.00390625 ;  /* 0x3b8000000b077820 */ /* 0x000fe20000410000 */
[----:B------:R-:W-:Y:S01]  /*10170*/  FMUL.FTZ R10, R12, 0.00390625 ;  /* 0x3b8000000c0a7820 */ /* 0x000fe20000410000 */
[----:B------:R-:W-:Y:S01]  /*10180*/  IMAD.MOV.U32 R3, RZ, RZ, RZ ;  /* 0x000000ffff037224 */ /* 0x000fe200078e00ff */
        /* <DEDUP_REMOVED lines=26> */
.L_x_905:
        /* <DEDUP_REMOVED lines=36> */
.L_x_827:
[----:B------:R-:W-:Y:S05]  /*10570*/  @P0 BRA `(.L_x_906) ;  /* 0x00000014006c0947 */ /* 0x000fea0003800000 */
[----:B------:R-:W0:Y:S01]  /*10580*/  S2R R7, SR_TID.X ;  /* 0x0000000000077919 */ /* 0x000e220000002100 */
[----:B------:R-:W-:Y:S01]  /*10590*/  ULDC.64 UR4, c[0x4][0x38] ;  /* 0x01000e0000047ab9 */ /* 0x000fe20000000a00 */
[----:B------:R-:W-:Y:S01]  /*105a0*/  ULDC.64 UR8, c[0x0][0xbd0] ;  /* 0x0002f40000087ab9 */ /* 0x000fe20000000a00 */
[----:B------:R-:W-:Y:S01]  /*105b0*/  USHF.R.S32.HI UR7, URZ, 0x1f, UR42 ;  /* 0x0000001f3f077899 */ /* 0x000fe2000801142a */
[----:B------:R-:W-:Y:S01]  /*105c0*/  ULDC.64 UR10, c[0x0][0xb38] ;  /* 0x0002ce00000a7ab9 */ /* 0x000fe20000000a00 */
[----:B0-----:R-:W-:-:S05]  /*105d0*/  IMAD.SHL.U32 R3, R7, 0x4, RZ ;  /* 0x0000000407037824 */ /* 0x001fca00078e00ff */
[----:B------:R-:W-:Y:S01]  /*105e0*/  LOP3.LUT R3, R3, 0xc, RZ, 0xc0, !PT ;  /* 0x0000000c03037812 */ /* 0x000fe200078ec0ff */
[----:B------:R-:W-:Y:S03]  /*105f0*/  BAR.SYNC.DEFER_BLOCKING 0x1, 0x180 ;  /* 0x0046000000007b1d */ /* 0x000fe60000010000 */
[----:B------:R-:W-:-:S05]  /*10600*/  IADD3 R4, P0, R3, UR4, RZ ;  /* 0x0000000403047c10 */ /* 0x000fca000ff1e0ff */
[----:B------:R-:W-:-:S05]  /*10610*/  IMAD.X R5, RZ, RZ, UR5, P0 ;  /* 0x00000005ff057e24 */ /* 0x000fca00080e06ff */
[----:B------:R0:W2:Y:S01]  /*10620*/  LDG.E.CONSTANT R6, desc[UR50][R4.64] ;  /* 0x0000003204067981 */ /* 0x0000a2000c1e9900 */
[C---:B------:R-:W-:Y:S01]  /*10630*/  LOP3.LUT P0, R3, R7.reuse, 0x3, RZ, 0xc0, !PT ;  /* 0x0000000307037812 */ /* 0x040fe2000780c0ff */
[----:B------:R-:W-:Y:S01]  /*10640*/  VIADD R7, R7, 0xffffff80 ;  /* 0xffffff8007077836 */ /* 0x000fe20000000000 */
[----:B------:R-:W-:Y:S01]  /*10650*/  UIMAD.WIDE.U32 UR4, UR42, UR8, URZ ;  /* 0x000000082a0472a5 */ /* 0x000fe2000f8e003f */
[----:B------:R-:W-:Y:S01]  /*10660*/  BSSY B0, `(.L_x_907) ;  /* 0x0000108000007945 */ /* 0x000fe20003800000 */
[----:B------:R-:W-:Y:S01]  /*10670*/  ISETP.EQ.OR P0, PT, R3, 0x3, !P0 ;  /* 0x000000030300780c */ /* 0x000fe20004702670 */
[----:B------:R-:W-:Y:S01]  /*10680*/  UIMAD UR6, UR7, UR8, URZ ;  /* 0x00000008070672a4 */ /* 0x000fe2000f8e023f */
[----:B------:R-:W-:Y:S01]  /*10690*/  SHF.R.S32.HI R8, RZ, 0x1f, R7 ;  /* 0x0000001fff087819 */ /* 0x000fe20000011407 */
[----:B------:R-:W-:Y:S01]  /*106a0*/  UIMAD UR8, UR7, UR10, URZ ;  /* 0x0000000a070872a4 */ /* 0x000fe2000f8e023f */
[----:B------:R-:W-:Y:S01]  /*106b0*/  SEL R91, R28, R29, P0 ;  /* 0x0000001d1c5b7207 */ /* 0x000fe20000000000 */
[----:B------:R-:W-:Y:S01]  /*106c0*/  IMAD.U32 R22, RZ, RZ, UR4 ;  /* 0x00000004ff167e24 */ /* 0x000fe2000f8e00ff */
[----:B------:R-:W-:Y:S01]  /*106d0*/  LEA.HI R3, R8, R7, RZ, 0x7 ;  /* 0x0000000708037211 */ /* 0x000fe200078f38ff */
[----:B------:R-:W-:Y:S01]  /*106e0*/  UIMAD UR9, UR42, UR9, UR6 ;  /* 0x000000092a0972a4 */ /* 0x000fe2000f8e0206 */
[----:B------:R-:W-:Y:S01]  /*106f0*/  SEL R87, R29, R28, P0 ;  /* 0x0000001c1d577207 */ /* 0x000fe20000000000 */
[----:B------:R-:W1:Y:S01]  /*10700*/  S2UR UR4, SR_CTAID.Y ;  /* 0x00000000000479c3 */ /* 0x000e620000002600 */
[----:B0-----:R-:W-:Y:S01]  /*10710*/  LOP3.LUT R4, R3, 0xffffff80, RZ, 0xc0, !PT ;  /* 0xffffff8003047812 */ /* 0x001fe200078ec0ff */
[----:B------:R-:W-:Y:S01]  /*10720*/  UIADD3 UR9, UR5, UR9, URZ ;  /* 0x0000000905097290 */ /* 0x000fe2000fffe03f */
[----:B------:R-:W-:Y:S01]  /*10730*/  SEL R75, R44, R45, P0 ;  /* 0x0000002d2c4b7207 */ /* 0x000fe20000000000 */
[----:B------:R-:W-:Y:S01]  /*10740*/  IMAD.U32 R23, RZ, RZ, UR5 ;  /* 0x00000005ff177e24 */ /* 0x000fe2000f8e00ff */
[----:B------:R-:W-:Y:S01]  /*10750*/  SEL R71, R45, R44, P0 ;  /* 0x0000002c2d477207 */ /* 0x000fe20000000000 */
[----:B------:R-:W-:Y:S01]  /*10760*/  IMAD.IADD R10, R7, 0x1, -R4 ;  /* 0x00000001070a7824 */ /* 0x000fe200078e0a04 */
[----:B------:R-:W0:Y:S01]  /*10770*/  S2R R44, SR_CTAID.X ;  /* 0x00000000002c7919 */ /* 0x000e220000002500 */
[----:B------:R-:W3:Y:S01]  /*10780*/  LDC R29, c[0x0][0xbe8] ;  /* 0x0002fa00ff1d7b82 */ /* 0x000ee20000000800 */
[----:B------:R-:W-:Y:S01]  /*10790*/  LEA.HI R8, R8, R7, RZ, 0x2 ;  /* 0x0000000708087211 */ /* 0x000fe200078f10ff */
[----:B------:R-:W-:Y:S01]  /*107a0*/  IMAD.U32 R23, RZ, RZ, UR9 ;  /* 0x00000009ff177e24 */ /* 0x000fe2000f8e00ff */
[----:B------:R-:W-:Y:S01]  /*107b0*/  SHF.R.S32.HI R9, RZ, 0x1f, R10 ;  /* 0x0000001fff097819 */ /* 0x000fe2000001140a */
[----:B------:R-:W-:Y:S01]  /*107c0*/  UIMAD.WIDE.U32 UR6, UR42, UR10, URZ ;  /* 0x0000000a2a0672a5 */ /* 0x000fe2000f8e003f */
[----:B------:R-:W-:Y:S01]  /*107d0*/  SHF.R.S32.HI R4, RZ, 0x7, R3 ;  /* 0x00000007ff047819 */ /* 0x000fe20000011403 */
[----:B------:R-:W-:Y:S01]  /*107e0*/  UIMAD UR8, UR42, UR11, UR8 ;  /* 0x0000000b2a0872a4 */ /* 0x000fe2000f8e0208 */
[----:B------:R-:W-:-:S02]  /*107f0*/  LEA.HI R12, R9, R10, RZ, 0x2 ;  /* 0x0000000a090c7211 */ /* 0x000fc400078f10ff */
[----:B------:R-:W-:Y:S01]  /*10800*/  LOP3.LUT R8, R8, 0xfffffffc, RZ, 0xc0, !PT ;  /* 0xfffffffc08087812 */ /* 0x000fe200078ec0ff */
[----:B------:R-:W-:Y:S01]  /*10810*/  UIADD3 UR8, UR7, UR8, URZ ;  /* 0x0000000807087290 */ /* 0x000fe2000fffe03f */
[--C-:B------:R-:W-:Y:S02]  /*10820*/  SHF.R.S32.HI R14, RZ, 0x2, R12.reuse ;  /* 0x00000002ff0e7819 */ /* 0x100fe4000001140c */
[----:B------:R-:W-:Y:S01]  /*10830*/  SHF.R.S32.HI R5, RZ, 0x1f, R12 ;  /* 0x0000001fff057819 */ /* 0x000fe2000001140c */
[----:B------:R-:W-:Y:S01]  /*10840*/  IMAD.IADD R7, R7, 0x1, -R8 ;  /* 0x0000000107077824 */ /* 0x000fe200078e0a08 */
[----:B------:R-:W-:Y:S02]  /*10850*/  LEA.HI R9, R9, R10, RZ, 0x5 ;  /* 0x0000000a09097211 */ /* 0x000fe400078f28ff */
[----:B------:R-:W-:Y:S02]  /*10860*/  LEA.HI R5, R5, R14, RZ, 0x3 ;  /* 0x0000000e05057211 */ /* 0x000fe400078f18ff */
[----:B------:R-:W-:-:S02]  /*10870*/  SEL R73, R40, R41, P0 ;  /* 0x0000002928497207 */ /* 0x000fc40000000000 */
[----:B------:R-:W-:Y:S01]  /*10880*/  LOP3.LUT R3, R5, 0xfffffff8, RZ, 0xc0, !PT ;  /* 0xfffffff805037812 */ /* 0x000fe200078ec0ff */
[----:B------:R-:W-:Y:S01]  /*10890*/  IMAD.HI R5, R4, 0x55555556, RZ ;  /* 0x5555555604057827 */ /* 0x000fe200078e02ff */
[----:B------:R-:W-:Y:S02]  /*108a0*/  SEL R69, R41, R40, P0 ;  /* 0x0000002829457207 */ /* 0x000fe40000000000 */
[----:B---3--:R-:W-:Y:S01]  /*108b0*/  ISETP.NE.AND P2, PT, R29, 0x1, PT ;  /* 0x000000011d00780c */ /* 0x008fe20003f45270 */
[----:B------:R-:W-:Y:S01]  /*108c0*/  IMAD.IADD R3, R14, 0x1, -R3 ;  /* 0x000000010e037824 */ /* 0x000fe200078e0a03 */
[----:B------:R-:W-:Y:S02]  /*108d0*/  SHF.R.S32.HI R14, RZ, 0x5, R9 ;  /* 0x00000005ff0e7819 */ /* 0x000fe40000011409 */
[----:B------:R-:W-:Y:S02]  /*108e0*/  LEA.HI R5, R5, R5, RZ, 0x1 ;  /* 0x0000000505057211 */ /* 0x000fe400078f08ff */
[----:B------:R-:W-:Y:S01]  /*108f0*/  LEA.HI R9, R7, R7, RZ, 0x1 ;  /* 0x0000000707097211 */ /* 0x000fe200078f08ff */
[----:B------:R-:W-:Y:S01]  /*10900*/  IMAD R3, R14, 0x10, R3 ;  /* 0x000000100e037824 */ /* 0x000fe200078e0203 */
[----:B------:R-:W-:Y:S01]  /*10910*/  SEL R41, R34, R35, P0 ;  /* 0x0000002322297207 */ /* 0x000fe20000000000 */
[----:B------:R-:W-:Y:S01]  /*10920*/  IMAD R8, R5, -0x3, R4 ;  /* 0xfffffffd05087824 */ /* 0x000fe200078e0204 */
[----:B------:R-:W-:Y:S01]  /*10930*/  LOP3.LUT R14, R9, 0x1ffffffe, RZ, 0xc0, !PT ;  /* 0x1ffffffe090e7812 */ /* 0x000fe200078ec0ff */
[----:B------:R-:W3:Y:S01]  /*10940*/  LDC.64 R4, c[0x0][0xbd8] ;  /* 0x0002f600ff047b82 */ /* 0x000ee20000000a00 */
[----:B------:R-:W-:Y:S01]  /*10950*/  SEL R45, R35, R34, P0 ;  /* 0x00000022232d7207 */ /* 0x000fe20000000000 */
[----:B------:R-:W-:Y:S01]  /*10960*/  IMAD R3, R8, 0x40, R3 ;  /* 0x0000004008037824 */ /* 0x000fe200078e0203 */
[----:B------:R-:W-:Y:S01]  /*10970*/  SEL R89, R24, R25, P0 ;  /* 0x0000001918597207 */ /* 0x000fe20000000000 */
[----:B------:R-:W-:Y:S01]  /*10980*/  IMAD.IADD R14, R7, 0x1, -R14 ;  /* 0x00000001070e7824 */ /* 0x000fe200078e0a0e */
[----:B------:R-:W-:Y:S01]  /*10990*/  SEL R85, R25, R24, P0 ;  /* 0x0000001819557207 */ /* 0x000fe20000000000 */
[--C-:B0-----:R-:W-:Y:S01]  /*109a0*/  IMAD R28, R44, 0xc0, R3.reuse ;  /* 0x000000c02c1c7824 */ /* 0x101fe200078e0203 */
[----:B------:R-:W-:Y:S01]  /*109b0*/  SEL R67, R52, R53, P0 ;  /* 0x0000003534437207 */ /* 0x000fe20000000000 */
[----:B------:R-:W-:Y:S01]  /*109c0*/  IMAD R7, R14, 0x8, R3 ;  /* 0x000000080e077824 */ /* 0x000fe200078e0203 */
[----:B------:R-:W-:Y:S01]  /*109d0*/  SEL R63, R53, R52, P0 ;  /* 0x00000034353f7207 */ /* 0x000fe20000000000 */
[----:B------:R-:W0:Y:S01]  /*109e0*/  @P2 LDC R35, c[0x0][0xbec] ;  /* 0x0002fb00ff232b82 */ /* 0x000e220000000800 */
[----:B------:R-:W-:Y:S01]  /*109f0*/  SEL R81, R32, R33, P0 ;  /* 0x0000002120517207 */ /* 0x000fe20000000000 */
[----:B------:R-:W-:Y:S01]  /*10a00*/  IMAD R44, R44, 0xc0, R7 ;  /* 0x000000c02c2c7824 */ /* 0x000fe200078e0207 */
[----:B------:R-:W-:Y:S01]  /*10a10*/  SEL R77, R33, R32, P0 ;  /* 0x00000020214d7207 */ /* 0x000fe20000000000 */
[----:B------:R-:W-:Y:S01]  /*10a20*/  IMAD.U32 R9, RZ, RZ, UR7 ;  /* 0x00000007ff097e24 */ /* 0x000fe2000f8e00ff */
[----:B------:R-:W-:Y:S01]  /*10a30*/  SEL R13, R38, R39, P0 ;  /* 0x00000027260d7207 */ /* 0x000fe20000000000 */
[----:B------:R-:W-:Y:S01]  /*10a40*/  IMAD.U32 R8, RZ, RZ, UR6 ;  /* 0x00000006ff087e24 */ /* 0x000fe2000f8e00ff */
[----:B------:R-:W-:Y:S01]  /*10a50*/  SEL R53, R39, R38, P0 ;  /* 0x0000002627357207 */ /* 0x000fe20000000000 */
[----:B------:R-:W4:Y:S01]  /*10a60*/  @P2 LDC R52, c[0x0][0xbf0] ;  /* 0x0002fc00ff342b82 */ /* 0x000f220000000800 */
[----:B------:R-:W-:Y:S01]  /*10a70*/  SEL R65, R48, R49, P0 ;  /* 0x0000003130417207 */ /* 0x000fe20000000000 */
[----:B------:R-:W-:Y:S01]  /*10a80*/  IMAD.U32 R9, RZ, RZ, UR8 ;  /* 0x00000008ff097e24 */ /* 0x000fe2000f8e00ff */
[----:B------:R-:W-:Y:S01]  /*10a90*/  SEL R83, R36, R37, P0 ;  /* 0x0000002524537207 */ /* 0x000fe20000000000 */
[----:B------:R-:W-:Y:S01]  /*10aa0*/  ULDC.64 UR6, c[0x0][0xb48] ;  /* 0x0002d20000067ab9 */ /* 0x000fe20000000a00 */
[----:B------:R-:W-:Y:S01]  /*10ab0*/  SEL R79, R37, R36, P0 ;  /* 0x00000024254f7207 */ /* 0x000fe20000000000 */
[----:B---3--:R-:W-:Y:S01]  /*10ac0*/  IMAD R18, R4, UR43, RZ ;  /* 0x0000002b04127c24 */ /* 0x008fe2000f8e02ff */
[----:B------:R-:W-:Y:S01]  /*10ad0*/  SEL R15, R30, R31, P0 ;  /* 0x0000001f1e0f7207 */ /* 0x000fe20000000000 */
[----:B------:R-:W-:Y:S01]  /*10ae0*/  IMAD.WIDE.U32 R22, R4, UR41, R22 ;  /* 0x0000002904167c25 */ /* 0x000fe2000f8e0016 */
[----:B------:R-:W-:Y:S01]  /*10af0*/  SEL R59, R31, R30, P0 ;  /* 0x0000001e1f3b7207 */ /* 0x000fe20000000000 */
[----:B------:R-:W-:Y:S01]  /*10b00*/  ULDC.64 UR8, c[0x0][0xb28] ;  /* 0x0002ca0000087ab9 */ /* 0x000fe20000000a00 */
[----:B------:R-:W-:Y:S01]  /*10b10*/  SEL R11, R46, R47, P0 ;  /* 0x0000002f2e0b7207 */ /* 0x000fe20000000000 */
[----:B------:R-:W-:Y:S01]  /*10b20*/  IMAD R5, R5, UR41, R18 ;  /* 0x0000002905057c24 */ /* 0x000fe2000f8e0212 */
[----:B------:R-:W-:-:S02]  /*10b30*/  SEL R47, R47, R46, P0 ;  /* 0x0000002e2f2f7207 */ /* 0x000fc40000000000 */
[----:B------:R-:W3:Y:S01]  /*10b40*/  @P2 LDC R46, c[0x0][0xbf0] ;  /* 0x0002fc00ff2e2b82 */ /* 0x000ee20000000800 */
[----:B------:R-:W-:Y:S01]  /*10b50*/  SEL R61, R49, R48, P0 ;  /* 0x00000030313d7207 */ /* 0x000fe20000000000 */
[----:B------:R-:W-:Y:S01]  /*10b60*/  IMAD.IADD R23, R23, 0x1, R5 ;  /* 0x0000000117177824 */ /* 0x000fe200078e0205 */
[----:B------:R-:W-:Y:S01]  /*10b70*/  SEL R25, R42, R43, P0 ;  /* 0x0000002b2a197207 */ /* 0x000fe20000000000 */
[----:B0-----:R-:W-:Y:S01]  /*10b80*/  @P2 IMAD.HI.U32 R35, R44, R35, RZ ;  /* 0x000000232c232227 */ /* 0x001fe200078e00ff */
[----:B------:R-:W-:Y:S02]  /*10b90*/  SEL R37, R43, R42, P0 ;  /* 0x0000002a2b257207 */ /* 0x000fe40000000000 */
[----:B------:R-:W-:Y:S02]  /*10ba0*/  SEL R49, R26, R27, P0 ;  /* 0x0000001b1a317207 */ /* 0x000fe40000000000 */
[----:B------:R-:W-:Y:S02]  /*10bb0*/  SEL R57, R27, R26, P0 ;  /* 0x0000001a1b397207 */ /* 0x000fe40000000000 */
[----:B------:R-:W-:-:S02]  /*10bc0*/  LOP3.LUT R27, R12, 0x7ffffffc, RZ, 0xc0, !PT ;  /* 0x7ffffffc0c1b7812 */ /* 0x000fc400078ec0ff */
[----:B------:R-:W-:Y:S02]  /*10bd0*/  SEL R19, R50, R51, P0 ;  /* 0x0000003332137207 */ /* 0x000fe40000000000 */
[----:B------:R-:W-:Y:S01]  /*10be0*/  SEL R21, R54, R55, P0 ;  /* 0x0000003736157207 */ /* 0x000fe20000000000 */
[C---:B------:R-:W-:Y:S01]  /*10bf0*/  IMAD.IADD R27, R10.reuse, 0x1, -R27 ;  /* 0x000000010a1b7824 */ /* 0x040fe200078e0a1b */
[----:B------:R-:W-:Y:S02]  /*10c00*/  LOP3.LUT P1, RZ, R10, 0x3, RZ, 0xc0, !PT ;  /* 0x000000030aff7812 */ /* 0x000fe4000782c0ff */
[----:B------:R-:W-:Y:S02]  /*10c10*/  SEL R17, R51, R50, P0 ;  /* 0x0000003233117207 */ /* 0x000fe40000000000 */
[----:B------:R-:W-:Y:S02]  /*10c20*/  SEL R55, R55, R54, P0 ;  /* 0x0000003637377207 */ /* 0x000fe40000000000 */
[----:B--2---:R-:W-:Y:S01]  /*10c30*/  LOP3.LUT R34, R6, 0x2, RZ, 0x3c, !PT ;  /* 0x0000000206227812 */ /* 0x004fe200078e3cff */
[----:B------:R-:W-:Y:S04]  /*10c40*/  SHFL.IDX PT, R33, R89, R6, 0x1c1f ;  /* 0x001c1f0659217589 */ /* 0x000fe800000e0000 */
[----:B------:R-:W0:Y:S04]  /*10c50*/  SHFL.IDX PT, R38, R85, R34, 0x1c1f ;  /* 0x001c1f2255267589 */ /* 0x000e2800000e0000 */
[----:B------:R-:W-:Y:S04]  /*10c60*/  SHFL.IDX PT, R7, R91, R6, 0x1c1f ;  /* 0x001c1f065b077589 */ /* 0x000fe800000e0000 */
[----:B------:R2:W-:Y:S04]  /*10c70*/  SHFL.IDX PT, R30, R67, R6, 0x1c1f ;  /* 0x001c1f06431e7589 */ /* 0x0005e800000e0000 */
[----:B------:R-:W5:Y:S04]  /*10c80*/  SHFL.IDX PT, R36, R87, R34, 0x1c1f ;  /* 0x001c1f2257247589 */ /* 0x000f6800000e0000 */
[----:B------:R1:W-:Y:S01]  /*10c90*/  SHFL.IDX PT, R31, R65, R6, 0x1c1f ;  /* 0x001c1f06411f7589 */ /* 0x0003e200000e0000 */
[----:B--2---:R-:W2:Y:S03]  /*10ca0*/  LDC R67, c[0x0][0xc50] ;  /* 0x00031400ff437b82 */ /* 0x004ea60000000800 */
[----:B------:R4:W-:Y:S04]  /*10cb0*/  SHFL.IDX PT, R43, R73, R6, 0x1c1f ;  /* 0x001c1f06492b7589 */ /* 0x0009e800000e0000 */
[----:B------:R-:W-:Y:S01]  /*10cc0*/  SHFL.IDX PT, R40, R81, R6, 0x1c1f ;  /* 0x001c1f0651287589 */ /* 0x000fe200000e0000 */
[----:B0-----:R-:W-:Y:S01]  /*10cd0*/  SEL R4, R33, R38, P0 ;  /* 0x0000002621047207 */ /* 0x001fe20000000000 */
[----:B-1----:R-:W0:Y:S02]  /*10ce0*/  LDC.64 R64, c[0x0][0xb40] ;  /* 0x0002d000ff407b82 */ /* 0x002e240000000a00 */
[----:B------:R-:W-:Y:S04]  /*10cf0*/  SHFL.IDX PT, R39, R83, R6, 0x1c1f ;  /* 0x001c1f0653277589 */ /* 0x000fe800000e0000 */
[----:B------:R-:W-:Y:S02]  /*10d00*/  SHFL.IDX PT, R32, R75, R6, 0x1c1f ;  /* 0x001c1f064b207589 */ /* 0x000fe400000e0000 */
[----:B----4-:R-:W1:Y:S02]  /*10d10*/  @P2 LDC R73, c[0x0][0xbec] ;  /* 0x0002fb00ff492b82 */ /* 0x010e640000000800 */
[----:B------:R-:W-:Y:S01]  /*10d20*/  SHFL.IDX PT, R16, R49, R6, 0x1c1f ;  /* 0x001c1f0631107589 */ /* 0x000fe200000e0000 */
[----:B-----5:R-:W-:-:S02]  /*10d30*/  SEL R5, R7, R36, P0 ;  /* 0x0000002407057207 */ /* 0x020fc40000000000 */
[----:B------:R-:W-:Y:S01]  /*10d40*/  SEL R7, R36, R7, P0 ;  /* 0x0000000724077207 */ /* 0x000fe20000000000 */
[----:B------:R-:W-:Y:S04]  /*10d50*/  SHFL.IDX PT, R15, R15, R6, 0x1c1f ;  /* 0x001c1f060f0f7589 */ /* 0x000fe800000e0000 */
[----:B------:R-:W-:Y:S04]  /*10d60*/  SHFL.IDX PT, R14, R41, R6, 0x1c1f ;  /* 0x001c1f06290e7589 */ /* 0x000fe800000e0000 */
[----:B------:R-:W-:Y:S01]  /*10d70*/  SHFL.IDX PT, R13, R13, R6, 0x1c1f ;  /* 0x001c1f060d0d7589 */ /* 0x000fe200000e0000 */
[----:B0-----:R-:W-:-:S03]  /*10d80*/  IMAD R36, R64, UR43, RZ ;  /* 0x0000002b40247c24 */ /* 0x001fc6000f8e02ff */
[----:B------:R-:W-:Y:S01]  /*10d90*/  SHFL.IDX PT, R12, R25, R6, 0x1c1f ;  /* 0x001c1f06190c7589 */ /* 0x000fe200000e0000 */
[----:B------:R-:W-:-:S03]  /*10da0*/  IMAD.WIDE.U32 R8, R64, UR41, R8 ;  /* 0x0000002940087c25 */ /* 0x000fc6000f8e0008 */
[----:B------:R-:W-:Y:S01]  /*10db0*/  SHFL.IDX PT, R11, R11, R6, 0x1c1f ;  /* 0x001c1f060b0b7589 */ /* 0x000fe200000e0000 */
[----:B-1----:R-:W-:-:S03]  /*10dc0*/  @P2 IMAD.HI.U32 R73, R44, R73, RZ ;  /* 0x000000492c492227 */ /* 0x002fc600078e00ff */
[----:B------:R-:W-:Y:S04]  /*10dd0*/  SHFL.IDX PT, R3, R21, R6, 0x1c1f ;  /* 0x001c1f0615037589 */ /* 0x000fe800000e0000 */
[----:B------:R0:W-:Y:S04]  /*10de0*/  SHFL.IDX PT, R10, R19, R6, 0x1c1f ;  /* 0x001c1f06130a7589 */ /* 0x0001e800000e0000 */
[----:B------:R-:W-:Y:S04]  /*10df0*/  SHFL.IDX PT, R42, R79, R34, 0x1c1f ;  /* 0x001c1f224f2a7589 */ /* 0x000fe800000e0000 */
[----:B------:R-:W-:Y:S01]  /*10e00*/  SHFL.IDX PT, R41, R77, R34, 0x1c1f ;  /* 0x001c1f224d297589 */ /* 0x000fe200000e0000 */
[----:B0-----:R-:W-:Y:S01]  /*10e10*/  SEL R6, R38, R33, P0 ;  /* 0x0000002126067207 */ /* 0x001fe20000000000 */
[----:B------:R-:W-:-:S02]  /*10e20*/  IMAD R38, RZ, RZ, -UR42 ;  /* 0x8000002aff267e24 */ /* 0x000fc4000f8e02ff */
[----:B------:R-:W-:Y:S01]  /*10e30*/  SHFL.IDX PT, R49, R71, R34, 0x1c1f ;  /* 0x001c1f2247317589 */ /* 0x000fe200000e0000 */
[----:B------:R-:W-:Y:S01]  /*10e40*/  IMAD.MOV.U32 R33, RZ, RZ, R44 ;  /* 0x000000ffff217224 */ /* 0x000fe200078e002c */
[----:B---3--:R-:W-:Y:S01]  /*10e50*/  @P2 SHF.R.U32.HI R33, RZ, R46, R35 ;  /* 0x0000002eff212219 */ /* 0x008fe20000011623 */
[----:B--2---:R-:W-:Y:S01]  /*10e60*/  IMAD R67, R67, R38, UR4 ;  /* 0x0000000443437e24 */ /* 0x004fe2000f8e0226 */
[----:B------:R-:W-:Y:S01]  /*10e70*/  ULDC.64 UR4, c[0x0][0xbe0] ;  /* 0x0002f80000047ab9 */ /* 0x000fe20000000a00 */
[----:B------:R-:W-:Y:S01]  /*10e80*/  IMAD R35, R65, UR41, R36 ;  /* 0x0000002941237c24 */ /* 0x000fe2000f8e0224 */
[----:B------:R-:W0:Y:S02]  /*10e90*/  SHFL.IDX PT, R48, R69, R34, 0x1c1f ;  /* 0x001c1f2245307589 */ /* 0x000e2400000e0000 */
[----:B------:R-:W-:Y:S01]  /*10ea0*/  SHF.R.S32.HI R38, RZ, 0x1f, R67 ;  /* 0x0000001fff267819 */ /* 0x000fe20000011443 */
[----:B------:R-:W-:Y:S01]  /*10eb0*/  IMAD.IADD R35, R9, 0x1, R35 ;  /* 0x0000000109237824 */ /* 0x000fe200078e0223 */
[----:B------:R-:W-:Y:S03]  /*10ec0*/  SHFL.IDX PT, R51, R63, R34, 0x1c1f ;  /* 0x001c1f223f337589 */ /* 0x000fe600000e0000 */
[C---:B------:R-:W-:Y:S01]  /*10ed0*/  IMAD R9, R38.reuse, UR4, RZ ;  /* 0x0000000426097c24 */ /* 0x040fe2000f8e02ff */
[----:B------:R-:W1:Y:S01]  /*10ee0*/  SHFL.IDX PT, R50, R61, R34, 0x1c1f ;  /* 0x001c1f223d327589 */ /* 0x000e6200000e0000 */
[----:B------:R-:W-:-:S02]  /*10ef0*/  IMAD R38, R38, UR6, RZ ;  /* 0x0000000626267c24 */ /* 0x000fc4000f8e02ff */
[C---:B------:R-:W-:Y:S01]  /*10f00*/  IMAD R36, R67.reuse, UR5, R9 ;  /* 0x0000000543247c24 */ /* 0x040fe2000f8e0209 */
[----:B------:R-:W-:Y:S04]  /*10f10*/  SHFL.IDX PT, R26, R59, R34, 0x1c1f ;  /* 0x001c1f223b1a7589 */ /* 0x000fe800000e0000 */
[----:B------:R-:W-:Y:S04]  /*10f20*/  SHFL.IDX PT, R25, R57, R34, 0x1c1f ;  /* 0x001c1f2239197589 */ /* 0x000fe800000e0000 */
[----:B------:R-:W-:Y:S04]  /*10f30*/  SHFL.IDX PT, R24, R53, R34, 0x1c1f ;  /* 0x001c1f2235187589 */ /* 0x000fe800000e0000 */
[----:B------:R2:W-:Y:S04]  /*10f40*/  SHFL.IDX PT, R21, R45, R34, 0x1c1f ;  /* 0x001c1f222d157589 */ /* 0x0005e800000e0000 */
[----:B------:R-:W-:Y:S04]  /*10f50*/  SHFL.IDX PT, R20, R47, R34, 0x1c1f ;  /* 0x001c1f222f147589 */ /* 0x000fe800000e0000 */
[----:B------:R3:W-:Y:S01]  /*10f60*/  SHFL.IDX PT, R19, R37, R34, 0x1c1f ;  /* 0x001c1f2225137589 */ /* 0x0007e200000e0000 */
[----:B--2---:R-:W-:-:S03]  /*10f70*/  IMAD R45, R67, UR7, R38 ;  /* 0x00000007432d7c24 */ /* 0x004fc6000f8e0226 */
[----:B------:R-:W-:Y:S04]  /*10f80*/  SHFL.IDX PT, R18, R55, R34, 0x1c1f ;  /* 0x001c1f2237127589 */ /* 0x000fe800000e0000 */
[----:B------:R2:W-:Y:S01]  /*10f90*/  SHFL.IDX PT, R17, R17, R34, 0x1c1f ;  /* 0x001c1f2211117589 */ /* 0x0005e200000e0000 */
[----:B---3--:R-:W-:Y:S01]  /*10fa0*/  IMAD.MOV.U32 R37, RZ, RZ, R44 ;  /* 0x000000ffff257224 */ /* 0x008fe200078e002c */
[----:B------:R-:W-:Y:S01]  /*10fb0*/  @P2 SHF.R.U32.HI R37, RZ, R52, R73 ;  /* 0x00000034ff252219 */ /* 0x000fe20000011649 */
[----:B------:R-:W-:-:S04]  /*10fc0*/  VIADD R52, R28, 0x8 ;  /* 0x000000081c347836 */ /* 0x000fc80000000000 */
[----:B------:R-:W-:Y:S02]  /*10fd0*/  IMAD.MOV R38, RZ, RZ, -R37 ;  /* 0x000000ffff267224 */ /* 0x000fe400078e0a25 */
[----:B--2---:R-:W-:Y:S02]  /*10fe0*/  IMAD.MOV.U32 R34, RZ, RZ, R8 ;  /* 0x000000ffff227224 */ /* 0x004fe400078e0008 */
[----:B------:R-:W-:Y:S01]  /*10ff0*/  IMAD.WIDE.U32 R8, R67, UR4, R22 ;  /* 0x0000000443087c25 */ /* 0x000fe2000f8e0016 */
[----:B------:R-:W-:-:S03]  /*11000*/  ULDC.64 UR4, c[0x0][0xb30] ;  /* 0x0002cc0000047ab9 */ /* 0x000fc60000000a00 */
[----:B------:R-:W-:Y:S01]  /*11010*/  IMAD.WIDE.U32 R22, R67, UR6, R34 ;  /* 0x0000000643167c25 */ /* 0x000fe2000f8e0022 */
[----:B------:R-:W-:Y:S01]  /*11020*/  IADD3 R34, P2, R33, R8, RZ ;  /* 0x0000000821227210 */ /* 0x000fe20007f5e0ff */
[----:B------:R-:W-:Y:S01]  /*11030*/  ULDC.64 UR6, c[0x0][0xbc8] ;  /* 0x0002f20000067ab9 */ /* 0x000fe20000000a00 */
[----:B------:R-:W-:Y:S01]  /*11040*/  SHF.R.S32.HI R8, RZ, 0x1f, R37 ;  /* 0x0000001fff087819 */ /* 0x000fe20000011425 */
[----:B------:R-:W-:Y:S01]  /*11050*/  IMAD.IADD R23, R23, 0x1, R45 ;  /* 0x0000000117177824 */ /* 0x000fe200078e022d */
[--C-:B------:R-:W-:Y:S01]  /*11060*/  SHF.R.S32.HI R35, RZ, 0x1f, R33.reuse ;  /* 0x0000001fff237819 */ /* 0x100fe20000011421 */
[----:B------:R-:W-:Y:S02]  /*11070*/  IMAD.MOV R33, RZ, RZ, -R33 ;  /* 0x000000ffff217224 */ /* 0x000fe400078e0a21 */
[----:B------:R-:W-:Y:S01]  /*11080*/  IMAD R8, R8, UR4, RZ ;  /* 0x0000000408087c24 */ /* 0x000fe2000f8e02ff */
[----:B------:R-:W-:Y:S01]  /*11090*/  IADD3.X R35, R35, R9, R36, P2, !PT ;  /* 0x0000000923237210 */ /* 0x000fe200017fe424 */
[----:B------:R-:W-:-:S02]  /*110a0*/  IMAD R33, R29, R33, R44 ;  /* 0x000000211d217224 */ /* 0x000fc400078e022c */
[----:B------:R-:W-:Y:S01]  /*110b0*/  IMAD R45, R29, R38, R44 ;  /* 0x000000261d2d7224 */ /* 0x000fe200078e022c */
[----:B0-----:R-:W-:Y:S01]  /*110c0*/  SEL R38, R48, R43, P0 ;  /* 0x0000002b30267207 */ /* 0x001fe20000000000 */
[C---:B------:R-:W-:Y:S01]  /*110d0*/  IMAD R47, R37.reuse, UR5, R8 ;  /* 0x00000005252f7c24 */ /* 0x040fe2000f8e0208 */
[----:B------:R-:W0:Y:S01]  /*110e0*/  S2UR UR5, SR_CgaCtaId ;  /* 0x00000000000579c3 */ /* 0x000e220000008800 */
[----:B------:R-:W-:Y:S01]  /*110f0*/  IMAD.WIDE.U32 R8, R37, UR4, R22 ;  /* 0x0000000425087c25 */ /* 0x000fe2000f8e0016 */
[----:B------:R-:W-:Y:S01]  /*11100*/  SHF.R.S32.HI R22, RZ, 0x1f, R33 ;  /* 0x0000001fff167819 */ /* 0x000fe20000011421 */
[----:B------:R-:W-:Y:S01]  /*11110*/  UMOV UR4, 0x400 ;  /* 0x0000040000047882 */ /* 0x000fe20000000000 */
[----:B------:R-:W-:Y:S01]  /*11120*/  SHF.R.S32.HI R23, RZ, 0x1f, R45 ;  /* 0x0000001fff177819 */ /* 0x000fe2000001142d */
[----:B------:R-:W-:Y:S02]  /*11130*/  IMAD.IADD R9, R9, 0x1, R47 ;  /* 0x0000000109097824 */ /* 0x000fe400078e022f */
[----:B------:R-:W-:-:S02]  /*11140*/  IMAD R22, R22, UR6, RZ ;  /* 0x0000000616167c24 */ /* 0x000fc4000f8e02ff */
[----:B------:R-:W-:Y:S02]  /*11150*/  IMAD R36, R23, UR8, RZ ;  /* 0x0000000817247c24 */ /* 0x000fe4000f8e02ff */
[----:B------:R-:W-:Y:S01]  /*11160*/  IMAD R23, R33, UR7, R22 ;  /* 0x0000000721177c24 */ /* 0x000fe2000f8e0216 */
[----:B------:R-:W-:Y:S01]  /*11170*/  SEL R22, R41, R40, P0 ;  /* 0x0000002829167207 */ /* 0x000fe20000000000 */
[----:B------:R-:W-:Y:S01]  /*11180*/  IMAD.WIDE.U32 R34, R33, UR6, R34 ;  /* 0x0000000621227c25 */ /* 0x000fe2000f8e0022 */
[----:B------:R-:W-:-:S03]  /*11190*/  ULDC.64 UR6, c[0x0][0xba8] ;  /* 0x0002ea0000067ab9 */ /* 0x000fc60000000a00 */
[C---:B------:R-:W-:Y:S02]  /*111a0*/  IMAD R33, R45.reuse, UR9, R36 ;  /* 0x000000092d217c24 */ /* 0x040fe4000f8e0224 */
[----:B------:R-:W-:Y:S01]  /*111b0*/  IMAD.WIDE.U32 R36, R45, UR8, R8 ;  /* 0x000000082d247c25 */ /* 0x000fe2000f8e0008 */
[----:B------:R-:W-:Y:S01]  /*111c0*/  SEL R8, R40, R41, P0 ;  /* 0x0000002928087207 */ /* 0x000fe20000000000 */
[----:B------:R-:W-:Y:S01]  /*111d0*/  ULDC.64 UR8, c[0x0][0xb00] ;  /* 0x0002c00000087ab9 */ /* 0x000fe20000000a00 */
[C---:B------:R-:W-:Y:S01]  /*111e0*/  LEA R40, P2, R34.reuse, UR6, 0x2 ;  /* 0x0000000622287c11 */ /* 0x040fe2000f8410ff */
[----:B------:R-:W-:Y:S01]  /*111f0*/  IMAD.IADD R23, R35, 0x1, R23 ;  /* 0x0000000123177824 */ /* 0x000fe200078e0217 */
[----:B------:R-:W-:Y:S01]  /*11200*/  ULDC UR6, c[0x0][0xa88] ;  /* 0x0002a20000067ab9 */ /* 0x000fe20000000800 */
[----:B------:R-:W-:Y:S01]  /*11210*/  IMAD.IADD R9, R37, 0x1, R33 ;  /* 0x0000000125097824 */ /* 0x000fe200078e0221 */
[----:B0-----:R-:W-:Y:S01]  /*11220*/  ULEA UR4, UR5, UR4, 0x18 ;  /* 0x0000000405047291 */ /* 0x001fe2000f8ec03f */
[----:B------:R-:W-:Y:S01]  /*11230*/  SHFL.IDX PT, R44, R40, 0x1, 0x1c1f ;  /* 0x003c1f00282c7f89 */ /* 0x000fe200000e0000 */
[----:B------:R-:W-:Y:S01]  /*11240*/  LEA.HI.X R33, R34, UR7, R23, 0x2, P2 ;  /* 0x0000000722217c11 */ /* 0x000fe200090f1417 */
[----:B------:R-:W-:Y:S01]  /*11250*/  IMAD R53, R29, UR6, RZ ;  /* 0x000000061d357c24 */ /* 0x000fe2000f8e02ff */
[----:B------:R-:W-:Y:S01]  /*11260*/  UIADD3 UR4, UR4, 0x12420, URZ ;  /* 0x0001242004047890 */ /* 0x000fe2000fffe03f */
[----:B------:R1:W-:Y:S01]  /*11270*/  SHFL.IDX PT, R34, R40, RZ, 0x1c1f ;  /* 0x001c1fff28227589 */ /* 0x0003e200000e0000 */
[----:B------:R-:W-:-:S02]  /*11280*/  LEA R54, P3, R36, UR8, 0x2 ;  /* 0x0000000824367c11 */ /* 0x000fc4000f8610ff */
[-C--:B------:R-:W-:Y:S01]  /*11290*/  ISETP.GE.OR P2, PT, R28, R53.reuse, P1 ;  /* 0x000000351c00720c */ /* 0x080fe20000f46670 */
[----:B------:R-:W0:Y:S01]  /*112a0*/  SHFL.IDX PT, R35, R33, RZ, 0x1c1f ;  /* 0x001c1fff21237589 */ /* 0x000e2200000e0000 */
[-C--:B------:R-:W-:Y:S01]  /*112b0*/  ISETP.GE.OR P1, PT, R52, R53.reuse, P1 ;  /* 0x000000353400720c */ /* 0x080fe20000f26670 */
[----:B------:R-:W-:Y:S01]  /*112c0*/  UPRMT UR4, URZ, 0x654, UR4 ;  /* 0x000006543f047896 */ /* 0x000fe20008000004 */
[----:B------:R-:W-:Y:S01]  /*112d0*/  LEA.HI.X R55, R36, UR9, R9, 0x2, P3 ;  /* 0x0000000924377c11 */ /* 0x000fe200098f1409 */
[----:B------:R-:W2:Y:S01]  /*112e0*/  SHFL.IDX PT, R45, R33, 0x1, 0x1c1f ;  /* 0x003c1f00212d7f89 */ /* 0x000ea200000e0000 */
[----:B------:R-:W-:Y:S02]  /*112f0*/  ISETP.GE.AND P3, PT, R28, R53, PT ;  /* 0x000000351c00720c */ /* 0x000fe40003f66270 */
[----:B------:R-:W-:Y:S01]  /*11300*/  SEL R9, R39, R42, P0 ;  /* 0x0000002a27097207 */ /* 0x000fe20000000000 */
[----:B------:R3:W4:Y:S01]  /*11310*/  SHFL.IDX PT, R46, R54, RZ, 0x1c1f ;  /* 0x001c1fff362e7589 */ /* 0x00072200000e0000 */
[----:B------:R-:W-:-:S02]  /*11320*/  SEL R23, R42, R39, P0 ;  /* 0x000000272a177207 */ /* 0x000fc40000000000 */
[----:B------:R-:W-:Y:S01]  /*11330*/  SYNCS.ARRIVE.TRANS64.RED.A1T0 RZ, [UR4], RZ ;  /* 0x000000ffffff79a7 */ /* 0x000fe20008100404 */
[----:B------:R3:W3:Y:S01]  /*11340*/  SHFL.IDX PT, R47, R55, RZ, 0x1c1f ;  /* 0x001c1fff372f7589 */ /* 0x0006e200000e0000 */
[----:B------:R-:W-:Y:S02]  /*11350*/  SEL R36, R43, R48, P0 ;  /* 0x000000302b247207 */ /* 0x000fe40000000000 */
[----:B------:R-:W-:Y:S02]  /*11360*/  SEL R37, R32, R49, P0 ;  /* 0x0000003120257207 */ /* 0x000fe40000000000 */
[----:B------:R-:W-:Y:S01]  /*11370*/  SEL R39, R49, R32, P0 ;  /* 0x0000002031277207 */ /* 0x000fe20000000000 */
[----:B------:R-:W-:Y:S01]  /*11380*/  IMAD.SHL.U32 R49, R27, 0x2, RZ ;  /* 0x000000021b317824 */ /* 0x000fe200078e00ff */
[----:B-1----:R-:W-:Y:S02]  /*11390*/  SEL R40, R31, R50, P0 ;  /* 0x000000321f287207 */ /* 0x002fe40000000000 */
[----:B------:R-:W-:-:S02]  /*113a0*/  SEL R42, R50, R31, P0 ;  /* 0x0000001f322a7207 */ /* 0x000fc40000000000 */
[----:B------:R-:W-:Y:S01]  /*113b0*/  SEL R41, R30, R51, P0 ;  /* 0x000000331e297207 */ /* 0x000fe20000000000 */
[----:B0-----:R0:W-:Y:S01]  /*113c0*/  @!P2 ST.E desc[UR50][R34.64], R2 ;  /* 0x000000022200a985 */ /* 0x0011e2000c101932 */
[----:B------:R-:W-:-:S03]  /*113d0*/  SEL R43, R51, R30, P0 ;  /* 0x0000001e332b7207 */ /* 0x000fc60000000000 */
[----:B--2---:R0:W-:Y:S01]  /*113e0*/  @!P1 ST.E desc[UR50][R44.64], R0 ;  /* 0x000000002c009985 */ /* 0x0041e2000c101932 */
[----:B------:R-:W-:Y:S05]  /*113f0*/  @P3 BRA `(.L_x_908) ;  /* 0x0000000000b83947 */ /* 0x000fea0003800000 */
[C---:B0-----:R-:W-:Y:S01]  /*11400*/  VIADD R0, R49.reuse, 0x8 ;  /* 0x0000000831007836 */ /* 0x041fe20000000000 */
[----:B------:R-:W-:Y:S01]  /*11410*/  ULDC UR4, c[0x0][0xac8] ;  /* 0x0002b20000047ab9 */ /* 0x000fe20000000800 */
[C---:B------:R-:W-:Y:S01]  /*11420*/  VIADD R2, R49.reuse, 0x18 ;  /* 0x0000001831027836 */ /* 0x040fe20000000000 */
[C---:B------:R-:W-:Y:S01]  /*11430*/  ISETP.GE.AND P1, PT, R49.reuse, UR4, PT ;  /* 0x0000000431007c0c */ /* 0x040fe2000bf26270 */
[C---:B------:R-:W-:Y:S01]  /*11440*/  VIADD R27, R49.reuse, 0x20 ;  /* 0x00000020311b7836 */ /* 0x040fe20000000000 */
[----:B------:R-:W-:Y:S01]  /*11450*/  ISETP.GE.AND P2, PT, R0, UR4, PT ;  /* 0x0000000400007c0c */ /* 0x000fe2000bf46270 */
[C---:B------:R-:W-:Y:S02]  /*11460*/  VIADD R32, R49.reuse, 0x28 ;  /* 0x0000002831207836 */ /* 0x040fe40000000000 */
[----:B------:R-:W-:Y:S01]  /*11470*/  VIADD R33, R49, 0x30 ;  /* 0x0000003031217836 */ /* 0x000fe20000000000 */
[----:B------:R-:W-:Y:S01]  /*11480*/  ISETP.GE.AND P3, PT, R27, UR4, PT ;  /* 0x000000041b007c0c */ /* 0x000fe2000bf66270 */
[----:B------:R-:W-:Y:S01]  /*11490*/  VIADD R34, R49, 0x38 ;  /* 0x0000003831227836 */ /* 0x000fe20000000000 */
[----:B------:R-:W-:-:S02]  /*114a0*/  ISETP.GE.AND P4, PT, R32, UR4, PT ;  /* 0x0000000420007c0c */ /* 0x000fc4000bf86270 */
[----:B------:R-:W-:Y:S02]  /*114b0*/  ISETP.GE.AND P5, PT, R33, UR4, PT ;  /* 0x0000000421007c0c */ /* 0x000fe4000bfa6270 */
[----:B------:R-:W-:Y:S01]  /*114c0*/  ISETP.GE.AND P6, PT, R34, UR4, PT ;  /* 0x0000000422007c0c */ /* 0x000fe2000bfc6270 */
[----:B---34-:R-:W-:Y:S02]  /*114d0*/  @!P1 IMAD.WIDE R28, R49, 0x4, R46 ;  /* 0x00000004311c9825 */ /* 0x018fe400078e022e */
[----:B------:R-:W-:-:S03]  /*114e0*/  @!P2 LEA.HI R0, R0, R0, RZ, 0x1 ;  /* 0x000000000000a211 */ /* 0x000fc600078f08ff */
[----:B------:R0:W-:Y:S01]  /*114f0*/  @!P1 ST.E.64 desc[UR50][R28.64], R4 ;  /* 0x000000041c009985 */ /* 0x0001e2000c101b32 */
[----:B------:R-:W-:Y:S01]  /*11500*/  @!P2 LOP3.LUT R31, R0, 0xfffffffe, RZ, 0xc0, !PT ;  /* 0xfffffffe001fa812 */ /* 0x000fe200078ec0ff */
[----:B------:R-:W-:Y:S01]  /*11510*/  VIADD R0, R49, 0x10 ;  /* 0x0000001031007836 */ /* 0x000fe20000000000 */
[----:B------:R-:W-:Y:S02]  /*11520*/  @!P3 LEA.HI R27, R27, R27, RZ, 0x1 ;  /* 0x0000001b1b1bb211 */ /* 0x000fe400078f08ff */
[----:B------:R-:W-:Y:S01]  /*11530*/  @!P4 LEA.HI R32, R32, R32, RZ, 0x1 ;  /* 0x000000202020c211 */ /* 0x000fe200078f08ff */
[----:B------:R-:W-:Y:S01]  /*11540*/  @!P2 IMAD.WIDE R30, R31, 0x4, R46 ;  /* 0x000000041f1ea825 */ /* 0x000fe200078e022e */
[----:B------:R-:W-:Y:S02]  /*11550*/  ISETP.GE.AND P1, PT, R0, UR4, PT ;  /* 0x0000000400007c0c */ /* 0x000fe4000bf26270 */
[----:B------:R-:W-:Y:S02]  /*11560*/  @!P5 LEA.HI R33, R33, R33, RZ, 0x1 ;  /* 0x000000212121d211 */ /* 0x000fe400078f08ff */
[----:B------:R1:W-:Y:S01]  /*11570*/  @!P2 ST.E.64 desc[UR50][R30.64], R6 ;  /* 0x000000061e00a985 */ /* 0x0003e2000c101b32 */
[----:B------:R-:W-:-:S02]  /*11580*/  ISETP.GE.AND P2, PT, R2, UR4, PT ;  /* 0x0000000402007c0c */ /* 0x000fc4000bf46270 */
[----:B------:R-:W-:Y:S02]  /*11590*/  @!P6 LEA.HI R34, R34, R34, RZ, 0x1 ;  /* 0x000000222222e211 */ /* 0x000fe400078f08ff */
[----:B------:R-:W-:Y:S02]  /*115a0*/  @!P3 LOP3.LUT R27, R27, 0xfffffffe, RZ, 0xc0, !PT ;  /* 0xfffffffe1b1bb812 */ /* 0x000fe400078ec0ff */
[----:B------:R-:W-:Y:S02]  /*115b0*/  @!P5 LOP3.LUT R33, R33, 0xfffffffe, RZ, 0xc0, !PT ;  /* 0xfffffffe2121d812 */ /* 0x000fe400078ec0ff */
[----:B------:R-:W-:Y:S01]  /*115c0*/  @!P1 LEA.HI R0, R0, R0, RZ, 0x1 ;  /* 0x0000000000009211 */ /* 0x000fe200078f08ff */
[----:B0-----:R-:W-:Y:S01]  /*115d0*/  @!P3 IMAD.WIDE R28, R27, 0x4, R46 ;  /* 0x000000041b1cb825 */ /* 0x001fe200078e022e */
[----:B------:R-:W-:Y:S02]  /*115e0*/  @!P6 LOP3.LUT R35, R34, 0xfffffffe, RZ, 0xc0, !PT ;  /* 0xfffffffe2223e812 */ /* 0x000fe400078ec0ff */
[----:B------:R-:W-:-:S02]  /*115f0*/  @!P1 LOP3.LUT R5, R0, 0xfffffffe, RZ, 0xc0, !PT ;  /* 0xfffffffe00059812 */ /* 0x000fc400078ec0ff */
[----:B------:R-:W-:Y:S01]  /*11600*/  @!P2 LEA.HI R2, R2, R2, RZ, 0x1 ;  /* 0x000000020202a211 */ /* 0x000fe200078f08ff */
[--C-:B------:R-:W-:Y:S01]  /*11610*/  @!P6 IMAD.WIDE R34, R35, 0x4, R46.reuse ;  /* 0x000000042322e825 */ /* 0x100fe200078e022e */
[----:B-1----:R-:W-:Y:S02]  /*11620*/  @!P4 LOP3.LUT R31, R32, 0xfffffffe, RZ, 0xc0, !PT ;  /* 0xfffffffe201fc812 */ /* 0x002fe400078ec0ff */
[----:B------:R-:W-:Y:S01]  /*11630*/  @!P2 LOP3.LUT R7, R2, 0xfffffffe, RZ, 0xc0, !PT ;  /* 0xfffffffe0207a812 */ /* 0x000fe200078ec0ff */
[----:B------:R-:W-:-:S04]  /*11640*/  @!P1 IMAD.WIDE R4, R5, 0x4, R46 ;  /* 0x0000000405049825 */ /* 0x000fc800078e022e */
[--C-:B------:R-:W-:Y:S01]  /*11650*/  @!P2 IMAD.WIDE R6, R7, 0x4, R46.reuse ;  /* 0x000000040706a825 */ /* 0x100fe200078e022e */
[----:B------:R1:W-:Y:S03]  /*11660*/  @!P1 ST.E.64 desc[UR50][R4.64], R8 ;  /* 0x0000000804009985 */ /* 0x0003e6000c101b32 */
[--C-:B------:R-:W-:Y:S01]  /*11670*/  @!P4 IMAD.WIDE R30, R31, 0x4, R46.reuse ;  /* 0x000000041f1ec825 */ /* 0x100fe200078e022e */
[----:B------:R1:W-:Y:S03]  /*11680*/  @!P2 ST.E.64 desc[UR50][R6.64], R22 ;  /* 0x000000160600a985 */ /* 0x0003e6000c101b32 */
[----:B------:R-:W-:Y:S01]  /*11690*/  @!P5 IMAD.WIDE R32, R33, 0x4, R46 ;  /* 0x000000042120d825 */ /* 0x000fe200078e022e */
[----:B------:R1:W-:Y:S04]  /*116a0*/  @!P3 ST.E.64 desc[UR50][R28.64], R36 ;  /* 0x000000241c00b985 */ /* 0x0003e8000c101b32 */
[----:B------:R1:W-:Y:S04]  /*116b0*/  @!P4 ST.E.64 desc[UR50][R30.64], R38 ;  /* 0x000000261e00c985 */ /* 0x0003e8000c101b32 */
[----:B------:R1:W-:Y:S04]  /*116c0*/  @!P5 ST.E.64 desc[UR50][R32.64], R40 ;  /* 0x000000282000d985 */ /* 0x0003e8000c101b32 */
[----:B------:R1:W-:Y:S02]  /*116d0*/  @!P6 ST.E.64 desc[UR50][R34.64], R42 ;  /* 0x0000002a2200e985 */ /* 0x0003e4000c101b32 */
.L_x_908:
[----:B------:R-:W-:Y:S05]  /*116e0*/  BSYNC B0 ;  /* 0x0000000000007941 */ /* 0x000fea0003800000 */
.L_x_907:
[----:B------:R-:W-:Y:S01]  /*116f0*/  ISETP.GE.AND P1, PT, R52, R53, PT ;  /* 0x000000353400720c */ /* 0x000fe20003f26270 */
[----:B-1----:R1:W2:Y:S01]  /*11700*/  SHFL.IDX PT, R31, R55, 0x1, 0x1c1f ;  /* 0x003c1f00371f7f89 */ /* 0x0022a200000e0000 */
[----:B------:R-:W-:Y:S02]  /*11710*/  SEL R23, R15, R26, P0 ;  /* 0x0000001a0f177207 */ /* 0x000fe40000000000 */
[----:B------:R-:W-:Y:S01]  /*11720*/  SEL R29, R26, R15, P0 ;  /* 0x0000000f1a1d7207 */ /* 0x000fe20000000000 */
[----:B------:R1:W0:Y:S01]  /*11730*/  SHFL.IDX PT, R30, R54, 0x1, 0x1c1f ;  /* 0x003c1f00361e7f89 */ /* 0x00022200000e0000 */
        /* <DEDUP_REMOVED lines=14> */
[----:B012---:R-:W-:Y:S06]  /*11820*/  @P1 BRA `(.L_x_819) ;  /* 0x0000005000201947 */ /* 0x007fec0003800000 */
[C---:B------:R-:W-:Y:S01]  /*11830*/  VIADD R0, R49.reuse, 0x8 ;  /* 0x0000000831007836 */ /* 0x040fe20000000000 */
[----:B------:R-:W-:Y:S01]  /*11840*/  ULDC UR4, c[0x0][0xac8] ;  /* 0x0002b20000047ab9 */ /* 0x000fe20000000800 */
[C---:B------:R-:W-:Y:S01]  /*11850*/  VIADD R6, R49.reuse, 0x18 ;  /* 0x0000001831067836 */ /* 0x040fe20000000000 */
[C---:B------:R-:W-:Y:S01]  /*11860*/  ISETP.GE.AND P0, PT, R49.reuse, UR4, PT ;  /* 0x0000000431007c0c */ /* 0x040fe2000bf06270 */
[C---:B------:R-:W-:Y:S01]  /*11870*/  VIADD R2, R49.reuse, 0x10 ;  /* 0x0000001031027836 */ /* 0x040fe20000000000 */
[----:B------:R-:W-:Y:S01]  /*11880*/  ISETP.GE.AND P1, PT, R0, UR4, PT ;  /* 0x0000000400007c0c */ /* 0x000fe2000bf26270 */
[C---:B------:R-:W-:Y:S01]  /*11890*/  VIADD R8, R49.reuse, 0x20 ;  /* 0x0000002031087836 */ /* 0x040fe20000000000 */
[----:B------:R-:W-:Y:S01]  /*118a0*/  ISETP.GE.AND P3, PT, R6, UR4, PT ;  /* 0x0000000406007c0c */ /* 0x000fe2000bf66270 */
[C---:B------:R-:W-:Y:S01]  /*118b0*/  VIADD R10, R49.reuse, 0x28 ;  /* 0x00000028310a7836 */ /* 0x040fe20000000000 */
[----:B------:R-:W-:Y:S01]  /*118c0*/  ISETP.GE.AND P2, PT, R2, UR4, PT ;  /* 0x0000000402007c0c */ /* 0x000fe2000bf46270 */
[----:B------:R-:W-:Y:S01]  /*118d0*/  VIADD R11, R49, 0x30 ;  /* 0x00000030310b7836 */ /* 0x000fe20000000000 */
[----:B------:R-:W-:-:S02]  /*118e0*/  ISETP.GE.AND P4, PT, R8, UR4, PT ;  /* 0x0000000408007c0c */ /* 0x000fc4000bf86270 */
[----:B------:R-:W-:Y:S02]  /*118f0*/  ISETP.GE.AND P5, PT, R10, UR4, PT ;  /* 0x000000040a007c0c */ /* 0x000fe4000bfa6270 */
[----:B------:R-:W-:-:S03]  /*11900*/  ISETP.GE.AND P6, PT, R11, UR4, PT ;  /* 0x000000040b007c0c */ /* 0x000fc6000bfc6270 */
[----:B------:R-:W-:-:S04]  /*11910*/  @!P1 LEA.HI R0, R0, R0, RZ, 0x1 ;  /* 0x0000000000009211 */ /* 0x000fc800078f08ff */
[----:B------:R-:W-:Y:S02]  /*11920*/  @!P1 LOP3.LUT R5, R0, 0xfffffffe, RZ, 0xc0, !PT ;  /* 0xfffffffe00059812 */ /* 0x000fe400078ec0ff */
[----:B------:R-:W-:Y:S02]  /*11930*/  @!P3 LEA.HI R0, R6, R6, RZ, 0x1 ;  /* 0x000000060600b211 */ /* 0x000fe400078f08ff */
[----:B------:R-:W-:Y:S01]  /*11940*/  @!P2 LEA.HI R4, R2, R2, RZ, 0x1 ;  /* 0x000000020204a211 */ /* 0x000fe200078f08ff */
[C-C-:B------:R-:W-:Y:S01]  /*11950*/  @!P0 IMAD.WIDE R2, R49.reuse, 0x4, R30.reuse ;  /* 0x0000000431028825 */ /* 0x140fe200078e021e */
[----:B------:R-:W-:Y:S02]  /*11960*/  @!P4 LEA.HI R8, R8, R8, RZ, 0x1 ;  /* 0x000000080808c211 */ /* 0x000fe400078f08ff */
[----:B------:R-:W-:Y:S01]  /*11970*/  @!P3 LOP3.LUT R9, R0, 0xfffffffe, RZ, 0xc0, !PT ;  /* 0xfffffffe0009b812 */ /* 0x000fe200078ec0ff */
[----:B------:R-:W-:Y:S01]  /*11980*/  VIADD R49, R49, 0x38 ;  /* 0x0000003831317836 */ /* 0x000fe20000000000 */
[----:B------:R-:W-:Y:S01]  /*11990*/  @!P5 LEA.HI R10, R10, R10, RZ, 0x1 ;  /* 0x0000000a0a0ad211 */ /* 0x000fe200078f08ff */
[----:B------:R0:W-:Y:S01]  /*119a0*/  @!P0 ST.E.64 desc[UR50][R2.64], R22 ;  /* 0x0000001602008985 */ /* 0x0001e2000c101b32 */
[----:B------:R-:W-:Y:S01]  /*119b0*/  @!P2 LOP3.LUT R7, R4, 0xfffffffe, RZ, 0xc0, !PT ;  /* 0xfffffffe0407a812 */ /* 0x000fe200078ec0ff */
[----:B------:R-:W-:Y:S01]  /*119c0*/  @!P1 IMAD.WIDE R4, R5, 0x4, R30 ;  /* 0x0000000405049825 */ /* 0x000fe200078e021e */
[----:B------:R-:W-:-:S02]  /*119d0*/  @!P6 LEA.HI R0, R11, R11, RZ, 0x1 ;  /* 0x0000000b0b00e211 */ /* 0x000fc400078f08ff */
[----:B------:R-:W-:Y:S01]  /*119e0*/  @!P4 LOP3.LUT R11, R8, 0xfffffffe, RZ, 0xc0, !PT ;  /* 0xfffffffe080bc812 */ /* 0x000fe200078ec0ff */
[--C-:B------:R-:W-:Y:S01]  /*119f0*/  @!P2 IMAD.WIDE R6, R7, 0x4, R30.reuse ;  /* 0x000000040706a825 */ /* 0x100fe200078e021e */
[----:B------:R-:W-:Y:S01]  /*11a00*/  @!P5 LOP3.LUT R19, R10, 0xfffffffe, RZ, 0xc0, !PT ;  /* 0xfffffffe0a13d812 */ /* 0x000fe200078ec0ff */
[----:B------:R1:W-:Y:S01]  /*11a10*/  @!P1 ST.E.64 desc[UR50][R4.64], R28 ;  /* 0x0000001c04009985 */ /* 0x0003e2000c101b32 */
[----:B------:R-:W-:Y:S01]  /*11a20*/  ISETP.GE.AND P0, PT, R49, UR4, PT ;  /* 0x0000000431007c0c */ /* 0x000fe2000bf06270 */
[--C-:B------:R-:W-:Y:S02]  /*11a30*/  @!P3 IMAD.WIDE R8, R9, 0x4, R30.reuse ;  /* 0x000000040908b825 */ /* 0x100fe400078e021e */
[----:B------:R2:W-:Y:S01]  /*11a40*/  @!P2 ST.E.64 desc[UR50][R6.64], R26 ;  /* 0x0000001a0600a985 */ /* 0x0005e2000c101b32 */
[----:B0-----:R-:W-:Y:S01]  /*11a50*/  @!P6 LOP3.LUT R23, R0, 0xfffffffe, RZ, 0xc0, !PT ;  /* 0xfffffffe0017e812 */ /* 0x001fe200078ec0ff */
[--C-:B------:R-:W-:Y:S02]  /*11a60*/  @!P4 IMAD.WIDE R2, R11, 0x4, R30.reuse ;  /* 0x000000040b02c825 */ /* 0x100fe400078e021e */
[----:B------:R2:W-:Y:S02]  /*11a70*/  @!P3 ST.E.64 desc[UR50][R8.64], R14 ;  /* 0x0000000e0800b985 */ /* 0x0005e4000c101b32 */
[----:B------:R-:W-:-:S02]  /*11a80*/  @!P6 IMAD.WIDE R10, R23, 0x4, R30 ;  /* 0x00000004170ae825 */ /* 0x000fc400078e021e */
[----:B------:R2:W-:Y:S02]  /*11a90*/  @!P4 ST.E.64 desc[UR50][R2.64], R24 ;  /* 0x000000180200c985 */ /* 0x0005e4000c101b32 */
[----:B-1----:R-:W-:-:S05]  /*11aa0*/  @!P5 IMAD.WIDE R4, R19, 0x4, R30 ;  /* 0x000000041304d825 */ /* 0x002fca00078e021e */
[----:B------:R2:W-:Y:S04]  /*11ab0*/  @!P5 ST.E.64 desc[UR50][R4.64], R12 ;  /* 0x0000000c0400d985 */ /* 0x0005e8000c101b32 */
[----:B------:R2:W-:Y:S01]  /*11ac0*/  @!P6 ST.E.64 desc[UR50][R10.64], R16 ;  /* 0x000000100a00e985 */ /* 0x0005e2000c101b32 */
[----:B------:R-:W-:Y:S05]  /*11ad0*/  @P0 BRA `(.L_x_819) ;  /* 0x0000004c00740947 */ /* 0x000fea0003800000 */
[----:B------:R-:W-:-:S04]  /*11ae0*/  LEA.HI R49, R49, R49, RZ, 0x1 ;  /* 0x0000003131317211 */ /* 0x000fc800078f08ff */
[----:B--2---:R-:W-:-:S05]  /*11af0*/  LOP3.LUT R3, R49, 0xfffffffe, RZ, 0xc0, !PT ;  /* 0xfffffffe31037812 */ /* 0x004fca00078ec0ff */
[----:B------:R-:W-:-:S05]  /*11b00*/  IMAD.WIDE R2, R3, 0x4, R30 ;  /* 0x0000000403027825 */ /* 0x000fca00078e021e */
[----:B------:R0:W-:Y:S01]  /*11b10*/  ST.E.64 desc[UR50][R2.64], R20 ;  /* 0x0000001402007985 */ /* 0x0001e2000c101b32 */
[----:B------:R-:W-:Y:S05]  /*11b20*/  BRA `(.L_x_819) ;  /* 0x0000004c00607947 */ /* 0x000fea0003800000 */
.L_x_906:
        /* <DEDUP_REMOVED lines=15> */
[----:B------:R-:W-:Y:S01]  /*11c20*/  IMAD.MOV.U32 R5, RZ, RZ, R0 ;  /* 0x000000ffff057224 */ /* 0x000fe200078e0000 */
        /* <DEDUP_REMOVED lines=35> */
[----:B------:R-:W-:-:S03]  /*11e60*/  ULDC.64 UR4, c[0x0][0xba8] ;  /* 0x0002ea0000047ab9 */ /* 0x000fc60000000a00 */
[----:B------:R-:W-:Y:S01]  /*11e70*/  IMAD.IADD R3, R3, 0x1, R5 ;  /* 0x0000000103037824 */ /* 0x000fe200078e0205 */
[----:B------:R-:W-:-:S04]  /*11e80*/  LEA R4, P0, R2, UR4, 0x2 ;  /* 0x0000000402047c11 */ /* 0x000fc8000f8010ff */
[----:B------:R-:W-:Y:S01]  /*11e90*/  LEA.HI.X R5, R2, UR5, R3, 0x2, P0 ;  /* 0x0000000502057c11 */ /* 0x000fe200080f1403 */
[----:B------:R-:W-:-:S05]  /*11ea0*/  IMAD.MOV.U32 R3, RZ, RZ, -0x800000 ;  /* 0xff800000ff037424 */ /* 0x000fca00078e00ff */
[----:B------:R0:W-:Y:S01]  /*11eb0*/  STG.E desc[UR50][R4.64], R3 ;  /* 0x0000000304007986 */ /* 0x0001e2000c101932 */
[----:B------:R-:W-:Y:S05]  /*11ec0*/  BRA `(.L_x_819) ;  /* 0x0000004800787947 */ /* 0x000fea0003800000 */
.L_x_817:
        /* <DEDUP_REMOVED lines=18> */
.L_x_909:
[----:B------:R-:W-:Y:S01]  /*11ff0*/  ULDC UR7, c[0x0][0xc50] ;  /* 0x0003140000077ab9 */ /* 0x000fe20000000800 */
[----:B------:R-:W-:Y:S01]  /*12000*/  UMOV UR39, UR6 ;  /* 0x0000000600277c82 */ /* 0x000fe20008000000 */
[----:B------:R-:W-:-:S11]  /*12010*/  UISETP.NE.AND UP0, UPT, UR7, 0x1, UPT ;  /* 0x000000010700788c */ /* 0x000fd6000bf05270 */
[----:B------:R-:W-:Y:S01]  /*12020*/  @UP0 ULDC UR4, c[0x0][0xc54] ;  /* 0x0003150000040ab9 */ /* 0x000fe20000000800 */
[----:B------:R-:W-:Y:S01]  /*12030*/  @UP0 ULDC UR8, c[0x0][0xc58] ;  /* 0x0003160000080ab9 */ /* 0x000fe20000000800 */
[----:B------:R-:W-:-:S04]  /*12040*/  UIMAD.WIDE.U32 UR4, UR6, UR4, URZ ;  /* 0x00000004060472a5 */ /* 0x000fc8000f8e003f */
[----:B------:R-:W-:-:S12]  /*12050*/  @UP0 USHF.R.U32.HI UR39, URZ, UR8, UR5 ;  /* 0x000000083f270299 */ /* 0x000fd80008011605 */
.L_x_910:
        /* <DEDUP_REMOVED lines=8> */
[----:B------:R-:W-:Y:S01]  /*120e0*/  IMAD.MOV.U32 R16, RZ, RZ, RZ ;  /* 0x000000ffff107224 */ /* 0x000fe200078e00ff */
[----:B------:R-:W-:Y:S01]  /*120f0*/  ULDC UR4, c[0x0][0x448] ;  /* 0x0001120000047ab9 */ /* 0x000fe20000000800 */
[----:B------:R-:W-:Y:S01]  /*12100*/  ULDC UR6, c[0x0][0x2f0] ;  /* 0x0000bc0000067ab9 */ /* 0x000fe20000000800 */
[----:B------:R-:W-:Y:S01]  /*12110*/  ULDC UR10, c[0x0][0x288] ;  /* 0x0000a200000a7ab9 */ /* 0x000fe20000000800 */
[----:B0-----:R-:W-:-:S04]  /*12120*/  ISETP.NE.U32.AND P0, PT, R2, RZ, PT ;  /* 0x000000ff0200720c */ /* 0x001fc80003f05070 */
[----:B------:R-:W-:-:S13]  /*12130*/  ISETP.NE.AND.EX P0, PT, R3, RZ, PT, P0 ;  /* 0x000000ff0300720c */ /* 0x000fda0003f05300 */
[----:B------:R-:W0:Y:S02]  /*12140*/  @P0 LDC.64 R2, c[0x0][0xa28] ;  /* 0x00028a00ff020b82 */ /* 0x000e240000000a00 */
[----:B0-----:R-:W-:-:S05]  /*12150*/  @P0 IMAD.WIDE R2, R25, 0x4, R2 ;  /* 0x0000000419020825 */ /* 0x001fca00078e0202 */
[----:B------:R0:W5:Y:S01]  /*12160*/  @P0 LDG.E R16, desc[UR50][R2.64] ;  /* 0x0000003202100981 */ /* 0x000162000c1e1900 */
[----:B------:R-:W1:Y:S01]  /*12170*/  S2UR UR41, SR_CTAID.X ;  /* 0x00000000002979c3 */ /* 0x000e620000002500 */
[----:B------:R-:W-:-:S03]  /*12180*/  UISETP.NE.AND UP1, UPT, UR4, 0x1, UPT ;  /* 0x000000010400788c */ /* 0x000fc6000bf25270 */
[----:B------:R-:W-:Y:S01]  /*12190*/  ULDC.64 UR4, c[0x0][0x418] ;  /* 0x0001060000047ab9 */ /* 0x000fe20000000a00 */
[----:B------:R-:W-:Y:S02]  /*121a0*/  UP2UR UR48, UPR, URZ, 0x2 ;  /* 0x000000023f307883 */ /* 0x000fe40008000000 */
[----:B------:R-:W-:-:S03]  /*121b0*/  UISETP.NE.U32.AND UP0, UPT, UR4, URZ, UPT ;  /* 0x0000003f0400728c */ /* 0x000fc6000bf05070 */
[----:B------:R-:W-:Y:S01]  /*121c0*/  ULDC UR4, c[0x0][0x424] ;  /* 0x0001090000047ab9 */ /* 0x000fe20000000800 */
[----:B------:R-:W-:Y:S01]  /*121d0*/  UISETP.NE.AND.EX UP0, UPT, UR5, URZ, UPT, UP0 ;  /* 0x0000003f0500728c */ /* 0x000fe2000bf05300 */
[----:B------:R-:W-:Y:S02]  /*121e0*/  @UP1 ULDC UR9, c[0x0][0x450] ;  /* 0x0001140000091ab9 */ /* 0x000fe40000000800 */
[----:B------:R-:W-:Y:S01]  /*121f0*/  @UP1 ULDC UR5, c[0x0][0x44c] ;  /* 0x0001130000051ab9 */ /* 0x000fe20000000800 */
[----:B------:R-:W-:-:S04]  /*12200*/  USEL UR36, UR4, 0x1, UP0 ;  /* 0x0000000104247887 */ /* 0x000fc80008000000 */
[----:B------:R-:W-:Y:S02]  /*12210*/  UIMAD UR7, UR36, UR6, 0x9f ;  /* 0x0000009f240774a4 */ /* 0x000fe4000f8e0206 */
[----:B------:R-:W-:Y:S02]  /*12220*/  UIMAD UR36, UR36, UR6, URZ ;  /* 0x00000006242472a4 */ /* 0x000fe4000f8e023f */
[----:B------:R-:W-:Y:S02]  /*12230*/  UIMAD.WIDE UR6, UR7, 0x66666667, URZ ;  /* 0x66666667070678a5 */ /* 0x000fe4000f8e023f */
[----:B-1----:R-:W-:Y:S02]  /*12240*/  UIMAD UR41, UR41, 0xc0, URZ ;  /* 0x000000c0292978a4 */ /* 0x002fe4000f8e023f */
[----:B------:R-:W-:Y:S02]  /*12250*/  USHF.R.U32.HI UR42, URZ, 0x1f, UR7 ;  /* 0x0000001f3f2a7899 */ /* 0x000fe40008011607 */
[----:B------:R-:W-:-:S02]  /*12260*/  UIADD3 UR8, UR41, 0xbf, URZ ;  /* 0x000000bf29087890 */ /* 0x000fc4000fffe03f */
[----:B------:R-:W-:Y:S02]  /*12270*/  ULEA.HI.SX32 UR42, UR7, UR42, 0x1a ;  /* 0x0000002a072a7291 */ /* 0x000fe4000f8fd23f */
[----:B------:R-:W-:-:S04]  /*12280*/  UIMAD.WIDE.U32 UR4, UR8, UR5, URZ ;  /* 0x00000005080472a5 */ /* 0x000fc8000f8e003f */
[----:B------:R-:W-:Y:S02]  /*12290*/  @UP1 USHF.R.U32.HI UR8, URZ, UR9, UR5 ;  /* 0x000000093f081299 */ /* 0x000fe40008011605 */
[----:B------:R-:W-:Y:S01]  /*122a0*/  UIADD3 UR9, UR36, 0x1, -UR10 ;  /* 0x0000000124097890 */ /* 0x000fe2000fffe80a */
[----:B------:R-:W-:Y:S02]  /*122b0*/  ULDC.64 UR4, c[0x0][0x9e0] ;  /* 0x0002780000047ab9 */ /* 0x000fe40000000a00 */
[----:B------:R-:W-:Y:S02]  /*122c0*/  UISETP.GE.AND UP0, UPT, UR5, 0x1, UPT ;  /* 0x000000010500788c */ /* 0x000fe4000bf06270 */
[----:B------:R-:W-:-:S04]  /*122d0*/  UIADD3 UR9, UR9, UR8, URZ ;  /* 0x0000000809097290 */ /* 0x000fc8000fffe03f */
[----:B------:R-:W-:Y:S01]  /*122e0*/  PLOP3.LUT P1, PT, PT, PT, UP0, 0x80, 0x0 ;  /* 0x000000000000781c */ /* 0x000fe20003f2f008 */
[----:B------:R-:W-:-:S12]  /*122f0*/  UIADD3 UR4, UR9, UR4, URZ ;  /* 0x0000000409047290 */ /* 0x000fd8000fffe03f */
[----:B0-----:R-:W-:Y:S05]  /*12300*/  @!P1 BRA `(.L_x_912) ;  /* 0x0000000000449947 */ /* 0x001fea0003800000 */
        /* <DEDUP_REMOVED lines=10> */
.L_x_913:
[----:B------:R-:W-:-:S11]  /*123b0*/  UISETP.NE.AND UP0, UPT, UR5, 0x1, UPT ;  /* 0x000000010500788c */ /* 0x000fd6000bf05270 */
[----:B------:R-:W-:Y:S02]  /*123c0*/  @UP0 ULDC.64 UR12, c[0x0][0x9e8] ;  /* 0x00027a00000c0ab9 */ /* 0x000fe40000000a00 */
[----:B------:R-:W-:-:S04]  /*123d0*/  UIMAD.WIDE.U32 UR6, UR8, UR12, URZ ;  /* 0x0000000c080672a5 */ /* 0x000fc8000f8e003f */
[----:B------:R-:W-:-:S12]  /*123e0*/  @UP0 USHF.R.U32.HI UR8, URZ, UR13, UR7 ;  /* 0x0000000d3f080299 */ /* 0x000fd80008011607 */
.L_x_914:
[----:B------:R-:W-:-:S04]  /*123f0*/  UIMAD UR8, UR8, UR5, UR5 ;  /* 0x00000005080872a4 */ /* 0x000fc8000f8e0205 */
[----:B------:R-:W-:-:S04]  /*12400*/  UISETP.LT.AND UP0, UPT, UR4, UR8, UPT ;  /* 0x000000080400728c */ /* 0x000fc8000bf01270 */
[----:B------:R-:W-:-:S12]  /*12410*/  USEL UR4, UR4, UR8, UP0 ;  /* 0x0000000804047287 */ /* 0x000fd80008000000 */
.L_x_912:
[----:B------:R-:W-:Y:S02]  /*12420*/  UISETP.NE.AND UP0, UPT, UR48, URZ, UPT ;  /* 0x0000003f3000728c */ /* 0x000fe4000bf05270 */
[----:B------:R-:W-:-:S03]  /*12430*/  UIADD3 UR6, UR4, 0x9f, URZ ;  /* 0x0000009f04067890 */ /* 0x000fc6000fffe03f */
[----:B------:R-:W-:Y:S01]  /*12440*/  UMOV UR4, UR41 ;  /* 0x0000002900047c82 */ /* 0x000fe20008000000 */
[----:B------:R-:W-:-:S04]  /*12450*/  UIMAD.WIDE UR6, UR6, 0x66666667, URZ ;  /* 0x66666667060678a5 */ /* 0x000fc8000f8e023f */
[----:B------:R-:W-:Y:S01]  /*12460*/  USHF.R.U32.HI UR43, URZ, 0x1f, UR7 ;  /* 0x0000001f3f2b7899 */ /* 0x000fe20008011607 */
[----:B------:R-:W-:Y:S02]  /*12470*/  @UP0 ULDC UR8, c[0x0][0x44c] ;  /* 0x0001130000080ab9 */ /* 0x000fe40000000800 */
[----:B------:R-:W-:Y:S01]  /*12480*/  @UP0 ULDC UR6, c[0x0][0x450] ;  /* 0x0001140000060ab9 */ /* 0x000fe20000000800 */
[----:B------:R-:W-:Y:S02]  /*12490*/  UIMAD.WIDE.U32 UR8, UR41, UR8, URZ ;  /* 0x00000008290872a5 */ /* 0x000fe4000f8e003f */
[----:B------:R-:W-:Y:S02]  /*124a0*/  ULEA.HI.SX32 UR43, UR7, UR43, 0x1a ;  /* 0x0000002b072b7291 */ /* 0x000fe4000f8fd23f */
[----:B------:R-:W-:Y:S02]  /*124b0*/  @UP0 USHF.R.U32.HI UR4, URZ, UR6, UR9 ;  /* 0x000000063f040299 */ /* 0x000fe40008011609 */
[----:B------:R-:W-:-:S02]  /*124c0*/  UISETP.LT.AND UP0, UPT, UR42, UR43, UPT ;  /* 0x0000002b2a00728c */ /* 0x000fc4000bf01270 */
[----:B------:R-:W-:Y:S01]  /*124d0*/  UIADD3 UR4, UR4, -UR10, UR36 ;  /* 0x8000000a04047290 */ /* 0x000fe2000fffe024 */
[----:B------:R-:W-:Y:S01]  /*124e0*/  ULDC UR8, c[0x0][0x9dc] ;  /* 0x0002770000087ab9 */ /* 0x000fe20000000800 */
[----:B------:R-:W-:Y:S02]  /*124f0*/  USEL UR12, UR42, UR43, UP0 ;  /* 0x0000002b2a0c7287 */ /* 0x000fe40008000000 */
[----:B------:R-:W-:Y:S01]  /*12500*/  UIADD3 UR8, UR4, -UR8, URZ ;  /* 0x8000000804087290 */ /* 0x000fe2000fffe03f */
[----:B------:R-:W-:Y:S11]  /*12510*/  @!P1 BRA `(.L_x_915) ;  /* 0x0000000000449947 */ /* 0x000ff60003800000 */
        /* <DEDUP_REMOVED lines=10> */
.L_x_916:
[----:B------:R-:W-:-:S11]  /*125c0*/  UISETP.NE.AND UP0, UPT, UR5, 0x1, UPT ;  /* 0x000000010500788c */ /* 0x000fd6000bf05270 */
[----:B------:R-:W-:Y:S02]  /*125d0*/  @UP0 ULDC.64 UR10, c[0x0][0x9e8] ;  /* 0x00027a00000a0ab9 */ /* 0x000fe40000000a00 */
[----:B------:R-:W-:-:S04]  /*125e0*/  UIMAD.WIDE.U32 UR6, UR4, UR10, URZ ;  /* 0x0000000a040672a5 */ /* 0x000fc8000f8e003f */
[----:B------:R-:W-:-:S12]  /*125f0*/  @UP0 USHF.R.U32.HI UR4, URZ, UR11, UR7 ;  /* 0x0000000b3f040299 */ /* 0x000fd80008011607 */
.L_x_917:
[----:B------:R-:W-:-:S04]  /*12600*/  UIMAD UR4, UR4, UR5, URZ ;  /* 0x00000005040472a4 */ /* 0x000fc8000f8e023f */
[----:B------:R-:W-:-:S04]  /*12610*/  UISETP.LT.AND UP0, UPT, UR8, UR4, UPT ;  /* 0x000000040800728c */ /* 0x000fc8000bf01270 */
[----:B------:R-:W-:-:S12]  /*12620*/  USEL UR8, UR8, UR4, !UP0 ;  /* 0x0000000408087287 */ /* 0x000fd8000c000000 */
.L_x_915:
        /* <DEDUP_REMOVED lines=8> */
[----:B------:R-:W-:Y:S02]  /*126b0*/  UISETP.NE.AND UP0, UPT, UR9, URZ, UPT ;  /* 0x0000003f0900728c */ /* 0x000fe4000bf05270 */
[----:B------:R-:W-:-:S06]  /*126c0*/  UISETP.GT.AND UP1, UPT, UR12, UR44, UPT ;  /* 0x0000002c0c00728c */ /* 0x000fcc000bf24270 */
[----:B------:R-:W-:-:S03]  /*126d0*/  PLOP3.LUT P0, PT, PT, PT, UP1, 0x80, 0x0 ;  /* 0x000000000000781c */ /* 0x000fc60003f0f018 */
[----:B------:R-:W-:-:S10]  /*126e0*/  @!UP0 ULDC UR9, c[0x0][0x9f0] ;  /* 0x00027c0000098ab9 */ /* 0x000fd40000000800 */
[----:B------:R-:W-:Y:S05]  /*126f0*/  @!P0 BRA `(.L_x_918) ;  /* 0x00000000007c8947 */ /* 0x000fea0003800000 */
[----:B------:R-:W-:Y:S01]  /*12700*/  IABS R0, UR9 ;  /* 0x0000000900007c13 */ /* 0x000fe20008000000 */
[----:B------:R-:W-:Y:S02]  /*12710*/  UIADD3 UR4, UR9, -0x1, UR12 ;  /* 0xffffffff09047890 */ /* 0x000fe4000fffe00c */
[----:B------:R-:W-:Y:S02]  /*12720*/  IABS R4, UR9 ;  /* 0x0000000900047c13 */ /* 0x000fe40008000000 */
[----:B------:R-:W-:Y:S01]  /*12730*/  R2UR UR10, R0 ;  /* 0x00000000000a72ca */ /* 0x000fe200000e0000 */
[----:B------:R-:W-:-:S03]  /*12740*/  UIADD3 UR6, -UR44, UR4, URZ ;  /* 0x000000042c067290 */ /* 0x000fc6000fffe13f */
[----:B------:R-:W-:-:S03]  /*12750*/  UMOV UR4, URZ ;  /* 0x0000003f00047c82 */ /* 0x000fc60008000000 */
[----:B------:R-:W-:Y:S01]  /*12760*/  IABS R3, UR6 ;  /* 0x0000000600037c13 */ /* 0x000fe20008000000 */
[----:B------:R-:W-:-:S03]  /*12770*/  ULOP3.LUT UR6, UR6, UR9, URZ, 0x3c, !UPT ;  /* 0x0000000906067292 */ /* 0x000fc6000f8e3c3f */
[----:B------:R-:W-:Y:S02]  /*12780*/  R2UR UR8, R3 ;  /* 0x00000000030872ca */ /* 0x000fe400000e0000 */
[----:B------:R-:W0:Y:S08]  /*12790*/  I2F.RP R0, UR10 ;  /* 0x0000000a00007d06 */ /* 0x000e300008209400 */
[----:B0-----:R-:W0:Y:S02]  /*127a0*/  MUFU.RCP R0, R0 ;  /* 0x0000000000007308 */ /* 0x001e240000001000 */
[----:B0-----:R-:W-:-:S02]  /*127b0*/  VIADD R2, R0, 0xffffffe ;  /* 0x0ffffffe00027836 */ /* 0x001fc40000000000 */
        /* <DEDUP_REMOVED lines=19> */
.L_x_918:
[----:B------:R-:W-:Y:S02]  /*128f0*/  UIMAD UR49, UR45, UR38, UR44 ;  /* 0x000000262d3172a4 */ /* 0x000fe4000f8e022c */
[----:B------:R-:W-:Y:S02]  /*12900*/  IMAD.U32 R3, RZ, RZ, UR38 ;  /* 0x00000026ff037e24 */ /* 0x000fe4000f8e00ff */
[----:B------:R-:W-:Y:S02]  /*12910*/  IMAD.MOV.U32 R28, RZ, RZ, 0x1 ;  /* 0x00000001ff1c7424 */ /* 0x000fe400078e00ff */
        /* <DEDUP_REMOVED lines=31> */
[----:B0----5:R-:W-:Y:S05]  /*12b10*/  CALL.ABS.NOINC R2 ;  /* 0x0000000002007343 */ /* 0x021fea0003c00000 */
.L_x_919:
[----:B------:R-:W-:-:S06]  /*12b20*/  UIADD3 UR4, UR46, 0x5200, URZ ;  /* 0x000052002e047890 */ /* 0x000fcc000fffe03f */
[----:B------:R-:W-:-:S05]  /*12b30*/  IMAD.U32 R18, RZ, RZ, UR4 ;  /* 0x00000004ff127e24 */ /* 0x000fca000f8e00ff */
[----:B------:R-:W-:-:S13]  /*12b40*/  LOP3.LUT P0, RZ, R18, 0x1bf, RZ, 0xc0, !PT ;  /* 0x000001bf12ff7812 */ /* 0x000fda000780c0ff */
        /* <DEDUP_REMOVED lines=17> */
.L_x_920:
        /* <DEDUP_REMOVED lines=20> */
.L_x_921:
        /* <DEDUP_REMOVED lines=18> */
.L_x_922:
[----:B------:R-:W0:Y:S01]  /*12ec0*/  LDC.64 R2, c[0x0][0x9f8] ;  /* 0x00027e00ff027b82 */ /* 0x000e220000000a00 */
[----:B------:R-:W-:-:S07]  /*12ed0*/  IMAD.MOV.U32 R29, RZ, RZ, R25 ;  /* 0x000000ffff1d7224 */ /* 0x000fce00078e0019 */
[----:B------:R-:W1:Y:S01]  /*12ee0*/  LDC R21, c[0x0][0x430] ;  /* 0x00010c00ff157b82 */ /* 0x000e620000000800 */
[----:B0-----:R-:W-:-:S04]  /*12ef0*/  ISETP.NE.U32.AND P0, PT, R2, RZ, PT ;  /* 0x000000ff0200720c */ /* 0x001fc80003f05070 */
[----:B------:R-:W-:-:S13]  /*12f00*/  ISETP.NE.AND.EX P0, PT, R3, RZ, PT, P0 ;  /* 0x000000ff0300720c */ /* 0x000fda0003f05300 */
[----:B------:R-:W0:Y:S02]  /*12f10*/  @P0 LDC.64 R2, c[0x0][0x9f8] ;  /* 0x00027e00ff020b82 */ /* 0x000e240000000a00 */
[----:B0-----:R-:W-:-:S05]  /*12f20*/  @P0 IMAD.WIDE R2, R25, 0x4, R2 ;  /* 0x0000000419020825 */ /* 0x001fca00078e0202 */
[----:B------:R0:W5:Y:S01]  /*12f30*/  @P0 LDG.E R29, desc[UR50][R2.64] ;  /* 0x00000032021d0981 */ /* 0x000162000c1e1900 */
[----:B------:R-:W-:Y:S01]  /*12f40*/  UMOV UR4, 0xffffffff ;  /* 0xffffffff00047882 */ /* 0x000fe20000000000 */
[C---:B------:R-:W-:Y:S01]  /*12f50*/  LOP3.LUT R18, R17.reuse, 0x7f, RZ, 0xc0, !PT ;  /* 0x0000007f11127812 */ /* 0x040fe200078ec0ff */
[----:B------:R-:W-:-:S03]  /*12f60*/  IMAD.SHL.U32 R10, R17, 0x20, RZ ;  /* 0x00000020110a7824 */ /* 0x000fc600078e00ff */
[----:B------:R-:W-:Y:S01]  /*12f70*/  SHF.R.U32.HI R24, RZ, 0x2, R18 ;  /* 0x00000002ff187819 */ /* 0x000fe20000011612 */
[----:B-1----:R-:W-:Y:S06]  /*12f80*/  BRA.DIV UR4, `(.L_x_923) ;  /* 0x0000003e04287947 */ /* 0x002fec000b800000 */
.L_x_975:
[----:B------:R-:W-:Y:S01]  /*12f90*/  UMOV UR4, 0xa0 ;  /* 0x000000a000047882 */ /* 0x000fe20000000000 */
[----:B------:R-:W-:Y:S01]  /*12fa0*/  LOP3.LUT R23, R24, 0x60, R10, 0xf8, !PT ;  /* 0x0000006018177812 */ /* 0x000fe200078ef80a */
[----:B------:R-:W-:Y:S01]  /*12fb0*/  UIMAD UR4, UR52, UR4, -0xa0 ;  /* 0xffffff60340474a4 */ /* 0x000fe2000f8e0204 */
[----:B------:R-:W-:Y:S02]  /*12fc0*/  ISETP.NE.AND P3, PT, R21, 0x1, PT ;  /* 0x000000011500780c */ /* 0x000fe40003f65270 */
[C---:B------:R-:W-:Y:S02]  /*12fd0*/  LOP3.LUT R19, R23.reuse, 0x80, RZ, 0xfc, !PT ;  /* 0x0000008017137812 */ /* 0x040fe400078efcff */
[----:B-----5:R-:W-:Y:S01]  /*12fe0*/  SHF.R.S32.HI R8, RZ, 0x1f, R29 ;  /* 0x0000001fff087819 */ /* 0x020fe2000001141d */
[----:B------:R-:W-:Y:S01]  /*12ff0*/  VIADD R9, R23, UR4 ;  /* 0x0000000417097c36 */ /* 0x000fe20008000000 */
[----:B------:R-:W-:Y:S01]  /*13000*/  LOP3.LUT R0, R0, 0xfffffff7, RZ, 0xc0, !PT ;  /* 0xfffffff700007812 */ /* 0x000fe200078ec0ff */
[----:B------:R-:W-:-:S02]  /*13010*/  VIADD R15, R19, UR4 ;  /* 0x00000004130f7c36 */ /* 0x000fc40008000000 */
[----:B------:R1:W-:Y:S01]  /*13020*/  STL [R1+0xc], R8 ;  /* 0x00000c0801007387 */ /* 0x0003e20000100800 */
[C---:B------:R-:W-:Y:S01]  /*13030*/  ISETP.GE.AND P1, PT, R9.reuse, UR36, PT ;  /* 0x0000002409007c0c */ /* 0x040fe2000bf26270 */
[--C-:B------:R-:W-:Y:S01]  /*13040*/  IMAD.IADD R9, R9, 0x1, R16.reuse ;  /* 0x0000000109097824 */ /* 0x100fe200078e0210 */
[C---:B------:R-:W-:Y:S01]  /*13050*/  ISETP.GE.AND P0, PT, R15.reuse, UR36, PT ;  /* 0x000000240f007c0c */ /* 0x040fe2000bf06270 */
[----:B0-----:R-:W0:Y:S01]  /*13060*/  @P3 LDC R2, c[0x0][0x434] ;  /* 0x00010d00ff023b82 */ /* 0x001e220000000800 */
[----:B------:R-:W-:-:S07]  /*13070*/  IMAD.IADD R14, R15, 0x1, R16 ;  /* 0x000000010f0e7824 */ /* 0x000fce00078e0210 */
[----:B------:R-:W2:Y:S01]  /*13080*/  @P3 LDC R3, c[0x0][0x438] ;  /* 0x00010e00ff033b82 */ /* 0x000ea20000000800 */
[----:B------:R-:W-:Y:S01]  /*13090*/  IMAD.MOV.U32 R11, RZ, RZ, R9 ;  /* 0x000000ffff0b7224 */ /* 0x000fe200078e0009 */
[----:B------:R-:W-:Y:S01]  /*130a0*/  ISETP.GT.U32.OR P0, PT, R19, 0x9f, P0 ;  /* 0x0000009f1300780c */ /* 0x000fe20000704470 */
[----:B------:R-:W-:-:S05]  /*130b0*/  IMAD.MOV.U32 R15, RZ, RZ, R14 ;  /* 0x000000ffff0f7224 */ /* 0x000fca00078e000e */
[----:B------:R-:W3:Y:S08]  /*130c0*/  @P3 LDC R7, c[0x0][0x434] ;  /* 0x00010d00ff073b82 */ /* 0x000ef00000000800 */
[----:B------:R-:W4:Y:S01]  /*130d0*/  @P3 LDC R6, c[0x0][0x438] ;  /* 0x00010e00ff063b82 */ /* 0x000f220000000800 */
[----:B0-----:R-:W-:Y:S01]  /*130e0*/  @P3 IMAD.HI.U32 R2, R9, R2, RZ ;  /* 0x0000000209023227 */ /* 0x001fe200078e00ff */
[----:B------:R-:W-:Y:S01]  /*130f0*/  ULOP3.LUT UR4, UR40, 0x2, URZ, 0xfc, !UPT ;  /* 0x0000000228047892 */ /* 0x000fe2000f8efc3f */
[----:B------:R-:W-:Y:S01]  /*13100*/  @P3 LOP3.LUT R0, R0, 0x8, RZ, 0xfc, !PT ;  /* 0x0000000800003812 */ /* 0x000fe200078efcff */
[----:B------:R-:W-:Y:S04]  /*13110*/  STL [R1+0x10], R19 ;  /* 0x0000101301007387 */ /* 0x000fe80000100800 */
[----:B------:R-:W0:Y:S01]  /*13120*/  @!P1 LDC.64 R4, c[0x0][0x428] ;  /* 0x00010a00ff049b82 */ /* 0x000e220000000a00 */
[----:B--2---:R-:W-:-:S04]  /*13130*/  @P3 SHF.R.U32.HI R11, RZ, R3, R2 ;  /* 0x00000003ff0b3219 */ /* 0x004fc80000011602 */
[----:B------:R-:W-:Y:S01]  /*13140*/  @!P1 SHF.R.S32.HI R3, RZ, 0x1f, R11 ;  /* 0x0000001fff039819 */ /* 0x000fe2000001140b */
[----:B---3--:R-:W-:-:S05]  /*13150*/  @P3 IMAD.HI.U32 R7, R14, R7, RZ ;  /* 0x000000070e073227 */ /* 0x008fca00078e00ff */
[----:B----4-:R-:W-:Y:S02]  /*13160*/  @P3 SHF.R.U32.HI R15, RZ, R6, R7 ;  /* 0x00000006ff0f3219 */ /* 0x010fe40000011607 */
[----:B------:R-:W2:Y:S01]  /*13170*/  @!P0 LDC.64 R6, c[0x0][0x418] ;  /* 0x00010600ff068b82 */ /* 0x000ea20000000a00 */
[----:B0-----:R-:W-:-:S04]  /*13180*/  @!P1 IMAD R2, R8, R4, RZ ;  /* 0x0000000408029224 */ /* 0x001fc800078e02ff */
[----:B------:R-:W-:Y:S02]  /*13190*/  @!P1 IMAD R13, R29, R5, R2 ;  /* 0x000000051d0d9224 */ /* 0x000fe400078e0202 */
[----:B------:R-:W-:-:S04]  /*131a0*/  @!P1 IMAD.MOV.U32 R2, RZ, RZ, R11 ;  /* 0x000000ffff029224 */ /* 0x000fc800078e000b */
[----:B------:R-:W-:Y:S02]  /*131b0*/  @!P1 IMAD.WIDE.U32 R2, R29, R4, R2 ;  /* 0x000000041d029225 */ /* 0x000fe400078e0002 */
[----:B------:R-:W0:Y:S02]  /*131c0*/  @!P1 LDC.64 R4, c[0x0][0x418] ;  /* 0x00010600ff049b82 */ /* 0x000e240000000a00 */
[----:B------:R-:W-:-:S06]  /*131d0*/  @!P1 IMAD.IADD R3, R3, 0x1, R13 ;  /* 0x0000000103039824 */ /* 0x000fcc00078e020d */
[----:B------:R-:W3:Y:S01]  /*131e0*/  @!P0 LDC.64 R12, c[0x0][0x428] ;  /* 0x00010a00ff0c8b82 */ /* 0x000ee20000000a00 */
[----:B0-----:R-:W-:-:S04]  /*131f0*/  @!P1 LEA R4, P2, R2, R4, 0x2 ;  /* 0x0000000402049211 */ /* 0x001fc800078410ff */
[----:B------:R-:W-:Y:S02]  /*13200*/  @!P1 LEA.HI.X R5, R2, R5, R3, 0x2, P2 ;  /* 0x0000000502059211 */ /* 0x000fe400010f1403 */
[--C-:B------:R-:W-:Y:S01]  /*13210*/  @!P0 SHF.R.S32.HI R3, RZ, 0x1f, R15.reuse ;  /* 0x0000001fff038819 */ /* 0x100fe2000001140f */
[-C--:B---3--:R-:W-:Y:S02]  /*13220*/  @!P0 IMAD R2, R8, R12.reuse, RZ ;  /* 0x0000000c08028224 */ /* 0x088fe400078e02ff */
[----:B-1----:R-:W-:Y:S02]  /*13230*/  IMAD.MOV.U32 R8, RZ, RZ, RZ ;  /* 0x000000ffff087224 */ /* 0x002fe400078e00ff */
[C---:B------:R-:W-:Y:S02]  /*13240*/  @!P0 IMAD R13, R29.reuse, R13, R2 ;  /* 0x0000000d1d0d8224 */ /* 0x040fe400078e0202 */
[----:B------:R-:W-:Y:S02]  /*13250*/  @!P0 IMAD.MOV.U32 R2, RZ, RZ, R15 ;  /* 0x000000ffff028224 */ /* 0x000fe400078e000f */
[----:B------:R0:W5:Y:S02]  /*13260*/  @!P1 LDG.E R8, desc[UR50][R4.64] ;  /* 0x0000003204089981 */ /* 0x000164000c1e1900 */
[----:B------:R-:W-:-:S04]  /*13270*/  @!P0 IMAD.WIDE.U32 R2, R29, R12, R2 ;  /* 0x0000000c1d028225 */ /* 0x000fc800078e0002 */
[----:B------:R-:W-:Y:S01]  /*13280*/  @!P0 IMAD.IADD R3, R13, 0x1, R3 ;  /* 0x000000010d038824 */ /* 0x000fe200078e0203 */
[----:B--2---:R-:W-:-:S04]  /*13290*/  @!P0 LEA R6, P2, R2, R6, 0x2 ;  /* 0x0000000602068211 */ /* 0x004fc800078410ff */
[----:B------:R-:W-:Y:S01]  /*132a0*/  @!P0 LEA.HI.X R7, R2, R7, R3, 0x2, P2 ;  /* 0x0000000702078211 */ /* 0x000fe200010f1403 */
[----:B------:R-:W-:Y:S01]  /*132b0*/  IMAD.SHL.U32 R2, R17, 0x40, RZ ;  /* 0x0000004011027824 */ /* 0x000fe200078e00ff */
[----:B------:R-:W-:-:S04]  /*132c0*/  SHF.R.U32.HI R12, RZ, 0x1, R17 ;  /* 0x00000001ff0c7819 */ /* 0x000fc80000011611 */
[----:B------:R-:W-:Y:S01]  /*132d0*/  LOP3.LUT R3, R2, 0x180, RZ, 0xc0, !PT ;  /* 0x0000018002037812 */ /* 0x000fe200078ec0ff */
[----:B0-----:R-:W-:-:S03]  /*132e0*/  IMAD.MOV.U32 R4, RZ, RZ, RZ ;  /* 0x000000ffff047224 */ /* 0x001fc600078e00ff */
[----:B------:R-:W-:Y:S01]  /*132f0*/  LOP3.LUT R3, R3, 0x30, R12, 0xf8, !PT ;  /* 0x0000003003037812 */ /* 0x000fe200078ef80c */
[----:B------:R-:W-:Y:S02]  /*13300*/  IMAD.SHL.U32 R12, R17, 0x8, RZ ;  /* 0x00000008110c7824 */ /* 0x000fe400078e00ff */
[----:B------:R0:W5:Y:S03]  /*13310*/  @!P0 LDG.E R4, desc[UR50][R6.64] ;  /* 0x0000003206048981 */ /* 0x000166000c1e1900 */
[----:B------:R-:W-:Y:S02]  /*13320*/  LOP3.LUT R3, R3, 0x30, R12, 0x78, !PT ;  /* 0x0000003003037812 */ /* 0x000fe400078e780c */
[----:B------:R-:W-:Y:S02]  /*13330*/  ISETP.GT.U32.AND P0, PT, R19, 0x9f, PT ;  /* 0x0000009f1300780c */ /* 0x000fe40003f04070 */
[----:B0-----:R-:W-:Y:S01]  /*13340*/  LOP3.LUT R6, R3, 0x640, R2, 0xf8, !PT ;  /* 0x0000064003067812 */ /* 0x001fe200078ef802 */
[----:B------:R-:W-:Y:S01]  /*13350*/  IMAD.SHL.U32 R3, R18, 0x10, RZ ;  /* 0x0000001012037824 */ /* 0x000fe200078e00ff */
[----:B------:R-:W-:Y:S01]  /*13360*/  LOP3.LUT R2, R10, 0x80, RZ, 0xc0, !PT ;  /* 0x000000800a027812 */ /* 0x000fe200078ec0ff */
[----:B------:R-:W-:-:S03]  /*13370*/  IMAD.SHL.U32 R7, R17, 0x4, RZ ;  /* 0x0000000411077824 */ /* 0x000fc600078e00ff */
[----:B------:R-:W-:Y:S01]  /*13380*/  LOP3.LUT R2, R2, 0x10, R17, 0xf8, !PT ;  /* 0x0000001002027812 */ /* 0x000fe200078ef811 */
[----:B------:R0:W-:Y:S01]  /*13390*/  STL [R1+0x18], R6 ;  /* 0x0000180601007387 */ /* 0x0001e20000100800 */
[----:B------:R-:W-:Y:S02]  /*133a0*/  LOP3.LUT R3, R3, 0x600, RZ, 0xc0, !PT ;  /* 0x0000060003037812 */ /* 0x000fe400078ec0ff */
[----:B------:R-:W-:Y:S02]  /*133b0*/  LOP3.LUT R0, R0, 0xfffffffd, RZ, 0xc0, !PT ;  /* 0xfffffffd00007812 */ /* 0x000fe400078ec0ff */
[----:B------:R-:W-:Y:S02]  /*133c0*/  LOP3.LUT R2, R2, 0x10, R7, 0x78, !PT ;  /* 0x0000001002027812 */ /* 0x000fe400078e7807 */
[----:B------:R-:W-:Y:S01]  /*133d0*/  LOP3.LUT R7, R3, 0x60, R10, 0xf8, !PT ;  /* 0x0000006003077812 */ /* 0x000fe200078ef80a */
[----:B0-----:R-:W-:Y:S01]  /*133e0*/  IMAD.U32 R6, RZ, RZ, UR4 ;  /* 0x00000004ff067e24 */ /* 0x001fe2000f8e00ff */
[----:B------:R-:W-:-:S02]  /*133f0*/  @P0 LOP3.LUT R0, R0, 0x2, RZ, 0xfc, !PT ;  /* 0x0000000200000812 */ /* 0x000fc400078efcff */
[----:B------:R-:W-:Y:S02]  /*13400*/  LOP3.LUT R7, R7, 0x100, R10, 0xf8, !PT ;  /* 0x0000010007077812 */ /* 0x000fe400078ef80a */
[----:B------:R-:W-:Y:S01]  /*13410*/  ISETP.NE.AND P0, PT, R6, 0x3, PT ;  /* 0x000000030600780c */ /* 0x000fe20003f05270 */
[----:B------:R-:W-:Y:S01]  /*13420*/  IMAD.U32 R6, RZ, RZ, UR39 ;  /* 0x00000027ff067e24 */ /* 0x000fe2000f8e00ff */
[----:B------:R-:W-:-:S04]  /*13430*/  LOP3.LUT R2, R7, R2, RZ, 0xfc, !PT ;  /* 0x0000000207027212 */ /* 0x000fc800078efcff */
[----:B------:R-:W-:Y:S01]  /*13440*/  SHF.R.S32.HI R6, RZ, 0x1f, R6 ;  /* 0x0000001fff067819 */ /* 0x000fe20000011406 */
[----:B------:R0:W-:Y:S04]  /*13450*/  STL [R1+0x14], R2 ;  /* 0x0000140201007387 */ /* 0x0001e80000100800 */
[----:B------:R1:W-:Y:S01]  /*13460*/  STL [R1+0x4], R6 ;  /* 0x0000040601007387 */ /* 0x0003e20000100800 */
[----:B------:R-:W-:Y:S02]  /*13470*/  IMAD.MOV R20, RZ, RZ, -R11 ;  /* 0x000000ffff147224 */ /* 0x000fe400078e0a0b */
[----:B------:R-:W-:Y:S01]  /*13480*/  IMAD.MOV R11, RZ, RZ, -R15 ;  /* 0x000000ffff0b7224 */ /* 0x000fe200078e0a0f */
[----:B------:R-:W-:-:S03]  /*13490*/  LOP3.LUT R0, R0, 0xfffffffb, RZ, 0xc0, !PT ;  /* 0xfffffffb00007812 */ /* 0x000fc600078ec0ff */
[----:B------:R-:W-:Y:S02]  /*134a0*/  IMAD R5, R21, R11, R14 ;  /* 0x0000000b15057224 */ /* 0x000fe400078e020e */
[----:B------:R-:W-:Y:S01]  /*134b0*/  IMAD.U32 R11, RZ, RZ, UR52 ;  /* 0x00000034ff0b7e24 */ /* 0x000fe2000f8e00ff */
[----:B------:R-:W-:Y:S01]  /*134c0*/  @P0 LOP3.LUT R0, R0, 0x4, RZ, 0xfc, !PT ;  /* 0x0000000400000812 */ /* 0x000fe200078efcff */
[----:B0-----:R-:W-:Y:S01]  /*134d0*/  IMAD.SHL.U32 R2, R17, 0x10, RZ ;  /* 0x0000001011027824 */ /* 0x001fe200078e00ff */
[----:B------:R-:W-:Y:S01]  /*134e0*/  SHF.R.U32.HI R17, RZ, 0x3, R17 ;  /* 0x00000003ff117819 */ /* 0x000fe20000011611 */
[----:B------:R-:W-:Y:S01]  /*134f0*/  IMAD R9, R21, R20, R9 ;  /* 0x0000001415097224 */ /* 0x000fe200078e0209 */
[----:B------:R-:W-:Y:S01]  /*13500*/  LOP3.LUT R28, R10, 0x60, RZ, 0xc0, !PT ;  /* 0x000000600a1c7812 */ /* 0x000fe200078ec0ff */
[----:B------:R-:W-:Y:S01]  /*13510*/  VIADD R11, R11, 0xffffffff ;  /* 0xffffffff0b0b7836 */ /* 0x000fe20000000000 */
[----:B-1----:R-:W-:Y:S06]  /*13520*/  @!P0 BRA `(.L_x_924) ;  /* 0x0000000000048947 */ /* 0x002fec0003800000 */
[----:B------:R-:W-:Y:S01]  /*13530*/  BPT.TRAP 0x1 ;  /* 0x000000040000795c */ /* 0x000fe20000300000 */
.L_x_924:
        /* <DEDUP_REMOVED lines=13> */
.L_x_976:
        /* <DEDUP_REMOVED lines=10> */
[----:B------:R-:W-:Y:S02]  /*136b0*/  IMAD.IADD R3, R3, 0x1, R7 ;  /* 0x0000000103037824 */ /* 0x000fe400078e0207 */
[----:B------:R-:W-:Y:S02]  /*136c0*/  IMAD R7, R20, UR6, RZ ;  /* 0x0000000614077c24 */ /* 0x000fe4000f8e02ff */
[----:B------:R-:W-:-:S04]  /*136d0*/  IMAD.WIDE.U32 R2, R8, UR6, R2 ;  /* 0x0000000608027c25 */ /* 0x000fc8000f8e0002 */
[----:B------:R-:W-:Y:S02]  /*136e0*/  IMAD R6, R8, UR7, R7 ;  /* 0x0000000708067c24 */ /* 0x000fe4000f8e0207 */
        /* <DEDUP_REMOVED lines=20> */
[----:B------:R-:W-:Y:S01]  /*13830*/  IADD3 R10, P0, R6, UR6, RZ ;  /* 0x00000006060a7c10 */ /* 0x000fe2000ff1e0ff */
[----:B------:R-:W-:-:S03]  /*13840*/  IMAD.MOV.U32 R6, RZ, RZ, -0xa0 ;  /* 0xffffff60ff067424 */ /* 0x000fc600078e00ff */
[----:B------:R-:W-:Y:S01]  /*13850*/  IADD3.X R7, R17, UR4, R7, P0, !PT ;  /* 0x0000000411077c10 */ /* 0x000fe200087fe407 */
[----:B------:R-:W-:Y:S01]  /*13860*/  IMAD R6, R11, R6, UR36 ;  /* 0x000000240b067e24 */ /* 0x000fe2000f8e0206 */
[----:B------:R-:W-:-:S03]  /*13870*/  IADD3 R18, P0, R2, UR6, RZ ;  /* 0x0000000602127c10 */ /* 0x000fc6000ff1e0ff */
[----:B------:R-:W-:Y:S01]  /*13880*/  IMAD.IADD R6, R6, 0x1, -R24 ;  /* 0x0000000106067824 */ /* 0x000fe200078e0a18 */
[----:B------:R-:W-:Y:S01]  /*13890*/  IADD3.X R17, R17, UR4, R3, P0, !PT ;  /* 0x0000000411117c10 */ /* 0x000fe200087fe403 */
[----:B------:R-:W-:-:S03]  /*138a0*/  UMOV UR4, 0xffffffff ;  /* 0xffffffff00047882 */ /* 0x000fc60000000000 */
[----:B------:R-:W-:Y:S01]  /*138b0*/  ISETP.GE.AND P4, PT, R6, 0x1, PT ;  /* 0x000000010600780c */ /* 0x000fe20003f86270 */
[----:B0-----:R-:W-:-:S05]  /*138c0*/  IMAD.SHL.U32 R12, R12, 0x10, RZ ;  /* 0x000000100c0c7824 */ /* 0x001fca00078e00ff */
        /* <DEDUP_REMOVED lines=29> */
[----:B0-----:R-:W-:-:S05]  /*13aa0*/  IADD3 R2, P1, R11, R2, RZ ;  /* 0x000000020b027210 */ /* 0x001fca0007f3e0ff */
[----:B-1----:R-:W-:-:S05]  /*13ab0*/  IMAD.X R3, RZ, RZ, R3, P1 ;  /* 0x000000ffff037224 */ /* 0x002fca00008e0603 */
        /* <DEDUP_REMOVED lines=9> */
.L_x_988:
        /* <DEDUP_REMOVED lines=19> */
.L_x_927:
[----:B------:R-:W-:Y:S01]  /*13c80*/  SYNCS.ARRIVE.TRANS64.A1T0 RZ, [UR46+0x12470], RZ ;  /* 0x012470ffffff79a7 */ /* 0x000fe2000810002e */
[----:B------:R-:W-:Y:S05]  /*13c90*/  @!P6 BRA `(.L_x_928) ;  /* 0x000000000004e947 */ /* 0x000fea0003800000 */
[----:B------:R-:W-:Y:S01]  /*13ca0*/  BPT.TRAP 0x1 ;  /* 0x000000040000795c */ /* 0x000fe20000300000 */
.L_x_928:
[----:B------:R-:W1:Y:S02]  /*13cb0*/  SYNCS.PHASECHK.TRANS64.TRYWAIT P2, [UR46+0x12440], R26 ;  /* 0x0124401aff0075a7 */ /* 0x000e64000804016e */
[----:B-1----:R-:W-:Y:S05]  /*13cc0*/  @!P2 BRA `(.L_x_929) ;  /* 0x0000003400d8a947 */ /* 0x002fea0003800000 */
.L_x_989:
        /* <DEDUP_REMOVED lines=8> */
[----:B------:R-:W-:Y:S01]  /*13d50*/  LOP3.LUT R0, R0, 0xfffffffe, RZ, 0xc0, !PT ;  /* 0xfffffffe00007812 */ /* 0x000fe200078ec0ff */
[----:B------:R-:W-:Y:S02]  /*13d60*/  IMAD R6, R9, UR9, R6 ;  /* 0x0000000909067c24 */ /* 0x000fe4000f8e0206 */
[----:B------:R-:W-:-:S02]  /*13d70*/  IMAD R20, R20, UR10, RZ ;  /* 0x0000000a14147c24 */ /* 0x000fc4000f8e02ff */
[----:B------:R-:W-:Y:S02]  /*13d80*/  IMAD.IADD R3, R3, 0x1, R6 ;  /* 0x0000000103037824 */ /* 0x000fe400078e0206 */
[C---:B------:R-:W-:Y:S02]  /*13d90*/  IMAD R20, R8.reuse, UR11, R20 ;  /* 0x0000000b08147c24 */ /* 0x040fe4000f8e0214 */
[----:B------:R-:W-:-:S04]  /*13da0*/  IMAD.WIDE.U32 R2, R8, UR10, R2 ;  /* 0x0000000a08027c25 */ /* 0x000fc8000f8e0002 */
[----:B------:R-:W-:Y:S02]  /*13db0*/  IMAD.IADD R3, R3, 0x1, R20 ;  /* 0x0000000103037824 */ /* 0x000fe400078e0214 */
[----:B------:R-:W-:Y:S02]  /*13dc0*/  IMAD.U32 R9, RZ, RZ, UR4 ;  /* 0x00000004ff097e24 */ /* 0x000fe4000f8e00ff */
[----:B------:R-:W-:Y:S02]  /*13dd0*/  IMAD R10, R21, UR8, RZ ;  /* 0x00000008150a7c24 */ /* 0x000fe4000f8e02ff */
[----:B------:R-:W-:-:S04]  /*13de0*/  IMAD.WIDE.U32 R2, R9, UR39, R2 ;  /* 0x0000002709027c25 */ /* 0x000fc8000f8e0002 */
[----:B------:R-:W-:Y:S02]  /*13df0*/  IMAD R10, R5, UR9, R10 ;  /* 0x00000009050a7c24 */ /* 0x000fe4000f8e020a */
[----:B------:R-:W-:Y:S02]  /*13e00*/  IMAD R22, R22, UR10, RZ ;  /* 0x0000000a16167c24 */ /* 0x000fe4000f8e02ff */
[----:B0-----:R-:W-:Y:S02]  /*13e10*/  IMAD.SHL.U32 R18, R18, 0x10, RZ ;  /* 0x0000001012127824 */ /* 0x001fe400078e00ff */
[----:B------:R-:W-:-:S03]  /*13e20*/  IMAD R22, R4, UR11, R22 ;  /* 0x0000000b04167c24 */ /* 0x000fc6000f8e0216 */
        /* <DEDUP_REMOVED lines=28> */
[----:B0-----:R-:W-:-:S05]  /*13ff0*/  @P3 IADD3 R14, P2, R18, R14, RZ ;  /* 0x0000000e120e3210 */ /* 0x001fca0007f5e0ff */
[----:B-1----:R-:W-:Y:S02]  /*14000*/  @P3 IMAD.X R3, RZ, RZ, R2, P2 ;  /* 0x000000ffff033224 */ /* 0x002fe400010e0602 */
        /* <DEDUP_REMOVED lines=13> */
[----:B-1----:R-:W-:Y:S02]  /*140e0*/  @P1 IMAD.MOV.U32 R2, RZ, RZ, R14 ;  /* 0x000000ffff021224 */ /* 0x002fe400078e000e */
[----:B------:R-:W-:Y:S01]  /*140f0*/  @P1 IMAD.MOV.U32 R3, RZ, RZ, R5 ;  /* 0x000000ffff031224 */ /* 0x000fe200078e0005 */
[----:B------:R0:W1:Y:S04]  /*14100*/  SHFL.IDX PT, R14, R4, RZ, 0x1c1f ;  /* 0x001c1fff040e7589 */ /* 0x00006800000e0000 */
[----:B------:R0:W-:Y:S02]  /*14110*/  @P1 LDGSTS.E.BYPASS.LTC128B.128 [R27+0xea00], desc[UR50][R2.64], !P5 ;  /* 0x0ea00000021b1fae */ /* 0x0001e4000e901d72 */
.L_x_1001:
        /* <DEDUP_REMOVED lines=9> */
.L_x_932:
[----:B------:R-:W-:Y:S05]  /*141b0*/  BSYNC B0 ;  /* 0x0000000000007941 */ /* 0x000fea0003800000 */
.L_x_931:
        /* <DEDUP_REMOVED lines=9> */
.L_x_933:
        /* <DEDUP_REMOVED lines=29> */
[----:B01----:R-:W-:Y:S05]  /*14420*/  CALL.ABS.NOINC R2 ;  /* 0x0000000002007343 */ /* 0x003fea0003c00000 */
.L_x_934:
[----:B------:R-:W-:Y:S01]  /*14430*/  UISETP.NE.AND UP0, UPT, UR48, URZ, UPT ;  /* 0x0000003f3000728c */ /* 0x000fe2000bf05270 */
[----:B------:R-:W-:Y:S01]  /*14440*/  VIADD R23, R23, UR41 ;  /* 0x0000002917177c36 */ /* 0x000fe20008000000 */
[----:B------:R-:W0:Y:S01]  /*14450*/  LDC R7, c[0x0][0x448] ;  /* 0x00011200ff077b82 */ /* 0x000e220000000800 */
[----:B------:R-:W-:Y:S01]  /*14460*/  IMAD.U32 R5, RZ, RZ, UR37 ;  /* 0x00000025ff057e24 */ /* 0x000fe2000f8e00ff */
[----:B------:R-:W-:Y:S01]  /*14470*/  ULDC.64 UR6, c[0x0][0x2c8] ;  /* 0x0000b20000067ab9 */ /* 0x000fe20000000a00 */
[----:B------:R-:W-:Y:S01]  /*14480*/  IMAD.MOV.U32 R5, RZ, RZ, R23 ;  /* 0x000000ffff057224 */ /* 0x000fe200078e0017 */
[----:B------:R-:W-:Y:S01]  /*14490*/  PLOP3.LUT P0, PT, PT, PT, UP0, 0x80, 0x0 ;  /* 0x000000000000781c */ /* 0x000fe20003f0f008 */
[----:B------:R-:W-:Y:S01]  /*144a0*/  IMAD.U32 R4, RZ, RZ, UR36 ;  /* 0x00000024ff047e24 */ /* 0x000fe2000f8e00ff */
[----:B------:R-:W-:Y:S01]  /*144b0*/  PLOP3.LUT P1, PT, PT, PT, UP0, 0x80, 0x0 ;  /* 0x000000000000781c */ /* 0x000fe20003f2f008 */
[----:B------:R-:W-:Y:S02]  /*144c0*/  IMAD.U32 R3, RZ, RZ, UR47 ;  /* 0x0000002fff037e24 */ /* 0x000fe4000f8e00ff */
[----:B------:R-:W-:Y:S01]  /*144d0*/  @UP0 ULDC UR4, c[0x0][0x44c] ;  /* 0x0001130000040ab9 */ /* 0x000fe20000000800 */
[----:B------:R-:W-:Y:S01]  /*144e0*/  IMAD.MOV.U32 R2, RZ, RZ, R4 ;  /* 0x000000ffff027224 */ /* 0x000fe200078e0004 */
[----:B------:R-:W-:Y:S01]  /*144f0*/  @UP0 ULDC UR8, c[0x0][0x44c] ;  /* 0x0001130000080ab9 */ /* 0x000fe20000000800 */
[----:B------:R-:W-:-:S05]  /*14500*/  VIADD R6, R23, 0x80 ;  /* 0x0000008017067836 */ /* 0x000fca0000000000 */
[----:B------:R-:W-:Y:S01]  /*14510*/  @P0 IMAD.HI.U32 R0, R23, UR4, RZ ;  /* 0x0000000417000c27 */ /* 0x000fe2000f8e00ff */
[----:B------:R-:W-:Y:S01]  /*14520*/  @UP0 ULDC UR4, c[0x0][0x450] ;  /* 0x0001140000040ab9 */ /* 0x000fe20000000800 */
[----:B------:R-:W-:-:S03]  /*14530*/  PLOP3.LUT P0, PT, PT, PT, UP0, 0x80, 0x0 ;  /* 0x000000000000781c */ /* 0x000fc60003f0f008 */
[----:B------:R-:W-:Y:S01]  /*14540*/  @P1 SHF.R.U32.HI R5, RZ, UR4, R0 ;  /* 0x00000004ff051c19 */ /* 0x000fe20008011600 */
[----:B------:R-:W-:Y:S01]  /*14550*/  ULDC.64 UR4, c[0x0][0x2e0] ;  /* 0x0000b80000047ab9 */ /* 0x000fe20000000a00 */
[----:B------:R-:W-:Y:S01]  /*14560*/  PLOP3.LUT P1, PT, PT, PT, UP0, 0x80, 0x0 ;  /* 0x000000000000781c */ /* 0x000fe20003f2f008 */
[----:B------:R-:W-:Y:S02]  /*14570*/  IMAD R0, R17, UR4, RZ ;  /* 0x0000000411007c24 */ /* 0x000fe4000f8e02ff */
[----:B------:R-:W-:-:S04]  /*14580*/  IMAD.WIDE.U32 R2, R25, UR4, R2 ;  /* 0x0000000419027c25 */ /* 0x000fc8000f8e0002 */
[----:B------:R-:W-:Y:S01]  /*14590*/  IMAD R9, R25, UR5, R0 ;  /* 0x0000000519097c24 */ /* 0x000fe2000f8e0200 */
[----:B------:R-:W-:Y:S01]  /*145a0*/  SHF.R.S32.HI R0, RZ, 0x1f, R5 ;  /* 0x0000001fff007819 */ /* 0x000fe20000011405 */
[----:B------:R-:W-:Y:S02]  /*145b0*/  ULDC.64 UR4, c[0x0][0x2d0] ;  /* 0x0000b40000047ab9 */ /* 0x000fe40000000a00 */
[----:B------:R-:W-:Y:S02]  /*145c0*/  IMAD.IADD R3, R3, 0x1, R9 ;  /* 0x0000000103037824 */ /* 0x000fe400078e0209 */
[----:B------:R-:W-:-:S04]  /*145d0*/  IMAD R0, R0, UR4, RZ ;  /* 0x0000000400007c24 */ /* 0x000fc8000f8e02ff */
[C---:B------:R-:W-:Y:S02]  /*145e0*/  IMAD R9, R5.reuse, UR5, R0 ;  /* 0x0000000505097c24 */ /* 0x040fe4000f8e0200 */
[----:B------:R-:W-:Y:S02]  /*145f0*/  IMAD.MOV R0, RZ, RZ, -R5 ;  /* 0x000000ffff007224 */ /* 0x000fe400078e0a05 */
[----:B------:R-:W-:-:S04]  /*14600*/  IMAD.WIDE.U32 R4, R5, UR4, R2 ;  /* 0x0000000405047c25 */ /* 0x000fc8000f8e0002 */
[----:B0-----:R-:W-:Y:S02]  /*14610*/  IMAD R11, R7, R0, R23 ;  /* 0x00000000070b7224 */ /* 0x001fe400078e0217 */
[----:B------:R-:W-:-:S03]  /*14620*/  IMAD.IADD R5, R5, 0x1, R9 ;  /* 0x0000000105057824 */ /* 0x000fc600078e0209 */
[----:B------:R-:W-:Y:S01]  /*14630*/  SHF.R.S32.HI R0, RZ, 0x1f, R11 ;  /* 0x0000001fff007819 */ /* 0x000fe2000001140b */
[----:B------:R-:W-:-:S04]  /*14640*/  IMAD.WIDE.U32 R4, R11, UR6, R4 ;  /* 0x000000060b047c25 */ /* 0x000fc8000f8e0004 */
[----:B------:R-:W-:-:S04]  /*14650*/  IMAD R0, R0, UR6, RZ ;  /* 0x0000000600007c24 */ /* 0x000fc8000f8e02ff */
[----:B------:R-:W-:Y:S02]  /*14660*/  IMAD R9, R11, UR7, R0 ;  /* 0x000000070b097c24 */ /* 0x000fe4000f8e0200 */
[----:B------:R-:W-:Y:S01]  /*14670*/  @P0 IMAD.HI.U32 R0, R6, UR8, RZ ;  /* 0x0000000806000c27 */ /* 0x000fe2000f8e00ff */
[----:B------:R-:W-:-:S03]  /*14680*/  @UP0 ULDC UR8, c[0x0][0x450] ;  /* 0x0001140000080ab9 */ /* 0x000fc60000000800 */
[----:B------:R-:W-:Y:S01]  /*14690*/  IMAD.MOV.U32 R11, RZ, RZ, R6 ;  /* 0x000000ffff0b7224 */ /* 0x000fe200078e0006 */
[----:B------:R-:W-:Y:S01]  /*146a0*/  @P1 SHF.R.U32.HI R11, RZ, UR8, R0 ;  /* 0x00000008ff0b1c19 */ /* 0x000fe20008011600 */
[----:B------:R-:W-:Y:S02]  /*146b0*/  ULDC.64 UR8, c[0x0][0x280] ;  /* 0x0000a00000087ab9 */ /* 0x000fe40000000a00 */
[----:B------:R-:W-:Y:S02]  /*146c0*/  IADD3 R0, P0, R4, UR8, RZ ;  /* 0x0000000804007c10 */ /* 0x000fe4000ff1e0ff */
[----:B------:R-:W-:Y:S02]  /*146d0*/  IMAD.WIDE.U32 R2, R11, UR4, R2 ;  /* 0x000000040b027c25 */ /* 0x000fe4000f8e0002 */
[----:B------:R-:W-:Y:S02]  /*146e0*/  IADD3.X R4, R5, UR9, R9, P0, !PT ;  /* 0x0000000905047c10 */ /* 0x000fe400087fe409 */
[----:B------:R-:W-:-:S05]  /*146f0*/  SHF.R.S32.HI R5, RZ, 0x1f, R11 ;  /* 0x0000001fff057819 */ /* 0x000fca000001140b */
[----:B------:R-:W-:Y:S01]  /*14700*/  IMAD R8, R5, UR4, RZ ;  /* 0x0000000405087c24 */ /* 0x000fe2000f8e02ff */
[----:B------:R-:W-:Y:S01]  /*14710*/  ULDC UR4, c[0x0][0x2b8] ;  /* 0x0000ae0000047ab9 */ /* 0x000fe20000000800 */
[----:B------:R-:W-:Y:S02]  /*14720*/  IMAD.MOV R5, RZ, RZ, -R11 ;  /* 0x000000ffff057224 */ /* 0x000fe400078e0a0b */
[----:B------:R-:W-:Y:S02]  /*14730*/  IMAD R9, R11, UR5, R8 ;  /* 0x000000050b097c24 */ /* 0x000fe4000f8e0208 */
        /* <DEDUP_REMOVED lines=8> */
[----:B------:R-:W-:Y:S01]  /*147c0*/  ISETP.GE.AND P0, PT, R18, UR4, PT ;  /* 0x0000000412007c0c */ /* 0x000fe2000bf06270 */
[----:B------:R-:W-:-:S03]  /*147d0*/  UMOV UR4, 0xffffffff ;  /* 0xffffffff00047882 */ /* 0x000fc60000000000 */
[----:B------:R-:W-:Y:S09]  /*147e0*/  BRA.DIV UR4, `(.L_x_935) ;  /* 0x0000003204887947 */ /* 0x000ff2000b800000 */
[----:B-1----:R-:W0:Y:S01]  /*147f0*/  SHFL.IDX PT, R14, R0, RZ, 0x1c1f ;  /* 0x001c1fff000e7589 */ /* 0x002e2200000e0000 */
[----:B------:R-:W-:Y:S01]  /*14800*/  ULDC UR4, c[0x0][0x288] ;  /* 0x0000a20000047ab9 */ /* 0x000fe20000000800 */
[----:B------:R-:W-:Y:S02]  /*14810*/  VIADD R6, R24, UR41 ;  /* 0x0000002918067c36 */ /* 0x000fe40008000000 */
[----:B------:R-:W1:Y:S01]  /*14820*/  SHFL.IDX PT, R2, R4, RZ, 0x1c1f ;  /* 0x001c1fff04027589 */ /* 0x000e6200000e0000 */
[----:B------:R-:W-:Y:S02]  /*14830*/  IMAD R7, R7, UR4, RZ ;  /* 0x0000000407077c24 */ /* 0x000fe4000f8e02ff */
[C---:B------:R-:W-:Y:S01]  /*14840*/  VIADD R10, R6.reuse, 0x20 ;  /* 0x00000020060a7836 */ /* 0x040fe20000000000 */
[----:B------:R-:W2:Y:S02]  /*14850*/  SHFL.IDX PT, R11, R0, 0x1, 0x1c1f ;  /* 0x003c1f00000b7f89 */ /* 0x000ea400000e0000 */
[----:B------:R-:W-:-:S02]  /*14860*/  ISETP.GE.AND P2, PT, R6, R7, PT ;  /* 0x000000070600720c */ /* 0x000fc40003f46270 */
[----:B------:R-:W3:Y:S04]  /*14870*/  SHFL.IDX PT, R9, R4, 0x1, 0x1c1f ;  /* 0x003c1f0004097f89 */ /* 0x000ee800000e0000 */
[----:B------:R-:W4:Y:S07]  /*14880*/  SHFL.IDX PT, R12, R0, 0x2, 0x1c1f ;  /* 0x005c1f00000c7f89 */ /* 0x000f2e00000e0000 */
[----:B0-----:R-:W-:-:S05]  /*14890*/  @!P2 IADD3 R14, P1, R18, R14, RZ ;  /* 0x0000000e120ea210 */ /* 0x001fca0007f3e0ff */
[----:B-1----:R-:W-:Y:S01]  /*148a0*/  @!P2 IMAD.X R3, RZ, RZ, R2, P1 ;  /* 0x000000ffff03a224 */ /* 0x002fe200008e0602 */
[----:B------:R-:W-:Y:S01]  /*148b0*/  ISETP.GE.AND P1, PT, R10, R7, PT ;  /* 0x000000070a00720c */ /* 0x000fe20003f26270 */
[----:B------:R-:W-:Y:S01]  /*148c0*/  @!P2 IMAD.MOV.U32 R2, RZ, RZ, R14 ;  /* 0x000000ffff02a224 */ /* 0x000fe200078e000e */
[----:B------:R-:W0:Y:S01]  /*148d0*/  SHFL.IDX PT, R10, R4, 0x2, 0x1c1f ;  /* 0x005c1f00040a7f89 */ /* 0x000e2200000e0000 */
[----:B------:R-:W-:-:S03]  /*148e0*/  VIADD R14, R6, 0x40 ;  /* 0x00000040060e7836 */ /* 0x000fc60000000000 */
[----:B------:R2:W-:Y:S04]  /*148f0*/  @!P2 LDGSTS.E.BYPASS.LTC128B.128 [R27+0xa200], desc[UR50][R2.64], !P0 ;  /* 0x0a200000021bafae */ /* 0x0005e8000c101d72 */
[----:B------:R-:W-:Y:S03]  /*14900*/  SHFL.IDX PT, R4, R4, 0x3, 0x1c1f ;  /* 0x007c1f0004047f89 */ /* 0x000fe600000e0000 */
[----:B--2---:R-:W-:-:S05]  /*14910*/  @!P1 IADD3 R2, P2, R18, R11, RZ ;  /* 0x0000000b12029210 */ /* 0x004fca0007f5e0ff */
[----:B---3--:R-:W-:Y:S01]  /*14920*/  @!P1 IMAD.X R3, RZ, RZ, R9, P2 ;  /* 0x000000ffff039224 */ /* 0x008fe200010e0609 */
[----:B------:R-:W-:Y:S01]  /*14930*/  ISETP.GE.AND P2, PT, R14, R7, PT ;  /* 0x000000070e00720c */ /* 0x000fe20003f46270 */
[----:B------:R-:W-:Y:S04]  /*14940*/  SHFL.IDX PT, R9, R8, RZ, 0x1c1f ;  /* 0x001c1fff08097589 */ /* 0x000fe800000e0000 */
[----:B------:R1:W2:Y:S04]  /*14950*/  SHFL.IDX PT, R14, R0, 0x3, 0x1c1f ;  /* 0x007c1f00000e7f89 */ /* 0x0002a800000e0000 */
[----:B------:R4:W-:Y:S01]  /*14960*/  @!P1 LDGSTS.E.BYPASS.LTC128B.128 [R27+0xaa00], desc[UR50][R2.64], !P0 ;  /* 0x0aa00000021b9fae */ /* 0x0009e2000c101d72 */
[----:B-1----:R-:W-:-:S03]  /*14970*/  VIADD R0, R6, 0x80 ;  /* 0x0000008006007836 */ /* 0x002fc60000000000 */
[----:B------:R-:W-:Y:S01]  /*14980*/  SHFL.IDX PT, R8, R8, 0x1, 0x1c1f ;  /* 0x003c1f0008087f89 */ /* 0x000fe200000e0000 */
[----:B----4-:R-:W-:Y:S01]  /*14990*/  @!P2 IADD3 R2, P1, R18, R12, RZ ;  /* 0x0000000c1202a210 */ /* 0x010fe20007f3e0ff */
[----:B------:R-:W-:-:S04]  /*149a0*/  VIADD R12, R6, 0x60 ;  /* 0x00000060060c7836 */ /* 0x000fc80000000000 */
[----:B0-----:R-:W-:Y:S01]  /*149b0*/  @!P2 IMAD.X R3, RZ, RZ, R10, P1 ;  /* 0x000000ffff03a224 */ /* 0x001fe200008e060a */
[----:B------:R-:W-:Y:S01]  /*149c0*/  ISETP.GE.AND P1, PT, R12, R7, PT ;  /* 0x000000070c00720c */ /* 0x000fe20003f26270 */
[----:B------:R-:W0:Y:S04]  /*149d0*/  SHFL.IDX PT, R10, R5, RZ, 0x1c1f ;  /* 0x001c1fff050a7589 */ /* 0x000e2800000e0000 */
[----:B------:R2:W-:Y:S08]  /*149e0*/  @!P2 LDGSTS.E.BYPASS.LTC128B.128 [R27+0xb200], desc[UR50][R2.64], !P0 ;  /* 0x0b200000021bafae */ /* 0x0005f0000c101d72 */
[----:B--2---:R-:W-:-:S02]  /*149f0*/  @!P1 IADD3 R2, P2, R18, R14, RZ ;  /* 0x0000000e12029210 */ /* 0x004fc40007f5e0ff */
[----:B------:R1:W2:Y:S03]  /*14a00*/  SHFL.IDX PT, R14, R5, 0x1, 0x1c1f ;  /* 0x003c1f00050e7f89 */ /* 0x0002a600000e0000 */
[----:B------:R-:W-:Y:S01]  /*14a10*/  @!P1 IMAD.X R3, RZ, RZ, R4, P2 ;  /* 0x000000ffff039224 */ /* 0x000fe200010e0604 */
[----:B------:R-:W-:-:S04]  /*14a20*/  ISETP.GE.AND P2, PT, R0, R7, PT ;  /* 0x000000070000720c */ /* 0x000fc80003f46270 */
[----:B------:R3:W-:Y:S09]  /*14a30*/  @!P1 LDGSTS.E.BYPASS.LTC128B.128 [R27+0xba00], desc[UR50][R2.64], !P0 ;  /* 0x0ba00000021b9fae */ /* 0x0007f2000c101d72 */
[----:B0-----:R-:W-:-:S05]  /*14a40*/  @!P2 IADD3 R10, P3, R18, R10, RZ ;  /* 0x0000000a120aa210 */ /* 0x001fca0007f7e0ff */
[----:B------:R-:W-:Y:S02]  /*14a50*/  @!P2 IMAD.X R9, RZ, RZ, R9, P3 ;  /* 0x000000ffff09a224 */ /* 0x000fe400018e0609 */
[----:B---3--:R-:W-:Y:S02]  /*14a60*/  @!P2 IMAD.MOV.U32 R2, RZ, RZ, R10 ;  /* 0x000000ffff02a224 */ /* 0x008fe400078e000a */
[----:B------:R-:W-:-:S05]  /*14a70*/  @!P2 IMAD.MOV.U32 R3, RZ, RZ, R9 ;  /* 0x000000ffff03a224 */ /* 0x000fca00078e0009 */
[----:B--2---:R1:W-:Y:S02]  /*14a80*/  @!P2 LDGSTS.E.BYPASS.LTC128B.128 [R27+0xc200], desc[UR50][R2.64], !P0 ;  /* 0x0c200000021bafae */ /* 0x0043e4000c101d72 */
.L_x_1014:
[----:B------:R-:W-:Y:S02]  /*14a90*/  VIADD R6, R6, 0xa0 ;  /* 0x000000a006067836 */ /* 0x000fe40000000000 */
[----:B------:R-:W-:-:S03]  /*14aa0*/  IMAD.MOV.U32 R0, RZ, RZ, 0x1 ;  /* 0x00000001ff007424 */ /* 0x000fc600078e00ff */
[----:B------:R-:W-:Y:S02]  /*14ab0*/  ISETP.GE.AND P1, PT, R6, R7, PT ;  /* 0x000000070600720c */ /* 0x000fe40003f26270 */
[----:B------:R-:W-:-:S11]  /*14ac0*/  SHF.L.U32 R0, R0, 0x1f, RZ ;  /* 0x0000001f00007819 */ /* 0x000fd600000006ff */
[----:B-1----:R-:W-:-:S05]  /*14ad0*/  @!P1 IADD3 R2, P2, R18, R14, RZ ;  /* 0x0000000e12029210 */ /* 0x002fca0007f5e0ff */
        /* <DEDUP_REMOVED lines=12> */
.L_x_1015:
[----:B------:R-:W-:-:S04]  /*14ba0*/  UIADD3 UR4, UR52, -0x2, URZ ;  /* 0xfffffffe34047890 */ /* 0x000fc8000fffe03f */
[----:B------:R-:W-:-:S06]  /*14bb0*/  UISETP.GE.AND UP0, UPT, UR4, UR49, UPT ;  /* 0x000000310400728c */ /* 0x000fcc000bf06270 */
[----:B------:R-:W-:-:S13]  /*14bc0*/  PLOP3.LUT P0, PT, PT, PT, UP0, 0x80, 0x0 ;  /* 0x000000000000781c */ /* 0x000fda0003f0f008 */
[----:B------:R-:W-:Y:S05]  /*14bd0*/  @!P0 BRA `(.L_x_937) ;  /* 0x0000001400148947 */ /* 0x000fea0003800000 */
[----:B------:R-:W-:Y:S01]  /*14be0*/  UIADD3 UR4, UR45, 0x1, URZ ;  /* 0x000000012d047890 */ /* 0x000fe2000fffe03f */
[----:B0-----:R-:W-:Y:S01]  /*14bf0*/  LOP3.LUT R3, RZ, UR43, RZ, 0x33, !PT ;  /* 0x0000002bff037c12 */ /* 0x001fe2000f8e33ff */
[----:B------:R-:W-:Y:S01]  /*14c00*/  IMAD.MOV.U32 R21, RZ, RZ, 0x1 ;  /* 0x00000001ff157424 */ /* 0x000fe200078e00ff */
[----:B------:R-:W-:Y:S01]  /*14c10*/  LOP3.LUT R5, RZ, UR42, RZ, 0x33, !PT ;  /* 0x0000002aff057c12 */ /* 0x000fe2000f8e33ff */
[----:B------:R-:W-:Y:S01]  /*14c20*/  UIMAD UR4, UR4, UR38, URZ ;  /* 0x00000026040472a4 */ /* 0x000fe2000f8e023f */
[----:B------:R-:W-:Y:S01]  /*14c30*/  IADD3 R28, R28, R16, R24 ;  /* 0x000000101c1c7210 */ /* 0x000fe20007ffe018 */
[----:B------:R-:W-:-:S04]  /*14c40*/  IMAD.MOV.U32 R20, RZ, RZ, RZ ;  /* 0x000000ffff147224 */ /* 0x000fc800078e00ff */
[----:B------:R-:W-:Y:S01]  /*14c50*/  LOP3.LUT R0, RZ, UR4, RZ, 0x33, !PT ;  /* 0x00000004ff007c12 */ /* 0x000fe2000f8e33ff */
[----:B------:R-:W-:-:S03]  /*14c60*/  VIADD R28, R28, 0xfffffe20 ;  /* 0xfffffe201c1c7836 */ /* 0x000fc60000000000 */
[----:B------:R-:W-:-:S04]  /*14c70*/  VIADDMNMX R0, R0, -UR44, R3, !PT ;  /* 0x8000002c00007c46 */ /* 0x000fc8000f800103 */
[----:B------:R-:W-:-:S04]  /*14c80*/  VIMNMX R5, R0, R5, !PT ;  /* 0x0000000500057248 */ /* 0x000fc80007fe0100 */
[C---:B------:R-:W-:Y:S01]  /*14c90*/  IADD3 R2, -R5.reuse, -0x2, RZ ;  /* 0xfffffffe05027810 */ /* 0x040fe20007ffe1ff */
[----:B------:R-:W-:-:S04]  /*14ca0*/  IMAD R0, R5, -0xa0, R28 ;  /* 0xffffff6005007824 */ /* 0x000fc800078e021c */
[----:B------:R0:W-:Y:S03]  /*14cb0*/  STL [R1], R2 ;  /* 0x0000000201007387 */ /* 0x0001e60000100800 */
.L_x_952:
        /* <DEDUP_REMOVED lines=36> */
[----:B------:R-:W-:Y:S01]  /*14f00*/  IMAD.MOV.U32 R8, RZ, RZ, RZ ;  /* 0x000000ffff087224 */ /* 0x000fe200078e00ff */
        /* <DEDUP_REMOVED lines=12> */
.L_x_938:
[----:B------:R-:W-:Y:S02]  /*14fd0*/  LEA R5, R4, UR46, 0x3 ;  /* 0x0000002e04057c11 */ /* 0x000fe4000f8e18ff */
[----:B------:R-:W-:-:S04]  /*14fe0*/  SHF.L.U32 R26, R28, 0x1f, RZ ;  /* 0x0000001f1c1a7819 */ /* 0x000fc800000006ff */
[----:B------:R-:W0:Y:S02]  /*14ff0*/  SYNCS.PHASECHK.TRANS64.TRYWAIT P1, [R5+URZ+0x12480], R26 ;  /* 0x0124801a050075a7 */ /* 0x000e24000802017f */
[----:B0-----:R-:W-:Y:S05]  /*15000*/  @!P1 BRA `(.L_x_939) ;  /* 0x0000003000589947 */ /* 0x001fea0003800000 */
.L_x_1016:
        /* <DEDUP_REMOVED lines=55> */
[----:B--2---:R-:W-:-:S05]  /*15380*/  IADD3 R2, P1, R11, R2, RZ ;  /* 0x000000020b027210 */ /* 0x004fca0007f3e0ff */
[----:B---3--:R-:W-:-:S05]  /*15390*/  IMAD.X R3, RZ, RZ, R3, P1 ;  /* 0x000000ffff037224 */ /* 0x008fca00008e0603 */
        /* <DEDUP_REMOVED lines=17> */
.L_x_1028:
        /* <DEDUP_REMOVED lines=19> */
.L_x_941:
[----:B------:R2:W-:Y:S01]  /*155e0*/  SYNCS.ARRIVE.TRANS64.A1T0 RZ, [R5+URZ+0x12470], RZ ;  /* 0x012470ff05ff79a7 */ /* 0x0005e2000810003f */
[----:B------:R-:W-:Y:S05]  /*155f0*/  @!P2 BRA `(.L_x_942) ;  /* 0x000000000004a947 */ /* 0x000fea0003800000 */
[----:B------:R-:W-:Y:S01]  /*15600*/  BPT.TRAP 0x1 ;  /* 0x000000040000795c */ /* 0x000fe20000300000 */
.L_x_942:
[----:B------:R-:W3:Y:S02]  /*15610*/  SYNCS.PHASECHK.TRANS64.TRYWAIT P1, [R5+URZ+0x12440], R26 ;  /* 0x0124401a050075a7 */ /* 0x000ee4000802017f */
[----:B---3--:R-:W-:Y:S05]  /*15620*/  @!P1 BRA `(.L_x_943) ;  /* 0x0000003000709947 */ /* 0x008fea0003800000 */
.L_x_1029:
        /* <DEDUP_REMOVED lines=8> */
[----:B------:R-:W-:Y:S02]  /*156b0*/  IMAD.IADD R3, R3, 0x1, R6 ;  /* 0x0000000103037824 */ /* 0x000fe400078e0206 */
[----:B------:R-:W-:Y:S02]  /*156c0*/  IMAD R22, R16, UR5, R22 ;  /* 0x0000000510167c24 */ /* 0x000fe4000f8e0216 */
[----:B------:R-:W-:-:S04]  /*156d0*/  IMAD.WIDE.U32 R6, R9, UR6, R2 ;  /* 0x0000000609067c25 */ /* 0x000fc8000f8e0002 */
[----:B------:R-:W-:Y:S01]  /*156e0*/  IMAD.WIDE.U32 R2, R16, UR4, RZ ;  /* 0x0000000410027c25 */ /* 0x000fe2000f8e00ff */
[----:B------:R-:W-:-:S03]  /*156f0*/  ULDC.64 UR4, c[0x0][0x308] ;  /* 0x0000c20000047ab9 */ /* 0x000fc60000000a00 */
[----:B------:R-:W-:Y:S02]  /*15700*/  IMAD R10, R25, UR6, RZ ;  /* 0x00000006190a7c24 */ /* 0x000fe4000f8e02ff */
[----:B------:R-:W-:Y:S02]  /*15710*/  IMAD.IADD R3, R3, 0x1, R22 ;  /* 0x0000000103037824 */ /* 0x000fe400078e0216 */
[----:B------:R-:W-:Y:S02]  /*15720*/  IMAD R10, R9, UR7, R10 ;  /* 0x00000007090a7c24 */ /* 0x000fe4000f8e020a */
        /* <DEDUP_REMOVED lines=28> */
[----:B------:R-:W5:Y:S02]  /*158f0*/  SHFL.IDX PT, R14, R9, 0x1, 0x1c1f ;  /* 0x003c1f00090e7f89 */ /* 0x000f6400000e0000 */
[----:B0-----:R-:W-:Y:S02]  /*15900*/  IMAD.X R3, RZ, RZ, R3, P1 ;  /* 0x000000ffff037224 */ /* 0x001fe400008e0603 */
        /* <DEDUP_REMOVED lines=18> */
.L_x_1041:
        /* <DEDUP_REMOVED lines=16> */
.L_x_945:
[----:B------:R-:W-:Y:S01]  /*15b30*/  IMAD.U32 R2, RZ, RZ, UR40 ;  /* 0x00000028ff027e24 */ /* 0x000fe2000f8e00ff */
[----:B------:R0:W-:Y:S04]  /*15b40*/  SYNCS.ARRIVE.TRANS64.A1T0 RZ, [R5+URZ+0x12430], RZ ;  /* 0x012430ff05ff79a7 */ /* 0x0001e8000810003f */
[----:B------:R-:W-:-:S04]  /*15b50*/  LOP3.LUT R2, R2, 0x1, RZ, 0xfc, !PT ;  /* 0x0000000102027812 */ /* 0x000fc800078efcff */
[----:B------:R-:W-:-:S13]  /*15b60*/  ISETP.NE.AND P1, PT, R2, 0x3, PT ;  /* 0x000000030200780c */ /* 0x000fda0003f25270 */
[----:B0-----:R-:W-:Y:S05]  /*15b70*/  @!P1 BRA `(.L_x_946) ;  /* 0x0000000000049947 */ /* 0x001fea0003800000 */
[----:B------:R-:W-:Y:S01]  /*15b80*/  BPT.TRAP 0x1 ;  /* 0x000000040000795c */ /* 0x000fe20000300000 */
.L_x_946:
[----:B------:R-:W-:Y:S02]  /*15b90*/  LOP3.LUT R2, R21, 0x1, RZ, 0x3c, !PT ;  /* 0x0000000115027812 */ /* 0x000fe400078e3cff */
[----:B------:R-:W-:Y:S02]  /*15ba0*/  LEA R3, R20, UR46, 0x3 ;  /* 0x0000002e14037c11 */ /* 0x000fe4000f8e18ff */
[----:B------:R-:W-:-:S04]  /*15bb0*/  SHF.L.U32 R2, R2, 0x1f, RZ ;  /* 0x0000001f02027819 */ /* 0x000fc800000006ff */
[----:B------:R-:W0:Y:S02]  /*15bc0*/  SYNCS.PHASECHK.TRANS64.TRYWAIT P2, [R3+URZ+0x12470], R2 ;  /* 0x01247002030075a7 */ /* 0x000e24000804017f */
[----:B0-----:R-:W-:Y:S05]  /*15bd0*/  @!P2 BRA `(.L_x_947) ;  /* 0x000000300074a947 */ /* 0x001fea0003800000 */
.L_x_1042:
[----:B------:R-:W-:-:S06]  /*15be0*/  ULOP3.LUT UR4, UR40, 0x2, URZ, 0xfc, !UPT ;  /* 0x0000000228047892 */ /* 0x000fcc000f8efc3f */
[----:B--23--:R-:W-:-:S05]  /*15bf0*/  IMAD.U32 R5, RZ, RZ, UR4 ;  /* 0x00000004ff057e24 */ /* 0x00cfca000f8e00ff */
[----:B------:R-:W-:-:S13]  /*15c00*/  ISETP.NE.AND P2, PT, R5, 0x3, PT ;  /* 0x000000030500780c */ /* 0x000fda0003f45270 */
[----:B------:R-:W-:Y:S05]  /*15c10*/  @!P2 BRA `(.L_x_948) ;  /* 0x000000000004a947 */ /* 0x000fea0003800000 */
[----:B------:R-:W-:Y:S01]  /*15c20*/  BPT.TRAP 0x1 ;  /* 0x000000040000795c */ /* 0x000fe20000300000 */
.L_x_948:
[----:B0-----:R-:W-:Y:S01]  /*15c30*/  SHF.L.U32 R2, R21, 0x1f, RZ ;  /* 0x0000001f15027819 */ /* 0x001fe200000006ff */
[----:B------:R-:W-:-:S03]  /*15c40*/  IMAD R5, R20, 0x2800, RZ ;  /* 0x0000280014057824 */ /* 0x000fc600078e02ff */
[----:B------:R-:W0:Y:S02]  /*15c50*/  SYNCS.PHASECHK.TRANS64.TRYWAIT P2, [R3+URZ+0x12460], R2 ;  /* 0x01246002030075a7 */ /* 0x000e24000804017f */
[----:B0-----:R-:W-:Y:S05]  /*15c60*/  @!P2 BRA `(.L_x_949) ;  /* 0x000000300064a947 */ /* 0x001fea0003800000 */
.L_x_1043:
        /* <DEDUP_REMOVED lines=47> */
.L_x_950:
[----:B-1----:R1:W-:Y:S01]  /*15f60*/  SYNCS.ARRIVE.TRANS64.A1T0 RZ, [R3+URZ+0x12450], RZ ;  /* 0x012450ff03ff79a7 */ /* 0x0023e2000810003f */
[----:B------:R-:W-:Y:S06]  /*15f70*/  BAR.SYNC.DEFER_BLOCKING 0x2, 0x80 ;  /* 0x0082000000007b1d */ /* 0x000fec0000010000 */
[----:B------:R-:W-:Y:S05]  /*15f80*/  @!P1 BRA `(.L_x_951) ;  /* 0x0000000000049947 */ /* 0x000fea0003800000 */
[----:B------:R-:W-:Y:S01]  /*15f90*/  BPT.TRAP 0x1 ;  /* 0x000000040000795c */ /* 0x000fe20000300000 */
.L_x_951:
[----:B------:R-:W2:Y:S01]  /*15fa0*/  S2R R2, SR_CgaCtaId ;  /* 0x0000000000027919 */ /* 0x000ea20000008800 */
[----:B-1----:R-:W-:Y:S02]  /*15fb0*/  VIADD R3, R3, 0x12480 ;  /* 0x0001248003037836 */ /* 0x002fe40000000000 */
[----:B------:R-:W-:Y:S02]  /*15fc0*/  VIADD R0, R0, 0xffffff60 ;  /* 0xffffff6000007836 */ /* 0x000fe40000000000 */
[----:B------:R-:W-:Y:S02]  /*15fd0*/  IMAD.MOV.U32 R20, RZ, RZ, R4 ;  /* 0x000000ffff147224 */ /* 0x000fe400078e0004 */
[----:B------:R-:W-:Y:S01]  /*15fe0*/  IMAD.MOV.U32 R21, RZ, RZ, R28 ;  /* 0x000000ffff157224 */ /* 0x000fe200078e001c */
[----:B--2---:R-:W-:-:S04]  /*15ff0*/  PRMT R3, R2, 0x654, R3 ;  /* 0x0000065402037816 */ /* 0x004fc80000000003 */
[----:B------:R1:W-:Y:S01]  /*16000*/  SYNCS.ARRIVE.TRANS64.RED.A1T0 RZ, [R3+URZ], RZ ;  /* 0x000000ff03ff79a7 */ /* 0x0003e2000810043f */
[----:B------:R-:W-:Y:S05]  /*16010*/  @P0 BRA `(.L_x_952) ;  /* 0xffffffec00280947 */ /* 0x000fea000383ffff */
[----:B------:R-:W-:Y:S05]  /*16020*/  BRA `(.L_x_953) ;  /* 0x0000000000087947 */ /* 0x000fea0003800000 */
.L_x_937:
[----:B------:R-:W-:Y:S02]  /*16030*/  IMAD.MOV.U32 R4, RZ, RZ, RZ ;  /* 0x000000ffff047224 */ /* 0x000fe400078e00ff */
[----:B------:R-:W-:-:S07]  /*16040*/  IMAD.MOV.U32 R28, RZ, RZ, 0x1 ;  /* 0x00000001ff1c7424 */ /* 0x000fce00078e00ff */
.L_x_953:
[----:B------:R-:W-:-:S06]  /*16050*/  ULOP3.LUT UR4, UR40, 0x1, URZ, 0xfc, !UPT ;  /* 0x0000000128047892 */ /* 0x000fcc000f8efc3f */
[----:B0-----:R-:W-:-:S05]  /*16060*/  IMAD.U32 R0, RZ, RZ, UR4 ;  /* 0x00000004ff007e24 */ /* 0x001fca000f8e00ff */
[----:B------:R-:W-:-:S13]  /*16070*/  ISETP.NE.AND P1, PT, R0, 0x3, PT ;  /* 0x000000030000780c */ /* 0x000fda0003f25270 */
[----:B------:R-:W-:Y:S05]  /*16080*/  @!P1 BRA `(.L_x_954) ;  /* 0x0000000000049947 */ /* 0x000fea0003800000 */
[----:B------:R-:W-:Y:S01]  /*16090*/  BPT.TRAP 0x1 ;  /* 0x000000040000795c */ /* 0x000fe20000300000 */
.L_x_954:
[----:B-1----:R-:W-:Y:S01]  /*160a0*/  LOP3.LUT R3, R28, 0x1, RZ, 0x3c, !PT ;  /* 0x000000011c037812 */ /* 0x002fe200078e3cff */
[----:B------:R-:W-:Y:S01]  /*160b0*/  BSSY B0, `(.L_x_955) ;  /* 0x0000005000007945 */ /* 0x000fe20003800000 */
[----:B------:R-:W-:Y:S02]  /*160c0*/  LEA R2, R4, UR46, 0x3 ;  /* 0x0000002e04027c11 */ /* 0x000fe4000f8e18ff */
[----:B------:R-:W-:-:S04]  /*160d0*/  SHF.L.U32 R3, R3, 0x1f, RZ ;  /* 0x0000001f03037819 */ /* 0x000fc800000006ff */
[----:B------:R-:W0:Y:S02]  /*160e0*/  SYNCS.PHASECHK.TRANS64.TRYWAIT P0, [R2+URZ+0x12470], R3 ;  /* 0x01247003020075a7 */ /* 0x000e24000800017f */
[----:B0-----:R-:W-:Y:S05]  /*160f0*/  @!P0 BRA `(.L_x_956) ;  /* 0x0000002c00548947 */ /* 0x001fea0003800000 */
.L_x_1044:
[----:B------:R-:W-:Y:S05]  /*16100*/  BSYNC B0 ;  /* 0x0000000000007941 */ /* 0x000fea0003800000 */
.L_x_955:
[----:B------:R-:W-:-:S06]  /*16110*/  ULOP3.LUT UR4, UR40, 0x2, URZ, 0xfc, !UPT ;  /* 0x0000000228047892 */ /* 0x000fcc000f8efc3f */
[----:B------:R-:W-:-:S05]  /*16120*/  IMAD.U32 R0, RZ, RZ, UR4 ;  /* 0x00000004ff007e24 */ /* 0x000fca000f8e00ff */
[----:B------:R-:W-:-:S13]  /*16130*/  ISETP.NE.AND P0, PT, R0, 0x3, PT ;  /* 0x000000030000780c */ /* 0x000fda0003f05270 */
[----:B------:R-:W-:Y:S05]  /*16140*/  @!P0 BRA `(.L_x_957) ;  /* 0x0000000000048947 */ /* 0x000fea0003800000 */
[----:B------:R-:W-:Y:S01]  /*16150*/  BPT.TRAP 0x1 ;  /* 0x000000040000795c */ /* 0x000fe20000300000 */
.L_x_957:
[----:B------:R-:W2:Y:S01]  /*16160*/  LDL.LU R0, [R1+0x18] ;  /* 0x0000180001007983 */ /* 0x000ea20000300800 */
[----:B------:R-:W-:Y:S01]  /*16170*/  SHF.L.U32 R5, R28, 0x1f, RZ ;  /* 0x0000001f1c057819 */ /* 0x000fe200000006ff */
[----:B0-----:R-:W-:-:S03]  /*16180*/  IMAD R3, R4, 0x2800, RZ ;  /* 0x0000280004037824 */ /* 0x001fc600078e02ff */
[----:B------:R-:W0:Y:S02]  /*16190*/  SYNCS.PHASECHK.TRANS64.TRYWAIT P0, [R2+URZ+0x12460], R5 ;  /* 0x01246005020075a7 */ /* 0x000e24000800017f */
[----:B--2---:R-:W-:Y:S01]  /*161a0*/  LOP3.LUT R0, R3, R0, RZ, 0xfc, !PT ;  /* 0x0000000003007212 */ /* 0x004fe200078efcff */
[----:B0-----:R-:W-:Y:S06]  /*161b0*/  @!P0 BRA `(.L_x_958) ;  /* 0x0000002c00388947 */ /* 0x001fec0003800000 */
.L_x_1045:
        /* <DEDUP_REMOVED lines=45> */
.L_x_959:
[----:B-1----:R1:W-:Y:S01]  /*16490*/  SYNCS.ARRIVE.TRANS64.A1T0 RZ, [R2+URZ+0x12450], RZ ;  /* 0x012450ff02ff79a7 */ /* 0x0023e2000810003f */
[----:B------:R-:W-:Y:S06]  /*164a0*/  BAR.SYNC.DEFER_BLOCKING 0x2, 0x80 ;  /* 0x0082000000007b1d */ /* 0x000fec0000010000 */
[----:B------:R-:W-:Y:S05]  /*164b0*/  @!P1 BRA `(.L_x_960) ;  /* 0x0000000000049947 */ /* 0x000fea0003800000 */
[----:B------:R-:W-:Y:S01]  /*164c0*/  BPT.TRAP 0x1 ;  /* 0x000000040000795c */ /* 0x000fe20000300000 */
.L_x_960:
[----:B------:R-:W2:Y:S01]  /*164d0*/  S2R R0, SR_CgaCtaId ;  /* 0x0000000000007919 */ /* 0x000ea20000008800 */
[----:B-1----:R-:W-:-:S05]  /*164e0*/  VIADD R2, R2, 0x12480 ;  /* 0x0001248002027836 */ /* 0x002fca0000000000 */
        /* <DEDUP_REMOVED lines=8> */
.L_x_911:
[----:B------:R-:W0:Y:S01]  /*16570*/  S2R R4, SR_CgaCtaId ;  /* 0x0000000000047919 */ /* 0x000e220000008800 */
[----:B------:R-:W-:Y:S02]  /*16580*/  MOV R3, 0x400 ;  /* 0x0000040000037802 */ /* 0x000fe40000000f00 */
[----:B------:R-:W-:Y:S02]  /*16590*/  SHF.L.U32 R2, R2, 0x1f, RZ ;  /* 0x0000001f02027819 */ /* 0x000fe400000006ff */
[----:B0-----:R-:W-:-:S04]  /*165a0*/  LEA R7, R4, R3, 0x18 ;  /* 0x0000000304077211 */ /* 0x001fc800078ec0ff */
[----:B------:R-:W0:Y:S02]  /*165b0*/  SYNCS.PHASECHK.TRANS64.TRYWAIT P0, [R7+URZ+0x12420], R2 ;  /* 0x01242002070075a7 */ /* 0x000e24000800017f */
[----:B0-----:R-:W-:Y:S05]  /*165c0*/  @!P0 BRA `(.L_x_961) ;  /* 0x0000002800488947 */ /* 0x001fea0003800000 */
.L_x_1046:
        /* <DEDUP_REMOVED lines=13> */
.L_x_962:
[----:B------:R-:W-:Y:S01]  /*166a0*/  IMAD R5, R0, 0x8, R7 ;  /* 0x0000000800057824 */ /* 0x000fe200078e0207 */
[----:B------:R-:W-:Y:S01]  /*166b0*/  SHF.L.U32 R2, R28, 0x1f, RZ ;  /* 0x0000001f1c027819 */ /* 0x000fe200000006ff */
[----:B------:R-:W-:-:S03]  /*166c0*/  VIADD R0, R0, 0x1 ;  /* 0x0000000100007836 */ /* 0x000fc60000000000 */
[----:B------:R-:W0:Y:S02]  /*166d0*/  SYNCS.PHASECHK.TRANS64.TRYWAIT P1, [R5+URZ+0x12440], R2 ;  /* 0x01244002050075a7 */ /* 0x000e24000802017f */
[----:B------:R-:W-:-:S04]  /*166e0*/  ISETP.NE.AND P2, PT, R0, 0x2, PT ;  /* 0x000000020000780c */ /* 0x000fc80003f45270 */
[----:B------:R-:W-:Y:S01]  /*166f0*/  SEL R3, RZ, 0x1, P2 ;  /* 0x00000001ff037807 */ /* 0x000fe20001000000 */
[----:B0-----:R-:W-:Y:S08]  /*16700*/  @!P1 BRA `(.L_x_963) ;  /* 0x00000028000c9947 */ /* 0x001ff00003800000 */
.L_x_1047:
[----:B------:R-:W-:Y:S02]  /*16710*/  SEL R0, R0, RZ, P2 ;  /* 0x000000ff00007207 */ /* 0x000fe40001000000 */
[----:B------:R-:W-:Y:S01]  /*16720*/  LOP3.LUT R3, R28, R3, RZ, 0x3c, !PT ;  /* 0x000000031c037212 */ /* 0x000fe200078e3cff */
[----:B------:R-:W-:Y:S06]  /*16730*/  @!P0 BRA `(.L_x_964) ;  /* 0x0000000000048947 */ /* 0x000fec0003800000 */
[----:B------:R-:W-:Y:S01]  /*16740*/  BPT.TRAP 0x1 ;  /* 0x000000040000795c */ /* 0x000fe20000300000 */
.L_x_964:
[----:B------:R-:W-:Y:S01]  /*16750*/  IMAD R7, R0, 0x8, R7 ;  /* 0x0000000800077824 */ /* 0x000fe200078e0207 */
[----:B------:R-:W-:-:S04]  /*16760*/  SHF.L.U32 R0, R3, 0x1f, RZ ;  /* 0x0000001f03007819 */ /* 0x000fc800000006ff */
[----:B------:R-:W1:Y:S02]  /*16770*/  SYNCS.PHASECHK.TRANS64.TRYWAIT P1, [R7+URZ+0x12440], R0 ;  /* 0x01244000070075a7 */ /* 0x000e64000802017f */
[----:B-1----:R-:W-:Y:S05]  /*16780*/  @!P1 BRA `(.L_x_965) ;  /* 0x0000002800009947 */ /* 0x002fea0003800000 */
.L_x_1048:
[----:B------:R-:W-:Y:S05]  /*16790*/  @!P0 BRA `(.L_x_966) ;  /* 0x0000000000048947 */ /* 0x000fea0003800000 */
[----:B------:R-:W-:Y:S01]  /*167a0*/  BPT.TRAP 0x1 ;  /* 0x000000040000795c */ /* 0x000fe20000300000 */
.L_x_966:
[----:B------:R-:W2:Y:S02]  /*167b0*/  SYNCS.PHASECHK.TRANS64.TRYWAIT P1, [R5+URZ+0x12460], R2 ;  /* 0x01246002050075a7 */ /* 0x000ea4000802017f */
[----:B--2---:R-:W-:Y:S05]  /*167c0*/  @!P1 BRA `(.L_x_967) ;  /* 0x0000002800049947 */ /* 0x004fea0003800000 */
.L_x_1049:
[----:B------:R-:W-:Y:S05]  /*167d0*/  @!P0 BRA `(.L_x_968) ;  /* 0x0000000000048947 */ /* 0x000fea0003800000 */
[----:B------:R-:W-:Y:S01]  /*167e0*/  BPT.TRAP 0x1 ;  /* 0x000000040000795c */ /* 0x000fe20000300000 */
.L_x_968:
[----:B------:R-:W3:Y:S02]  /*167f0*/  SYNCS.PHASECHK.TRANS64.TRYWAIT P1, [R7+URZ+0x12460], R0 ;  /* 0x01246000070075a7 */ /* 0x000ee4000802017f */
[----:B---3--:R-:W-:Y:S05]  /*16800*/  @!P1 BRA `(.L_x_969) ;  /* 0x0000002800089947 */ /* 0x008fea0003800000 */
.L_x_1050:
[----:B------:R-:W-:Y:S05]  /*16810*/  @!P0 BRA `(.L_x_970) ;  /* 0x0000000000048947 */ /* 0x000fea0003800000 */
[----:B------:R-:W-:Y:S01]  /*16820*/  BPT.TRAP 0x1 ;  /* 0x000000040000795c */ /* 0x000fe20000300000 */
.L_x_970:
[----:B------:R-:W4:Y:S02]  /*16830*/  SYNCS.PHASECHK.TRANS64.TRYWAIT P1, [R5+URZ+0x12480], R2 ;  /* 0x01248002050075a7 */ /* 0x000f24000802017f */
[----:B----4-:R-:W-:Y:S05]  /*16840*/  @!P1 BRA `(.L_x_971) ;  /* 0x00000028000c9947 */ /* 0x010fea0003800000 */
.L_x_1051:
[----:B------:R-:W-:Y:S05]  /*16850*/  @!P0 BRA `(.L_x_972) ;  /* 0x0000000000048947 */ /* 0x000fea0003800000 */
[----:B------:R-:W-:Y:S01]  /*16860*/  BPT.TRAP 0x1 ;  /* 0x000000040000795c */ /* 0x000fe20000300000 */
.L_x_972:
[----:B------:R0:W0:Y:S02]  /*16870*/  SYNCS.PHASECHK.TRANS64.TRYWAIT P0, [R7+URZ+0x12480], R0 ;  /* 0x01248000070075a7 */ /* 0x000024000800017f */
[----:B0-----:R-:W-:Y:S05]  /*16880*/  @!P0 NANOSLEEP.SYNCS 0x989680 ;  /* 0x009896800000895d */ /* 0x001fea0003900000 */
[----:B------:R-:W0:Y:S02]  /*16890*/  @!P0 SYNCS.PHASECHK.TRANS64 P0, [R7+URZ+0x12480], R0 ;  /* 0x01248000070085a7 */ /* 0x000e24000800007f */
[----:B0-----:R-:W-:Y:S05]  /*168a0*/  @!P0 BRA `(.L_x_972) ;  /* 0xfffffffc00f08947 */ /* 0x001fea000383ffff */
.L_x_819:
[----:B------:R-:W-:Y:S05]  /*168b0*/  BSYNC B6 ;  /* 0x0000000000067941 */ /* 0x000fea0003800000 */
.L_x_816:
[----:B------:R-:W-:Y:S05]  /*168c0*/  EXIT ;  /* 0x000000000000794d */ /* 0x000fea0003800000 */
.L_x_829:
[----:B0-----:R-:W-:-:S04]  /*168d0*/  IMAD.U32 R3, RZ, RZ, UR47 ;  /* 0x0000002fff037e24 */ /* 0x001fc8000f8e00ff */
[----:B------:R0:W1:Y:S03]  /*168e0*/  SYNCS.PHASECHK.TRANS64.TRYWAIT P0, [R3+URZ+0x12400], R0 ;  /* 0x01240000030075a7 */ /* 0x000066000800017f */
[----:B-1----:R-:W-:Y:S05]  /*168f0*/  @!P0 NANOSLEEP.SYNCS 0x989680 ;  /* 0x009896800000895d */ /* 0x002fea0003900000 */
[----:B------:R-:W1:Y:S02]  /*16900*/  @!P0 SYNCS.PHASECHK.TRANS64 P0, [R3+URZ+0x12400], R0 ;  /* 0x01240000030085a7 */ /* 0x000e64000800007f */
[----:B-1----:R-:W-:Y:S05]  /*16910*/  @!P0 BRA `(.L_x_829) ;  /* 0xfffffffc00ec8947 */ /* 0x002fea000383ffff */
[----:B------:R-:W-:Y:S05]  /*16920*/  BRA `(.L_x_973) ;  /* 0xfffffeac00fc7947 */ /* 0x000fea000383ffff */
.L_x_833:
[----:B0-----:R-:W-:-:S04]  /*16930*/  IMAD.U32 R3, RZ, RZ, UR47 ;  /* 0x0000002fff037e24 */ /* 0x001fc8000f8e00ff */
[----:B------:R0:W2:Y:S03]  /*16940*/  SYNCS.PHASECHK.TRANS64.TRYWAIT P1, [R3+URZ+0x12430], R0 ;  /* 0x01243000030075a7 */ /* 0x0000a6000802017f */
[----:B--2---:R-:W-:Y:S05]  /*16950*/  @!P1 NANOSLEEP.SYNCS 0x989680 ;  /* 0x009896800000995d */ /* 0x004fea0003900000 */
[----:B------:R-:W2:Y:S02]  /*16960*/  @!P1 SYNCS.PHASECHK.TRANS64 P1, [R3+URZ+0x12430], R0 ;  /* 0x01243000030095a7 */ /* 0x000ea4000802007f */
[----:B--2---:R-:W-:Y:S05]  /*16970*/  @!P1 BRA `(.L_x_833) ;  /* 0xfffffffc00ec9947 */ /* 0x004fea000383ffff */
[----:B------:R-:W-:Y:S05]  /*16980*/  BRA `(.L_x_832) ;  /* 0xfffffeb000107947 */ /* 0x000fea000383ffff */
.L_x_850:
[----:B-1----:R-:W-:-:S04]  /*16990*/  IMAD.U32 R9, RZ, RZ, UR21 ;  /* 0x00000015ff097e24 */ /* 0x002fc8000f8e00ff */
[----:B------:R1:W2:Y:S03]  /*169a0*/  SYNCS.PHASECHK.TRANS64.TRYWAIT P1, [R9+URZ+0x12430], R8 ;  /* 0x01243008090075a7 */ /* 0x0002a6000802017f */
[----:B--2---:R-:W-:Y:S05]  /*169b0*/  @!P1 NANOSLEEP.SYNCS 0x989680 ;  /* 0x009896800000995d */ /* 0x004fea0003900000 */
[----:B------:R-:W2:Y:S02]  /*169c0*/  @!P1 SYNCS.PHASECHK.TRANS64 P1, [R9+URZ+0x12430], R8 ;  /* 0x01243008090095a7 */ /* 0x000ea4000802007f */
[----:B--2---:R-:W-:Y:S05]  /*169d0*/  @!P1 BRA `(.L_x_850) ;  /* 0xfffffffc00ec9947 */ /* 0x004fea000383ffff */
[----:B------:R-:W-:Y:S05]  /*169e0*/  BRA `(.L_x_849) ;  /* 0xfffffef000107947 */ /* 0x000fea000383ffff */
.L_x_854:
[----:B-1----:R-:W-:-:S04]  /*169f0*/  IMAD.U32 R9, RZ, RZ, UR13 ;  /* 0x0000000dff097e24 */ /* 0x002fc8000f8e00ff */
[----:B------:R1:W2:Y:S03]  /*16a00*/  SYNCS.PHASECHK.TRANS64.TRYWAIT P1, [R9+URZ+0x12450], R8 ;  /* 0x01245008090075a7 */ /* 0x0002a6000802017f */
[----:B--2---:R-:W-:Y:S05]  /*16a10*/  @!P1 NANOSLEEP.SYNCS 0x989680 ;  /* 0x009896800000995d */ /* 0x004fea0003900000 */
[----:B------:R-:W2:Y:S02]  /*16a20*/  @!P1 SYNCS.PHASECHK.TRANS64 P1, [R9+URZ+0x12450], R8 ;  /* 0x01245008090095a7 */ /* 0x000ea4000802007f */
[----:B--2---:R-:W-:Y:S05]  /*16a30*/  @!P1 BRA `(.L_x_854) ;  /* 0xfffffffc00ec9947 */ /* 0x004fea000383ffff */
[----:B------:R-:W-:Y:S05]  /*16a40*/  BRA `(.L_x_853) ;  /* 0xfffffef4001c7947 */ /* 0x000fea000383ffff */
.L_x_873:
[----:B-1----:R-:W-:-:S04]  /*16a50*/  IMAD.U32 R5, RZ, RZ, UR10 ;  /* 0x0000000aff057e24 */ /* 0x002fc8000f8e00ff */
[----:B------:R1:W2:Y:S03]  /*16a60*/  SYNCS.PHASECHK.TRANS64.TRYWAIT P1, [R5+URZ+0x12430], R4 ;  /* 0x01243004050075a7 */ /* 0x0002a6000802017f */
[----:B--2---:R-:W-:Y:S05]  /*16a70*/  @!P1 NANOSLEEP.SYNCS 0x989680 ;  /* 0x009896800000995d */ /* 0x004fea0003900000 */
[----:B------:R-:W2:Y:S02]  /*16a80*/  @!P1 SYNCS.PHASECHK.TRANS64 P1, [R5+URZ+0x12430], R4 ;  /* 0x01243004050095a7 */ /* 0x000ea4000802007f */
[----:B--2---:R-:W-:Y:S05]  /*16a90*/  @!P1 BRA `(.L_x_873) ;  /* 0xfffffffc00ec9947 */ /* 0x004fea000383ffff */
[----:B------:R-:W-:Y:S05]  /*16aa0*/  BRA `(.L_x_872) ;  /* 0xffffff3000707947 */ /* 0x000fea000383ffff */
.L_x_877:
[----:B-1----:R-:W-:-:S04]  /*16ab0*/  IMAD.U32 R5, RZ, RZ, UR13 ;  /* 0x0000000dff057e24 */ /* 0x002fc8000f8e00ff */
[----:B------:R1:W2:Y:S03]  /*16ac0*/  SYNCS.PHASECHK.TRANS64.TRYWAIT P1, [R5+URZ+0x12450], R4 ;  /* 0x01245004050075a7 */ /* 0x0002a6000802017f */
[----:B--2---:R-:W-:Y:S05]  /*16ad0*/  @!P1 NANOSLEEP.SYNCS 0x989680 ;  /* 0x009896800000995d */ /* 0x004fea0003900000 */
[----:B------:R-:W2:Y:S02]  /*16ae0*/  @!P1 SYNCS.PHASECHK.TRANS64 P1, [R5+URZ+0x12450], R4 ;  /* 0x01245004050095a7 */ /* 0x000ea4000802007f */
[----:B--2---:R-:W-:Y:S05]  /*16af0*/  @!P1 BRA `(.L_x_877) ;  /* 0xfffffffc00ec9947 */ /* 0x004fea000383ffff */
[----:B------:R-:W-:Y:S05]  /*16b00*/  BRA `(.L_x_876) ;  /* 0xffffff3400787947 */ /* 0x000fea000383ffff */
.L_x_885:
[----:B-1----:R-:W-:-:S04]  /*16b10*/  IMAD.U32 R9, RZ, RZ, UR25 ;  /* 0x00000019ff097e24 */ /* 0x002fc8000f8e00ff */
[----:B------:R1:W2:Y:S03]  /*16b20*/  SYNCS.PHASECHK.TRANS64.TRYWAIT P1, [R9+URZ+0x12430], R8 ;  /* 0x01243008090075a7 */ /* 0x0002a6000802017f */
[----:B--2---:R-:W-:Y:S05]  /*16b30*/  @!P1 NANOSLEEP.SYNCS 0x989680 ;  /* 0x009896800000995d */ /* 0x004fea0003900000 */
[----:B------:R-:W2:Y:S02]  /*16b40*/  @!P1 SYNCS.PHASECHK.TRANS64 P1, [R9+URZ+0x12430], R8 ;  /* 0x01243008090095a7 */ /* 0x000ea4000802007f */
[----:B--2---:R-:W-:Y:S05]  /*16b50*/  @!P1 BRA `(.L_x_885) ;  /* 0xfffffffc00ec9947 */ /* 0x004fea000383ffff */
[----:B------:R-:W-:Y:S05]  /*16b60*/  BRA `(.L_x_884) ;  /* 0xffffff5000e07947 */ /* 0x000fea000383ffff */
.L_x_889:
[----:B-1----:R-:W-:-:S04]  /*16b70*/  IMAD.U32 R9, RZ, RZ, UR12 ;  /* 0x0000000cff097e24 */ /* 0x002fc8000f8e00ff */
[----:B------:R1:W2:Y:S03]  /*16b80*/  SYNCS.PHASECHK.TRANS64.TRYWAIT P1, [R9+URZ+0x12450], R8 ;  /* 0x01245008090075a7 */ /* 0x0002a6000802017f */
[----:B--2---:R-:W-:Y:S05]  /*16b90*/  @!P1 NANOSLEEP.SYNCS 0x989680 ;  /* 0x009896800000995d */ /* 0x004fea0003900000 */
[----:B------:R-:W2:Y:S02]  /*16ba0*/  @!P1 SYNCS.PHASECHK.TRANS64 P1, [R9+URZ+0x12450], R8 ;  /* 0x01245008090095a7 */ /* 0x000ea4000802007f */
[----:B--2---:R-:W-:Y:S05]  /*16bb0*/  @!P1 BRA `(.L_x_889) ;  /* 0xfffffffc00ec9947 */ /* 0x004fea000383ffff */
[----:B------:R-:W-:Y:S05]  /*16bc0*/  BRA `(.L_x_888) ;  /* 0xffffff5400e87947 */ /* 0x000fea000383ffff */
.L_x_904:
[----:B-1----:R-:W-:-:S04]  /*16bd0*/  IMAD.U32 R3, RZ, RZ, UR16 ;  /* 0x00000010ff037e24 */ /* 0x002fc8000f8e00ff */
[----:B------:R1:W2:Y:S03]  /*16be0*/  SYNCS.PHASECHK.TRANS64.TRYWAIT P1, [R3+URZ+0x12450], R0 ;  /* 0x01245000030075a7 */ /* 0x0002a6000802017f */
[----:B--2---:R-:W-:Y:S05]  /*16bf0*/  @!P1 NANOSLEEP.SYNCS 0x989680 ;  /* 0x009896800000995d */ /* 0x004fea0003900000 */
[----:B------:R-:W2:Y:S02]  /*16c00*/  @!P1 SYNCS.PHASECHK.TRANS64 P1, [R3+URZ+0x12450], R0 ;  /* 0x01245000030095a7 */ /* 0x000ea4000802007f */
[----:B--2---:R-:W-:Y:S05]  /*16c10*/  @!P1 BRA `(.L_x_904) ;  /* 0xfffffffc00ec9947 */ /* 0x004fea000383ffff */
[----:B------:R-:W-:Y:S05]  /*16c20*/  BRA `(.L_x_903) ;  /* 0xffffff90006c7947 */ /* 0x000fea000383ffff */
.L_x_923:
[----:B------:R-:W-:Y:S02]  /*16c30*/  IMAD.MOV.U32 R13, RZ, RZ, R19 ;  /* 0x000000ffff0d7224 */ /* 0x000fe400078e0013 */
[----:B------:R-:W-:Y:S02]  /*16c40*/  IMAD.MOV.U32 R12, RZ, RZ, RZ ;  /* 0x000000ffff0c7224 */ /* 0x000fe400078e00ff */
[----:B------:R-:W-:Y:S02]  /*16c50*/  IMAD.MOV.U32 R11, RZ, RZ, 0x1f ;  /* 0x0000001fff0b7424 */ /* 0x000fe400078e00ff */
[----:B------:R-:W-:-:S07]  /*16c60*/  IMAD.MOV.U32 R15, RZ, RZ, -0x1 ;  /* 0xffffffffff0f7424 */ /* 0x000fce00078e00ff */
[----:B0----5:R-:W-:Y:S05]  /*16c70*/  WARPSYNC.COLLECTIVE R15, `(.L_x_974) ;  /* 0x000000000f087348 */ /* 0x021fea0003c00000 */
[----:B------:R1:W2:Y:S02]  /*16c80*/  SHFL.IDX P6, R14, R13, R12, R11 ;  /* 0x0000000c0d0e7389 */ /* 0x0002a400000c000b */
[----:B012--5:R-:W-:Y:S01]  /*16c90*/  ENDCOLLECTIVE ;  /* 0x000000000000791b */ /* 0x027fe20003800000 */
.L_x_974:
[----:B------:R-:W-:Y:S05]  /*16ca0*/  BRA `(.L_x_975) ;  /* 0xffffffc000b87947 */ /* 0x000fea000383ffff */
.L_x_925:
[----:B0-----:R-:W-:-:S04]  /*16cb0*/  IMAD.U32 R3, RZ, RZ, UR46 ;  /* 0x0000002eff037e24 */ /* 0x001fc8000f8e00ff */
[----:B------:R0:W1:Y:S03]  /*16cc0*/  SYNCS.PHASECHK.TRANS64.TRYWAIT P0, [R3+URZ+0x12480], R26 ;  /* 0x0124801a030075a7 */ /* 0x000066000800017f */
[----:B-1----:R-:W-:Y:S05]  /*16cd0*/  @!P0 NANOSLEEP.SYNCS 0x989680 ;  /* 0x009896800000895d */ /* 0x002fea0003900000 */
[----:B------:R-:W1:Y:S02]  /*16ce0*/  @!P0 SYNCS.PHASECHK.TRANS64 P0, [R3+URZ+0x12480], R26 ;  /* 0x0124801a030085a7 */ /* 0x000e64000800007f */
[----:B-1----:R-:W-:Y:S05]  /*16cf0*/  @!P0 BRA `(.L_x_925) ;  /* 0xfffffffc00ec8947 */ /* 0x002fea000383ffff */
[----:B------:R-:W-:Y:S05]  /*16d00*/  BRA `(.L_x_976) ;  /* 0xffffffc800407947 */ /* 0x000fea000383ffff */
.L_x_926:
        /* <DEDUP_REMOVED lines=8> */
.L_x_978:
[----:B------:R-:W-:Y:S05]  /*16d90*/  BSYNC B0 ;  /* 0x0000000000007941 */ /* 0x000fea0003800000 */
.L_x_977:
[----:B------:R0:W5:Y:S01]  /*16da0*/  LDL R27, [R1+0x8] ;  /* 0x00000800011b7983 */ /* 0x0001620000100800 */
[----:B------:R-:W-:Y:S01]  /*16db0*/  IMAD.MOV.U32 R13, RZ, RZ, R10 ;  /* 0x000000ffff0d7224 */ /* 0x000fe200078e000a */
[C---:B------:R-:W-:Y:S01]  /*16dc0*/  ISETP.LT.OR P1, PT, R6.reuse, 0x1, P2 ;  /* 0x000000010600780c */ /* 0x040fe20001721670 */
[----:B------:R-:W-:Y:S01]  /*16dd0*/  IMAD.MOV.U32 R12, RZ, RZ, RZ ;  /* 0x000000ffff0c7224 */ /* 0x000fe200078e00ff */
[----:B------:R-:W-:Y:S01]  /*16de0*/  ISETP.GE.AND P5, PT, R6, 0x81, PT ;  /* 0x000000810600780c */ /* 0x000fe20003fa6270 */
[----:B------:R-:W-:Y:S01]  /*16df0*/  IMAD.MOV.U32 R11, RZ, RZ, 0x1c1f ;  /* 0x00001c1fff0b7424 */ /* 0x000fe200078e00ff */
[----:B------:R-:W-:Y:S01]  /*16e00*/  LOP3.LUT R0, R0, 0xffffffef, RZ, 0xc0, !PT ;  /* 0xffffffef00007812 */ /* 0x000fe200078ec0ff */
[----:B------:R-:W-:Y:S01]  /*16e10*/  IMAD.MOV.U32 R15, RZ, RZ, -0x1 ;  /* 0xffffffffff0f7424 */ /* 0x000fe200078e00ff */
[----:B------:R-:W-:Y:S01]  /*16e20*/  ISETP.GE.AND P3, PT, R6, 0x21, PT ;  /* 0x000000210600780c */ /* 0x000fe20003f66270 */
[----:B0-----:R-:W-:-:S12]  /*16e30*/  IMAD.MOV.U32 R3, RZ, RZ, R14 ;  /* 0x000000ffff037224 */ /* 0x001fd800078e000e */
[----:B-----5:R-:W-:Y:S05]  /*16e40*/  WARPSYNC.COLLECTIVE R15, `(.L_x_979) ;  /* 0x000000000f087348 */ /* 0x020fea0003c00000 */
[----:B------:R0:W1:Y:S02]  /*16e50*/  SHFL.IDX P6, R14, R13, R12, R11 ;  /* 0x0000000c0d0e7389 */ /* 0x00006400000c000b */
[----:B01---5:R-:W-:Y:S01]  /*16e60*/  ENDCOLLECTIVE ;  /* 0x000000000000791b */ /* 0x023fe20003800000 */
.L_x_979:
        /* <DEDUP_REMOVED lines=13> */
.L_x_980:
        /* <DEDUP_REMOVED lines=11> */
.L_x_981:
        /* <DEDUP_REMOVED lines=12> */
.L_x_982:
[----:B------:R-:W-:Y:S01]  /*170b0*/  @!PT LDS RZ, [RZ] ;  /* 0x00000000fffff984 */ /* 0x000fe20000000800 */
[----:B------:R-:W-:Y:S01]  /*170c0*/  @!PT LDS RZ, [RZ] ;  /* 0x00000000fffff984 */ /* 0x000fe20000000800 */
[----:B------:R-:W-:Y:S01]  /*170d0*/  @!PT LDS RZ, [RZ] ;  /* 0x00000000fffff984 */ /* 0x000fe20000000800 */
[----:B------:R0:W-:Y:S01]  /*170e0*/  LDGSTS.E.BYPASS.LTC128B.128 [R27+0x5a00], desc[UR50][R2.64], !P1 ;  /* 0x05a00000021b7fae */ /* 0x0001e2000c901d72 */
[----:B------:R-:W-:Y:S01]  /*170f0*/  ISETP.LT.OR P1, PT, R6, 0x41, P2 ;  /* 0x000000410600780c */ /* 0x000fe20001721670 */
[----:B------:R-:W-:Y:S02]  /*17100*/  IMAD.MOV.U32 R13, RZ, RZ, R10 ;  /* 0x000000ffff0d7224 */ /* 0x000fe400078e000a */
[----:B0-----:R-:W-:-:S10]  /*17110*/  IMAD.MOV.U32 R3, RZ, RZ, R14 ;  /* 0x000000ffff037224 */ /* 0x001fd400078e000e */
[----:B------:R-:W-:Y:S05]  /*17120*/  WARPSYNC.COLLECTIVE R15, `(.L_x_983) ;  /* 0x000000000f087348 */ /* 0x000fea0003c00000 */
[----:B------:R0:W1:Y:S02]  /*17130*/  SHFL.IDX P6, R14, R13, R12, R11 ;  /* 0x0000000c0d0e7389 */ /* 0x00006400000c000b */
[----:B01----:R-:W-:Y:S01]  /*17140*/  ENDCOLLECTIVE ;  /* 0x000000000000791b */ /* 0x003fe20003800000 */
.L_x_983:
        /* <DEDUP_REMOVED lines=12> */
.L_x_984:
[----:B------:R-:W-:Y:S01]  /*17210*/  @!PT LDS RZ, [RZ] ;  /* 0x00000000fffff984 */ /* 0x000fe20000000800 */
[----:B------:R-:W-:Y:S01]  /*17220*/  @!PT LDS RZ, [RZ] ;  /* 0x00000000fffff984 */ /* 0x000fe20000000800 */
[----:B------:R-:W-:Y:S01]  /*17230*/  @!PT LDS RZ, [RZ] ;  /* 0x00000000fffff984 */ /* 0x000fe20000000800 */
[----:B------:R0:W-:Y:S01]  /*17240*/  LDGSTS.E.BYPASS.LTC128B.128 [R27+0x6200], desc[UR50][R2.64], !P1 ;  /* 0x06200000021b7fae */ /* 0x0001e2000c901d72 */
[----:B------:R-:W-:Y:S01]  /*17250*/  ISETP.LT.OR P1, PT, R6, 0x61, P2 ;  /* 0x000000610600780c */ /* 0x000fe20001721670 */
[----:B------:R-:W-:Y:S01]  /*17260*/  IMAD.MOV.U32 R13, RZ, RZ, R10 ;  /* 0x000000ffff0d7224 */ /* 0x000fe200078e000a */
[----:B0-----:R-:W0:Y:S01]  /*17270*/  S2R R3, SR_TID.X ;  /* 0x0000000000037919 */ /* 0x001e220000002100 */
[----:B------:R-:W-:-:S10]  /*17280*/  IMAD.MOV.U32 R7, RZ, RZ, R14 ;  /* 0x000000ffff077224 */ /* 0x000fd400078e000e */
[----:B0-----:R-:W-:Y:S05]  /*17290*/  WARPSYNC.COLLECTIVE R15, `(.L_x_985) ;  /* 0x000000000f087348 */ /* 0x001fea0003c00000 */
[----:B------:R1:W2:Y:S02]  /*172a0*/  SHFL.IDX P6, R14, R13, R12, R11 ;  /* 0x0000000c0d0e7389 */ /* 0x0002a400000c000b */
[----:B012---:R-:W-:Y:S01]  /*172b0*/  ENDCOLLECTIVE ;  /* 0x000000000000791b */ /* 0x007fe20003800000 */
.L_x_985:
[----:B------:R-:W-:Y:S02]  /*172c0*/  IMAD.MOV.U32 R13, RZ, RZ, R17 ;  /* 0x000000ffff0d7224 */ /* 0x000fe400078e0011 */
[----:B------:R-:W-:Y:S02]  /*172d0*/  IMAD.MOV.U32 R12, RZ, RZ, RZ ;  /* 0x000000ffff0c7224 */ /* 0x000fe400078e00ff */
[----:B------:R-:W-:Y:S02]  /*172e0*/  IMAD.SHL.U32 R3, R3, 0x10, RZ ;  /* 0x0000001003037824 */ /* 0x000fe400078e00ff */
[----:B------:R-:W-:-:S07]  /*172f0*/  IMAD.MOV.U32 R2, RZ, RZ, R14 ;  /* 0x000000ffff027224 */ /* 0x000fce00078e000e */
[----:B------:R-:W-:Y:S05]  /*17300*/  WARPSYNC.COLLECTIVE R15, `(.L_x_986) ;  /* 0x000000000f087348 */ /* 0x000fea0003c00000 */
[----:B------:R0:W1:Y:S02]  /*17310*/  SHFL.IDX P6, R14, R13, R12, R11 ;  /* 0x0000000c0d0e7389 */ /* 0x00006400000c000b */
[----:B01----:R-:W-:Y:S01]  /*17320*/  ENDCOLLECTIVE ;  /* 0x000000000000791b */ /* 0x003fe20003800000 */
.L_x_986:
        /* <DEDUP_REMOVED lines=14> */
.L_x_987:
[----:B------:R-:W-:Y:S01]  /*17410*/  IMAD.MOV.U32 R2, RZ, RZ, R14 ;  /* 0x000000ffff027224 */ /* 0x000fe200078e000e */
[----:B------:R-:W-:Y:S06]  /*17420*/  BRA `(.L_x_988) ;  /* 0xffffffc400c87947 */ /* 0x000fec000383ffff */
.L_x_929:
[----:B-1----:R-:W-:-:S04]  /*17430*/  IMAD.U32 R3, RZ, RZ, UR46 ;  /* 0x0000002eff037e24 */ /* 0x002fc8000f8e00ff */
[----:B------:R1:W2:Y:S03]  /*17440*/  SYNCS.PHASECHK.TRANS64.TRYWAIT P2, [R3+URZ+0x12440], R26 ;  /* 0x0124401a030075a7 */ /* 0x0002a6000804017f */
[----:B--2---:R-:W-:Y:S05]  /*17450*/  @!P2 NANOSLEEP.SYNCS 0x989680 ;  /* 0x009896800000a95d */ /* 0x004fea0003900000 */
[----:B------:R-:W2:Y:S02]  /*17460*/  @!P2 SYNCS.PHASECHK.TRANS64 P2, [R3+URZ+0x12440], R26 ;  /* 0x0124401a0300a5a7 */ /* 0x000ea4000804007f */
[----:B--2---:R-:W-:Y:S05]  /*17470*/  @!P2 BRA `(.L_x_929) ;  /* 0xfffffffc00eca947 */ /* 0x004fea000383ffff */
[----:B------:R-:W-:Y:S05]  /*17480*/  BRA `(.L_x_989) ;  /* 0xffffffc800107947 */ /* 0x000fea000383ffff */
.L_x_930:
        /* <DEDUP_REMOVED lines=8> */
.L_x_991:
[----:B------:R-:W-:Y:S05]  /*17510*/  BSYNC B0 ;  /* 0x0000000000007941 */ /* 0x000fea0003800000 */
.L_x_990:
        /* <DEDUP_REMOVED lines=8> */
.L_x_992:
[----:B------:R-:W-:Y:S02]  /*175a0*/  IMAD.MOV.U32 R13, RZ, RZ, R7 ;  /* 0x000000ffff0d7224 */ /* 0x000fe400078e0007 */
[----:B------:R-:W-:Y:S01]  /*175b0*/  IMAD.MOV.U32 R12, RZ, RZ, 0x1 ;  /* 0x00000001ff0c7424 */ /* 0x000fe200078e00ff */
[----:B------:R-:W-:-:S05]  /*175c0*/  @P4 IADD3 R14, P2, R18, R14, RZ ;  /* 0x0000000e120e4210 */ /* 0x000fca0007f5e0ff */
[----:B------:R-:W-:Y:S02]  /*175d0*/  @P4 IMAD.X R3, RZ, RZ, R2, P2 ;  /* 0x000000ffff034224 */ /* 0x000fe400010e0602 */
[----:B------:R-:W-:-:S07]  /*175e0*/  @P4 IMAD.MOV.U32 R2, RZ, RZ, R14 ;  /* 0x000000ffff024224 */ /* 0x000fce00078e000e */
[----:B------:R-:W-:Y:S05]  /*175f0*/  WARPSYNC.COLLECTIVE R15, `(.L_x_993) ;  /* 0x000000000f087348 */ /* 0x000fea0003c00000 */
[----:B------:R0:W1:Y:S02]  /*17600*/  SHFL.IDX P6, R14, R13, R12, R11 ;  /* 0x0000000c0d0e7389 */ /* 0x00006400000c000b */
[----:B01----:R-:W-:Y:S01]  /*17610*/  ENDCOLLECTIVE ;  /* 0x000000000000791b */ /* 0x003fe20003800000 */
.L_x_993:
        /* <DEDUP_REMOVED lines=9> */
.L_x_994:
        /* <DEDUP_REMOVED lines=8> */
.L_x_995:
        /* <DEDUP_REMOVED lines=9> */
.L_x_996:
[----:B------:R-:W-:Y:S02]  /*177c0*/  IMAD.MOV.U32 R13, RZ, RZ, R7 ;  /* 0x000000ffff0d7224 */ /* 0x000fe400078e0007 */
[----:B------:R-:W-:Y:S01]  /*177d0*/  IMAD.MOV.U32 R12, RZ, RZ, 0x3 ;  /* 0x00000003ff0c7424 */ /* 0x000fe200078e00ff */
[----:B------:R-:W-:-:S13]  /*177e0*/  @P0 IADD3 R5, P2, R18, R14, RZ ;  /* 0x0000000e12050210 */ /* 0x000fda0007f5e0ff */
[----:B------:R-:W-:Y:S05]  /*177f0*/  WARPSYNC.COLLECTIVE R15, `(.L_x_997) ;  /* 0x000000000f087348 */ /* 0x000fea0003c00000 */
[----:B------:R0:W1:Y:S02]  /*17800*/  SHFL.IDX P6, R14, R13, R12, R11 ;  /* 0x0000000c0d0e7389 */ /* 0x00006400000c000b */
[----:B01----:R-:W-:Y:S01]  /*17810*/  ENDCOLLECTIVE ;  /* 0x000000000000791b */ /* 0x003fe20003800000 */
.L_x_997:
        /* <DEDUP_REMOVED lines=12> */
.L_x_998:
[----:B------:R-:W-:Y:S02]  /*178e0*/  IMAD.MOV.U32 R13, RZ, RZ, R8 ;  /* 0x000000ffff0d7224 */ /* 0x000fe400078e0008 */
[----:B------:R-:W-:Y:S01]  /*178f0*/  IMAD.MOV.U32 R12, RZ, RZ, RZ ;  /* 0x000000ffff0c7224 */ /* 0x000fe200078e00ff */
[----:B------:R-:W-:-:S05]  /*17900*/  @P1 IADD3 R14, P0, R18, R14, RZ ;  /* 0x0000000e120e1210 */ /* 0x000fca0007f1e0ff */
[----:B------:R-:W-:-:S08]  /*17910*/  @P1 IMAD.MOV.U32 R2, RZ, RZ, R14 ;  /* 0x000000ffff021224 */ /* 0x000fd000078e000e */
[----:B------:R-:W-:Y:S05]  /*17920*/  WARPSYNC.COLLECTIVE R15, `(.L_x_999) ;  /* 0x000000000f087348 */ /* 0x000fea0003c00000 */
[----:B------:R0:W1:Y:S02]  /*17930*/  SHFL.IDX P6, R14, R13, R12, R11 ;  /* 0x0000000c0d0e7389 */ /* 0x00006400000c000b */
[----:B01----:R-:W-:Y:S01]  /*17940*/  ENDCOLLECTIVE ;  /* 0x000000000000791b */ /* 0x003fe20003800000 */
.L_x_999:
        /* <DEDUP_REMOVED lines=11> */
.L_x_1000:
[----:B------:R-:W-:Y:S05]  /*17a00*/  BRA `(.L_x_1001) ;  /* 0xffffffc400c47947 */ /* 0x000fea000383ffff */
.L_x_935:
[----:B------:R-:W-:Y:S02]  /*17a10*/  IMAD.MOV.U32 R13, RZ, RZ, R4 ;  /* 0x000000ffff0d7224 */ /* 0x000fe400078e0004 */
[----:B------:R-:W-:Y:S02]  /*17a20*/  IMAD.MOV.U32 R12, RZ, RZ, RZ ;  /* 0x000000ffff0c7224 */ /* 0x000fe400078e00ff */
[----:B------:R-:W-:Y:S02]  /*17a30*/  IMAD.MOV.U32 R11, RZ, RZ, 0x1c1f ;  /* 0x00001c1fff0b7424 */ /* 0x000fe400078e00ff */
[----:B------:R-:W-:Y:S02]  /*17a40*/  IMAD.MOV.U32 R15, RZ, RZ, -0x1 ;  /* 0xffffffffff0f7424 */ /* 0x000fe400078e00ff */
[----:B------:R-:W-:-:S07]  /*17a50*/  VIADD R6, R24, UR41 ;  /* 0x0000002918067c36 */ /* 0x000fce0008000000 */
[----:B-1----:R-:W-:Y:S05]  /*17a60*/  WARPSYNC.COLLECTIVE R15, `(.L_x_1002) ;  /* 0x000000000f087348 */ /* 0x002fea0003c00000 */
[----:B-1----:R0:W1:Y:S02]  /*17a70*/  SHFL.IDX P6, R14, R13, R12, R11 ;  /* 0x0000000c0d0e7389 */ /* 0x00206400000c000b */
[----:B01----:R-:W-:Y:S01]  /*17a80*/  ENDCOLLECTIVE ;  /* 0x000000000000791b */ /* 0x003fe20003800000 */
.L_x_1002:
[----:B------:R-:W-:Y:S02]  /*17a90*/  VIADD R10, R6, 0x20 ;  /* 0x00000020060a7836 */ /* 0x000fe40000000000 */
[----:B------:R-:W-:Y:S02]  /*17aa0*/  IMAD.MOV.U32 R13, RZ, RZ, R0 ;  /* 0x000000ffff0d7224 */ /* 0x000fe400078e0000 */
[----:B------:R-:W-:-:S07]  /*17ab0*/  IMAD.MOV.U32 R2, RZ, RZ, R14 ;  /* 0x000000ffff027224 */ /* 0x000fce00078e000e */
[----:B------:R-:W-:Y:S05]  /*17ac0*/  WARPSYNC.COLLECTIVE R15, `(.L_x_1003) ;  /* 0x000000000f087348 */ /* 0x000fea0003c00000 */
[----:B------:R0:W1:Y:S02]  /*17ad0*/  SHFL.IDX P6, R14, R13, R12, R11 ;  /* 0x0000000c0d0e7389 */ /* 0x00006400000c000b */
[----:B01----:R-:W-:Y:S01]  /*17ae0*/  ENDCOLLECTIVE ;  /* 0x000000000000791b */ /* 0x003fe20003800000 */
.L_x_1003:
[----:B------:R-:W-:Y:S02]  /*17af0*/  ULDC UR4, c[0x0][0x288] ;  /* 0x0000a20000047ab9 */ /* 0x000fe40000000800 */
[----:B------:R-:W-:-:S05]  /*17b00*/  IMAD R7, R7, UR4, RZ ;  /* 0x0000000407077c24 */ /* 0x000fca000f8e02ff */
[----:B------:R-:W-:Y:S01]  /*17b10*/  ISETP.GE.AND P2, PT, R6, R7, PT ;  /* 0x000000070600720c */ /* 0x000fe20003f46270 */
[----:B------:R-:W-:Y:S02]  /*17b20*/  IMAD.MOV.U32 R13, RZ, RZ, R4 ;  /* 0x000000ffff0d7224 */ /* 0x000fe400078e0004 */
[----:B------:R-:W-:-:S10]  /*17b30*/  IMAD.MOV.U32 R12, RZ, RZ, 0x1 ;  /* 0x00000001ff0c7424 */ /* 0x000fd400078e00ff */
[----:B------:R-:W-:-:S05]  /*17b40*/  @!P2 IADD3 R14, P1, R18, R14, RZ ;  /* 0x0000000e120ea210 */ /* 0x000fca0007f3e0ff */
[----:B------:R-:W-:Y:S01]  /*17b50*/  @!P2 IMAD.X R3, RZ, RZ, R2, P1 ;  /* 0x000000ffff03a224 */ /* 0x000fe200008e0602 */
[----:B------:R-:W-:Y:S01]  /*17b60*/  ISETP.GE.AND P1, PT, R10, R7, PT ;  /* 0x000000070a00720c */ /* 0x000fe20003f26270 */
[----:B------:R-:W-:-:S12]  /*17b70*/  @!P2 IMAD.MOV.U32 R2, RZ, RZ, R14 ;  /* 0x000000ffff02a224 */ /* 0x000fd800078e000e */
[----:B------:R-:W-:Y:S05]  /*17b80*/  WARPSYNC.COLLECTIVE R15, `(.L_x_1004) ;  /* 0x000000000f087348 */ /* 0x000fea0003c00000 */
[----:B------:R0:W1:Y:S02]  /*17b90*/  SHFL.IDX P6, R14, R13, R12, R11 ;  /* 0x0000000c0d0e7389 */ /* 0x00006400000c000b */
[----:B01----:R-:W-:Y:S01]  /*17ba0*/  ENDCOLLECTIVE ;  /* 0x000000000000791b */ /* 0x003fe20003800000 */
.L_x_1004:
[----:B------:R-:W-:Y:S01]  /*17bb0*/  VIADD R10, R6, 0x40 ;  /* 0x00000040060a7836 */ /* 0x000fe20000000000 */
        /* <DEDUP_REMOVED lines=9> */
.L_x_1005:
[----:B------:R-:W-:Y:S02]  /*17c50*/  IMAD.MOV.U32 R13, RZ, RZ, R4 ;  /* 0x000000ffff0d7224 */ /* 0x000fe400078e0004 */
[----:B------:R-:W-:Y:S02]  /*17c60*/  IMAD.MOV.U32 R12, RZ, RZ, 0x2 ;  /* 0x00000002ff0c7424 */ /* 0x000fe400078e00ff */
[----:B------:R-:W-:-:S05]  /*17c70*/  IMAD.MOV.U32 R11, RZ, RZ, R14 ;  /* 0x000000ffff0b7224 */ /* 0x000fca00078e000e */
[----:B------:R-:W-:Y:S01]  /*17c80*/  @!P1 IADD3 R2, P2, R18, R11, RZ ;  /* 0x0000000b12029210 */ /* 0x000fe20007f5e0ff */
[----:B------:R-:W-:-:S04]  /*17c90*/  IMAD.MOV.U32 R11, RZ, RZ, 0x1c1f ;  /* 0x00001c1fff0b7424 */ /* 0x000fc800078e00ff */
[----:B------:R-:W-:-:S08]  /*17ca0*/  @!P1 IMAD.X R3, RZ, RZ, R9, P2 ;  /* 0x000000ffff039224 */ /* 0x000fd000010e0609 */
[----:B------:R-:W-:Y:S05]  /*17cb0*/  WARPSYNC.COLLECTIVE R15, `(.L_x_1006) ;  /* 0x000000000f087348 */ /* 0x000fea0003c00000 */
[----:B------:R0:W1:Y:S02]  /*17cc0*/  SHFL.IDX P6, R14, R13, R12, R11 ;  /* 0x0000000c0d0e7389 */ /* 0x00006400000c000b */
[----:B01----:R-:W-:Y:S01]  /*17cd0*/  ENDCOLLECTIVE ;  /* 0x000000000000791b */ /* 0x003fe20003800000 */
.L_x_1006:
[----:B------:R-:W-:Y:S01]  /*17ce0*/  ISETP.GE.AND P2, PT, R10, R7, PT ;  /* 0x000000070a00720c */ /* 0x000fe20003f46270 */
[----:B------:R-:W-:Y:S01]  /*17cf0*/  @!PT LDS RZ, [RZ] ;  /* 0x00000000fffff984 */ /* 0x000fe20000000800 */
[----:B------:R-:W-:Y:S01]  /*17d00*/  @!PT LDS RZ, [RZ] ;  /* 0x00000000fffff984 */ /* 0x000fe20000000800 */
[----:B------:R-:W-:Y:S01]  /*17d10*/  @!PT LDS RZ, [RZ] ;  /* 0x00000000fffff984 */ /* 0x000fe20000000800 */
[----:B------:R0:W-:Y:S01]  /*17d20*/  @!P1 LDGSTS.E.BYPASS.LTC128B.128 [R27+0xaa00], desc[UR50][R2.64], !P0 ;  /* 0x0aa00000021b9fae */ /* 0x0001e2000c101d72 */
[----:B------:R-:W-:Y:S02]  /*17d30*/  IMAD.MOV.U32 R13, RZ, RZ, R0 ;  /* 0x000000ffff0d7224 */ /* 0x000fe400078e0000 */
[----:B------:R-:W-:-:S09]  /*17d40*/  IMAD.MOV.U32 R10, RZ, RZ, R14 ;  /* 0x000000ffff0a7224 */ /* 0x000fd200078e000e */
[----:B0-----:R-:W-:Y:S05]  /*17d50*/  WARPSYNC.COLLECTIVE R15, `(.L_x_1007) ;  /* 0x000000000f087348 */ /* 0x001fea0003c00000 */
[----:B------:R1:W2:Y:S02]  /*17d60*/  SHFL.IDX P6, R14, R13, R12, R11 ;  /* 0x0000000c0d0e7389 */ /* 0x0002a400000c000b */
[----:B012---:R-:W-:Y:S01]  /*17d70*/  ENDCOLLECTIVE ;  /* 0x000000000000791b */ /* 0x007fe20003800000 */
.L_x_1007:
[----:B------:R-:W-:Y:S02]  /*17d80*/  IMAD.MOV.U32 R13, RZ, RZ, R4 ;  /* 0x000000ffff0d7224 */ /* 0x000fe400078e0004 */
[----:B------:R-:W-:-:S05]  /*17d90*/  IMAD.MOV.U32 R12, RZ, RZ, R14 ;  /* 0x000000ffff0c7224 */ /* 0x000fca00078e000e */
[----:B------:R-:W-:Y:S01]  /*17da0*/  @!P2 IADD3 R2, P1, R18, R12, RZ ;  /* 0x0000000c1202a210 */ /* 0x000fe20007f3e0ff */
[----:B------:R-:W-:-:S04]  /*17db0*/  IMAD.MOV.U32 R12, RZ, RZ, 0x3 ;  /* 0x00000003ff0c7424 */ /* 0x000fc800078e00ff */
[----:B------:R-:W-:-:S08]  /*17dc0*/  @!P2 IMAD.X R3, RZ, RZ, R10, P1 ;  /* 0x000000ffff03a224 */ /* 0x000fd000008e060a */
[----:B------:R-:W-:Y:S05]  /*17dd0*/  WARPSYNC.COLLECTIVE R15, `(.L_x_1008) ;  /* 0x000000000f087348 */ /* 0x000fea0003c00000 */
[----:B------:R0:W1:Y:S02]  /*17de0*/  SHFL.IDX P6, R14, R13, R12, R11 ;  /* 0x0000000c0d0e7389 */ /* 0x00006400000c000b */
[----:B01----:R-:W-:Y:S01]  /*17df0*/  ENDCOLLECTIVE ;  /* 0x000000000000791b */ /* 0x003fe20003800000 */
.L_x_1008:
[----:B------:R-:W-:Y:S01]  /*17e00*/  @!PT LDS RZ, [RZ] ;  /* 0x00000000fffff984 */ /* 0x000fe20000000800 */
[----:B------:R-:W-:Y:S01]  /*17e10*/  @!PT LDS RZ, [RZ] ;  /* 0x00000000fffff984 */ /* 0x000fe20000000800 */
[----:B------:R-:W-:Y:S01]  /*17e20*/  @!PT LDS RZ, [RZ] ;  /* 0x00000000fffff984 */ /* 0x000fe20000000800 */
[----:B------:R0:W-:Y:S01]  /*17e30*/  @!P2 LDGSTS.E.BYPASS.LTC128B.128 [R27+0xb200], desc[UR50][R2.64], !P0 ;  /* 0x0b200000021bafae */ /* 0x0001e2000c101d72 */
[----:B------:R-:W-:Y:S02]  /*17e40*/  IMAD.MOV.U32 R13, RZ, RZ, R0 ;  /* 0x000000ffff0d7224 */ /* 0x000fe400078e0000 */
[----:B------:R-:W-:-:S05]  /*17e50*/  VIADD R0, R6, 0x60 ;  /* 0x0000006006007836 */ /* 0x000fca0000000000 */
[----:B------:R-:W-:Y:S01]  /*17e60*/  ISETP.GE.AND P1, PT, R0, R7, PT ;  /* 0x000000070000720c */ /* 0x000fe20003f26270 */
[----:B------:R-:W-:Y:S02]  /*17e70*/  VIADD R0, R6, 0x80 ;  /* 0x0000008006007836 */ /* 0x000fe40000000000 */
[----:B------:R-:W-:-:S10]  /*17e80*/  IMAD.MOV.U32 R4, RZ, RZ, R14 ;  /* 0x000000ffff047224 */ /* 0x000fd400078e000e */
[----:B0-----:R-:W-:Y:S05]  /*17e90*/  WARPSYNC.COLLECTIVE R15, `(.L_x_1009) ;  /* 0x000000000f087348 */ /* 0x001fea0003c00000 */
[----:B------:R1:W2:Y:S02]  /*17ea0*/  SHFL.IDX P6, R14, R13, R12, R11 ;  /* 0x0000000c0d0e7389 */ /* 0x0002a400000c000b */
[----:B012---:R-:W-:Y:S01]  /*17eb0*/  ENDCOLLECTIVE ;  /* 0x000000000000791b */ /* 0x007fe20003800000 */
.L_x_1009:
[----:B------:R-:W-:Y:S02]  /*17ec0*/  IMAD.MOV.U32 R13, RZ, RZ, R8 ;  /* 0x000000ffff0d7224 */ /* 0x000fe400078e0008 */
[----:B------:R-:W-:Y:S01]  /*17ed0*/  IMAD.MOV.U32 R12, RZ, RZ, RZ ;  /* 0x000000ffff0c7224 */ /* 0x000fe200078e00ff */
[----:B------:R-:W-:-:S13]  /*17ee0*/  @!P1 IADD3 R2, P2, R18, R14, RZ ;  /* 0x0000000e12029210 */ /* 0x000fda0007f5e0ff */
[----:B------:R-:W-:Y:S05]  /*17ef0*/  WARPSYNC.COLLECTIVE R15, `(.L_x_1010) ;  /* 0x000000000f087348 */ /* 0x000fea0003c00000 */
[----:B------:R0:W1:Y:S02]  /*17f00*/  SHFL.IDX P6, R14, R13, R12, R11 ;  /* 0x0000000c0d0e7389 */ /* 0x00006400000c000b */
[----:B01----:R-:W-:Y:S01]  /*17f10*/  ENDCOLLECTIVE ;  /* 0x000000000000791b */ /* 0x003fe20003800000 */
.L_x_1010:
[----:B------:R-:W-:-:S05]  /*17f20*/  @!P1 IMAD.X R3, RZ, RZ, R4, P2 ;  /* 0x000000ffff039224 */ /* 0x000fca00010e0604 */
[----:B------:R-:W-:Y:S01]  /*17f30*/  @!PT LDS RZ, [RZ] ;  /* 0x00000000fffff984 */ /* 0x000fe20000000800 */
[----:B------:R-:W-:Y:S01]  /*17f40*/  @!PT LDS RZ, [RZ] ;  /* 0x00000000fffff984 */ /* 0x000fe20000000800 */
[----:B------:R-:W-:Y:S01]  /*17f50*/  @!PT LDS RZ, [RZ] ;  /* 0x00000000fffff984 */ /* 0x000fe20000000800 */
[----:B------:R0:W-:Y:S01]  /*17f60*/  @!P1 LDGSTS.E.BYPASS.LTC128B.128 [R27+0xba00], desc[UR50][R2.64], !P0 ;  /* 0x0ba00000021b9fae */ /* 0x0001e2000c101d72 */
[----:B------:R-:W-:Y:S01]  /*17f70*/  ISETP.GE.AND P1, PT, R0, R7, PT ;  /* 0x000000070000720c */ /* 0x000fe20003f26270 */
[----:B------:R-:W-:Y:S02]  /*17f80*/  IMAD.MOV.U32 R13, RZ, RZ, R5 ;  /* 0x000000ffff0d7224 */ /* 0x000fe400078e0005 */
[----:B------:R-:W-:-:S10]  /*17f90*/  IMAD.MOV.U32 R9, RZ, RZ, R14 ;  /* 0x000000ffff097224 */ /* 0x000fd400078e000e */
[----:B0-----:R-:W-:Y:S05]  /*17fa0*/  WARPSYNC.COLLECTIVE R15, `(.L_x_1011) ;  /* 0x000000000f087348 */ /* 0x001fea0003c00000 */
[----:B------:R1:W2:Y:S02]  /*17fb0*/  SHFL.IDX P6, R14, R13, R12, R11 ;  /* 0x0000000c0d0e7389 */ /* 0x0002a400000c000b */
[----:B012---:R-:W-:Y:S01]  /*17fc0*/  ENDCOLLECTIVE ;  /* 0x000000000000791b */ /* 0x007fe20003800000 */
.L_x_1011:
[----:B------:R-:W-:Y:S02]  /*17fd0*/  IMAD.MOV.U32 R13, RZ, RZ, R8 ;  /* 0x000000ffff0d7224 */ /* 0x000fe400078e0008 */
[----:B------:R-:W-:Y:S02]  /*17fe0*/  IMAD.MOV.U32 R12, RZ, RZ, 0x1 ;  /* 0x00000001ff0c7424 */ /* 0x000fe400078e00ff */
[----:B------:R-:W-:-:S07]  /*17ff0*/  IMAD.MOV.U32 R10, RZ, RZ, R14 ;  /* 0x000000ffff0a7224 */ /* 0x000fce00078e000e */
[----:B------:R-:W-:Y:S05]  /*18000*/  WARPSYNC.COLLECTIVE R15, `(.L_x_1012) ;  /* 0x000000000f087348 */ /* 0x000fea0003c00000 */
[----:B------:R0:W1:Y:S02]  /*18010*/  SHFL.IDX P6, R14, R13, R12, R11 ;  /* 0x0000000c0d0e7389 */ /* 0x00006400000c000b */
[----:B01----:R-:W-:Y:S01]  /*18020*/  ENDCOLLECTIVE ;  /* 0x000000000000791b */ /* 0x003fe20003800000 */
.L_x_1012:
        /* <DEDUP_REMOVED lines=13> */
.L_x_1013:
[----:B------:R-:W-:Y:S05]  /*18100*/  BRA `(.L_x_1014) ;  /* 0xffffffc800607947 */ /* 0x000fea000383ffff */
.L_x_936:
[----:B0-----:R-:W-:-:S04]  /*18110*/  IMAD.U32 R3, RZ, RZ, UR46 ;  /* 0x0000002eff037e24 */ /* 0x001fc8000f8e00ff */
[----:B------:R0:W1:Y:S03]  /*18120*/  SYNCS.PHASECHK.TRANS64.TRYWAIT P0, [R3+URZ+0x12420], R0 ;  /* 0x01242000030075a7 */ /* 0x000066000800017f */
[----:B-1----:R-:W-:Y:S05]  /*18130*/  @!P0 NANOSLEEP.SYNCS 0x989680 ;  /* 0x009896800000895d */ /* 0x002fea0003900000 */
[----:B------:R-:W1:Y:S02]  /*18140*/  @!P0 SYNCS.PHASECHK.TRANS64 P0, [R3+URZ+0x12420], R0 ;  /* 0x01242000030085a7 */ /* 0x000e64000800007f */
[----:B-1----:R-:W-:Y:S05]  /*18150*/  @!P0 BRA `(.L_x_936) ;  /* 0xfffffffc00ec8947 */ /* 0x002fea000383ffff */
[----:B------:R-:W-:Y:S05]  /*18160*/  BRA `(.L_x_1015) ;  /* 0xffffffc8008c7947 */ /* 0x000fea000383ffff */
.L_x_939:
[----:B0-----:R0:W1:Y:S02]  /*18170*/  SYNCS.PHASECHK.TRANS64.TRYWAIT P1, [R5+URZ+0x12480], R26 ;  /* 0x0124801a050075a7 */ /* 0x001064000802017f */
[----:B-1----:R-:W-:Y:S05]  /*18180*/  @!P1 NANOSLEEP.SYNCS 0x989680 ;  /* 0x009896800000995d */ /* 0x002fea0003900000 */
[----:B------:R-:W1:Y:S02]  /*18190*/  @!P1 SYNCS.PHASECHK.TRANS64 P1, [R5+URZ+0x12480], R26 ;  /* 0x0124801a050095a7 */ /* 0x000e64000802007f */
[----:B-1----:R-:W-:Y:S05]  /*181a0*/  @!P1 BRA `(.L_x_939) ;  /* 0xfffffffc00f09947 */ /* 0x002fea000383ffff */
[----:B------:R-:W-:Y:S05]  /*181b0*/  BRA `(.L_x_1016) ;  /* 0xffffffcc00947947 */ /* 0x000fea000383ffff */
.L_x_940:
        /* <DEDUP_REMOVED lines=8> */
.L_x_1018:
[----:B------:R-:W-:Y:S05]  /*18240*/  BSYNC B0 ;  /* 0x0000000000007941 */ /* 0x000fea0003800000 */
.L_x_1017:
        /* <DEDUP_REMOVED lines=8> */
.L_x_1019:
[----:B------:R-:W-:Y:S02]  /*182d0*/  IMAD.MOV.U32 R13, RZ, RZ, R17 ;  /* 0x000000ffff0d7224 */ /* 0x000fe400078e0011 */
[----:B------:R-:W-:Y:S02]  /*182e0*/  IMAD.MOV.U32 R12, RZ, RZ, 0x1 ;  /* 0x00000001ff0c7424 */ /* 0x000fe400078e00ff */
[----:B------:R-:W-:-:S07]  /*182f0*/  IMAD.MOV.U32 R2, RZ, RZ, R14 ;  /* 0x000000ffff027224 */ /* 0x000fce00078e000e */
[----:B------:R-:W-:Y:S05]  /*18300*/  WARPSYNC.COLLECTIVE R15, `(.L_x_1020) ;  /* 0x000000000f087348 */ /* 0x000fea0003c00000 */
[----:B------:R0:W1:Y:S02]  /*18310*/  SHFL.IDX P6, R14, R13, R12, R11 ;  /* 0x0000000c0d0e7389 */ /* 0x00006400000c000b */
[----:B01----:R-:W-:Y:S01]  /*18320*/  ENDCOLLECTIVE ;  /* 0x000000000000791b */ /* 0x003fe20003800000 */
.L_x_1020:
        /* <DEDUP_REMOVED lines=12> */
.L_x_1021:
        /* <DEDUP_REMOVED lines=12> */
.L_x_1022:
        /* <DEDUP_REMOVED lines=9> */
.L_x_1023:
        /* <DEDUP_REMOVED lines=12> */
.L_x_1024:
        /* <DEDUP_REMOVED lines=10> */
.L_x_1025:
[----:B------:R-:W-:Y:S02]  /*186a0*/  IMAD.MOV.U32 R13, RZ, RZ, R18 ;  /* 0x000000ffff0d7224 */ /* 0x000fe400078e0012 */
[----:B------:R-:W-:Y:S02]  /*186b0*/  IMAD.MOV.U32 R12, RZ, RZ, RZ ;  /* 0x000000ffff0c7224 */ /* 0x000fe400078e00ff */
[----:B------:R-:W-:Y:S02]  /*186c0*/  IMAD.SHL.U32 R3, R3, 0x10, RZ ;  /* 0x0000001003037824 */ /* 0x000fe400078e00ff */
[----:B------:R-:W-:-:S07]  /*186d0*/  IMAD.MOV.U32 R2, RZ, RZ, R14 ;  /* 0x000000ffff027224 */ /* 0x000fce00078e000e */
[----:B------:R-:W-:Y:S05]  /*186e0*/  WARPSYNC.COLLECTIVE R15, `(.L_x_1026) ;  /* 0x000000000f087348 */ /* 0x000fea0003c00000 */
[----:B------:R0:W1:Y:S02]  /*186f0*/  SHFL.IDX P6, R14, R13, R12, R11 ;  /* 0x0000000c0d0e7389 */ /* 0x00006400000c000b */
[----:B01----:R-:W-:Y:S01]  /*18700*/  ENDCOLLECTIVE ;  /* 0x000000000000791b */ /* 0x003fe20003800000 */
.L_x_1026:
        /* <DEDUP_REMOVED lines=12> */
.L_x_1027:
[----:B------:R-:W-:Y:S01]  /*187d0*/  IMAD.MOV.U32 R2, RZ, RZ, R14 ;  /* 0x000000ffff027224 */ /* 0x000fe200078e000e */
[----:B------:R-:W-:Y:S06]  /*187e0*/  BRA `(.L_x_1028) ;  /* 0xffffffcc00307947 */ /* 0x000fec000383ffff */
.L_x_943:
[----:B---3--:R3:W4:Y:S02]  /*187f0*/  SYNCS.PHASECHK.TRANS64.TRYWAIT P1, [R5+URZ+0x12440], R26 ;  /* 0x0124401a050075a7 */ /* 0x008724000802017f */
[----:B----4-:R-:W-:Y:S05]  /*18800*/  @!P1 NANOSLEEP.SYNCS 0x989680 ;  /* 0x009896800000995d */ /* 0x010fea0003900000 */
[----:B------:R-:W4:Y:S02]  /*18810*/  @!P1 SYNCS.PHASECHK.TRANS64 P1, [R5+URZ+0x12440], R26 ;  /* 0x0124401a050095a7 */ /* 0x000f24000802007f */
[----:B----4-:R-:W-:Y:S05]  /*18820*/  @!P1 BRA `(.L_x_943) ;  /* 0xfffffffc00f09947 */ /* 0x010fea000383ffff */
[----:B------:R-:W-:Y:S05]  /*18830*/  BRA `(.L_x_1029) ;  /* 0xffffffcc007c7947 */ /* 0x000fea000383ffff */
.L_x_944:
        /* <DEDUP_REMOVED lines=8> */
.L_x_1031:
[----:B------:R-:W-:Y:S05]  /*188c0*/  BSYNC B0 ;  /* 0x0000000000007941 */ /* 0x000fea0003800000 */
.L_x_1030:
[----:B------:R0:W5:Y:S01]  /*188d0*/  LDL R16, [R1+0x8] ;  /* 0x0000080001107983 */ /* 0x0001620000100800 */
[----:B------:R-:W-:Y:S02]  /*188e0*/  IMAD.MOV.U32 R13, RZ, RZ, R9 ;  /* 0x000000ffff0d7224 */ /* 0x000fe400078e0009 */
[----:B------:R-:W-:Y:S02]  /*188f0*/  IMAD.MOV.U32 R12, RZ, RZ, RZ ;  /* 0x000000ffff0c7224 */ /* 0x000fe400078e00ff */
[----:B------:R-:W-:Y:S02]  /*18900*/  IMAD.MOV.U32 R11, RZ, RZ, 0x1c1f ;  /* 0x00001c1fff0b7424 */ /* 0x000fe400078e00ff */
[----:B------:R-:W-:Y:S02]  /*18910*/  IMAD.MOV.U32 R15, RZ, RZ, -0x1 ;  /* 0xffffffffff0f7424 */ /* 0x000fe400078e00ff */
[----:B0-----:R-:W-:-:S07]  /*18920*/  IMAD.MOV.U32 R3, RZ, RZ, R14 ;  /* 0x000000ffff037224 */ /* 0x001fce00078e000e */
[----:B-----5:R-:W-:Y:S05]  /*18930*/  WARPSYNC.COLLECTIVE R15, `(.L_x_1032) ;  /* 0x000000000f087348 */ /* 0x020fea0003c00000 */
[----:B------:R0:W1:Y:S02]  /*18940*/  SHFL.IDX P6, R14, R13, R12, R11 ;  /* 0x0000000c0d0e7389 */ /* 0x00006400000c000b */
[----:B01---5:R-:W-:Y:S01]  /*18950*/  ENDCOLLECTIVE ;  /* 0x000000000000791b */ /* 0x023fe20003800000 */
.L_x_1032:
[----:B------:R-:W-:Y:S02]  /*18960*/  IMAD.MOV.U32 R13, RZ, RZ, R10 ;  /* 0x000000ffff0d7224 */ /* 0x000fe400078e000a */
[----:B------:R-:W-:Y:S01]  /*18970*/  IMAD.MOV.U32 R12, RZ, RZ, 0x1 ;  /* 0x00000001ff0c7424 */ /* 0x000fe200078e00ff */
[----:B------:R-:W-:-:S13]  /*18980*/  IADD3 R2, P1, R17, R14, RZ ;  /* 0x0000000e11027210 */ /* 0x000fda0007f3e0ff */
[----:B------:R-:W-:Y:S05]  /*18990*/  WARPSYNC.COLLECTIVE R15, `(.L_x_1033) ;  /* 0x000000000f087348 */ /* 0x000fea0003c00000 */
[----:B------:R0:W1:Y:S02]  /*189a0*/  SHFL.IDX P6, R14, R13, R12, R11 ;  /* 0x0000000c0d0e7389 */ /* 0x00006400000c000b */
[----:B01----:R-:W-:Y:S01]  /*189b0*/  ENDCOLLECTIVE ;  /* 0x000000000000791b */ /* 0x003fe20003800000 */
.L_x_1033:
        /* <DEDUP_REMOVED lines=12> */
.L_x_1034:
[----:B------:R-:W-:Y:S02]  /*18a80*/  IMAD.MOV.U32 R13, RZ, RZ, R10 ;  /* 0x000000ffff0d7224 */ /* 0x000fe400078e000a */
[----:B------:R-:W-:Y:S01]  /*18a90*/  IMAD.MOV.U32 R12, RZ, RZ, 0x2 ;  /* 0x00000002ff0c7424 */ /* 0x000fe200078e00ff */
[----:B------:R-:W-:-:S13]  /*18aa0*/  IADD3 R2, P1, R17, R14, RZ ;  /* 0x0000000e11027210 */ /* 0x000fda0007f3e0ff */
[----:B------:R-:W-:Y:S05]  /*18ab0*/  WARPSYNC.COLLECTIVE R15, `(.L_x_1035) ;  /* 0x000000000f087348 */ /* 0x000fea0003c00000 */
[----:B------:R0:W1:Y:S02]  /*18ac0*/  SHFL.IDX P6, R14, R13, R12, R11 ;  /* 0x0000000c0d0e7389 */ /* 0x00006400000c000b */
[----:B01----:R-:W-:Y:S01]  /*18ad0*/  ENDCOLLECTIVE ;  /* 0x000000000000791b */ /* 0x003fe20003800000 */
.L_x_1035:
        /* <DEDUP_REMOVED lines=10> */
.L_x_1036:
[----:B------:R-:W-:Y:S02]  /*18b80*/  IMAD.MOV.U32 R13, RZ, RZ, R10 ;  /* 0x000000ffff0d7224 */ /* 0x000fe400078e000a */
[----:B------:R-:W-:Y:S02]  /*18b90*/  IMAD.MOV.U32 R12, RZ, RZ, 0x3 ;  /* 0x00000003ff0c7424 */ /* 0x000fe400078e00ff */
[----:B------:R-:W-:-:S07]  /*18ba0*/  IMAD.MOV.U32 R2, RZ, RZ, R14 ;  /* 0x000000ffff027224 */ /* 0x000fce00078e000e */
[----:B------:R-:W-:Y:S05]  /*18bb0*/  WARPSYNC.COLLECTIVE R15, `(.L_x_1037) ;  /* 0x000000000f087348 */ /* 0x000fea0003c00000 */
[----:B------:R0:W1:Y:S02]  /*18bc0*/  SHFL.IDX P6, R14, R13, R12, R11 ;  /* 0x0000000c0d0e7389 */ /* 0x00006400000c000b */
[----:B01----:R-:W-:Y:S01]  /*18bd0*/  ENDCOLLECTIVE ;  /* 0x000000000000791b */ /* 0x003fe20003800000 */
.L_x_1037:
        /* <DEDUP_REMOVED lines=11> */
.L_x_1038:
[----:B------:R-:W-:Y:S02]  /*18c90*/  IMAD.MOV.U32 R13, RZ, RZ, R8 ;  /* 0x000000ffff0d7224 */ /* 0x000fe400078e0008 */
[----:B------:R-:W-:Y:S02]  /*18ca0*/  IMAD.MOV.U32 R12, RZ, RZ, RZ ;  /* 0x000000ffff0c7224 */ /* 0x000fe400078e00ff */
[----:B------:R-:W-:-:S07]  /*18cb0*/  IMAD.MOV.U32 R9, RZ, RZ, R14 ;  /* 0x000000ffff097224 */ /* 0x000fce00078e000e */
[----:B------:R-:W-:Y:S05]  /*18cc0*/  WARPSYNC.COLLECTIVE R15, `(.L_x_1039) ;  /* 0x000000000f087348 */ /* 0x000fea0003c00000 */
[----:B------:R0:W1:Y:S02]  /*18cd0*/  SHFL.IDX P6, R14, R13, R12, R11 ;  /* 0x0000000c0d0e7389 */ /* 0x00006400000c000b */
[----:B01----:R-:W-:Y:S01]  /*18ce0*/  ENDCOLLECTIVE ;  /* 0x000000000000791b */ /* 0x003fe20003800000 */
.L_x_1039:
        /* <DEDUP_REMOVED lines=11> */
.L_x_1040:
[----:B------:R-:W-:Y:S05]  /*18da0*/  BRA `(.L_x_1041) ;  /* 0xffffffcc00207947 */ /* 0x000fea000383ffff */
.L_x_947:
[----:B0-----:R0:W1:Y:S02]  /*18db0*/  SYNCS.PHASECHK.TRANS64.TRYWAIT P2, [R3+URZ+0x12470], R2 ;  /* 0x01247002030075a7 */ /* 0x001064000804017f */
[----:B-1----:R-:W-:Y:S05]  /*18dc0*/  @!P2 NANOSLEEP.SYNCS 0x989680 ;  /* 0x009896800000a95d */ /* 0x002fea0003900000 */
[----:B------:R-:W1:Y:S02]  /*18dd0*/  @!P2 SYNCS.PHASECHK.TRANS64 P2, [R3+URZ+0x12470], R2 ;  /* 0x012470020300a5a7 */ /* 0x000e64000804007f */
[----:B-1----:R-:W-:Y:S05]  /*18de0*/  @!P2 BRA `(.L_x_947) ;  /* 0xfffffffc00f0a947 */ /* 0x002fea000383ffff */
[----:B------:R-:W-:Y:S05]  /*18df0*/  BRA `(.L_x_1042) ;  /* 0xffffffcc00787947 */ /* 0x000fea000383ffff */
.L_x_949:
[----:B0-----:R0:W1:Y:S02]  /*18e00*/  SYNCS.PHASECHK.TRANS64.TRYWAIT P2, [R3+URZ+0x12460], R2 ;  /* 0x01246002030075a7 */ /* 0x001064000804017f */
[----:B-1----:R-:W-:Y:S05]  /*18e10*/  @!P2 NANOSLEEP.SYNCS 0x989680 ;  /* 0x009896800000a95d */ /* 0x002fea0003900000 */
[----:B------:R-:W1:Y:S02]  /*18e20*/  @!P2 SYNCS.PHASECHK.TRANS64 P2, [R3+URZ+0x12460], R2 ;  /* 0x012460020300a5a7 */ /* 0x000e64000804007f */
[----:B-1----:R-:W-:Y:S05]  /*18e30*/  @!P2 BRA `(.L_x_949) ;  /* 0xfffffffc00f0a947 */ /* 0x002fea000383ffff */
[----:B------:R-:W-:Y:S05]  /*18e40*/  BRA `(.L_x_1043) ;  /* 0xffffffcc00887947 */ /* 0x000fea000383ffff */
.L_x_956:
[----:B0-----:R0:W1:Y:S02]  /*18e50*/  SYNCS.PHASECHK.TRANS64.TRYWAIT P0, [R2+URZ+0x12470], R3 ;  /* 0x01247003020075a7 */ /* 0x001064000800017f */
[----:B-1----:R-:W-:Y:S05]  /*18e60*/  @!P0 NANOSLEEP.SYNCS 0x989680 ;  /* 0x009896800000895d */ /* 0x002fea0003900000 */
[----:B------:R-:W1:Y:S02]  /*18e70*/  @!P0 SYNCS.PHASECHK.TRANS64 P0, [R2+URZ+0x12470], R3 ;  /* 0x01247003020085a7 */ /* 0x000e64000800007f */
[----:B-1----:R-:W-:Y:S05]  /*18e80*/  @!P0 BRA `(.L_x_956) ;  /* 0xfffffffc00f08947 */ /* 0x002fea000383ffff */
[----:B------:R-:W-:Y:S05]  /*18e90*/  BRA `(.L_x_1044) ;  /* 0xffffffd000987947 */ /* 0x000fea000383ffff */
.L_x_958:
[----:B0-----:R0:W1:Y:S02]  /*18ea0*/  SYNCS.PHASECHK.TRANS64.TRYWAIT P0, [R2+URZ+0x12460], R5 ;  /* 0x01246005020075a7 */ /* 0x001064000800017f */
[----:B-1----:R-:W-:Y:S05]  /*18eb0*/  @!P0 NANOSLEEP.SYNCS 0x989680 ;  /* 0x009896800000895d */ /* 0x002fea0003900000 */
[----:B------:R-:W1:Y:S02]  /*18ec0*/  @!P0 SYNCS.PHASECHK.TRANS64 P0, [R2+URZ+0x12460], R5 ;  /* 0x01246005020085a7 */ /* 0x000e64000800007f */
[----:B-1----:R-:W-:Y:S05]  /*18ed0*/  @!P0 BRA `(.L_x_958) ;  /* 0xfffffffc00f08947 */ /* 0x002fea000383ffff */
[----:B------:R-:W-:Y:S05]  /*18ee0*/  BRA `(.L_x_1045) ;  /* 0xffffffd000b47947 */ /* 0x000fea000383ffff */
.L_x_961:
[----:B0-----:R0:W1:Y:S02]  /*18ef0*/  SYNCS.PHASECHK.TRANS64.TRYWAIT P0, [R7+URZ+0x12420], R2 ;  /* 0x01242002070075a7 */ /* 0x001064000800017f */
[----:B-1----:R-:W-:Y:S05]  /*18f00*/  @!P0 NANOSLEEP.SYNCS 0x989680 ;  /* 0x009896800000895d */ /* 0x002fea0003900000 */
[----:B------:R-:W1:Y:S02]  /*18f10*/  @!P0 SYNCS.PHASECHK.TRANS64 P0, [R7+URZ+0x12420], R2 ;  /* 0x01242002070085a7 */ /* 0x000e64000800007f */
[----:B-1----:R-:W-:Y:S05]  /*18f20*/  @!P0 BRA `(.L_x_961) ;  /* 0xfffffffc00f08947 */ /* 0x002fea000383ffff */
[----:B------:R-:W-:Y:S05]  /*18f30*/  BRA `(.L_x_1046) ;  /* 0xffffffd400a47947 */ /* 0x000fea000383ffff */
.L_x_963:
[----:B0-----:R0:W1:Y:S02]  /*18f40*/  SYNCS.PHASECHK.TRANS64.TRYWAIT P1, [R5+URZ+0x12440], R2 ;  /* 0x01244002050075a7 */ /* 0x001064000802017f */
[----:B-1----:R-:W-:Y:S05]  /*18f50*/  @!P1 NANOSLEEP.SYNCS 0x989680 ;  /* 0x009896800000995d */ /* 0x002fea0003900000 */
[----:B------:R-:W1:Y:S02]  /*18f60*/  @!P1 SYNCS.PHASECHK.TRANS64 P1, [R5+URZ+0x12440], R2 ;  /* 0x01244002050095a7 */ /* 0x000e64000802007f */
[----:B-1----:R-:W-:Y:S05]  /*18f70*/  @!P1 BRA `(.L_x_963) ;  /* 0xfffffffc00f09947 */ /* 0x002fea000383ffff */
[----:B------:R-:W-:Y:S05]  /*18f80*/  BRA `(.L_x_1047) ;  /* 0xffffffd400e07947 */ /* 0x000fea000383ffff */
.L_x_965:
[----:B-1----:R1:W2:Y:S02]  /*18f90*/  SYNCS.PHASECHK.TRANS64.TRYWAIT P1, [R7+URZ+0x12440], R0 ;  /* 0x01244000070075a7 */ /* 0x0022a4000802017f */
[----:B--2---:R-:W-:Y:S05]  /*18fa0*/  @!P1 NANOSLEEP.SYNCS 0x989680 ;  /* 0x009896800000995d */ /* 0x004fea0003900000 */
[----:B------:R-:W2:Y:S02]  /*18fb0*/  @!P1 SYNCS.PHASECHK.TRANS64 P1, [R7+URZ+0x12440], R0 ;  /* 0x01244000070095a7 */ /* 0x000ea4000802007f */
[----:B--2---:R-:W-:Y:S05]  /*18fc0*/  @!P1 BRA `(.L_x_965) ;  /* 0xfffffffc00f09947 */ /* 0x004fea000383ffff */
[----:B------:R-:W-:Y:S05]  /*18fd0*/  BRA `(.L_x_1048) ;  /* 0xffffffd400ec7947 */ /* 0x000fea000383ffff */
.L_x_967:
[----:B--2---:R2:W3:Y:S02]  /*18fe0*/  SYNCS.PHASECHK.TRANS64.TRYWAIT P1, [R5+URZ+0x12460], R2 ;  /* 0x01246002050075a7 */ /* 0x0044e4000802017f */
[----:B---3--:R-:W-:Y:S05]  /*18ff0*/  @!P1 NANOSLEEP.SYNCS 0x989680 ;  /* 0x009896800000995d */ /* 0x008fea0003900000 */
[----:B------:R-:W3:Y:S02]  /*19000*/  @!P1 SYNCS.PHASECHK.TRANS64 P1, [R5+URZ+0x12460], R2 ;  /* 0x01246002050095a7 */ /* 0x000ee4000802007f */
[----:B---3--:R-:W-:Y:S05]  /*19010*/  @!P1 BRA `(.L_x_967) ;  /* 0xfffffffc00f09947 */ /* 0x008fea000383ffff */
[----:B------:R-:W-:Y:S05]  /*19020*/  BRA `(.L_x_1049) ;  /* 0xffffffd400e87947 */ /* 0x000fea000383ffff */
.L_x_969:
[----:B---3--:R3:W4:Y:S02]  /*19030*/  SYNCS.PHASECHK.TRANS64.TRYWAIT P1, [R7+URZ+0x12460], R0 ;  /* 0x01246000070075a7 */ /* 0x008724000802017f */
[----:B----4-:R-:W-:Y:S05]  /*19040*/  @!P1 NANOSLEEP.SYNCS 0x989680 ;  /* 0x009896800000995d */ /* 0x010fea0003900000 */
[----:B------:R-:W4:Y:S02]  /*19050*/  @!P1 SYNCS.PHASECHK.TRANS64 P1, [R7+URZ+0x12460], R0 ;  /* 0x01246000070095a7 */ /* 0x000f24000802007f */
[----:B----4-:R-:W-:Y:S05]  /*19060*/  @!P1 BRA `(.L_x_969) ;  /* 0xfffffffc00f09947 */ /* 0x010fea000383ffff */
[----:B------:R-:W-:Y:S05]  /*19070*/  BRA `(.L_x_1050) ;  /* 0xffffffd400e47947 */ /* 0x000fea000383ffff */
.L_x_971:
[----:B----4-:R4:W0:Y:S02]  /*19080*/  SYNCS.PHASECHK.TRANS64.TRYWAIT P1, [R5+URZ+0x12480], R2 ;  /* 0x01248002050075a7 */ /* 0x010824000802017f */
[----:B0-----:R-:W-:Y:S05]  /*19090*/  @!P1 NANOSLEEP.SYNCS 0x989680 ;  /* 0x009896800000995d */ /* 0x001fea0003900000 */
[----:B------:R-:W0:Y:S02]  /*190a0*/  @!P1 SYNCS.PHASECHK.TRANS64 P1, [R5+URZ+0x12480], R2 ;  /* 0x01248002050095a7 */ /* 0x000e24000802007f */
[----:B0-----:R-:W-:Y:S05]  /*190b0*/  @!P1 BRA `(.L_x_971) ;  /* 0xfffffffc00f09947 */ /* 0x001fea000383ffff */
[----:B------:R-:W-:Y:S05]  /*190c0*/  BRA `(.L_x_1051) ;  /* 0xffffffd400e07947 */ /* 0x000fea000383ffff */
.L_x_1052:
        /* <DEDUP_REMOVED lines=11> */
.L_x_2722:


//--------------------- .text._ZN7cutlass13device_kernelIN5flash11enable_sm90INS1_16FlashAttnFwdSm90INS1_25CollectiveMainloopFwdSm90ILi2EN4cute5tupleIJNS5_1CILi1EEES8_S8_EEENS6_IJNS7_ILi192EEENS7_ILi160EEENS7_ILi64EEEEEELi64ENS_12float_e4m3_tEfNS_4arch4Sm90ELb0ELb1ELb0ELb1ELb1ELb0ELb0ELb1ELb1ELb1ELb1ELb0EEENS1_21CollectiveEpilogueFwdINS6_IJSA_SC_SB_EEES9_NS_10bfloat16_tESG_Li384ELb1ELb1ELb1ELb1EEENS1_36VarlenDynamicPersistentTileSchedulerILi192ELi160ELi384ELi128ELb1ELb1ELb1ELb1ELb0ELb1EEEEEEEEEvNT_6ParamsE --------------------------
	.section	.text._ZN7cutlass13device_kernelIN5flash11enable_sm90INS1_16FlashAttnFwdSm90INS1_25CollectiveMainloopFwdSm90ILi2EN4cute5tupleIJNS5_1CILi1EEES8_S8_EEENS6_IJNS7_ILi192EEENS7_ILi160EEENS7_ILi64EEEEEELi64ENS_12float_e4m3_tEfNS_4arch4Sm90ELb0ELb1ELb0ELb1ELb1ELb0ELb0ELb1ELb1ELb1ELb1ELb0EEENS1_21CollectiveEpilogueFwdINS6_IJSA_SC_SB_EEES9_NS_10bfloat16_tESG_Li384ELb1ELb1ELb1ELb1EEENS1_36VarlenDynamicPersistentTileSchedulerILi192ELi160ELi384ELi128ELb1ELb1ELb1ELb1ELb0ELb1EEEEEEEEEvNT_6ParamsE,"ax",@progbits
	.align	128
.text._ZN7cutlass13device_kernelIN5flash11enable_sm90INS1_16FlashAttnFwdSm90INS1_25CollectiveMainloopFwdSm90ILi2EN4cute5tupleIJNS5_1CILi1EEES8_S8_EEENS6_IJNS7_ILi192EEENS7_ILi160EEENS7_ILi64EEEEEELi64ENS_12float_e4m3_tEfNS_4arch4Sm90ELb0ELb1ELb0ELb1ELb1ELb0ELb0ELb1ELb1ELb1ELb1ELb0EEENS1_21CollectiveEpilogueFwdINS6_IJSA_SC_SB_EEES9_NS_10bfloat16_tESG_Li384ELb1ELb1ELb1ELb1EEENS1_36VarlenDynamicPersistentTileSchedulerILi192ELi160ELi384ELi128ELb1ELb1ELb1ELb1ELb0ELb1EEEEEEEEEvNT_6ParamsE:
        .type           _ZN7cutlass13device_kernelIN5flash11enable_sm90INS1_16FlashAttnFwdSm90INS1_25CollectiveMainloopFwdSm90ILi2EN4cute5tupleIJNS5_1CILi1EEES8_S8_EEENS6_IJNS7_ILi192EEENS7_ILi160EEENS7_ILi64EEEEEELi64ENS_12float_e4m3_tEfNS_4arch4Sm90ELb0ELb1ELb0ELb1ELb1ELb0ELb0ELb1ELb1ELb1ELb1ELb0EEENS1_21CollectiveEpilogueFwdINS6_IJSA_SC_SB_EEES9_NS_10bfloat16_tESG_Li384ELb1ELb1ELb1ELb1EEENS1_36VarlenDynamicPersistentTileSchedulerILi192ELi160ELi384ELi128ELb1ELb1ELb1ELb1ELb0ELb1EEEEEEEEEvNT_6ParamsE,@function
        .size           _ZN7cutlass13device_kernelIN5flash11enable_sm90INS1_16FlashAttnFwdSm90INS1_25CollectiveMainloopFwdSm90ILi2EN4cute5tupleIJNS5_1CILi1EEES8_S8_EEENS6_IJNS7_ILi192EEENS7_ILi160EEENS7_ILi64EEEEEELi64ENS_12float_e4m3_tEfNS_4arch4Sm90ELb0ELb1ELb0ELb1ELb1ELb0ELb0ELb1ELb1ELb1ELb1ELb0EEENS1_21CollectiveEpilogueFwdINS6_IJSA_SC_SB_EEES9_NS_10bfloat16_tESG_Li384ELb1ELb1ELb1ELb1EEENS1_36VarlenDynamicPersistentTileSchedulerILi192ELi160ELi384ELi128ELb1ELb1ELb1ELb1ELb0ELb1EEEEEEEEEvNT_6ParamsE,(.L_x_2723 - _ZN7cutlass13device_kernelIN5flash11enable_sm90INS1_16FlashAttnFwdSm90INS1_25CollectiveMainloopFwdSm90ILi2EN4cute5tupleIJNS5_1CILi1EEES8_S8_EEENS6_IJNS7_ILi192EEENS7_ILi160EEENS7_ILi64EEEEEELi64ENS_12float_e4m3_tEfNS_4arch4Sm90ELb0ELb1ELb0ELb1ELb1ELb0ELb0ELb1ELb1ELb1ELb1ELb0EEENS1_21CollectiveEpilogueFwdINS6_IJSA_SC_SB_EEES9_NS_10bfloat16_tESG_Li384ELb1ELb1ELb1ELb1EEENS1_36VarlenDynamicPersistentTileSchedulerILi192ELi160ELi384ELi128ELb1ELb1ELb1ELb1ELb0ELb1EEEEEEEEEvNT_6ParamsE)
        .other          _ZN7cutlass13device_kernelIN5flash11enable_sm90INS1_16FlashAttnFwdSm90INS1_25CollectiveMainloopFwdSm90ILi2EN4cute5tupleIJNS5_1CILi1EEES8_S8_EEENS6_IJNS7_ILi192EEENS7_ILi160EEENS7_ILi64EEEEEELi64ENS_12float_e4m3_tEfNS_4arch4Sm90ELb0ELb1ELb0ELb1ELb1ELb0ELb0ELb1ELb1ELb1ELb1ELb0EEENS1_21CollectiveEpilogueFwdINS6_IJSA_SC_SB_EEES9_NS_10bfloat16_tESG_Li384ELb1ELb1ELb1ELb1EEENS1_36VarlenDynamicPersistentTileSchedulerILi192ELi160ELi384ELi128ELb1ELb1ELb1ELb1ELb0ELb1EEEEEEEEEvNT_6ParamsE,@"STO_CUDA_ENTRY STV_DEFAULT"
_ZN7cutlass13device_kernelIN5flash11enable_sm90INS1_16FlashAttnFwdSm90INS1_25CollectiveMainloopFwdSm90ILi2EN4cute5tupleIJNS5_1CILi1EEES8_S8_EEENS6_IJNS7_ILi192EEENS7_ILi160EEENS7_ILi64EEEEEELi64ENS_12float_e4m3_tEfNS_4arch4Sm90ELb0ELb1ELb0ELb1ELb1ELb0ELb0ELb1ELb1ELb1ELb1ELb0EEENS1_21CollectiveEpilogueFwdINS6_IJSA_SC_SB_EEES9_NS_10bfloat16_tESG_Li384ELb1ELb1ELb1ELb1EEENS1_36VarlenDynamicPersistentTileSchedulerILi192ELi160ELi384ELi128ELb1ELb1ELb1ELb1ELb0ELb1EEEEEEEEEvNT_6ParamsE:
        /* <DEDUP_REMOVED lines=45> */
.L_x_1053:
        /* <DEDUP_REMOVED lines=22> */
.L_x_1054:
        /* <DEDUP_REMOVED lines=18> */
.L_x_1055:
        /* <DEDUP_REMOVED lines=22> */
.L_x_1056:
        /* <DEDUP_REMOVED lines=24> */
.L_x_1057:
        /* <DEDUP_REMOVED lines=8> */
.L_x_1059:
        /* <DEDUP_REMOVED lines=19> */
[----:B------:R-:W-:Y:S01]  /*09e0*/  R2UR UR48, R11 ;  /* 0x000000000b3072ca */ /* 0x000fe200000e0000 */
[----:B------:R-:W-:Y:S01]  /*09f0*/  UMOV UR52, URZ ;  /* 0x0000003f00347c82 */ /* 0x000fe20008000000 */
[----:B------:R-:W-:Y:S01]  /*0a00*/  UMOV UR51, URZ ;  /* 0x0000003f00337c82 */ /* 0x000fe20008000000 */
[----:B0-----:R-:W-:-:S05]  /*0a10*/  VIADD R156, R0, 0xffffff80 ;  /* 0xffffff80009c7836 */ /* 0x001fca0000000000 */
[----:B------:R-:W-:-:S04]  /*0a20*/  SHF.R.S32.HI R3, RZ, 0x1f, R156 ;  /* 0x0000001fff037819 */ /* 0x000fc8000001149c */
[CC--:B------:R-:W-:Y:S02]  /*0a30*/  LEA.HI R157, R3.reuse, R156.reuse, RZ, 0x7 ;  /* 0x0000009c039d7211 */ /* 0x0c0fe400078f38ff */
[----:B------:R-:W-:Y:S02]  /*0a40*/  LEA.HI R0, R3, R156, RZ, 0x2 ;  /* 0x0000009c03007211 */ /* 0x000fe400078f10ff */
[----:B------:R-:W-:Y:S02]  /*0a50*/  LOP3.LUT R23, R157, 0xffffff80, RZ, 0xc0, !PT ;  /* 0xffffff809d177812 */ /* 0x000fe400078ec0ff */
[----:B------:R-:W-:Y:S02]  /*0a60*/  SHF.R.S32.HI R157, RZ, 0x7, R157 ;  /* 0x00000007ff9d7819 */ /* 0x000fe4000001149d */
[----:B------:R-:W-:Y:S01]  /*0a70*/  LOP3.LUT R5, R0, 0xfffffffc, RZ, 0xc0, !PT ;  /* 0xfffffffc00057812 */ /* 0x000fe200078ec0ff */
[----:B------:R-:W-:Y:S02]  /*0a80*/  IMAD.IADD R23, R156, 0x1, -R23 ;  /* 0x000000019c177824 */ /* 0x000fe400078e0a17 */
[----:B------:R-:W-:-:S03]  /*0a90*/  IMAD.HI R0, R157, 0x55555556, RZ ;  /* 0x555555569d007827 */ /* 0x000fc600078e02ff */
[----:B------:R-:W-:Y:S01]  /*0aa0*/  SHF.R.S32.HI R2, RZ, 0x1f, R23 ;  /* 0x0000001fff027819 */ /* 0x000fe20000011417 */
[----:B------:R-:W-:Y:S01]  /*0ab0*/  IMAD.IADD R5, R156, 0x1, -R5 ;  /* 0x000000019c057824 */ /* 0x000fe200078e0a05 */
[----:B------:R-:W-:Y:S02]  /*0ac0*/  LEA.HI R0, R0, R0, RZ, 0x1 ;  /* 0x0000000000007211 */ /* 0x000fe400078f08ff */
[CC--:B------:R-:W-:Y:S02]  /*0ad0*/  LEA.HI R4, R2.reuse, R23.reuse, RZ, 0x2 ;  /* 0x0000001702047211 */ /* 0x0c0fe400078f10ff */
[----:B------:R-:W-:Y:S01]  /*0ae0*/  LEA.HI R2, R2, R23, RZ, 0x5 ;  /* 0x0000001702027211 */ /* 0x000fe200078f28ff */
[----:B------:R-:W-:Y:S01]  /*0af0*/  IMAD R0, R0, -0x3, R157 ;  /* 0xfffffffd00007824 */ /* 0x000fe200078e029d */
[--C-:B------:R-:W-:Y:S02]  /*0b00*/  SHF.R.S32.HI R3, RZ, 0x2, R4.reuse ;  /* 0x00000002ff037819 */ /* 0x100fe40000011404 */
[----:B------:R-:W-:-:S02]  /*0b10*/  SHF.R.S32.HI R6, RZ, 0x1f, R4 ;  /* 0x0000001fff067819 */ /* 0x000fc40000011404 */
[----:B------:R-:W-:Y:S02]  /*0b20*/  SHF.R.S32.HI R2, RZ, 0x5, R2 ;  /* 0x00000005ff027819 */ /* 0x000fe40000011402 */
[----:B------:R-:W-:Y:S02]  /*0b30*/  LEA.HI R6, R6, R3, RZ, 0x3 ;  /* 0x0000000306067211 */ /* 0x000fe400078f18ff */
[----:B------:R-:W-:Y:S02]  /*0b40*/  LEA.HI R7, R5, R5, RZ, 0x1 ;  /* 0x0000000505077211 */ /* 0x000fe400078f08ff */
[----:B------:R-:W-:Y:S02]  /*0b50*/  LOP3.LUT R6, R6, 0xfffffff8, RZ, 0xc0, !PT ;  /* 0xfffffff806067812 */ /* 0x000fe400078ec0ff */
[----:B------:R-:W-:-:S03]  /*0b60*/  LOP3.LUT R4, R4, 0x7ffffffc, RZ, 0xc0, !PT ;  /* 0x7ffffffc04047812 */ /* 0x000fc600078ec0ff */
[----:B------:R-:W-:Y:S01]  /*0b70*/  IMAD.IADD R3, R3, 0x1, -R6 ;  /* 0x0000000103037824 */ /* 0x000fe200078e0a06 */
[----:B------:R-:W-:Y:S01]  /*0b80*/  LOP3.LUT R6, R7, 0x1ffffffe, RZ, 0xc0, !PT ;  /* 0x1ffffffe07067812 */ /* 0x000fe200078ec0ff */
[----:B------:R-:W-:Y:S02]  /*0b90*/  IMAD.IADD R4, R23, 0x1, -R4 ;  /* 0x0000000117047824 */ /* 0x000fe400078e0a04 */
[----:B------:R-:W-:Y:S02]  /*0ba0*/  IMAD R3, R2, 0x10, R3 ;  /* 0x0000001002037824 */ /* 0x000fe400078e0203 */
[----:B------:R-:W-:Y:S02]  /*0bb0*/  IMAD.IADD R6, R5, 0x1, -R6 ;  /* 0x0000000105067824 */ /* 0x000fe400078e0a06 */
[----:B------:R-:W-:Y:S02]  /*0bc0*/  IMAD R8, R0, 0x40, R3 ;  /* 0x0000004000087824 */ /* 0x000fe400078e0203 */
[----:B------:R-:W-:-:S02]  /*0bd0*/  IMAD.SHL.U32 R19, R4, 0x2, RZ ;  /* 0x0000000204137824 */ /* 0x000fc400078e00ff */
[----:B------:R-:W-:Y:S01]  /*0be0*/  IMAD R22, R6, 0x8, R8 ;  /* 0x0000000806167824 */ /* 0x000fe200078e0208 */
[----:B------:R0:W-:Y:S06]  /*0bf0*/  STL [R1], R8 ;  /* 0x0000000801007387 */ /* 0x0001ec0000100800 */
.L_x_1159:
[----:B012---:R-:W1:Y:S01]  /*0c00*/  LDC.64 R6, c[0x0][0xa18] ;  /* 0x00028600ff067b82 */ /* 0x007e620000000a00 */
[----:B---3--:R-:W-:Y:S01]  /*0c10*/  IMAD.U32 R3, RZ, RZ, UR48 ;  /* 0x00000030ff037e24 */ /* 0x008fe2000f8e00ff */
[----:B------:R-:W-:Y:S01]  /*0c20*/  ULDC.64 UR8, c[0x0][0xa20] ;  /* 0x0002880000087ab9 */ /* 0x000fe20000000a00 */
[----:B0---4-:R-:W-:-:S05]  /*0c30*/  IMAD.MOV.U32 R8, RZ, RZ, RZ ;  /* 0x000000ffff087224 */ /* 0x011fca00078e00ff */
[----:B------:R-:W0:Y:S08]  /*0c40*/  LDC.64 R4, c[0x0][0xa28] ;  /* 0x00028a00ff047b82 */ /* 0x000e300000000a00 */
[----:B------:R-:W2:Y:S01]  /*0c50*/  LDC.64 R10, c[0x0][0x418] ;  /* 0x00010600ff0a7b82 */ /* 0x000ea20000000a00 */
[----:B-1----:R-:W-:-:S07]  /*0c60*/  ISETP.NE.U32.AND P1, PT, R6, RZ, PT ;  /* 0x000000ff0600720c */ /* 0x002fce0003f25070 */
[----:B------:R-:W1:Y:S01]  /*0c70*/  LDC R0, c[0x0][0x424] ;  /* 0x00010900ff007b82 */ /* 0x000e620000000800 */
[----:B------:R-:W-:Y:S02]  /*0c80*/  ISETP.NE.AND.EX P1, PT, R7, RZ, PT, P1 ;  /* 0x000000ff0700720c */ /* 0x000fe40003f25310 */
[----:B0-----:R-:W-:-:S05]  /*0c90*/  ISETP.NE.U32.AND P0, PT, R4, RZ, PT ;  /* 0x000000ff0400720c */ /* 0x001fca0003f05070 */
[----:B------:R-:W0:Y:S01]  /*0ca0*/  LDC R17, c[0x0][0x2f0] ;  /* 0x0000bc00ff117b82 */ /* 0x000e220000000800 */
[----:B------:R-:W-:-:S07]  /*0cb0*/  ISETP.NE.AND.EX P0, PT, R5, RZ, PT, P0 ;  /* 0x000000ff0500720c */ /* 0x000fce0003f05300 */
[----:B------:R-:W3:Y:S08]  /*0cc0*/  @P1 LDC.64 R6, c[0x0][0xa18] ;  /* 0x00028600ff061b82 */ /* 0x000ef00000000a00 */
[----:B------:R-:W4:Y:S01]  /*0cd0*/  @P0 LDC.64 R4, c[0x0][0xa28] ;  /* 0x00028a00ff040b82 */ /* 0x000f220000000a00 */
[----:B---3--:R-:W-:-:S05]  /*0ce0*/  @P1 IMAD.WIDE R6, R3, 0x4, R6 ;  /* 0x0000000403061825 */ /* 0x008fca00078e0206 */
[----:B-----5:R3:W5:Y:S01]  /*0cf0*/  @P1 LDG.E R18, desc[UR54][R6.64] ;  /* 0x0000003606121981 */ /* 0x020762000c1e1900 */
[----:B----4-:R-:W-:Y:S01]  /*0d00*/  @P0 IMAD.WIDE R4, R3, 0x4, R4 ;  /* 0x0000000403040825 */ /* 0x010fe200078e0204 */
[----:B------:R-:W-:-:S04]  /*0d10*/  ISETP.NE.U32.AND P2, PT, RZ, UR8, PT ;  /* 0x00000008ff007c0c */ /* 0x000fc8000bf45070 */
[----:B------:R3:W5:Y:S01]  /*0d20*/  @P0 LDG.E R8, desc[UR54][R4.64] ;  /* 0x0000003604080981 */ /* 0x000762000c1e1900 */
[----:B--2---:R-:W-:Y:S01]  /*0d30*/  ISETP.NE.U32.AND P0, PT, R10, RZ, PT ;  /* 0x000000ff0a00720c */ /* 0x004fe20003f05070 */
[----:B------:R-:W-:Y:S01]  /*0d40*/  ULOP3.LUT UR37, UR5, 0xffff, URZ, 0xc0, !UPT ;  /* 0x0000ffff05257892 */ /* 0x000fe2000f8ec03f */
[----:B------:R-:W-:Y:S02]  /*0d50*/  ISETP.NE.AND.EX P2, PT, RZ, UR9, PT, P2 ;  /* 0x00000009ff007c0c */ /* 0x000fe4000bf45320 */
[----:B------:R-:W-:-:S04]  /*0d60*/  ISETP.NE.AND.EX P0, PT, R11, RZ, PT, P0 ;  /* 0x000000ff0b00720c */ /* 0x000fc80003f05300 */
[----:B-1----:R-:W-:Y:S01]  /*0d70*/  SEL R0, R0, 0x1, P0 ;  /* 0x0000000100007807 */ /* 0x002fe20000000000 */
[----:B0--3--:R-:W-:Y:S08]  /*0d80*/  @P1 BRA `(.L_x_1060) ;  /* 0x00000000002c1947 */ /* 0x009ff00003800000 */
[----:B------:R-:W-:Y:S01]  /*0d90*/  ULDC.64 UR8, c[0x0][0xa00] ;  /* 0x0002800000087ab9 */ /* 0x000fe20000000a00 */
[----:B-----5:R-:W0:Y:S01]  /*0da0*/  LDC R18, c[0x0][0x288] ;  /* 0x0000a200ff127b82 */ /* 0x020e220000000800 */
[----:B------:R-:W-:-:S04]  /*0db0*/  ISETP.NE.U32.AND P0, PT, RZ, UR8, PT ;  /* 0x00000008ff007c0c */ /* 0x000fc8000bf05070 */
[----:B------:R-:W-:-:S13]  /*0dc0*/  ISETP.NE.AND.EX P0, PT, RZ, UR9, PT, P0 ;  /* 0x00000009ff007c0c */ /* 0x000fda000bf05300 */
[----:B------:R-:W-:Y:S05]  /*0dd0*/  @!P0 BRA `(.L_x_1060) ;  /* 0x0000000000188947 */ /* 0x000fea0003800000 */
[----:B------:R-:W1:Y:S01]  /*0de0*/  LDC.64 R4, c[0x0][0xa00] ;  /* 0x00028000ff047b82 */ /* 0x000e620000000a00 */
[----:B------:R-:W-:-:S04]  /*0df0*/  IMAD.U32 R3, RZ, RZ, UR48 ;  /* 0x00000030ff037e24 */ /* 0x000fc8000f8e00ff */
[----:B-1----:R-:W-:-:S05]  /*0e00*/  IMAD.WIDE R4, R3, 0x4, R4 ;  /* 0x0000000403047825 */ /* 0x002fca00078e0204 */
[----:B0-----:R-:W2:Y:S04]  /*0e10*/  LDG.E R18, desc[UR54][R4.64] ;  /* 0x0000003604127981 */ /* 0x001ea8000c1e1900 */
[----:B------:R-:W2:Y:S02]  /*0e20*/  LDG.E R3, desc[UR54][R4.64+0x4] ;  /* 0x0000043604037981 */ /* 0x000ea4000c1e1900 */
[----:B--2---:R-:W-:-:S07]  /*0e30*/  IMAD.IADD R18, R3, 0x1, -R18 ;  /* 0x0000000103127824 */ /* 0x004fce00078e0a12 */
.L_x_1060:
[----:B------:R-:W-:Y:S01]  /*0e40*/  UMOV UR38, UR48 ;  /* 0x0000003000267c82 */ /* 0x000fe20008000000 */
[----:B------:R-:W-:Y:S01]  /*0e50*/  IMAD R17, R0, R17, RZ ;  /* 0x0000001100117224 */ /* 0x000fe200078e02ff */
[----:B------:R-:W-:Y:S06]  /*0e60*/  @!P2 BRA `(.L_x_1061) ;  /* 0x000000000018a947 */ /* 0x000fec0003800000 */
[----:B------:R-:W-:Y:S02]  /*0e70*/  ULDC.64 UR8, c[0x0][0xa20] ;  /* 0x0002880000087ab9 */ /* 0x000fe40000000a00 */
[----:B------:R-:W-:-:S06]  /*0e80*/  UIMAD.WIDE UR8, UR48, 0x4, UR8 ;  /* 0x00000004300878a5 */ /* 0x000fcc000f8e0208 */
[----:B------:R-:W-:Y:S02]  /*0e90*/  IMAD.U32 R4, RZ, RZ, UR8 ;  /* 0x00000008ff047e24 */ /* 0x000fe4000f8e00ff */
[----:B------:R-:W-:-:S05]  /*0ea0*/  IMAD.U32 R5, RZ, RZ, UR9 ;  /* 0x00000009ff057e24 */ /* 0x000fca000f8e00ff */
[----:B------:R1:W5:Y:S01]  /*0eb0*/  LDG.E R17, desc[UR54][R4.64] ;  /* 0x0000003604117981 */ /* 0x000362000c1e1900 */
[----:B------:R-:W-:Y:S05]  /*0ec0*/  BRA `(.L_x_1062) ;  /* 0x0000000000287947 */ /* 0x000fea0003800000 */
.L_x_1061:
[----:B------:R-:W-:Y:S02]  /*0ed0*/  ULDC.64 UR8, c[0x0][0xa08] ;  /* 0x0002820000087ab9 */ /* 0x000fe40000000a00 */
[----:B------:R-:W-:-:S04]  /*0ee0*/  ISETP.NE.U32.AND P0, PT, RZ, UR8, PT ;  /* 0x00000008ff007c0c */ /* 0x000fc8000bf05070 */
[----:B------:R-:W-:-:S13]  /*0ef0*/  ISETP.NE.AND.EX P0, PT, RZ, UR9, PT, P0 ;  /* 0x00000009ff007c0c */ /* 0x000fda000bf05300 */
[----:B------:R-:W-:Y:S05]  /*0f00*/  @!P0 BRA `(.L_x_1062) ;  /* 0x0000000000188947 */ /* 0x000fea0003800000 */
[----:B------:R-:W1:Y:S01]  /*0f10*/  LDC.64 R4, c[0x0][0xa08] ;  /* 0x00028200ff047b82 */ /* 0x000e620000000a00 */
[----:B------:R-:W-:-:S04]  /*0f20*/  IMAD.U32 R3, RZ, RZ, UR48 ;  /* 0x00000030ff037e24 */ /* 0x000fc8000f8e00ff */
[----:B-1----:R-:W-:-:S05]  /*0f30*/  IMAD.WIDE R4, R3, 0x4, R4 ;  /* 0x0000000403047825 */ /* 0x002fca00078e0204 */
[----:B------:R-:W2:Y:S04]  /*0f40*/  LDG.E R17, desc[UR54][R4.64] ;  /* 0x0000003604117981 */ /* 0x000ea8000c1e1900 */
[----:B------:R-:W2:Y:S02]  /*0f50*/  LDG.E R0, desc[UR54][R4.64+0x4] ;  /* 0x0000043604007981 */ /* 0x000ea4000c1e1900 */
[----:B--2---:R-:W-:-:S07]  /*0f60*/  IMAD.IADD R17, R0, 0x1, -R17 ;  /* 0x0000000100117824 */ /* 0x004fce00078e0a11 */
.L_x_1062:
[----:B------:R-:W-:Y:S01]  /*0f70*/  ULDC.64 UR10, c[0x0][0x990] ;  /* 0x00026400000a7ab9 */ /* 0x000fe20000000a00 */
[----:B------:R-:W-:Y:S01]  /*0f80*/  ULDC.64 UR8, c[0x0][0x998] ;  /* 0x0002660000087ab9 */ /* 0x000fe20000000a00 */
[----:B------:R-:W-:Y:S01]  /*0f90*/  UISETP.NE.U32.AND UP0, UPT, UR10, URZ, UPT ;  /* 0x0000003f0a00728c */ /* 0x000fe2000bf05070 */
[----:B------:R-:W-:Y:S01]  /*0fa0*/  IMAD.MOV.U32 R3, RZ, RZ, 0x3f800000 ;  /* 0x3f800000ff037424 */ /* 0x000fe200078e00ff */
[----:B------:R-:W-:Y:S01]  /*0fb0*/  UISETP.NE.U32.AND UP1, UPT, UR8, URZ, UPT ;  /* 0x0000003f0800728c */ /* 0x000fe2000bf25070 */
[----:B------:R-:W-:Y:S01]  /*0fc0*/  IMAD.MOV.U32 R0, RZ, RZ, 0x3f800000 ;  /* 0x3f800000ff007424 */ /* 0x000fe200078e00ff */
[----:B------:R-:W-:Y:S02]  /*0fd0*/  UISETP.NE.AND.EX UP0, UPT, UR11, URZ, UPT, UP0 ;  /* 0x0000003f0b00728c */ /* 0x000fe4000bf05300 */
[----:B------:R-:W-:-:S04]  /*0fe0*/  UISETP.NE.AND.EX UP1, UPT, UR9, URZ, UPT, UP1 ;  /* 0x0000003f0900728c */ /* 0x000fc8000bf25310 */
[----:B------:R-:W-:Y:S02]  /*0ff0*/  PLOP3.LUT P0, PT, PT, PT, UP0, 0x80, 0x0 ;  /* 0x000000000000781c */ /* 0x000fe40003f0f008 */
[----:B------:R-:W-:-:S03]  /*1000*/  PLOP3.LUT P1, PT, PT, PT, UP1, 0x80, 0x0 ;  /* 0x000000000000781c */ /* 0x000fc60003f2f018 */
[----:B------:R-:W-:Y:S02]  /*1010*/  @UP0 USHF.R.S32.HI UR4, URZ, 0x1f, UR48 ;  /* 0x0000001f3f040899 */ /* 0x000fe40008011430 */
[----:B------:R-:W-:Y:S01]  /*1020*/  @UP1 USHF.R.S32.HI UR7, URZ, 0x1f, UR48 ;  /* 0x0000001f3f071899 */ /* 0x000fe20008011430 */
[----:B------:R-:W-:Y:S01]  /*1030*/  @UP0 ULDC.64 UR14, c[0x0][0x9a8] ;  /* 0x00026a00000e0ab9 */ /* 0x000fe20000000a00 */
[----:B------:R-:W-:Y:S01]  /*1040*/  @UP1 ULDC.64 UR16, c[0x0][0x9b8] ;  /* 0x00026e0000101ab9 */ /* 0x000fe20000000a00 */
[----:B------:R-:W-:Y:S02]  /*1050*/  @UP0 UIMAD UR4, UR4, UR14, URZ ;  /* 0x0000000e040402a4 */ /* 0x000fe4000f8e023f */
[----:B------:R-:W-:Y:S02]  /*1060*/  @UP1 UIMAD UR7, UR7, UR16, URZ ;  /* 0x00000010070712a4 */ /* 0x000fe4000f8e023f */
[----:B------:R-:W-:Y:S02]  /*1070*/  @UP0 UIMAD.WIDE.U32 UR12, UR48, UR14, URZ ;  /* 0x0000000e300c02a5 */ /* 0x000fe4000f8e003f */
[----:B------:R-:W-:-:S02]  /*1080*/  @UP0 UIMAD UR4, UR48, UR15, UR4 ;  /* 0x0000000f300402a4 */ /* 0x000fc4000f8e0204 */
[----:B------:R-:W-:Y:S02]  /*1090*/  @UP1 UIMAD.WIDE.U32 UR14, UR48, UR16, URZ ;  /* 0x00000010300e12a5 */ /* 0x000fe4000f8e003f */
[----:B------:R-:W-:Y:S02]  /*10a0*/  @UP1 UIMAD UR7, UR48, UR17, UR7 ;  /* 0x00000011300712a4 */ /* 0x000fe4000f8e0207 */
[----:B------:R-:W-:Y:S02]  /*10b0*/  @UP0 UIADD3 UR13, UR13, UR4, URZ ;  /* 0x000000040d0d0290 */ /* 0x000fe4000fffe03f */
[----:B------:R-:W-:Y:S01]  /*10c0*/  @UP1 UIADD3 UR15, UR15, UR7, URZ ;  /* 0x000000070f0f1290 */ /* 0x000fe2000fffe03f */
[----:B------:R-:W-:Y:S01]  /*10d0*/  @UP0 ULDC.64 UR16, c[0x0][0x9b0] ;  /* 0x00026c0000100ab9 */ /* 0x000fe20000000a00 */
[----:B------:R-:W-:Y:S01]  /*10e0*/  @UP1 ULDC.64 UR18, c[0x0][0x9c0] ;  /* 0x0002700000121ab9 */ /* 0x000fe20000000a00 */
[----:B------:R-:W-:Y:S02]  /*10f0*/  @UP0 UIMAD.WIDE.U32 UR12, UR37, UR16, UR12 ;  /* 0x00000010250c02a5 */ /* 0x000fe4000f8e000c */
[----:B------:R-:W-:-:S02]  /*1100*/  @UP1 UIMAD.WIDE.U32 UR14, UR37, UR18, UR14 ;  /* 0x00000012250e12a5 */ /* 0x000fc4000f8e000e */
[----:B------:R-:W-:Y:S02]  /*1110*/  @UP0 UIMAD UR7, UR37, UR17, UR13 ;  /* 0x00000011250702a4 */ /* 0x000fe4000f8e020d */
[----:B------:R-:W-:Y:S02]  /*1120*/  @UP1 UIMAD UR4, UR37, UR19, UR15 ;  /* 0x00000013250412a4 */ /* 0x000fe4000f8e020f */
[----:B------:R-:W-:Y:S02]  /*1130*/  @UP0 ULEA UR10, UP2, UR12, UR10, 0x2 ;  /* 0x0000000a0c0a0291 */ /* 0x000fe4000f84103f */
[----:B------:R-:W-:Y:S02]  /*1140*/  @UP1 ULEA UR8, UP3, UR14, UR8, 0x2 ;  /* 0x000000080e081291 */ /* 0x000fe4000f86103f */
[----:B------:R-:W-:Y:S02]  /*1150*/  @UP0 ULEA.HI.X UR11, UR12, UR11, UR7, 0x2, UP2 ;  /* 0x0000000b0c0b0291 */ /* 0x000fe400090f1407 */
[----:B------:R-:W-:Y:S01]  /*1160*/  @UP1 ULEA.HI.X UR9, UR14, UR9, UR4, 0x2, UP3 ;  /* 0x000000090e091291 */ /* 0x000fe200098f1404 */
[----:B-1----:R-:W-:-:S02]  /*1170*/  IMAD.U32 R4, RZ, RZ, UR10 ;  /* 0x0000000aff047e24 */ /* 0x002fc4000f8e00ff */
[----:B------:R-:W-:Y:S01]  /*1180*/  IMAD.U32 R6, RZ, RZ, UR8 ;  /* 0x00000008ff067e24 */ /* 0x000fe2000f8e00ff */
[----:B------:R-:W-:Y:S01]  /*1190*/  ULDC UR4, c[0x0][0x448] ;  /* 0x0001120000047ab9 */ /* 0x000fe20000000800 */
[----:B------:R-:W-:Y:S02]  /*11a0*/  IMAD.U32 R5, RZ, RZ, UR11 ;  /* 0x0000000bff057e24 */ /* 0x000fe4000f8e00ff */
[----:B------:R-:W-:Y:S01]  /*11b0*/  IMAD.U32 R7, RZ, RZ, UR9 ;  /* 0x00000009ff077e24 */ /* 0x000fe2000f8e00ff */
[----:B------:R-:W-:Y:S02]  /*11c0*/  UISETP.NE.AND UP5, UPT, UR4, 0x1, UPT ;  /* 0x000000010400788c */ /* 0x000fe4000bfa5270 */
[----:B------:R-:W2:Y:S01]  /*11d0*/  @P0 LDG.E R3, desc[UR54][R4.64] ;  /* 0x0000003604030981 */ /* 0x000ea2000c1e1900 */
[----:B-----5:R-:W-:Y:S01]  /*11e0*/  IMAD.IADD R17, R17, 0x1, -R8 ;  /* 0x0000000111117824 */ /* 0x020fe200078e0a08 */
[----:B------:R-:W-:Y:S02]  /*11f0*/  UIMAD UR39, UR6, 0xc0, URZ ;  /* 0x000000c0062778a4 */ /* 0x000fe4000f8e023f */
[----:B------:R-:W2:Y:S01]  /*1200*/  @P1 LDG.E R0, desc[UR54][R6.64] ;  /* 0x0000003606001981 */ /* 0x000ea2000c1e1900 */
[----:B------:R-:W-:Y:S01]  /*1210*/  ULDC.64 UR6, c[0x0][0x9e0] ;  /* 0x0002780000067ab9 */ /* 0x000fe20000000a00 */
[----:B0-----:R-:W-:Y:S01]  /*1220*/  IADD3 R8, R17, 0x1, -R18 ;  /* 0x0000000111087810 */ /* 0x001fe20007ffe812 */
[----:B------:R-:W-:-:S02]  /*1230*/  UIADD3 UR4, UR39, 0xbf, URZ ;  /* 0x000000bf27047890 */ /* 0x000fc4000fffe03f */
[----:B------:R-:W-:Y:S01]  /*1240*/  @UP5 ULDC UR8, c[0x0][0x44c] ;  /* 0x0001130000085ab9 */ /* 0x000fe20000000800 */
[----:B------:R-:W-:Y:S01]  /*1250*/  R2UR UR10, R8 ;  /* 0x00000000080a72ca */ /* 0x000fe200000e0000 */
[----:B------:R-:W-:Y:S02]  /*1260*/  UIMAD.WIDE.U32 UR8, UR4, UR8, URZ ;  /* 0x00000008040872a5 */ /* 0x000fe4000f8e003f */
[----:B------:R-:W-:Y:S01]  /*1270*/  UISETP.GE.AND UP4, UPT, UR7, 0x1, UPT ;  /* 0x000000010700788c */ /* 0x000fe2000bf86270 */
[----:B------:R-:W-:Y:S01]  /*1280*/  @UP5 ULDC UR12, c[0x0][0x450] ;  /* 0x00011400000c5ab9 */ /* 0x000fe20000000800 */
[----:B------:R-:W-:Y:S01]  /*1290*/  ULDC UR11, c[0x0][0x988] ;  /* 0x00026200000b7ab9 */ /* 0x000fe20000000800 */
[----:B------:R-:W-:-:S03]  /*12a0*/  @UP5 USHF.R.U32.HI UR4, URZ, UR12, UR9 ;  /* 0x0000000c3f045299 */ /* 0x000fc60008011609 */
[----:B------:R-:W-:Y:S01]  /*12b0*/  PLOP3.LUT P0, PT, PT, PT, UP4, 0x40, 0x0 ;  /* 0x000000000000781c */ /* 0x000fe20003f0e848 */
[----:B------:R-:W-:Y:S02]  /*12c0*/  UP2UR UR50, UPR, URZ, 0x20 ;  /* 0x000000203f327883 */ /* 0x000fe40008000000 */
[----:B------:R-:W-:Y:S02]  /*12d0*/  UP2UR UR49, UPR, URZ, 0x10 ;  /* 0x000000103f317883 */ /* 0x000fe40008000000 */
[----:B------:R-:W-:-:S04]  /*12e0*/  UIADD3 UR8, UR10, UR4, URZ ;  /* 0x000000040a087290 */ /* 0x000fc8000fffe03f */
[----:B------:R-:W-:Y:S01]  /*12f0*/  UIADD3 UR6, UR8, UR6, URZ ;  /* 0x0000000608067290 */ /* 0x000fe2000fffe03f */
[----:B--2---:R-:W-:-:S04]  /*1300*/  FMUL.FTZ R0, R3, R0 ;  /* 0x0000000003007220 */ /* 0x004fc80000410000 */
        /* <DEDUP_REMOVED lines=14> */
.L_x_1064:
[----:B------:R-:W-:-:S11]  /*13f0*/  UISETP.NE.AND UP0, UPT, UR7, 0x1, UPT ;  /* 0x000000010700788c */ /* 0x000fd6000bf05270 */
[----:B------:R-:W-:Y:S02]  /*1400*/  @UP0 ULDC.64 UR10, c[0x0][0x9e8] ;  /* 0x00027a00000a0ab9 */ /* 0x000fe40000000a00 */
[----:B------:R-:W-:-:S04]  /*1410*/  UIMAD.WIDE.U32 UR8, UR4, UR10, URZ ;  /* 0x0000000a040872a5 */ /* 0x000fc8000f8e003f */
[----:B------:R-:W-:-:S12]  /*1420*/  @UP0 USHF.R.U32.HI UR4, URZ, UR11, UR9 ;  /* 0x0000000b3f040299 */ /* 0x000fd80008011609 */
.L_x_1065:
[----:B------:R-:W-:-:S06]  /*1430*/  UIMAD UR4, UR4, UR7, UR7 ;  /* 0x00000007040472a4 */ /* 0x000fcc000f8e0207 */
[----:B------:R-:W-:-:S07]  /*1440*/  VIMNMX R0, R0, UR4, PT ;  /* 0x0000000400007c48 */ /* 0x000fce000bfe0100 */
.L_x_1063:
[----:B------:R-:W-:Y:S01]  /*1450*/  UISETP.NE.AND UP0, UPT, UR50, URZ, UPT ;  /* 0x0000003f3200728c */ /* 0x000fe2000bf05270 */
[C---:B------:R-:W-:Y:S01]  /*1460*/  IMAD.IADD R105, R17.reuse, 0x1, -R18 ;  /* 0x0000000111697824 */ /* 0x040fe200078e0a12 */
[----:B------:R-:W-:Y:S01]  /*1470*/  UMOV UR4, UR39 ;  /* 0x0000002700047c82 */ /* 0x000fe20008000000 */
[----:B------:R-:W-:Y:S02]  /*1480*/  VIADD R3, R0, 0x9f ;  /* 0x0000009f00037836 */ /* 0x000fe40000000000 */
[----:B------:R-:W-:Y:S01]  /*1490*/  VIADD R0, R17, 0x9f ;  /* 0x0000009f11007836 */ /* 0x000fe20000000000 */
        /* <DEDUP_REMOVED lines=28> */
.L_x_1067:
[----:B------:R-:W-:-:S11]  /*1660*/  UISETP.NE.AND UP0, UPT, UR7, 0x1, UPT ;  /* 0x000000010700788c */ /* 0x000fd6000bf05270 */
[----:B------:R-:W-:Y:S02]  /*1670*/  @UP0 ULDC.64 UR10, c[0x0][0x9e8] ;  /* 0x00027a00000a0ab9 */ /* 0x000fe40000000a00 */
[----:B------:R-:W-:-:S04]  /*1680*/  UIMAD.WIDE.U32 UR8, UR4, UR10, URZ ;  /* 0x0000000a040872a5 */ /* 0x000fc8000f8e003f */
[----:B------:R-:W-:-:S12]  /*1690*/  @UP0 USHF.R.U32.HI UR4, URZ, UR11, UR9 ;  /* 0x0000000b3f040299 */ /* 0x000fd80008011609 */
.L_x_1068:
[----:B------:R-:W-:-:S04]  /*16a0*/  UIMAD UR4, UR4, UR7, URZ ;  /* 0x00000007040472a4 */ /* 0x000fc8000f8e023f */
[----:B------:R-:W-:-:S04]  /*16b0*/  UISETP.LT.AND UP0, UPT, UR6, UR4, UPT ;  /* 0x000000040600728c */ /* 0x000fc8000bf01270 */
[----:B------:R-:W-:-:S12]  /*16c0*/  USEL UR6, UR6, UR4, !UP0 ;  /* 0x0000000406067287 */ /* 0x000fd8000c000000 */
.L_x_1066:
[----:B------:R-:W-:-:S04]  /*16d0*/  UIMAD.WIDE UR6, UR6, 0x66666667, URZ ;  /* 0x66666667060678a5 */ /* 0x000fc8000f8e023f */
[----:B------:R-:W-:-:S04]  /*16e0*/  USHF.R.U32.HI UR4, URZ, 0x1f, UR7 ;  /* 0x0000001f3f047899 */ /* 0x000fc80008011607 */
[----:B------:R-:W-:Y:S02]  /*16f0*/  ULEA.HI.SX32 UR7, UR7, UR4, 0x1a ;  /* 0x0000000407077291 */ /* 0x000fe4000f8fd23f */
[----:B------:R-:W-:Y:S02]  /*1700*/  ULOP3.LUT UR4, UR5, 0xff000000, URZ, 0xc0, !UPT ;  /* 0xff00000005047892 */ /* 0x000fe4000f8ec03f */
[----:B------:R-:W-:Y:S02]  /*1710*/  UISETP.LT.AND UP0, UPT, URZ, UR7, UPT ;  /* 0x000000073f00728c */ /* 0x000fe4000bf01270 */
[----:B------:R-:W-:Y:S02]  /*1720*/  ULOP3.LUT UR5, UR5, 0xff0000, URZ, 0xc0, !UPT ;  /* 0x00ff000005057892 */ /* 0x000fe4000f8ec03f */
[----:B------:R-:W-:Y:S02]  /*1730*/  USEL UR43, URZ, UR7, !UP0 ;  /* 0x000000073f2b7287 */ /* 0x000fe4000c000000 */
[----:B------:R-:W-:-:S04]  /*1740*/  USHF.R.U32.HI UR4, URZ, 0x8, UR4 ;  /* 0x000000083f047899 */ /* 0x000fc80008011604 */
[----:B------:R-:W-:Y:S01]  /*1750*/  ISETP.GT.AND P0, PT, R104, UR43, PT ;  /* 0x0000002b68007c0c */ /* 0x000fe2000bf04270 */
[----:B------:R-:W-:-:S03]  /*1760*/  ULEA.HI UR5, UR5, UR4, URZ, 0x10 ;  /* 0x0000000405057291 */ /* 0x000fc6000f8f803f */
[----:B------:R-:W-:Y:S01]  /*1770*/  UMOV UR4, URZ ;  /* 0x0000003f00047c82 */ /* 0x000fe20008000000 */
[----:B------:R-:W-:Y:S02]  /*1780*/  ULOP3.LUT UR41, UR5, 0xff, URZ, 0xc0, !UPT ;  /* 0x000000ff05297892 */ /* 0x000fe4000f8ec03f */
[----:B------:R-:W-:-:S06]  /*1790*/  USHF.R.U32.HI UR42, URZ, 0x10, UR5 ;  /* 0x000000103f2a7899 */ /* 0x000fcc0008011605 */
[----:B------:R-:W-:Y:S06]  /*17a0*/  @!P0 BRA `(.L_x_1069) ;  /* 0x0000000000988947 */ /* 0x000fec0003800000 */
[----:B------:R-:W-:Y:S01]  /*17b0*/  UISETP.NE.AND UP0, UPT, UR42, URZ, UPT ;  /* 0x0000003f2a00728c */ /* 0x000fe2000bf05270 */
[----:B------:R-:W-:-:S03]  /*17c0*/  ULDC UR4, c[0x0][0x9f0] ;  /* 0x00027c0000047ab9 */ /* 0x000fc60000000800 */
[----:B------:R-:W-:-:S03]  /*17d0*/  USEL UR9, UR42, UR4, UP0 ;  /* 0x000000042a097287 */ /* 0x000fc60008000000 */
[----:B------:R-:W-:-:S03]  /*17e0*/  UMOV UR4, URZ ;  /* 0x0000003f00047c82 */ /* 0x000fc60008000000 */
[----:B------:R-:W-:-:S05]  /*17f0*/  IMAD.U32 R5, RZ, RZ, UR9 ;  /* 0x00000009ff057e24 */ /* 0x000fca000f8e00ff */
        /* <DEDUP_REMOVED lines=33> */
.L_x_1069:
[----:B------:R-:W-:Y:S02]  /*1a10*/  UIMAD UR43, UR41, UR4, UR43 ;  /* 0x00000004292b72a4 */ /* 0x000fe4000f8e022b */
[----:B------:R-:W-:Y:S01]  /*1a20*/  IMAD.U32 R3, RZ, RZ, UR4 ;  /* 0x00000004ff037e24 */ /* 0x000fe2000f8e00ff */
[----:B------:R-:W-:Y:S02]  /*1a30*/  PLOP3.LUT P0, PT, PT, PT, PT, 0x80, 0x0 ;  /* 0x000000000000781c */ /* 0x000fe40003f0f070 */
[----:B------:R-:W-:Y:S02]  /*1a40*/  CS2R R28, SRZ ;  /* 0x00000000001c7805 */ /* 0x000fe4000001ff00 */
[----:B------:R-:W-:Y:S02]  /*1a50*/  CS2R R6, SRZ ;  /* 0x0000000000067805 */ /* 0x000fe4000001ff00 */
[----:B------:R-:W-:Y:S02]  /*1a60*/  CS2R R24, SRZ ;  /* 0x0000000000187805 */ /* 0x000fe4000001ff00 */
[----:B------:R-:W-:-:S02]  /*1a70*/  VIADDMNMX R104, R3, UR43, R104, PT ;  /* 0x0000002b03687c46 */ /* 0x000fc4000b800168 */
[----:B------:R-:W-:Y:S02]  /*1a80*/  CS2R R30, SRZ ;  /* 0x00000000001e7805 */ /* 0x000fe4000001ff00 */
[----:B------:R-:W-:Y:S02]  /*1a90*/  CS2R R26, SRZ ;  /* 0x00000000001a7805 */ /* 0x000fe4000001ff00 */
[----:B------:R-:W-:Y:S02]  /*1aa0*/  CS2R R36, SRZ ;  /* 0x0000000000247805 */ /* 0x000fe4000001ff00 */
[----:B------:R-:W-:Y:S02]  /*1ab0*/  ISETP.GT.AND P1, PT, R104, UR43, PT ;  /* 0x0000002b68007c0c */ /* 0x000fe4000bf24270 */
        /* <DEDUP_REMOVED lines=10> */
[----:B------:R-:W-:Y:S01]  /*1b60*/  CS2R R50, SRZ ;  /* 0x0000000000327805 */ /* 0x000fe2000001ff00 */
[----:B------:R-:W-:Y:S06]  /*1b70*/  @!P1 BRA `(.L_x_1070) ;  /* 0x000000ec00449947 */ /* 0x000fec0003800000 */
[----:B------:R-:W0:Y:S01]  /*1b80*/  SHFL.IDX PT, R0, R157, RZ, 0x1f ;  /* 0x00001fff9d007589 */ /* 0x000e2200000e0000 */
[----:B------:R-:W1:Y:S01]  /*1b90*/  S2UR UR44, SR_CgaCtaId ;  /* 0x00000000002c79c3 */ /* 0x000e620000008800 */
[----:B------:R-:W-:Y:S01]  /*1ba0*/  UMOV UR45, 0x400 ;  /* 0x00000400002d7882 */ /* 0x000fe20000000000 */
[----:B0-----:R-:W-:Y:S01]  /*1bb0*/  R2UR UR6, R0 ;  /* 0x00000000000672ca */ /* 0x001fe200000e0000 */
[----:B-1----:R-:W-:-:S12]  /*1bc0*/  ULEA UR45, UR44, UR45, 0x18 ;  /* 0x0000002d2c2d7291 */ /* 0x002fd8000f8ec03f */
        /* <DEDUP_REMOVED lines=26> */
.L_x_1071:
[----:B------:R-:W-:Y:S01]  /*1d70*/  ULEA.HI UR4, UR46, UR46, URZ, 0x1 ;  /* 0x0000002e2e047291 */ /* 0x000fe2000f8f083f */
[----:B------:R-:W-:-:S03]  /*1d80*/  IMAD.U32 R3, RZ, RZ, UR47 ;  /* 0x0000002fff037e24 */ /* 0x000fc6000f8e00ff */
[----:B------:R-:W-:Y:S02]  /*1d90*/  ULOP3.LUT UR4, UR4, 0xfffffffe, URZ, 0xc0, !UPT ;  /* 0xfffffffe04047892 */ /* 0x000fe4000f8ec03f */
[----:B------:R-:W-:Y:S02]  /*1da0*/  ISETP.NE.AND P0, PT, R3, 0x3, PT ;  /* 0x000000030300780c */ /* 0x000fe40003f05270 */
[----:B------:R-:W-:-:S06]  /*1db0*/  UIADD3 UR4, UR46, -UR4, URZ ;  /* 0x800000042e047290 */ /* 0x000fcc000fffe03f */
[----:B------:R-:W-:-:S05]  /*1dc0*/  IMAD.U32 R0, RZ, RZ, UR4 ;  /* 0x00000004ff007e24 */ /* 0x000fca000f8e00ff */
[----:B------:R-:W-:-:S04]  /*1dd0*/  SHF.L.U32 R0, R0, 0x1f, RZ ;  /* 0x0000001f00007819 */ /* 0x000fc800000006ff */
[----:B------:R-:W0:Y:S02]  /*1de0*/  SYNCS.PHASECHK.TRANS64.TRYWAIT P1, [UR45+0x13200], R0 ;  /* 0x01320000ff0075a7 */ /* 0x000e24000802016d */
[----:B0-----:R-:W-:Y:S05]  /*1df0*/  @!P1 BRA `(.L_x_1072) ;  /* 0x0000018c003c9947 */ /* 0x001fea0003800000 */
.L_x_1268:
[----:B------:R-:W-:Y:S05]  /*1e00*/  @!P0 BRA `(.L_x_1073) ;  /* 0x0000000000048947 */ /* 0x000fea0003800000 */
[----:B------:R-:W-:Y:S01]  /*1e10*/  BPT.TRAP 0x1 ;  /* 0x000000040000795c */ /* 0x000fe20000300000 */
.L_x_1073:
[----:B0-----:R-:W-:Y:S02]  /*1e20*/  IMAD.U32 R3, RZ, RZ, UR51 ;  /* 0x00000033ff037e24 */ /* 0x001fe4000f8e00ff */
[----:B------:R-:W-:-:S03]  /*1e30*/  IMAD.U32 R0, RZ, RZ, UR52 ;  /* 0x00000034ff007e24 */ /* 0x000fc6000f8e00ff */
[----:B------:R-:W-:Y:S02]  /*1e40*/  LEA R3, R3, UR45, 0x3 ;  /* 0x0000002d03037c11 */ /* 0x000fe4000f8e18ff */
[----:B------:R-:W-:-:S04]  /*1e50*/  SHF.L.U32 R0, R0, 0x1f, RZ ;  /* 0x0000001f00007819 */ /* 0x000fc800000006ff */
[----:B------:R0:W1:Y:S01]  /*1e60*/  SYNCS.PHASECHK.TRANS64.TRYWAIT P1, [R3+URZ+0x13230], R0 ;  /* 0x01323000030075a7 */ /* 0x000062000802017f */
[----:B------:R-:W-:Y:S05]  /*1e70*/  @!P0 BRA `(.L_x_1074) ;  /* 0x0000000000048947 */ /* 0x000fea0003800000 */
[----:B------:R-:W-:Y:S01]  /*1e80*/  BPT.TRAP 0x1 ;  /* 0x000000040000795c */ /* 0x000fe20000300000 */
.L_x_1074:
[----:B-1----:R-:W-:Y:S05]  /*1e90*/  @P1 BRA `(.L_x_1075) ;  /* 0x0000000000081947 */ /* 0x002fea0003800000 */
[----:B------:R-:W1:Y:S02]  /*1ea0*/  SYNCS.PHASECHK.TRANS64.TRYWAIT P1, [R3+URZ+0x13230], R0 ;  /* 0x01323000030075a7 */ /* 0x000e64000802017f */
[----:B-1----:R-:W-:Y:S05]  /*1eb0*/  @!P1 BRA `(.L_x_1076) ;  /* 0x0000018c00249947 */ /* 0x002fea0003800000 */
.L_x_1075:
[----:B------:R-:W-:-:S04]  /*1ec0*/  UIADD3 UR4, UR45, 0xe000, URZ ;  /* 0x0000e0002d047890 */ /* 0x000fc8000fffe03f */
[----:B------:R-:W-:-:S04]  /*1ed0*/  USHF.R.U32.HI UR4, URZ, 0x4, UR4 ;  /* 0x000000043f047899 */ /* 0x000fc80008011604 */
[----:B------:R-:W-:-:S06]  /*1ee0*/  ULOP3.LUT UR4, UR4, 0x3fff, URZ, 0xc0, !UPT ;  /* 0x00003fff04047892 */ /* 0x000fcc000f8ec03f */
[----:B------:R-:W-:Y:S01]  /*1ef0*/  IMAD.U32 R9, RZ, RZ, UR4 ;  /* 0x00000004ff097e24 */ /* 0x000fe2000f8e00ff */
[----:B------:R-:W-:Y:S05]  /*1f00*/  WARPSYNC.ALL ;  /* 0x0000000000007948 */ /* 0x000fea0003800000 */
[----:B------:R-:W-:-:S04]  /*1f10*/  LOP3.LUT R9, R9, 0x10000, RZ, 0xfc, !PT ;  /* 0x0001000009097812 */ /* 0x000fc800078efcff */
[----:B------:R-:W-:Y:S01]  /*1f20*/  R2UR UR12, R9 ;  /* 0x00000000090c72ca */ /* 0x000fe200000e0000 */
[----:B------:R-:W-:Y:S01]  /*1f30*/  ULOP3.LUT UR53, UR53, 0x10000, URZ, 0xfc, !UPT ;  /* 0x0001000035357892 */ /* 0x000fe2000f8efc3f */
[----:B------:R-:W-:Y:S01]  /*1f40*/  WARPGROUP.ARRIVE ;  /* 0x00000000000079c5 */ /* 0x000fe20000000000 */
[----:B------:R-:W-:Y:S01]  /*1f50*/  UMOV UR9, 0x80000020 ;  /* 0x8000002000097882 */ /* 0x000fe20000000000 */
[----:B------:R-:W-:Y:S01]  /*1f60*/  UMOV UR11, 0x80000020 ;  /* 0x80000020000b7882 */ /* 0x000fe20000000000 */
[----:B------:R-:W-:-:S03]  /*1f70*/  UMOV UR7, 0x80000020 ;  /* 0x8000002000077882 */ /* 0x000fc60000000000 */
[----:B------:R-:W-:-:S05]  /*1f80*/  UMOV UR8, UR53 ;  /* 0x0000003500087c82 */ /* 0x000fca0008000000 */
        /* <DEDUP_REMOVED lines=60> */
.L_x_1077:
[----:B------:R-:W-:Y:S01]  /*2350*/  UISETP.NE.AND UP1, UPT, UR50, URZ, UPT ;  /* 0x0000003f3200728c */ /* 0x000fe2000bf25270 */
[----:B------:R-:W-:Y:S01]  /*2360*/  VIADD R4, R22, UR39 ;  /* 0x0000002716047c36 */ /* 0x000fe20008000000 */
[----:B------:R-:W-:Y:S01]  /*2370*/  R2UR UR6, R3 ;  /* 0x00000000030672ca */ /* 0x000fe200000e0000 */
[----:B01----:R-:W-:Y:S01]  /*2380*/  IMAD.MOV.U32 R3, RZ, RZ, -0xa0 ;  /* 0xffffff60ff037424 */ /* 0x003fe200078e00ff */
[----:B------:R-:W-:Y:S02]  /*2390*/  UISETP.NE.AND UP0, UPT, UR49, URZ, UPT ;  /* 0x0000003f3100728c */ /* 0x000fe4000bf05270 */
[----:B------:R-:W-:Y:S01]  /*23a0*/  PLOP3.LUT P1, PT, PT, PT, UP1, 0x80, 0x0 ;  /* 0x000000000000781c */ /* 0x000fe20003f2f018 */
[----:B------:R-:W-:Y:S01]  /*23b0*/  IMAD R6, R104, R3, 0xa1 ;  /* 0x000000a168067424 */ /* 0x000fe200078e0203 */
[----:B------:R-:W-:Y:S01]  /*23c0*/  PLOP3.LUT P2, PT, PT, PT, UP1, 0x80, 0x0 ;  /* 0x000000000000781c */ /* 0x000fe20003f4f018 */
[----:B------:R-:W-:Y:S01]  /*23d0*/  ULDC UR21, c[0x0][0x9dc] ;  /* 0x0002770000157ab9 */ /* 0x000fe20000000800 */
[----:B------:R-:W-:Y:S01]  /*23e0*/  ULDC UR11, c[0x0][0x9e0] ;  /* 0x00027800000b7ab9 */ /* 0x000fe20000000800 */
[----:B------:R-:W-:Y:S01]  /*23f0*/  @UP1 ULDC UR7, c[0x0][0x44c] ;  /* 0x0001130000071ab9 */ /* 0x000fe20000000800 */
[----:B------:R-:W-:Y:S01]  /*2400*/  IADD3 R3, R17, R6, -R19 ;  /* 0x0000000611037210 */ /* 0x000fe20007ffe813 */
[----:B------:R-:W-:-:S02]  /*2410*/  VIADD R12, R6, 0xffffffff ;  /* 0xffffffff060c7836 */ /* 0x000fc40000000000 */
[----:B------:R-:W-:Y:S02]  /*2420*/  UIADD3 UR6, UR6, 0x13240, URZ ;  /* 0x0001324006067890 */ /* 0x000fe4000fffe03f */
[----:B------:R-:W-:Y:S02]  /*2430*/  IMAD.IADD R3, R3, 0x1, -R18 ;  /* 0x0000000103037824 */ /* 0x000fe400078e0a12 */
[----:B------:R-:W-:Y:S01]  /*2440*/  @P1 IMAD.HI.U32 R0, R4, UR7, RZ ;  /* 0x0000000704001c27 */ /* 0x000fe2000f8e00ff */
[----:B------:R-:W-:Y:S01]  /*2450*/  @UP1 ULDC UR7, c[0x0][0x450] ;  /* 0x0001140000071ab9 */ /* 0x000fe20000000800 */
[----:B------:R-:W-:Y:S01]  /*2460*/  UPRMT UR6, UR44, 0x654, UR6 ;  /* 0x000006542c067896 */ /* 0x000fe20008000006 */
[----:B------:R-:W-:Y:S01]  /*2470*/  PLOP3.LUT P1, PT, PT, PT, UP0, 0x40, 0x0 ;  /* 0x000000000000781c */ /* 0x000fe20003f2e808 */
[----:B------:R-:W-:Y:S01]  /*2480*/  VIADD R10, R3, UR11 ;  /* 0x0000000b030a7c36 */ /* 0x000fe20008000000 */
[----:B------:R-:W-:Y:S01]  /*2490*/  @P2 SHF.R.U32.HI R4, RZ, UR7, R0 ;  /* 0x00000007ff042c19 */ /* 0x000fe20008011600 */
[----:B------:R-:W-:-:S02]  /*24a0*/  IMAD R0, R104, -0xa0, R17 ;  /* 0xffffff6068007824 */ /* 0x000fc400078e0211 */
[----:B------:R-:W-:Y:S02]  /*24b0*/  IMAD.IADD R6, R12, 0x1, -R19 ;  /* 0x000000010c067824 */ /* 0x000fe400078e0a13 */
[----:B------:R-:W0:Y:S01]  /*24c0*/  SHFL.IDX PT, R8, R4, RZ, 0x1c1f ;  /* 0x001c1fff04087589 */ /* 0x000e2200000e0000 */
[----:B------:R-:W-:Y:S01]  /*24d0*/  SYNCS.ARRIVE.TRANS64.RED.A1T0 RZ, [UR6], RZ ;  /* 0x000000ffffff79a7 */ /* 0x000fe20008100406 */
[----:B------:R-:W-:Y:S01]  /*24e0*/  ULOP3.LUT UR6, URZ, UR21, URZ, 0x33, !UPT ;  /* 0x000000153f067292 */ /* 0x000fe2000f8e333f */
[----:B------:R-:W-:-:S05]  /*24f0*/  IADD3 R7, -R19, 0xa0, R0 ;  /* 0x000000a013077810 */ /* 0x000fca0007ffe100 */
[----:B------:R-:W-:Y:S01]  /*2500*/  VIADD R11, R3, UR6 ;  /* 0x00000006030b7c36 */ /* 0x000fe20008000000 */
[----:B0-----:R-:W-:-:S03]  /*2510*/  VIADDMNMX R0, R8, R10, R7, PT ;  /* 0x0000000a08007246 */ /* 0x001fc60003800107 */
[----:B------:R-:W-:Y:S01]  /*2520*/  IMAD.IADD R3, R11, 0x1, R8 ;  /* 0x000000010b037824 */ /* 0x000fe200078e0208 */
[----:B------:R-:W-:Y:S06]  /*2530*/  @P1 BRA `(.L_x_1078) ;  /* 0x00000000005c1947 */ /* 0x000fec0003800000 */
[----:B------:R-:W-:Y:S01]  /*2540*/  IADD3 R5, -R18, R17, R8 ;  /* 0x0000001112057210 */ /* 0x000fe20007ffe108 */
        /* <DEDUP_REMOVED lines=12> */
.L_x_1080:
[----:B------:R-:W-:Y:S02]  /*2610*/  ULDC UR6, c[0x0][0x9e4] ;  /* 0x0002790000067ab9 */ /* 0x000fe40000000800 */
[----:B------:R-:W-:-:S05]  /*2620*/  IMAD.U32 R13, RZ, RZ, UR6 ;  /* 0x00000006ff0d7e24 */ /* 0x000fca000f8e00ff */
[----:B------:R-:W-:-:S13]  /*2630*/  ISETP.NE.AND P1, PT, R13, 0x1, PT ;  /* 0x000000010d00780c */ /* 0x000fda0003f25270 */
[----:B------:R-:W0:Y:S02]  /*2640*/  @P1 LDC.64 R14, c[0x0][0x9e8] ;  /* 0x00027a00ff0e1b82 */ /* 0x000e240000000a00 */
[----:B0-----:R-:W-:-:S05]  /*2650*/  @P1 IMAD.HI.U32 R8, R5, R14, RZ ;  /* 0x0000000e05081227 */ /* 0x001fca00078e00ff */
[----:B------:R-:W-:-:S07]  /*2660*/  @P1 SHF.R.U32.HI R5, RZ, R15, R8 ;  /* 0x0000000fff051219 */ /* 0x000fce0000011608 */
.L_x_1081:
[----:B------:R-:W-:Y:S05]  /*2670*/  BSYNC B0 ;  /* 0x0000000000007941 */ /* 0x000fea0003800000 */
.L_x_1079:
[----:B------:R-:W-:-:S05]  /*2680*/  IMAD R5, R5, R13, R6 ;  /* 0x0000000d05057224 */ /* 0x000fca00078e0206 */
[----:B------:R-:W-:Y:S02]  /*2690*/  VIADDMNMX R0, R5, R13, R0, PT ;  /* 0x0000000d05007246 */ /* 0x000fe40003800100 */
[----:B------:R-:W-:-:S07]  /*26a0*/  VIMNMX R3, R3, R5, !PT ;  /* 0x0000000503037248 */ /* 0x000fce0007fe0100 */
.L_x_1078:
        /* <DEDUP_REMOVED lines=230> */
[----:B0-----:R-:W-:-:S03]  /*3510*/  IMAD.IADD R3, R11, 0x1, R4 ;  /* 0x000000010b037824 */ /* 0x001fc600078e0204 */
[----:B------:R-:W-:Y:S02]  /*3520*/  ISETP.LT.OR P6, PT, R0, 0x9a, P6 ;  /* 0x0000009a0000780c */ /* 0x000fe400037c1670 */
[----:B------:R-:W-:Y:S02]  /*3530*/  VIADDMNMX R0, R4, R10, R7, PT ;  /* 0x0000000a04007246 */ /* 0x000fe40003800107 */
[----:B------:R-:W-:Y:S02]  /*3540*/  FSEL R37, R37, -INF , !P6 ;  /* 0xff80000025257808 */ /* 0x000fe40007000000 */
[----:B------:R-:W-:-:S13]  /*3550*/  PLOP3.LUT P6, PT, PT, PT, UP0, 0x40, 0x0 ;  /* 0x000000000000781c */ /* 0x000fda0003fce808 */
[----:B------:R-:W-:Y:S05]  /*3560*/  @P6 BRA `(.L_x_1082) ;  /* 0x00000000005c6947 */ /* 0x000fea0003800000 */
        /* <DEDUP_REMOVED lines=13> */
.L_x_1084:
[----:B------:R-:W-:Y:S02]  /*3640*/  ULDC UR6, c[0x0][0x9e4] ;  /* 0x0002790000067ab9 */ /* 0x000fe40000000800 */
[----:B------:R-:W-:-:S05]  /*3650*/  IMAD.U32 R11, RZ, RZ, UR6 ;  /* 0x00000006ff0b7e24 */ /* 0x000fca000f8e00ff */
[----:B------:R-:W-:-:S13]  /*3660*/  ISETP.NE.AND P6, PT, R11, 0x1, PT ;  /* 0x000000010b00780c */ /* 0x000fda0003fc5270 */
[----:B------:R-:W0:Y:S02]  /*3670*/  @P6 LDC.64 R4, c[0x0][0x9e8] ;  /* 0x00027a00ff046b82 */ /* 0x000e240000000a00 */
[----:B0-----:R-:W-:-:S05]  /*3680*/  @P6 IMAD.HI.U32 R4, R7, R4, RZ ;  /* 0x0000000407046227 */ /* 0x001fca00078e00ff */
[----:B------:R-:W-:-:S07]  /*3690*/  @P6 SHF.R.U32.HI R7, RZ, R5, R4 ;  /* 0x00000005ff076219 */ /* 0x000fce0000011604 */
.L_x_1085:
[----:B------:R-:W-:Y:S05]  /*36a0*/  BSYNC B0 ;  /* 0x0000000000007941 */ /* 0x000fea0003800000 */
.L_x_1083:
[----:B------:R-:W-:-:S05]  /*36b0*/  IMAD R6, R7, R11, R6 ;  /* 0x0000000b07067224 */ /* 0x000fca00078e0206 */
[----:B------:R-:W-:Y:S02]  /*36c0*/  VIADDMNMX R0, R6, R11, R0, PT ;  /* 0x0000000b06007246 */ /* 0x000fe40003800100 */
[----:B------:R-:W-:-:S07]  /*36d0*/  VIMNMX R3, R3, R6, !PT ;  /* 0x0000000603037248 */ /* 0x000fce0007fe0100 */
.L_x_1082:
[----:B------:R-:W-:Y:S01]  /*36e0*/  ISETP.GT.AND P1, PT, R3, 0x20, !P1 ;  /* 0x000000200300780c */ /* 0x000fe20004f24270 */
[----:B------:R-:W-:Y:S01]  /*36f0*/  UISETP.NE.AND UP1, UPT, UR50, URZ, UPT ;  /* 0x0000003f3200728c */ /* 0x000fe2000bf25270 */
[----:B------:R-:W-:Y:S01]  /*3700*/  LOP3.LUT P6, RZ, R16, 0x40000, RZ, 0xc0, !PT ;  /* 0x0004000010ff7812 */ /* 0x000fe200078cc0ff */
[----:B------:R-:W-:Y:S01]  /*3710*/  UISETP.NE.AND UP0, UPT, UR49, URZ, UPT ;  /* 0x0000003f3100728c */ /* 0x000fe2000bf05270 */
[----:B------:R-:W-:Y:S01]  /*3720*/  ISETP.LT.OR P1, PT, R0, 0x21, P1 ;  /* 0x000000210000780c */ /* 0x000fe20000f21670 */
[----:B------:R-:W-:Y:S01]  /*3730*/  UMOV UR10, UR39 ;  /* 0x00000027000a7c82 */ /* 0x000fe20008000000 */
[----:B------:R-:W-:Y:S02]  /*3740*/  FMNMX.FTZ R5, R88, R89, !PT ;  /* 0x0000005958057209 */ /* 0x000fe40007810000 */
[----:B------:R-:W-:Y:S02]  /*3750*/  FSEL R74, R74, -INF , !P1 ;  /* 0xff8000004a4a7808 */ /* 0x000fe40004800000 */
[----:B------:R-:W-:-:S02]  /*3760*/  LOP3.LUT P1, RZ, R16, 0x2, RZ, 0xc0, !PT ;  /* 0x0000000210ff7812 */ /* 0x000fc4000782c0ff */
[----:B------:R-:W-:Y:S01]  /*3770*/  FMNMX.FTZ R4, R92, R5, !PT ;  /* 0x000000055c047209 */ /* 0x000fe20007810000 */
[----:B------:R-:W-:Y:S01]  /*3780*/  @UP1 ULDC UR6, c[0x0][0x44c] ;  /* 0x0001130000061ab9 */ /* 0x000fe20000000800 */
[----:B------:R-:W-:Y:S01]  /*3790*/  ISETP.GT.AND P1, PT, R3, 0x21, !P1 ;  /* 0x000000210300780c */ /* 0x000fe20004f24270 */
[----:B------:R-:W-:Y:S01]  /*37a0*/  UIMAD.WIDE.U32 UR6, UR39, UR6, URZ ;  /* 0x00000006270672a5 */ /* 0x000fe2000f8e003f */
[----:B------:R-:W-:Y:S01]  /*37b0*/  FMNMX.FTZ R5, R93, R4, !PT ;  /* 0x000000045d057209 */ /* 0x000fe20007810000 */
[----:B------:R-:W-:Y:S01]  /*37c0*/  @UP1 ULDC UR13, c[0x0][0x450] ;  /* 0x00011400000d1ab9 */ /* 0x000fe20000000800 */
[----:B------:R-:W-:Y:S01]  /*37d0*/  ISETP.LT.OR P1, PT, R0, 0x22, P1 ;  /* 0x000000220000780c */ /* 0x000fe20000f21670 */
[----:B------:R-:W-:Y:S01]  /*37e0*/  @UP1 USHF.R.U32.HI UR10, URZ, UR13, UR7 ;  /* 0x0000000d3f0a1299 */ /* 0x000fe20008011607 */
        /* <DEDUP_REMOVED lines=100> */
[C---:B------:R-:W-:Y:S02]  /*3e30*/  ISETP.LT.OR P3, PT, R0.reuse, 0x91, P3 ;  /* 0x000000910000780c */ /* 0x040fe40001f61670 */
        /* <DEDUP_REMOVED lines=18> */
[----:B0-----:R-:W-:Y:S01]  /*3f60*/  FMNMX.FTZ R4, R6, R7, !PT ;  /* 0x0000000706047209 */ /* 0x001fe20007810000 */
[----:B------:R-:W-:Y:S01]  /*3f70*/  IMAD.U32 R7, RZ, RZ, UR40 ;  /* 0x00000028ff077e24 */ /* 0x000fe2000f8e00ff */
[----:B------:R-:W-:Y:S02]  /*3f80*/  FSEL R46, R46, -INF , !P1 ;  /* 0xff8000002e2e7808 */ /* 0x000fe40004800000 */
[----:B------:R-:W-:Y:S01]  /*3f90*/  LOP3.LUT P1, RZ, R16, 0x200, RZ, 0xc0, !PT ;  /* 0x0000020010ff7812 */ /* 0x000fe2000782c0ff */
[----:B------:R-:W-:-:S01]  /*3fa0*/  FFMA.FTZ R106, R4, R7, -8 ;  /* 0xc1000000046a7423 */ /* 0x000fc20000010007 */
        /* <DEDUP_REMOVED lines=68> */
[----:B------:R-:W-:-:S01]  /*43f0*/  FFMA.FTZ R88, R73, UR40, -R106 ;  /* 0x0000002849587c23 */ /* 0x000fc2000801086a */
[--C-:B------:R-:W-:Y:S01]  /*4400*/  FFMA.FTZ R20, R76, UR40, -R106.reuse ;  /* 0x000000284c147c23 */ /* 0x100fe2000801086a */
[----:B------:R-:W-:Y:S01]  /*4410*/  FMNMX.FTZ R21, R103, R72, !PT ;  /* 0x0000004867157209 */ /* 0x000fe20007810000 */
[--C-:B------:R-:W-:Y:S01]  /*4420*/  FFMA.FTZ R6, R89, UR40, -R106.reuse ;  /* 0x0000002859067c23 */ /* 0x100fe2000801086a */
[----:B------:R-:W-:-:S01]  /*4430*/  FFMA.FTZ R89, R77, UR40, -R106 ;  /* 0x000000284d597c23 */ /* 0x000fc2000801086a */
[----:B------:R0:W-:Y:S01]  /*4440*/  MUFU.EX2 R15, R88 ;  /* 0x00000058000f7308 */ /* 0x0001e20000000800 */
[----:B------:R-:W-:Y:S01]  /*4450*/  FMNMX.FTZ R72, R74, R21, !PT ;  /* 0x000000154a487209 */ /* 0x000fe20007810000 */
[--C-:B------:R-:W-:Y:S01]  /*4460*/  FFMA.FTZ R7, R92, UR40, -R106.reuse ;  /* 0x000000285c077c23 */ /* 0x100fe2000801086a */
[----:B------:R-:W-:Y:S01]  /*4470*/  ISETP.GT.AND P1, PT, R3, 0x81, !P6 ;  /* 0x000000810300780c */ /* 0x000fe20007724270 */
[--C-:B------:R-:W-:Y:S01]  /*4480*/  FFMA.FTZ R8, R93, UR40, -R106.reuse ;  /* 0x000000285d087c23 */ /* 0x100fe2000801086a */
[----:B------:R-:W-:Y:S01]  /*4490*/  FMNMX.FTZ R73, R75, R72, !PT ;  /* 0x000000484b497209 */ /* 0x000fe20007810000 */
[--C-:B------:R-:W-:Y:S01]  /*44a0*/  FFMA.FTZ R72, R80, UR40, -R106.reuse ;  /* 0x0000002850487c23 */ /* 0x100fe2000801086a */
[----:B------:R-:W-:Y:S01]  /*44b0*/  ISETP.LT.OR P1, PT, R0, 0x82, P1 ;  /* 0x000000820000780c */ /* 0x000fe20000f21670 */
[----:B------:R-:W-:Y:S01]  /*44c0*/  MUFU.EX2 R5, R5 ;  /* 0x0000000500057308 */ /* 0x000fe20000000800 */
[----:B------:R-:W-:Y:S01]  /*44d0*/  FMNMX.FTZ R76, R78, R73, !PT ;  /* 0x000000494e4c7209 */ /* 0x000fe20007810000 */
[--C-:B0-----:R-:W-:Y:S01]  /*44e0*/  FFMA.FTZ R88, R81, UR40, -R106.reuse ;  /* 0x0000002851587c23 */ /* 0x101fe2000801086a */
[----:B------:R-:W-:Y:S01]  /*44f0*/  FSEL R27, R27, -INF , !P1 ;  /* 0xff8000001b1b7808 */ /* 0x000fe20004800000 */
[--C-:B------:R-:W-:Y:S01]  /*4500*/  FFMA.FTZ R10, R96, UR40, -R106.reuse ;  /* 0x00000028600a7c23 */ /* 0x100fe2000801086a */
[----:B------:R-:W-:Y:S01]  /*4510*/  FMNMX.FTZ R73, R79, R76, !PT ;  /* 0x0000004c4f497209 */ /* 0x000fe20007810000 */
[--C-:B------:R-:W-:Y:S01]  /*4520*/  FFMA.FTZ R11, R97, UR40, -R106.reuse ;  /* 0x00000028610b7c23 */ /* 0x100fe2000801086a */
[----:B------:R-:W-:Y:S01]  /*4530*/  LOP3.LUT P1, RZ, R16, 0x1000000, RZ, 0xc0, !PT ;  /* 0x0100000010ff7812 */ /* 0x000fe2000782c0ff */
[----:B------:R-:W-:Y:S01]  /*4540*/  MUFU.EX2 R6, R6 ;  /* 0x0000000600067308 */ /* 0x000fe20000000800 */
[----:B------:R-:W-:Y:S01]  /*4550*/  FMNMX.FTZ R76, R82, R73, !PT ;  /* 0x00000049524c7209 */ /* 0x000fe20007810000 */
[--C-:B------:R-:W-:Y:S01]  /*4560*/  FFMA.FTZ R85, R85, UR40, -R106.reuse ;  /* 0x0000002855557c23 */ /* 0x100fe2000801086a */
[----:B------:R-:W-:Y:S01]  /*4570*/  ISETP.GT.AND P1, PT, R3, 0x88, !P1 ;  /* 0x000000880300780c */ /* 0x000fe20004f24270 */
[--C-:B------:R-:W-:Y:S01]  /*4580*/  FFMA.FTZ R12, R100, UR40, -R106.reuse ;  /* 0x00000028640c7c23 */ /* 0x100fe2000801086a */
[----:B------:R-:W-:Y:S01]  /*4590*/  FMNMX.FTZ R77, R83, R76, !PT ;  /* 0x0000004c534d7209 */ /* 0x000fe20007810000 */
[--C-:B------:R-:W-:Y:S01]  /*45a0*/  FFMA.FTZ R13, R101, UR40, -R106.reuse ;  /* 0x00000028650d7c23 */ /* 0x100fe2000801086a */
[----:B------:R-:W-:Y:S01]  /*45b0*/  LOP3.LUT P6, RZ, R16, 0x8000000, RZ, 0xc0, !PT ;  /* 0x0800000010ff7812 */ /* 0x000fe200078cc0ff */
[----:B------:R-:W-:Y:S01]  /*45c0*/  MUFU.EX2 R7, R7 ;  /* 0x0000000700077308 */ /* 0x000fe20000000800 */
[----:B------:R-:W-:Y:S01]  /*45d0*/  FMNMX.FTZ R80, R86, R77, !PT ;  /* 0x0000004d56507209 */ /* 0x000fe20007810000 */
[--C-:B------:R-:W-:Y:S01]  /*45e0*/  FFMA.FTZ R76, R84, UR40, -R106.reuse ;  /* 0x00000028544c7c23 */ /* 0x100fe2000801086a */
[----:B------:R-:W-:Y:S01]  /*45f0*/  ISETP.LT.OR P1, PT, R0, 0x89, P1 ;  /* 0x000000890000780c */ /* 0x000fe20000f21670 */
[--C-:B------:R-:W-:Y:S01]  /*4600*/  FFMA.FTZ R56, R56, UR40, -R106.reuse ;  /* 0x0000002838387c23 */ /* 0x100fe2000801086a */
[----:B------:R-:W-:Y:S01]  /*4610*/  FMNMX.FTZ R77, R87, R80, !PT ;  /* 0x00000050574d7209 */ /* 0x000fe20007810000 */
[--C-:B------:R-:W-:Y:S01]  /*4620*/  FFMA.FTZ R57, R57, UR40, -R106.reuse ;  /* 0x0000002839397c23 */ /* 0x100fe2000801086a */
[----:B------:R-:W-:Y:S01]  /*4630*/  ISETP.GT.AND P6, PT, R3, 0x99, !P6 ;  /* 0x000000990300780c */ /* 0x000fe200077c4270 */
[----:B------:R-:W0:Y:S01]  /*4640*/  MUFU.EX2 R8, R8 ;  /* 0x0000000800087308 */ /* 0x000e220000000800 */
[----:B------:R-:W-:Y:S01]  /*4650*/  FMNMX.FTZ R80, R58, R77, !PT ;  /* 0x0000004d3a507209 */ /* 0x000fe20007810000 */
[--C-:B------:R-:W-:Y:S01]  /*4660*/  FFMA.FTZ R60, R60, UR40, -R106.reuse ;  /* 0x000000283c3c7c23 */ /* 0x100fe2000801086a */
[----:B------:R-:W-:Y:S01]  /*4670*/  FSEL R30, R30, -INF , !P1 ;  /* 0xff8000001e1e7808 */ /* 0x000fe20004800000 */
[--C-:B------:R-:W-:Y:S01]  /*4680*/  FFMA.FTZ R61, R61, UR40, -R106.reuse ;  /* 0x000000283d3d7c23 */ /* 0x100fe2000801086a */
[----:B------:R-:W-:Y:S01]  /*4690*/  FMNMX.FTZ R81, R59, R80, !PT ;  /* 0x000000503b517209 */ /* 0x000fe20007810000 */
[--C-:B------:R-:W-:Y:S01]  /*46a0*/  FFMA.FTZ R68, R68, UR40, -R106.reuse ;  /* 0x0000002844447c23 */ /* 0x100fe2000801086a */
[----:B------:R-:W-:Y:S01]  /*46b0*/  ISETP.LT.OR P6, PT, R0, 0x9a, P6 ;  /* 0x0000009a0000780c */ /* 0x000fe200037c1670 */
[--C-:B------:R-:W-:Y:S01]  /*46c0*/  FFMA.FTZ R0, R44, UR40, -R106.reuse ;  /* 0x000000282c007c23 */ /* 0x100fe2000801086a */
[----:B------:R-:W-:Y:S01]  /*46d0*/  FMNMX.FTZ R80, R62, R81, !PT ;  /* 0x000000513e507209 */ /* 0x000fe20007810000 */
[----:B------:R-:W-:Y:S01]  /*46e0*/  MUFU.EX2 R21, R89 ;  /* 0x0000005900157308 */ /* 0x000fe20000000800 */
[----:B------:R-:W-:Y:S01]  /*46f0*/  FSEL R39, R39, -INF , !P6 ;  /* 0xff80000027277808 */ /* 0x000fe20007000000 */
[--C-:B------:R-:W-:Y:S01]  /*4700*/  FFMA.FTZ R69, R69, UR40, -R106.reuse ;  /* 0x0000002845457c23 */ /* 0x100fe2000801086a */
[----:B------:R-:W-:Y:S01]  /*4710*/  FMNMX.FTZ R81, R63, R80, !PT ;  /* 0x000000503f517209 */ /* 0x000fe20007810000 */
[--C-:B------:R-:W-:Y:S01]  /*4720*/  FFMA.FTZ R64, R64, UR40, -R106.reuse ;  /* 0x0000002840407c23 */ /* 0x100fe2000801086a */
[----:B------:R-:W-:-:S01]  /*4730*/  FFMA.FTZ R65, R65, UR40, -R106 ;  /* 0x0000002841417c23 */ /* 0x000fc2000801086a */
[--C-:B------:R-:W-:Y:S01]  /*4740*/  FFMA.FTZ R45, R45, UR40, -R106.reuse ;  /* 0x000000282d2d7c23 */ /* 0x100fe2000801086a */
[----:B------:R-:W-:Y:S01]  /*4750*/  FMNMX.FTZ R80, R66, R81, !PT ;  /* 0x0000005142507209 */ /* 0x000fe20007810000 */
[----:B------:R-:W-:Y:S01]  /*4760*/  MUFU.EX2 R10, R10 ;  /* 0x0000000a000a7308 */ /* 0x000fe20000000800 */
[----:B0-----:R-:W-:Y:S01]  /*4770*/  F2FP.SATFINITE.E4M3.F32.PACK_AB_MERGE_C R152, R8, R7, RZ ;  /* 0x000000070898723e */ /* 0x001fe200048070ff */
[--C-:B------:R-:W-:Y:S01]  /*4780*/  FFMA.FTZ R40, R40, UR40, -R106.reuse ;  /* 0x0000002828287c23 */ /* 0x100fe2000801086a */
[----:B------:R-:W-:Y:S01]  /*4790*/  FMNMX.FTZ R81, R67, R80, !PT ;  /* 0x0000005043517209 */ /* 0x000fe20007810000 */
[----:B------:R-:W-:Y:S01]  /*47a0*/  FFMA.FTZ R41, R41, UR40, -R106 ;  /* 0x0000002829297c23 */ /* 0x000fe2000801086a */
[----:B------:R-:W-:Y:S01]  /*47b0*/  F2FP.SATFINITE.E4M3.F32.PACK_AB_MERGE_C R152, R6, R5, R152 ;  /* 0x000000050698723e */ /* 0x000fe20004807098 */
        /* <DEDUP_REMOVED lines=11> */
[----:B------:R-:W-:-:S01]  /*4870*/  FFMA.FTZ R36, R36, UR40, -R106 ;  /* 0x0000002824247c23 */ /* 0x000fc2000801086a */
[--C-:B------:R-:W-:Y:S01]  /*4880*/  FFMA.FTZ R32, R32, UR40, -R106.reuse ;  /* 0x0000002820207c23 */ /* 0x100fe2000801086a */
[----:B------:R-:W-:Y:S01]  /*4890*/  FMNMX.FTZ R81, R43, R80, !PT ;  /* 0x000000502b517209 */ /* 0x000fe20007810000 */
[----:B------:R-:W-:-:S03]  /*48a0*/  FFMA.FTZ R33, R33, UR40, -R106 ;  /* 0x0000002821217c23 */ /* 0x000fc6000801086a */
[----:B------:R-:W-:Y:S01]  /*48b0*/  FMNMX.FTZ R80, R46, R81, !PT ;  /* 0x000000512e507209 */ /* 0x000fe20007810000 */
[----:B------:R-:W-:Y:S03]  /*48c0*/  MUFU.EX2 R12, R12 ;  /* 0x0000000c000c7308 */ /* 0x000fe60000000800 */
        /* <DEDUP_REMOVED lines=8> */
[----:B------:R-:W-:-:S01]  /*4950*/  FFMA.FTZ R81, R37, UR40, -R106 ;  /* 0x0000002825517c23 */ /* 0x000fc2000801086a */
[----:B------:R-:W-:Y:S01]  /*4960*/  MUFU.EX2 R73, R88 ;  /* 0x0000005800497308 */ /* 0x000fe20000000800 */
[----:B0-----:R-:W-:Y:S02]  /*4970*/  F2FP.SATFINITE.E4M3.F32.PACK_AB_MERGE_C R154, R13, R12, RZ ;  /* 0x0000000c0d9a723e */ /* 0x001fe400048070ff */
[----:B------:R-:W-:Y:S02]  /*4980*/  FMNMX.FTZ R3, R27, R80, !PT ;  /* 0x000000501b037209 */ /* 0x000fe40007810000 */
[----:B------:R-:W-:Y:S02]  /*4990*/  F2FP.SATFINITE.E4M3.F32.PACK_AB_MERGE_C R154, R11, R10, R154 ;  /* 0x0000000a0b9a723e */ /* 0x000fe4000480709a */
[----:B------:R-:W-:Y:S01]  /*49a0*/  FMNMX.FTZ R80, R30, R3, !PT ;  /* 0x000000031e507209 */ /* 0x000fe20007810000 */
[----:B------:R-:W0:Y:S03]  /*49b0*/  MUFU.EX2 R20, R20 ;  /* 0x0000001400147308 */ /* 0x000e260000000800 */
[----:B------:R-:W-:-:S04]  /*49c0*/  FMNMX.FTZ R3, R31, R80, !PT ;  /* 0x000000501f037209 */ /* 0x000fc80007810000 */
[----:B------:R-:W-:Y:S01]  /*49d0*/  FMNMX.FTZ R80, R34, R3, !PT ;  /* 0x0000000322507209 */ /* 0x000fe20007810000 */
[----:B------:R-:W-:Y:S03]  /*49e0*/  MUFU.EX2 R72, R72 ;  /* 0x0000004800487308 */ /* 0x000fe60000000800 */
[----:B------:R-:W-:-:S04]  /*49f0*/  FMNMX.FTZ R3, R35, R80, !PT ;  /* 0x0000005023037209 */ /* 0x000fc80007810000 */
[----:B------:R-:W-:Y:S01]  /*4a00*/  FMNMX.FTZ R44, R38, R3, !PT ;  /* 0x00000003262c7209 */ /* 0x000fe20007810000 */
[----:B------:R-:W1:Y:S01]  /*4a10*/  MUFU.EX2 R76, R76 ;  /* 0x0000004c004c7308 */ /* 0x000e620000000800 */
[----:B0-----:R-:W-:Y:S02]  /*4a20*/  F2FP.SATFINITE.E4M3.F32.PACK_AB_MERGE_C R148, R21, R20, RZ ;  /* 0x000000141594723e */ /* 0x001fe400048070ff */
[----:B------:R-:W-:Y:S01]  /*4a30*/  FMNMX.FTZ R3, R39, R44, !PT ;  /* 0x0000002c27037209 */ /* 0x000fe20007810000 */
[----:B------:R-:W-:-:S01]  /*4a40*/  FFMA.FTZ R44, R48, UR40, -R106 ;  /* 0x00000028302c7c23 */ /* 0x000fc2000801086a */
[----:B------:R-:W-:Y:S01]  /*4a50*/  FFMA.FTZ R48, R52, UR40, -R106 ;  /* 0x0000002834307c23 */ /* 0x000fe2000801086a */
[----:B------:R-:W-:Y:S01]  /*4a60*/  IMAD.U32 R52, RZ, RZ, UR40 ;  /* 0x00000028ff347e24 */ /* 0x000fe2000f8e00ff */
[----:B------:R-:W-:Y:S01]  /*4a70*/  F2FP.SATFINITE.E4M3.F32.PACK_AB_MERGE_C R148, R15, R14, R148 ;  /* 0x0000000e0f94723e */ /* 0x000fe20004807094 */
[----:B------:R-:W0:Y:S01]  /*4a80*/  SHFL.BFLY PT, R80, R3, 0x2, 0x1f ;  /* 0x0c401f0003507f89 */ /* 0x000e2200000e0000 */
[----:B------:R-:W-:Y:S08]  /*4a90*/  MUFU.EX2 R56, R56 ;  /* 0x0000003800387308 */ /* 0x000ff00000000800 */
[----:B------:R-:W-:Y:S01]  /*4aa0*/  MUFU.EX2 R57, R57 ;  /* 0x0000003900397308 */ /* 0x000fe20000000800 */
[----:B-1----:R-:W-:-:S04]  /*4ab0*/  F2FP.SATFINITE.E4M3.F32.PACK_AB_MERGE_C R150, R77, R76, RZ ;  /* 0x0000004c4d96723e */ /* 0x002fc800048070ff */
[----:B------:R-:W-:-:S03]  /*4ac0*/  F2FP.SATFINITE.E4M3.F32.PACK_AB_MERGE_C R150, R73, R72, R150 ;  /* 0x000000484996723e */ /* 0x000fc60004807096 */
[----:B------:R-:W-:Y:S01]  /*4ad0*/  MUFU.EX2 R60, R60 ;  /* 0x0000003c003c7308 */ /* 0x000fe20000000800 */
[----:B0-----:R-:W-:-:S07]  /*4ae0*/  FMNMX.FTZ R80, R3, R80, !PT ;  /* 0x0000005003507209 */ /* 0x001fce0007810000 */
[----:B------:R-:W0:Y:S01]  /*4af0*/  MUFU.EX2 R61, R61 ;  /* 0x0000003d003d7308 */ /* 0x000e220000000800 */
[----:B------:R-:W1:Y:S07]  /*4b00*/  SHFL.BFLY PT, R3, R80, 0x1, 0x1f ;  /* 0x0c201f0050037f89 */ /* 0x000e6e00000e0000 */
[----:B------:R-:W-:Y:S08]  /*4b10*/  MUFU.EX2 R68, R68 ;  /* 0x0000004400447308 */ /* 0x000ff00000000800 */
[----:B------:R-:W2:Y:S01]  /*4b20*/  MUFU.EX2 R69, R69 ;  /* 0x0000004500457308 */ /* 0x000ea20000000800 */
[----:B0-----:R-:W-:-:S04]  /*4b30*/  F2FP.SATFINITE.E4M3.F32.PACK_AB_MERGE_C R144, R61, R60, RZ ;  /* 0x0000003c3d90723e */ /* 0x001fc800048070ff */
[----:B------:R-:W-:-:S03]  /*4b40*/  F2FP.SATFINITE.E4M3.F32.PACK_AB_MERGE_C R144, R57, R56, R144 ;  /* 0x000000383990723e */ /* 0x000fc60004807090 */
[----:B------:R-:W-:Y:S01]  /*4b50*/  MUFU.EX2 R64, R64 ;  /* 0x0000004000407308 */ /* 0x000fe20000000800 */
[----:B-1----:R-:W-:-:S04]  /*4b60*/  FMNMX.FTZ R3, R80, R3, !PT ;  /* 0x0000000350037209 */ /* 0x002fc80007810000 */
[C---:B------:R-:W-:Y:S01]  /*4b70*/  FSETP.NEU.FTZ.AND P1, PT, R3.reuse, -INF , PT ;  /* 0xff8000000300780b */ /* 0x040fe20003f3d000 */
[----:B------:R-:W-:-:S02]  /*4b80*/  FFMA.FTZ R52, R3, R52, -8 ;  /* 0xc100000003347423 */ /* 0x000fc40000010034 */
[----:B------:R-:W0:Y:S01]  /*4b90*/  MUFU.EX2 R65, R65 ;  /* 0x0000004100417308 */ /* 0x000e220000000800 */
[----:B--2---:R-:W-:Y:S02]  /*4ba0*/  F2FP.SATFINITE.E4M3.F32.PACK_AB_MERGE_C R146, R69, R68, RZ ;  /* 0x000000444592723e */ /* 0x004fe400048070ff */
[----:B------:R-:W-:Y:S02]  /*4bb0*/  FSEL R37, R52, RZ, P1 ;  /* 0x000000ff34257208 */ /* 0x000fe40000800000 */
[----:B------:R-:W-:-:S03]  /*4bc0*/  PLOP3.LUT P1, PT, PT, PT, UP0, 0x40, 0x0 ;  /* 0x000000000000781c */ /* 0x000fc60003f2e808 */
        /* <DEDUP_REMOVED lines=9> */
[----:B------:R-:W-:-:S01]  /*4c60*/  FADD.FTZ R90, R5, R6 ;  /* 0x00000006055a7221 */ /* 0x000fc20000010000 */
[--C-:B------:R-:W-:Y:S01]  /*4c70*/  FFMA.FTZ R87, R63, UR40, -R37.reuse ;  /* 0x000000283f577c23 */ /* 0x100fe20008010825 */
[----:B------:R-:W-:-:S01]  /*4c80*/  FFMA.FTZ R80, R94, UR40, -R37 ;  /* 0x000000285e507c23 */ /* 0x000fc20008010825 */
[--C-:B------:R-:W-:Y:S01]  /*4c90*/  FFMA.FTZ R63, R66, UR40, -R37.reuse ;  /* 0x00000028423f7c23 */ /* 0x100fe20008010825 */
[----:B------:R-:W-:-:S01]  /*4ca0*/  FFMA.FTZ R66, R67, UR40, -R37 ;  /* 0x0000002843427c23 */ /* 0x000fc20008010825 */
[----:B------:R-:W-:Y:S01]  /*4cb0*/  MUFU.EX2 R52, R52 ;  /* 0x0000003400347308 */ /* 0x000fe20000000800 */
[----:B------:R-:W-:-:S01]  /*4cc0*/  FADD.FTZ R67, R7, R90 ;  /* 0x0000005a07437221 */ /* 0x000fc20000010000 */
[--C-:B------:R-:W-:Y:S01]  /*4cd0*/  FFMA.FTZ R84, R98, UR40, -R37.reuse ;  /* 0x0000002862547c23 */ /* 0x100fe20008010825 */
[----:B------:R-:W-:-:S01]  /*4ce0*/  FFMA.FTZ R91, R99, UR40, -R37 ;  /* 0x00000028635b7c23 */ /* 0x000fc20008010825 */
[----:B------:R-:W-:Y:S01]  /*4cf0*/  FFMA.FTZ R88, R102, UR40, -R37 ;  /* 0x0000002866587c23 */ /* 0x000fe20008010825 */
[----:B------:R-:W-:-:S01]  /*4d00*/  FADD.FTZ R97, R8, R67 ;  /* 0x0000004308617221 */ /* 0x000fc20000010000 */
[--C-:B------:R-:W-:Y:S01]  /*4d10*/  FFMA.FTZ R67, R70, UR40, -R37.reuse ;  /* 0x0000002846437c23 */ /* 0x100fe20008010825 */
[----:B------:R-:W-:-:S01]  /*4d20*/  FFMA.FTZ R93, R103, UR40, -R37 ;  /* 0x00000028675d7c23 */ /* 0x000fc20008010825 */
[----:B------:R-:W1:Y:S01]  /*4d30*/  MUFU.EX2 R85, R85 ;  /* 0x0000005500557308 */ /* 0x000e620000000800 */
[----:B------:R-:W-:-:S01]  /*4d40*/  FADD.FTZ R70, R10, R97 ;  /* 0x000000610a467221 */ /* 0x000fc20000010000 */
[--C-:B------:R-:W-:Y:S01]  /*4d50*/  FFMA.FTZ R74, R74, UR40, -R37.reuse ;  /* 0x000000284a4a7c23 */ /* 0x100fe20008010825 */
[----:B------:R-:W-:-:S01]  /*4d60*/  FFMA.FTZ R75, R75, UR40, -R37 ;  /* 0x000000284b4b7c23 */ /* 0x000fc20008010825 */
[----:B------:R-:W-:Y:S01]  /*4d70*/  FFMA.FTZ R78, R78, UR40, -R37 ;  /* 0x000000284e4e7c23 */ /* 0x000fe20008010825 */
[----:B------:R-:W-:-:S01]  /*4d80*/  FADD.FTZ R97, R11, R70 ;  /* 0x000000460b617221 */ /* 0x000fc20000010000 */
[--C-:B------:R-:W-:Y:S01]  /*4d90*/  FFMA.FTZ R70, R71, UR40, -R37.reuse ;  /* 0x0000002847467c23 */ /* 0x100fe20008010825 */
[----:B------:R-:W-:-:S01]  /*4da0*/  FFMA.FTZ R58, R58, UR40, -R37 ;  /* 0x000000283a3a7c23 */ /* 0x000fc20008010825 */
[----:B------:R-:W2:Y:S01]  /*4db0*/  MUFU.EX2 R80, R80 ;  /* 0x0000005000507308 */ /* 0x000ea20000000800 */
[----:B------:R-:W-:-:S01]  /*4dc0*/  FADD.FTZ R90, R12, R97 ;  /* 0x000000610c5a7221 */ /* 0x000fc20000010000 */
[--C-:B------:R-:W-:Y:S01]  /*4dd0*/  FFMA.FTZ R59, R59, UR40, -R37.reuse ;  /* 0x000000283b3b7c23 */ /* 0x100fe20008010825 */
[----:B------:R-:W-:-:S01]  /*4de0*/  FFMA.FTZ R62, R62, UR40, -R37 ;  /* 0x000000283e3e7c23 */ /* 0x000fc20008010825 */
[----:B0-----:R-:W-:Y:S01]  /*4df0*/  F2FP.SATFINITE.E4M3.F32.PACK_AB_MERGE_C R146, R65, R64, R146 ;  /* 0x000000404192723e */ /* 0x001fe20004807092 */
[----:B------:R-:W-:-:S01]  /*4e00*/  FADD.FTZ R97, R13, R90 ;  /* 0x0000005a0d617221 */ /* 0x000fc20000010000 */
[--C-:B------:R-:W-:Y:S01]  /*4e10*/  FFMA.FTZ R42, R42, UR40, -R37.reuse ;  /* 0x000000282a2a7c23 */ /* 0x100fe20008010825 */
        /* <DEDUP_REMOVED lines=11> */
[--C-:B------:R-:W-:Y:S01]  /*4ed0*/  FFMA.FTZ R27, R27, UR40, -R37.reuse ;  /* 0x000000281b1b7c23 */ /* 0x100fe20008010825 */
[----:B------:R-:W-:-:S01]  /*4ee0*/  FFMA.FTZ R30, R30, UR40, -R37 ;  /* 0x000000281e1e7c23 */ /* 0x000fc20008010825 */
[--C-:B------:R-:W-:Y:S01]  /*4ef0*/  FFMA.FTZ R31, R31, UR40, -R37.reuse ;  /* 0x000000281f1f7c23 */ /* 0x100fe20008010825 */
[----:B------:R-:W-:-:S01]  /*4f00*/  FFMA.FTZ R34, R34, UR40, -R37 ;  /* 0x0000002822227c23 */ /* 0x000fc20008010825 */
[--C-:B------:R-:W-:Y:S01]  /*4f10*/  FFMA.FTZ R35, R35, UR40, -R37.reuse ;  /* 0x0000002823237c23 */ /* 0x100fe20008010825 */
[----:B------:R-:W-:-:S01]  /*4f20*/  FFMA.FTZ R38, R38, UR40, -R37 ;  /* 0x0000002826267c23 */ /* 0x000fc20008010825 */
[----:B------:R-:W2:Y:S01]  /*4f30*/  MUFU.EX2 R91, R91 ;  /* 0x0000005b005b7308 */ /* 0x000ea20000000800 */
[----:B0-----:R-:W-:-:S01]  /*4f40*/  FADD.FTZ R71, R89, R90 ;  /* 0x0000005a59477221 */ /* 0x001fc20000010000 */
[----:B------:R-:W-:Y:S01]  /*4f50*/  FADD.FTZ R90, R20, R97 ;  /* 0x00000061145a7221 */ /* 0x000fe20000010000 */
[----:B------:R-:W-:-:S04]  /*4f60*/  F2FP.SATFINITE.E4M3.F32.PACK_AB_MERGE_C R80, R89, R80, RZ ;  /* 0x000000505950723e */ /* 0x000fc800048070ff */
[----:B------:R-:W-:Y:S01]  /*4f70*/  F2FP.SATFINITE.E4M3.F32.PACK_AB_MERGE_C R153, R85, R52, R80 ;  /* 0x000000345599723e */ /* 0x000fe20004807050 */
[----:B------:R-:W0:Y:S01]  /*4f80*/  MUFU.EX2 R88, R88 ;  /* 0x0000005800587308 */ /* 0x000e220000000800 */
[----:B-1----:R-:W-:-:S01]  /*4f90*/  FADD.FTZ R8, R84, R71 ;  /* 0x0000004754087221 */ /* 0x002fc20000010000 */
[----:B------:R-:W-:-:S04]  /*4fa0*/  FADD.FTZ R71, R21, R90 ;  /* 0x0000005a15477221 */ /* 0x000fc80000010000 */
[----:B------:R-:W-:Y:S02]  /*4fb0*/  FADD.FTZ R20, R72, R71 ;  /* 0x0000004748147221 */ /* 0x000fe40000010000 */
[----:B------:R-:W1:Y:S01]  /*4fc0*/  MUFU.EX2 R93, R93 ;  /* 0x0000005d005d7308 */ /* 0x000e620000000800 */
[----:B--2---:R-:W-:-:S01]  /*4fd0*/  FADD.FTZ R13, R91, R8 ;  /* 0x000000085b0d7221 */ /* 0x004fc20000010000 */
[----:B------:R-:W-:-:S06]  /*4fe0*/  FFMA.FTZ R8, R46, UR40, -R37 ;  /* 0x000000282e087c23 */ /* 0x000fcc0008010825 */
[----:B------:R-:W2:Y:S01]  /*4ff0*/  MUFU.EX2 R74, R74 ;  /* 0x0000004a004a7308 */ /* 0x000ea20000000800 */
[----:B0-----:R-:W-:-:S01]  /*5000*/  FADD.FTZ R12, R88, R13 ;  /* 0x0000000d580c7221 */ /* 0x001fc20000010000 */
[----:B------:R-:W-:-:S04]  /*5010*/  FADD.FTZ R13, R73, R20 ;  /* 0x00000014490d7221 */ /* 0x000fc80000010000 */
[----:B------:R-:W-:Y:S02]  /*5020*/  FADD.FTZ R10, R76, R13 ;  /* 0x0000000d4c0a7221 */ /* 0x000fe40000010000 */
[----:B------:R-:W0:Y:S01]  /*5030*/  MUFU.EX2 R75, R75 ;  /* 0x0000004b004b7308 */ /* 0x000e220000000800 */
[----:B-1----:R-:W-:-:S01]  /*5040*/  FADD.FTZ R5, R93, R12 ;  /* 0x0000000c5d057221 */ /* 0x002fc20000010000 */
[----:B------:R-:W-:Y:S01]  /*5050*/  FADD.FTZ R77, R77, R10 ;  /* 0x0000000a4d4d7221 */ /* 0x000fe20000010000 */
[----:B------:R-:W-:-:S03]  /*5060*/  F2FP.SATFINITE.E4M3.F32.PACK_AB_MERGE_C R88, R93, R88, RZ ;  /* 0x000000585d58723e */ /* 0x000fc600048070ff */
[----:B------:R-:W-:Y:S01]  /*5070*/  FADD.FTZ R12, R56, R77 ;  /* 0x0000004d380c7221 */ /* 0x000fe20000010000 */
[----:B------:R-:W-:Y:S01]  /*5080*/  F2FP.SATFINITE.E4M3.F32.PACK_AB_MERGE_C R155, R91, R84, R88 ;  /* 0x000000545b9b723e */ /* 0x000fe20004807058 */
[----:B------:R-:W1:Y:S01]  /*5090*/  MUFU.EX2 R78, R78 ;  /* 0x0000004e004e7308 */ /* 0x000e620000000800 */
[----:B--2---:R-:W-:-:S01]  /*50a0*/  FADD.FTZ R6, R74, R5 ;  /* 0x000000054a067221 */ /* 0x004fc20000010000 */
[----:B------:R-:W-:Y:S01]  /*50b0*/  FADD.FTZ R15, R57, R12 ;  /* 0x0000000c390f7221 */ /* 0x000fe20000010000 */
[----:B------:R-:W-:-:S03]  /*50c0*/  FFMA.FTZ R5, R50, UR40, -R37 ;  /* 0x0000002832057c23 */ /* 0x000fc60008010825 */
[----:B------:R-:W-:Y:S02]  /*50d0*/  FADD.FTZ R60, R60, R15 ;  /* 0x0000000f3c3c7221 */ /* 0x000fe40000010000 */
[----:B------:R-:W2:Y:S01]  /*50e0*/  MUFU.EX2 R95, R95 ;  /* 0x0000005f005f7308 */ /* 0x000ea20000000800 */
[----:B0-----:R-:W-:-:S01]  /*50f0*/  FADD.FTZ R13, R75, R6 ;  /* 0x000000064b0d7221 */ /* 0x001fc20000010000 */
[----:B------:R-:W-:-:S06]  /*5100*/  FADD.FTZ R61, R61, R60 ;  /* 0x0000003c3d3d7221 */ /* 0x000fcc0000010000 */
[----:B------:R-:W0:Y:S01]  /*5110*/  MUFU.EX2 R79, R79 ;  /* 0x0000004f004f7308 */ /* 0x000e220000000800 */
[----:B-1----:R-:W-:-:S07]  /*5120*/  FADD.FTZ R6, R78, R13 ;  /* 0x0000000d4e067221 */ /* 0x002fce0000010000 */
[----:B------:R-:W1:Y:S01]  /*5130*/  MUFU.EX2 R82, R82 ;  /* 0x0000005200527308 */ /* 0x000e620000000800 */
[----:B--2---:R-:W-:-:S01]  /*5140*/  FADD.FTZ R10, R95, R6 ;  /* 0x000000065f0a7221 */ /* 0x004fc20000010000 */
[--C-:B------:R-:W-:Y:S01]  /*5150*/  FFMA.FTZ R6, R51, UR40, -R37.reuse ;  /* 0x0000002833067c23 */ /* 0x100fe20008010825 */
[----:B------:R-:W-:-:S01]  /*5160*/  FFMA.FTZ R37, R39, UR40, -R37 ;  /* 0x0000002827257c23 */ /* 0x000fc20008010825 */
[----:B------:R-:W-:-:S04]  /*5170*/  F2FP.SATFINITE.E4M3.F32.PACK_AB_MERGE_C R78, R95, R78, RZ ;  /* 0x0000004e5f4e723e */ /* 0x000fc800048070ff */
[----:B------:R-:W2:Y:S01]  /*5180*/  MUFU.EX2 R83, R83 ;  /* 0x0000005300537308 */ /* 0x000ea20000000800 */
[----:B0-----:R-:W-:-:S01]  /*5190*/  FADD.FTZ R13, R79, R10 ;  /* 0x0000000a4f0d7221 */ /* 0x001fc20000010000 */
[----:B------:R-:W-:-:S06]  /*51a0*/  F2FP.SATFINITE.E4M3.F32.PACK_AB_MERGE_C R149, R75, R74, R78 ;  /* 0x0000004a4b95723e */ /* 0x000fcc000480704e */
[----:B------:R-:W0:Y:S01]  /*51b0*/  MUFU.EX2 R86, R86 ;  /* 0x0000005600567308 */ /* 0x000e220000000800 */
[----:B-1----:R-:W-:-:S07]  /*51c0*/  FADD.FTZ R10, R82, R13 ;  /* 0x0000000d520a7221 */ /* 0x002fce0000010000 */
[----:B------:R-:W1:Y:S01]  /*51d0*/  MUFU.EX2 R58, R58 ;  /* 0x0000003a003a7308 */ /* 0x000e620000000800 */
[----:B--2---:R-:W-:-:S01]  /*51e0*/  FADD.FTZ R13, R83, R10 ;  /* 0x0000000a530d7221 */ /* 0x004fc20000010000 */
[----:B------:R-:W-:-:S04]  /*51f0*/  FADD.FTZ R10, R64, R61 ;  /* 0x0000003d400a7221 */ /* 0x000fc80000010000 */
[----:B------:R-:W-:Y:S02]  /*5200*/  FADD.FTZ R65, R65, R10 ;  /* 0x0000000a41417221 */ /* 0x000fe40000010000 */
[----:B------:R-:W2:Y:S01]  /*5210*/  MUFU.EX2 R59, R59 ;  /* 0x0000003b003b7308 */ /* 0x000ea20000000800 */
[----:B0-----:R-:W-:-:S01]  /*5220*/  FADD.FTZ R13, R86, R13 ;  /* 0x0000000d560d7221 */ /* 0x001fc20000010000 */
[----:B------:R-:W-:Y:S01]  /*5230*/  FADD.FTZ R68, R68, R65 ;  /* 0x0000004144447221 */ /* 0x000fe20000010000 */
[----:B------:R-:W-:-:S03]  /*5240*/  F2FP.SATFINITE.E4M3.F32.PACK_AB_MERGE_C R83, R86, R83, RZ ;  /* 0x000000535653723e */ /* 0x000fc600048070ff */
[----:B------:R-:W-:Y:S01]  /*5250*/  FADD.FTZ R69, R69, R68 ;  /* 0x0000004445457221 */ /* 0x000fe20000010000 */
[----:B------:R-:W-:Y:S01]  /*5260*/  F2FP.SATFINITE.E4M3.F32.PACK_AB_MERGE_C R151, R82, R79, R83 ;  /* 0x0000004f5297723e */ /* 0x000fe20004807053 */
        /* <DEDUP_REMOVED lines=8> */
[----:B------:R-:W-:-:S04]  /*52f0*/  F2FP.SATFINITE.E4M3.F32.PACK_AB_MERGE_C R62, R87, R62, RZ ;  /* 0x0000003e573e723e */ /* 0x000fc800048070ff */
[----:B------:R-:W-:Y:S02]  /*5300*/  F2FP.SATFINITE.E4M3.F32.PACK_AB_MERGE_C R145, R59, R58, R62 ;  /* 0x0000003a3b91723e */ /* 0x000fe4000480703e */
[----:B------:R-:W1:Y:S01]  /*5310*/  MUFU.EX2 R66, R66 ;  /* 0x0000004200427308 */ /* 0x000e620000000800 */
[----:B--2---:R-:W-:-:S07]  /*5320*/  FADD.FTZ R13, R63, R10 ;  /* 0x0000000a3f0d7221 */ /* 0x004fce0000010000 */
[----:B------:R-:W-:Y:S01]  /*5330*/  MUFU.EX2 R40, R40 ;  /* 0x0000002800287308 */ /* 0x000fe20000000800 */
[----:B0-----:R-:W-:-:S07]  /*5340*/  F2FP.SATFINITE.E4M3.F32.PACK_AB_MERGE_C R12, R45, R0, RZ ;  /* 0x000000002d0c723e */ /* 0x001fce00048070ff */
[----:B------:R-:W0:Y:S01]  /*5350*/  MUFU.EX2 R41, R41 ;  /* 0x0000002900297308 */ /* 0x000e220000000800 */
[----:B-1----:R-:W-:-:S07]  /*5360*/  FADD.FTZ R10, R66, R13 ;  /* 0x0000000d420a7221 */ /* 0x002fce0000010000 */
[----:B------:R-:W1:Y:S08]  /*5370*/  MUFU.EX2 R67, R67 ;  /* 0x0000004300437308 */ /* 0x000e700000000800 */
[----:B------:R-:W2:Y:S01]  /*5380*/  MUFU.EX2 R70, R70 ;  /* 0x0000004600467308 */ /* 0x000ea20000000800 */
[----:B0-----:R-:W-:Y:S01]  /*5390*/  F2FP.SATFINITE.E4M3.F32.PACK_AB_MERGE_C R140, R41, R40, R12 ;  /* 0x00000028298c723e */ /* 0x001fe2000480700c */
        /* <DEDUP_REMOVED lines=8> */
[----:B------:R-:W-:-:S04]  /*5420*/  F2FP.SATFINITE.E4M3.F32.PACK_AB_MERGE_C R67, R70, R67, RZ ;  /* 0x000000434643723e */ /* 0x000fc800048070ff */
[----:B------:R-:W-:Y:S02]  /*5430*/  F2FP.SATFINITE.E4M3.F32.PACK_AB_MERGE_C R147, R66, R63, R67 ;  /* 0x0000003f4293723e */ /* 0x000fe40004807043 */
[----:B------:R-:W2:Y:S01]  /*5440*/  MUFU.EX2 R8, R8 ;  /* 0x0000000800087308 */ /* 0x000ea20000000800 */
[----:B0-----:R-:W-:-:S07]  /*5450*/  FADD.FTZ R0, R42, R13 ;  /* 0x0000000d2a007221 */ /* 0x001fce0000010000 */
[----:B------:R-:W-:Y:S01]  /*5460*/  MUFU.EX2 R48, R48 ;  /* 0x0000003000307308 */ /* 0x000fe20000000800 */
[----:B-1----:R-:W-:-:S07]  /*5470*/  FADD.FTZ R13, R7, R0 ;  /* 0x00000000070d7221 */ /* 0x002fce0000010000 */
[----:B------:R-:W0:Y:S01]  /*5480*/  MUFU.EX2 R53, R53 ;  /* 0x0000003500357308 */ /* 0x000e220000000800 */
[----:B--2---:R-:W-:-:S07]  /*5490*/  FADD.FTZ R0, R8, R13 ;  /* 0x0000000d08007221 */ /* 0x004fce0000010000 */
[----:B------:R-:W1:Y:S08]  /*54a0*/  MUFU.EX2 R11, R47 ;  /* 0x0000002f000b7308 */ /* 0x000e700000000800 */
[----:B------:R-:W-:Y:S01]  /*54b0*/  MUFU.EX2 R44, R44 ;  /* 0x0000002c002c7308 */ /* 0x000fe20000000800 */
[----:B0-----:R-:W-:-:S07]  /*54c0*/  F2FP.SATFINITE.E4M3.F32.PACK_AB_MERGE_C R12, R53, R48, RZ ;  /* 0x00000030350c723e */ /* 0x001fce00048070ff */
[----:B------:R-:W0:Y:S01]  /*54d0*/  MUFU.EX2 R49, R49 ;  /* 0x0000003100317308 */ /* 0x000e220000000800 */
[----:B-1----:R-:W-:-:S01]  /*54e0*/  FADD.FTZ R0, R11, R0 ;  /* 0x000000000b007221 */ /* 0x002fc20000010000 */
        /* <DEDUP_REMOVED lines=19> */
[C---:B0-----:R-:W-:Y:S01]  /*5620*/  F2FP.SATFINITE.E4M3.F32.PACK_AB_MERGE_C R54, R55.reuse, R54, RZ ;  /* 0x000000363736723e */ /* 0x041fe200048070ff */
[----:B------:R-:W-:-:S03]  /*5630*/  FADD.FTZ R55, R55, R0 ;  /* 0x0000000037377221 */ /* 0x000fc60000010000 */
[----:B------:R-:W-:-:S03]  /*5640*/  F2FP.SATFINITE.E4M3.F32.PACK_AB_MERGE_C R143, R6, R5, R54 ;  /* 0x00000005068f723e */ /* 0x000fc60004807036 */
[----:B------:R-:W0:Y:S08]  /*5650*/  MUFU.EX2 R26, R26 ;  /* 0x0000001a001a7308 */ /* 0x000e300000000800 */
[----:B------:R-:W2:Y:S01]  /*5660*/  MUFU.EX2 R27, R27 ;  /* 0x0000001b001b7308 */ /* 0x000ea20000000800 */
[----:B-1----:R-:W-:Y:S01]  /*5670*/  F2FP.SATFINITE.E4M3.F32.PACK_AB_MERGE_C R136, R25, R24, R10 ;  /* 0x000000181988723e */ /* 0x002fe2000480700a */
[----:B------:R-:W-:-:S04]  /*5680*/  FADD.FTZ R24, R24, R53 ;  /* 0x0000003518187221 */ /* 0x000fc80000010000 */
[----:B------:R-:W-:Y:S02]  /*5690*/  FADD.FTZ R25, R25, R24 ;  /* 0x0000001819197221 */ /* 0x000fe40000010000 */
[----:B------:R-:W1:Y:S01]  /*56a0*/  MUFU.EX2 R30, R30 ;  /* 0x0000001e001e7308 */ /* 0x000e620000000800 */
[----:B0-----:R-:W-:-:S01]  /*56b0*/  FADD.FTZ R0, R26, R55 ;  /* 0x000000371a007221 */ /* 0x001fc20000010000 */
[----:B------:R-:W-:-:S04]  /*56c0*/  FADD.FTZ R28, R28, R25 ;  /* 0x000000191c1c7221 */ /* 0x000fc80000010000 */
[----:B------:R-:W-:Y:S02]  /*56d0*/  FADD.FTZ R29, R29, R28 ;  /* 0x0000001c1d1d7221 */ /* 0x000fe40000010000 */
[----:B------:R-:W-:Y:S01]  /*56e0*/  MUFU.EX2 R36, R36 ;  /* 0x0000002400247308 */ /* 0x000fe20000000800 */
[----:B--2---:R-:W-:-:S07]  /*56f0*/  FADD.FTZ R11, R27, R0 ;  /* 0x000000001b0b7221 */ /* 0x004fce0000010000 */
[----:B------:R-:W0:Y:S01]  /*5700*/  MUFU.EX2 R81, R81 ;  /* 0x0000005100517308 */ /* 0x000e220000000800 */
[----:B-1----:R-:W-:-:S07]  /*5710*/  FADD.FTZ R0, R30, R11 ;  /* 0x0000000b1e007221 */ /* 0x002fce0000010000 */
        /* <DEDUP_REMOVED lines=12> */
[----:B------:R-:W-:Y:S01]  /*57e0*/  MUFU.EX2 R38, R38 ;  /* 0x0000002600267308 */ /* 0x000fe20000000800 */
[----:B-1----:R-:W-:-:S01]  /*57f0*/  FADD.FTZ R0, R34, R31 ;  /* 0x0000001f22007221 */ /* 0x002fc20000010000 */
[----:B------:R-:W-:-:S04]  /*5800*/  FADD.FTZ R6, R36, R33 ;  /* 0x0000002124067221 */ /* 0x000fc80000010000 */
[----:B------:R-:W-:Y:S02]  /*5810*/  FADD.FTZ R6, R81, R6 ;  /* 0x0000000651067221 */ /* 0x000fe40000010000 */
[----:B------:R-:W0:Y:S01]  /*5820*/  MUFU.EX2 R37, R37 ;  /* 0x0000002500257308 */ /* 0x000e220000000800 */
[----:B--2---:R-:W-:-:S01]  /*5830*/  FADD.FTZ R5, R35, R0 ;  /* 0x0000000023057221 */ /* 0x004fc20000010000 */
[----:B0-----:R-:W-:-:S03]  /*5840*/  F2FP.SATFINITE.E4M3.F32.PACK_AB_MERGE_C R0, R37, R38, RZ ;  /* 0x000000262500723e */ /* 0x001fc600048070ff */
[----:B------:R-:W-:Y:S01]  /*5850*/  FADD.FTZ R38, R38, R5 ;  /* 0x0000000526267221 */ /* 0x000fe20000010000 */
[----:B------:R-:W-:-:S03]  /*5860*/  F2FP.SATFINITE.E4M3.F32.PACK_AB_MERGE_C R139, R35, R34, R0 ;  /* 0x00000022238b723e */ /* 0x000fc60004807000 */
[----:B------:R-:W-:Y:S01]  /*5870*/  FADD.FTZ R5, R37, R38 ;  /* 0x0000002625057221 */ /* 0x000fe20000010000 */
[----:B------:R-:W-:Y:S01]  /*5880*/  VIADD R0, R104, 0xfffffffe ;  /* 0xfffffffe68007836 */ /* 0x000fe20000000000 */
        /* <DEDUP_REMOVED lines=12> */
.L_x_1087:
[----:B------:R-:W-:Y:S02]  /*5950*/  ULDC UR12, c[0x0][0x9e4] ;  /* 0x00027900000c7ab9 */ /* 0x000fe40000000800 */
[----:B------:R-:W-:-:S11]  /*5960*/  UISETP.NE.AND UP0, UPT, UR12, 0x1, UPT ;  /* 0x000000010c00788c */ /* 0x000fd6000bf05270 */
[----:B------:R-:W-:Y:S02]  /*5970*/  @UP0 ULDC.64 UR14, c[0x0][0x9e8] ;  /* 0x00027a00000e0ab9 */ /* 0x000fe40000000a00 */
[----:B------:R-:W-:-:S04]  /*5980*/  UIMAD.WIDE.U32 UR6, UR11, UR14, URZ ;  /* 0x0000000e0b0672a5 */ /* 0x000fc8000f8e003f */
[----:B------:R-:W-:-:S12]  /*5990*/  @UP0 USHF.R.U32.HI UR11, URZ, UR15, UR7 ;  /* 0x0000000f3f0b0299 */ /* 0x000fd80008011607 */
.L_x_1088:
[----:B------:R-:W-:-:S04]  /*59a0*/  UIMAD UR11, UR11, UR12, UR12 ;  /* 0x0000000c0b0b72a4 */ /* 0x000fc8000f8e020c */
[----:B------:R-:W-:-:S04]  /*59b0*/  UISETP.LT.AND UP0, UPT, UR10, UR11, UPT ;  /* 0x0000000b0a00728c */ /* 0x000fc8000bf01270 */
[----:B------:R-:W-:-:S12]  /*59c0*/  USEL UR10, UR10, UR11, UP0 ;  /* 0x0000000b0a0a7287 */ /* 0x000fd80008000000 */
.L_x_1086:
[----:B------:R-:W-:Y:S01]  /*59d0*/  UIMAD.WIDE UR6, UR10, 0x66666667, URZ ;  /* 0x666666670a0678a5 */ /* 0x000fe2000f8e023f */
[----:B------:R-:W-:Y:S02]  /*59e0*/  CS2R R24, SRZ ;  /* 0x0000000000187805 */ /* 0x000fe4000001ff00 */
[----:B------:R-:W-:Y:S02]  /*59f0*/  CS2R R26, SRZ ;  /* 0x00000000001a7805 */ /* 0x000fe4000001ff00 */
        /* <DEDUP_REMOVED lines=15> */
[----:B------:R-:W-:Y:S02]  /*5af0*/  CS2R R50, SRZ ;  /* 0x0000000000327805 */ /* 0x000fe4000001ff00 */
[----:B------:R-:W-:Y:S02]  /*5b00*/  CS2R R52, SRZ ;  /* 0x0000000000347805 */ /* 0x000fe4000001ff00 */
[----:B------:R-:W-:Y:S02]  /*5b10*/  CS2R R54, SRZ ;  /* 0x0000000000367805 */ /* 0x000fe4000001ff00 */
[----:B------:R-:W-:-:S13]  /*5b20*/  ISETP.GE.AND P1, PT, R0, UR26, PT ;  /* 0x0000001a00007c0c */ /* 0x000fda000bf26270 */
[----:B------:R-:W-:Y:S05]  /*5b30*/  @!P1 BRA `(.L_x_1089) ;  /* 0x0000004000149947 */ /* 0x000fea0003800000 */
        /* <DEDUP_REMOVED lines=16> */
[----:B------:R-:W-:Y:S01]  /*5c40*/  ULDC UR20, c[0x0][0x9e4] ;  /* 0x0002790000147ab9 */ /* 0x000fe20000000800 */
[----:B------:R-:W-:Y:S01]  /*5c50*/  ULDC UR21, c[0x0][0x9dc] ;  /* 0x0002770000157ab9 */ /* 0x000fe20000000800 */
[----:B------:R-:W-:-:S05]  /*5c60*/  ULDC UR22, c[0x0][0x9e0] ;  /* 0x0002780000167ab9 */ /* 0x000fca0000000800 */
.L_x_1108:
[----:B------:R-:W-:-:S04]  /*5c70*/  UIADD3 UR25, UR51, 0x1, URZ ;  /* 0x0000000133197890 */ /* 0x000fc8000fffe03f */
[----:B------:R-:W-:-:S04]  /*5c80*/  UISETP.NE.AND UP0, UPT, UR25, 0x2, UPT ;  /* 0x000000021900788c */ /* 0x000fc8000bf05270 */
[----:B------:R-:W-:Y:S02]  /*5c90*/  USEL UR24, URZ, 0x1, UP0 ;  /* 0x000000013f187887 */ /* 0x000fe40008000000 */
[----:B------:R-:W-:Y:S02]  /*5ca0*/  USEL UR25, UR25, URZ, UP0 ;  /* 0x0000003f19197287 */ /* 0x000fe40008000000 */
[----:B------:R-:W-:Y:S01]  /*5cb0*/  ULOP3.LUT UR24, UR52, UR24, URZ, 0x3c, !UPT ;  /* 0x0000001834187292 */ /* 0x000fe2000f8e3c3f */
[----:B------:R-:W-:Y:S11]  /*5cc0*/  @!P0 BRA `(.L_x_1090) ;  /* 0x0000000000048947 */ /* 0x000ff60003800000 */
[----:B------:R-:W-:Y:S01]  /*5cd0*/  BPT.TRAP 0x1 ;  /* 0x000000040000795c */ /* 0x000fe20000300000 */
.L_x_1090:
[----:B------:R-:W-:Y:S01]  /*5ce0*/  ULEA UR23, UR25, UR45, 0x3 ;  /* 0x0000002d19177291 */ /* 0x000fe2000f8e183f */
[----:B------:R-:W-:-:S05]  /*5cf0*/  IMAD.U32 R7, RZ, RZ, UR24 ;  /* 0x00000018ff077e24 */ /* 0x000fca000f8e00ff */
[----:B------:R-:W-:-:S04]  /*5d00*/  SHF.L.U32 R7, R7, 0x1f, RZ ;  /* 0x0000001f07077819 */ /* 0x000fc800000006ff */
[----:B------:R0:W1:Y:S01]  /*5d10*/  SYNCS.PHASECHK.TRANS64.TRYWAIT P1, [UR23+0x13230], R7 ;  /* 0x01323007ff0075a7 */ /* 0x0000620008020157 */
[----:B------:R-:W-:Y:S05]  /*5d20*/  @!P0 BRA `(.L_x_1091) ;  /* 0x0000000000048947 */ /* 0x000fea0003800000 */
[----:B------:R-:W-:Y:S01]  /*5d30*/  BPT.TRAP 0x1 ;  /* 0x000000040000795c */ /* 0x000fe20000300000 */
.L_x_1091:
[----:B-1----:R-:W-:Y:S05]  /*5d40*/  @P1 BRA `(.L_x_1092) ;  /* 0x0000000000081947 */ /* 0x002fea0003800000 */
[----:B------:R-:W1:Y:S02]  /*5d50*/  SYNCS.PHASECHK.TRANS64.TRYWAIT P1, [UR23+0x13230], R7 ;  /* 0x01323007ff0075a7 */ /* 0x000e640008020157 */
[----:B-1----:R-:W-:Y:S05]  /*5d60*/  @!P1 BRA `(.L_x_1093) ;  /* 0x0000014c008c9947 */ /* 0x002fea0003800000 */
.L_x_1092:
        /* <DEDUP_REMOVED lines=64> */
.L_x_1094:
[----:B------:R-:W-:Y:S01]  /*6170*/  ULEA UR11, UR51, UR45, 0x3 ;  /* 0x0000002d330b7291 */ /* 0x000fe2000f8e183f */
[----:B01----:R-:W-:-:S05]  /*6180*/  IMAD.U32 R7, RZ, RZ, UR52 ;  /* 0x00000034ff077e24 */ /* 0x003fca000f8e00ff */
[----:B------:R-:W-:-:S04]  /*6190*/  SHF.L.U32 R7, R7, 0x1f, RZ ;  /* 0x0000001f07077819 */ /* 0x000fc800000006ff */
[----:B------:R0:W1:Y:S01]  /*61a0*/  SYNCS.PHASECHK.TRANS64.TRYWAIT P1, [UR11+0x13250], R7 ;  /* 0x01325007ff0075a7 */ /* 0x000062000802014b */
[----:B------:R-:W-:Y:S05]  /*61b0*/  @!P0 BRA `(.L_x_1095) ;  /* 0x0000000000048947 */ /* 0x000fea0003800000 */
[----:B------:R-:W-:Y:S01]  /*61c0*/  BPT.TRAP 0x1 ;  /* 0x000000040000795c */ /* 0x000fe20000300000 */
.L_x_1095:
[----:B-1----:R-:W-:Y:S05]  /*61d0*/  @P1 BRA `(.L_x_1096) ;  /* 0x0000000000081947 */ /* 0x002fea0003800000 */
[----:B------:R-:W1:Y:S02]  /*61e0*/  SYNCS.PHASECHK.TRANS64.TRYWAIT P1, [UR11+0x13250], R7 ;  /* 0x01325007ff0075a7 */ /* 0x000e64000802014b */
[----:B-1----:R-:W-:Y:S05]  /*61f0*/  @!P1 BRA `(.L_x_1097) ;  /* 0x0000014800809947 */ /* 0x002fea0003800000 */
.L_x_1096:
        /* <DEDUP_REMOVED lines=32> */
.L_x_1098:
[----:B------:R-:W-:Y:S01]  /*6400*/  UISETP.NE.AND UP1, UPT, UR50, URZ, UPT ;  /* 0x0000003f3200728c */ /* 0x000fe2000bf25270 */
[----:B------:R-:W-:Y:S01]  /*6410*/  VIADD R15, R22, UR39 ;  /* 0x00000027160f7c36 */ /* 0x000fe20008000000 */
        /* <DEDUP_REMOVED lines=12> */
[----:B------:R-:W-:Y:S01]  /*64e0*/  ULOP3.LUT UR6, URZ, UR21, URZ, 0x33, !UPT ;  /* 0x000000153f067292 */ /* 0x000fe2000f8e333f */
[----:B------:R-:W-:-:S03]  /*64f0*/  IADD3 R7, -R19, 0x1, R20 ;  /* 0x0000000113077810 */ /* 0x000fc60007ffe114 */
[----:B------:R-:W0:Y:S01]  /*6500*/  SHFL.IDX PT, R21, R15, RZ, 0x1c1f ;  /* 0x001c1fff0f157589 */ /* 0x000e2200000e0000 */
[----:B------:R-:W-:-:S05]  /*6510*/  IADD3 R7, -R18, R7, R17 ;  /* 0x0000000712077210 */ /* 0x000fca0007ffe111 */
[C---:B------:R-:W-:Y:S02]  /*6520*/  VIADD R14, R7.reuse, UR22 ;  /* 0x00000016070e7c36 */ /* 0x040fe40008000000 */
[----:B------:R-:W-:Y:S02]  /*6530*/  VIADD R13, R7, UR6 ;  /* 0x00000006070d7c36 */ /* 0x000fe40008000000 */
[----:B------:R-:W-:Y:S02]  /*6540*/  IMAD.IADD R7, R20, 0x1, -R19 ;  /* 0x0000000114077824 */ /* 0x000fe400078e0a13 */
[--C-:B0-----:R-:W-:Y:S02]  /*6550*/  IMAD.IADD R12, R14, 0x1, R21.reuse ;  /* 0x000000010e0c7824 */ /* 0x101fe400078e0215 */
[----:B------:R-:W-:Y:S01]  /*6560*/  IMAD.IADD R8, R13, 0x1, R21 ;  /* 0x000000010d087824 */ /* 0x000fe200078e0215 */
[----:B------:R-:W-:Y:S06]  /*6570*/  @P1 BRA `(.L_x_1099) ;  /* 0x0000000000541947 */ /* 0x000fec0003800000 */
[----:B------:R-:W-:Y:S01]  /*6580*/  IADD3 R21, -R18, R17, R21 ;  /* 0x0000001112157210 */ /* 0x000fe20007ffe115 */
[----:B------:R-:W-:Y:S03]  /*6590*/  BSSY B0, `(.L_x_1100) ;  /* 0x0000010000007945 */ /* 0x000fe60003800000 */
        /* <DEDUP_REMOVED lines=10> */
.L_x_1101:
[----:B------:R-:W-:-:S05]  /*6640*/  IMAD.U32 R136, RZ, RZ, UR20 ;  /* 0x00000014ff887e24 */ /* 0x000fca000f8e00ff */
[----:B------:R-:W-:-:S13]  /*6650*/  ISETP.NE.AND P1, PT, R136, 0x1, PT ;  /* 0x000000018800780c */ /* 0x000fda0003f25270 */
[----:B------:R-:W0:Y:S02]  /*6660*/  @P1 LDC.64 R10, c[0x0][0x9e8] ;  /* 0x00027a00ff0a1b82 */ /* 0x000e240000000a00 */
[----:B0-----:R-:W-:-:S05]  /*6670*/  @P1 IMAD.HI.U32 R10, R21, R10, RZ ;  /* 0x0000000a150a1227 */ /* 0x001fca00078e00ff */
[----:B------:R-:W-:-:S07]  /*6680*/  @P1 SHF.R.U32.HI R21, RZ, R11, R10 ;  /* 0x0000000bff151219 */ /* 0x000fce000001160a */
.L_x_1102:
[----:B------:R-:W-:Y:S05]  /*6690*/  BSYNC B0 ;  /* 0x0000000000007941 */ /* 0x000fea0003800000 */
.L_x_1100:
[----:B------:R-:W-:-:S05]  /*66a0*/  IMAD R21, R21, R136, R7 ;  /* 0x0000008815157224 */ /* 0x000fca00078e0207 */
[----:B------:R-:W-:Y:S02]  /*66b0*/  VIADDMNMX R12, R21, R136, R12, PT ;  /* 0x00000088150c7246 */ /* 0x000fe4000380010c */
[----:B------:R-:W-:-:S07]  /*66c0*/  VIMNMX R8, R8, R21, !PT ;  /* 0x0000001508087248 */ /* 0x000fce0007fe0100 */
.L_x_1099:
[C---:B------:R-:W-:Y:S01]  /*66d0*/  ISETP.GE.AND P2, PT, R20.reuse, 0x2, PT ;  /* 0x000000021400780c */ /* 0x040fe20003f46270 */
[----:B------:R-:W-:Y:S01]  /*66e0*/  UISETP.NE.AND UP0, UPT, UR49, URZ, UPT ;  /* 0x0000003f3100728c */ /* 0x000fe2000bf05270 */
[----:B------:R-:W-:Y:S02]  /*66f0*/  ISETP.GE.AND P1, PT, R20, 0x9, PT ;  /* 0x000000091400780c */ /* 0x000fe40003f26270 */
[----:B------:R-:W-:Y:S02]  /*6700*/  LOP3.LUT R16, R16, 0xefffffff, RZ, 0xc0, !PT ;  /* 0xefffffff10107812 */ /* 0x000fe400078ec0ff */
[C---:B------:R-:W-:Y:S02]  /*6710*/  ISETP.GE.AND P4, PT, R20.reuse, 0xa, PT ;  /* 0x0000000a1400780c */ /* 0x040fe40003f86270 */
[----:B------:R-:W-:Y:S02]  /*6720*/  ISETP.GE.AND P3, PT, R20, 0x11, PT ;  /* 0x000000111400780c */ /* 0x000fe40003f66270 */
[----:B------:R-:W-:-:S03]  /*6730*/  LOP3.LUT R2, R2, 0xfffffffe, RZ, 0xc0, !PT ;  /* 0xfffffffe02027812 */ /* 0x000fc600078ec0ff */
[----:B------:R-:W-:Y:S02]  /*6740*/  @P2 LOP3.LUT R16, R16, 0x10000000, RZ, 0xfc, !PT ;  /* 0x1000000010102812 */ /* 0x000fe400078efcff */
[----:B------:R-:W-:Y:S02]  /*6750*/  ISETP.GT.AND P2, PT, R8, 0x1, !P2 ;  /* 0x000000010800780c */ /* 0x000fe40005744270 */
        /* <DEDUP_REMOVED lines=10> */
[----:B------:R-:W-:Y:S02]  /*6800*/  ISETP.GT.AND P2, PT, R8, 0x9, !P4 ;  /* 0x000000090800780c */ /* 0x000fe40006744270 */
        /* <DEDUP_REMOVED lines=208> */
[----:B------:R-:W-:Y:S02]  /*7510*/  ISETP.GT.AND P6, PT, R8, 0x99, !P6 ;  /* 0x000000990800780c */ /* 0x000fe400077c4270 */
[----:B------:R-:W0:Y:S02]  /*7520*/  SHFL.IDX PT, R8, R15, 0x1, 0x1c1f ;  /* 0x003c1f000f087f89 */ /* 0x000e2400000e0000 */
[----:B------:R-:W-:-:S04]  /*7530*/  ISETP.LT.OR P6, PT, R12, 0x9a, P6 ;  /* 0x0000009a0c00780c */ /* 0x000fc800037c1670 */
[----:B------:R-:W-:Y:S02]  /*7540*/  FSEL R69, R69, -INF , !P6 ;  /* 0xff80000045457808 */ /* 0x000fe40007000000 */
[----:B------:R-:W-:Y:S01]  /*7550*/  PLOP3.LUT P6, PT, PT, PT, UP0, 0x40, 0x0 ;  /* 0x000000000000781c */ /* 0x000fe20003fce808 */
[--C-:B0-----:R-:W-:Y:S02]  /*7560*/  IMAD.IADD R14, R14, 0x1, R8.reuse ;  /* 0x000000010e0e7824 */ /* 0x101fe400078e0208 */
[----:B------:R-:W-:-:S10]  /*7570*/  IMAD.IADD R13, R13, 0x1, R8 ;  /* 0x000000010d0d7824 */ /* 0x000fd400078e0208 */
[----:B------:R-:W-:Y:S05]  /*7580*/  @P6 BRA `(.L_x_1103) ;  /* 0x0000000000546947 */ /* 0x000fea0003800000 */
        /* <DEDUP_REMOVED lines=12> */
.L_x_1105:
[----:B------:R-:W-:-:S05]  /*7650*/  IMAD.U32 R12, RZ, RZ, UR20 ;  /* 0x00000014ff0c7e24 */ /* 0x000fca000f8e00ff */
[----:B------:R-:W-:-:S13]  /*7660*/  ISETP.NE.AND P6, PT, R12, 0x1, PT ;  /* 0x000000010c00780c */ /* 0x000fda0003fc5270 */
[----:B------:R-:W0:Y:S02]  /*7670*/  @P6 LDC.64 R10, c[0x0][0x9e8] ;  /* 0x00027a00ff0a6b82 */ /* 0x000e240000000a00 */
[----:B0-----:R-:W-:-:S05]  /*7680*/  @P6 IMAD.HI.U32 R10, R8, R10, RZ ;  /* 0x0000000a080a6227 */ /* 0x001fca00078e00ff */
[----:B------:R-:W-:-:S07]  /*7690*/  @P6 SHF.R.U32.HI R8, RZ, R11, R10 ;  /* 0x0000000bff086219 */ /* 0x000fce000001160a */
.L_x_1106:
[----:B------:R-:W-:Y:S05]  /*76a0*/  BSYNC B0 ;  /* 0x0000000000007941 */ /* 0x000fea0003800000 */
.L_x_1104:
[----:B------:R-:W-:-:S05]  /*76b0*/  IMAD R7, R8, R12, R7 ;  /* 0x0000000c08077224 */ /* 0x000fca00078e0207 */
[----:B------:R-:W-:Y:S02]  /*76c0*/  VIADDMNMX R14, R7, R12, R14, PT ;  /* 0x0000000c070e7246 */ /* 0x000fe4000380010e */
[----:B------:R-:W-:-:S07]  /*76d0*/  VIMNMX R13, R13, R7, !PT ;  /* 0x000000070d0d7248 */ /* 0x000fce0007fe0100 */
.L_x_1103:
[----:B------:R-:W-:Y:S02]  /*76e0*/  ISETP.GT.AND P1, PT, R13, 0x20, !P1 ;  /* 0x000000200d00780c */ /* 0x000fe40004f24270 */
        /* <DEDUP_REMOVED lines=96> */
[----:B------:R-:W-:Y:S01]  /*7cf0*/  FMNMX.FTZ R10, R69, R8, !PT ;  /* 0x00000008450a7209 */ /* 0x000fe20007810000 */
[----:B------:R-:W-:Y:S01]  /*7d00*/  IMAD.U32 R8, RZ, RZ, UR40 ;  /* 0x00000028ff087e24 */ /* 0x000fe2000f8e00ff */
        /* <DEDUP_REMOVED lines=20> */
[----:B------:R-:W-:Y:S02]  /*7e50*/  FSEL R63, R63, -INF , !P2 ;  /* 0xff8000003f3f7808 */ /* 0x000fe40005000000 */
[----:B------:R-:W-:Y:S02]  /*7e60*/  ISETP.GT.AND P1, PT, R13, 0x61, !P1 ;  /* 0x000000610d00780c */ /* 0x000fe40004f24270 */
[C---:B------:R-:W-:Y:S02]  /*7e70*/  ISETP.LT.OR P4, PT, R14.reuse, 0x92, P4 ;  /* 0x000000920e00780c */ /* 0x040fe40002781670 */
[----:B------:R-:W-:-:S02]  /*7e80*/  ISETP.LT.OR P1, PT, R14, 0x62, P1 ;  /* 0x000000620e00780c */ /* 0x000fc40000f21670 */
[----:B------:R-:W-:Y:S02]  /*7e90*/  FSEL R66, R66, -INF , !P3 ;  /* 0xff80000042427808 */ /* 0x000fe40005800000 */
[----:B------:R-:W-:Y:S02]  /*7ea0*/  FSEL R75, R75, -INF , !P1 ;  /* 0xff8000004b4b7808 */ /* 0x000fe40004800000 */
[----:B------:R-:W-:Y:S02]  /*7eb0*/  LOP3.LUT P1, RZ, R16, 0x400, RZ, 0xc0, !PT ;  /* 0x0000040010ff7812 */ /* 0x000fe4000782c0ff */
[----:B------:R-:W-:Y:S02]  /*7ec0*/  ISETP.LT.OR P5, PT, R14, 0x99, P5 ;  /* 0x000000990e00780c */ /* 0x000fe40002fa1670 */
[----:B------:R-:W-:Y:S02]  /*7ed0*/  ISETP.GT.AND P1, PT, R13, 0x68, !P1 ;  /* 0x000000680d00780c */ /* 0x000fe40004f24270 */
[----:B------:R-:W-:-:S02]  /*7ee0*/  FSEL R70, R70, -INF , !P5 ;  /* 0xff80000046467808 */ /* 0x000fc40006800000 */
        /* <DEDUP_REMOVED lines=121> */
[----:B------:R-:W-:Y:S01]  /*8680*/  FFMA.FTZ R68, R68, UR40, -R8 ;  /* 0x0000002844447c23 */ /* 0x000fe20008010808 */
        /* <DEDUP_REMOVED lines=34> */
[----:B------:R-:W-:Y:S01]  /*88b0*/  MUFU.EX2 R109, R109 ;  /* 0x0000006d006d7308 */ /* 0x000fe20000000800 */
[----:B------:R-:W-:Y:S02]  /*88c0*/  FSEL R73, R67, -INF , !P4 ;  /* 0xff80000043497808 */ /* 0x000fe40006000000 */
[----:B------:R-:W-:-:S04]  /*88d0*/  FMNMX.FTZ R125, R63, R124, !PT ;  /* 0x0000007c3f7d7209 */ /* 0x000fc80007810000 */
[----:B------:R-:W-:Y:S01]  /*88e0*/  FMNMX.FTZ R76, R66, R125, !PT ;  /* 0x0000007d424c7209 */ /* 0x000fe20007810000 */
[----:B------:R-:W-:Y:S03]  /*88f0*/  MUFU.EX2 R67, R128 ;  /* 0x0000008000437308 */ /* 0x000fe60000000800 */
[----:B------:R-:W-:-:S04]  /*8900*/  FMNMX.FTZ R77, R73, R76, !PT ;  /* 0x0000004c494d7209 */ /* 0x000fc80007810000 */
[----:B------:R-:W-:Y:S01]  /*8910*/  FMNMX.FTZ R76, R70, R77, !PT ;  /* 0x0000004d464c7209 */ /* 0x000fe20007810000 */
[----:B------:R-:W-:-:S01]  /*8920*/  FFMA.FTZ R77, R81, UR40, -R8 ;  /* 0x00000028514d7c23 */ /* 0x000fc20008010808 */
[--C-:B------:R-:W-:Y:S01]  /*8930*/  FFMA.FTZ R81, R85, UR40, -R8.reuse ;  /* 0x0000002855517c23 */ /* 0x100fe20008010808 */
[----:B------:R-:W-:Y:S01]  /*8940*/  IMAD.U32 R85, RZ, RZ, UR40 ;  /* 0x00000028ff557e24 */ /* 0x000fe2000f8e00ff */
[----:B------:R-:W-:Y:S01]  /*8950*/  FMNMX.FTZ R124, R71, R76, !PT ;  /* 0x0000004c477c7209 */ /* 0x000fe20007810000 */
[----:B------:R-:W-:Y:S04]  /*8960*/  MUFU.EX2 R112, R112 ;  /* 0x0000007000707308 */ /* 0x000fe80000000800 */
[----:B------:R-:W0:Y:S04]  /*8970*/  SHFL.BFLY PT, R125, R124, 0x2, 0x1f ;  /* 0x0c401f007c7d7f89 */ /* 0x000e2800000e0000 */
[----:B------:R-:W-:Y:S08]  /*8980*/  MUFU.EX2 R76, R129 ;  /* 0x00000081004c7308 */ /* 0x000ff00000000800 */
[----:B------:R-:W-:Y:S08]  /*8990*/  MUFU.EX2 R113, R113 ;  /* 0x0000007100717308 */ /* 0x000ff00000000800 */
[----:B------:R-:W-:Y:S01]  /*89a0*/  MUFU.EX2 R116, R116 ;  /* 0x0000007400747308 */ /* 0x000fe20000000800 */
[----:B0-----:R-:W-:Y:S01]  /*89b0*/  FMNMX.FTZ R125, R124, R125, !PT ;  /* 0x0000007d7c7d7209 */ /* 0x001fe20007810000 */
[----:B------:R-:W-:Y:S01]  /*89c0*/  FFMA.FTZ R124, R69, UR40, -R8 ;  /* 0x00000028457c7c23 */ /* 0x000fe20008010808 */
[----:B------:R-:W-:-:S05]  /*89d0*/  FSEL R69, R7, RZ, P1 ;  /* 0x000000ff07457208 */ /* 0x000fca0000800000 */
[----:B------:R-:W-:Y:S01]  /*89e0*/  MUFU.EX2 R117, R117 ;  /* 0x0000007500757308 */ /* 0x000fe20000000800 */
[----:B------:R-:W0:Y:S01]  /*89f0*/  SHFL.BFLY PT, R84, R125, 0x1, 0x1f ;  /* 0x0c201f007d547f89 */ /* 0x000e2200000e0000 */
[----:B------:R-:W-:-:S04]  /*8a00*/  FADD.FTZ R4, -R69, R4 ;  /* 0x0000000445047221 */ /* 0x000fc80000010100 */
[----:B------:R-:W-:Y:S02]  /*8a10*/  FMUL.FTZ R4, R4, UR40 ;  /* 0x0000002804047c20 */ /* 0x000fe40008410000 */
[----:B------:R-:W-:Y:S08]  /*8a20*/  MUFU.EX2 R69, R124 ;  /* 0x0000007c00457308 */ /* 0x000ff00000000800 */
[----:B------:R-:W1:Y:S08]  /*8a30*/  MUFU.EX2 R4, R4 ;  /* 0x0000000400047308 */ /* 0x000e700000000800 */
[----:B------:R-:W-:Y:S01]  /*8a40*/  MUFU.EX2 R88, R88 ;  /* 0x0000005800587308 */ /* 0x000fe20000000800 */
[----:B0-----:R-:W-:-:S04]  /*8a50*/  FMNMX.FTZ R8, R125, R84, !PT ;  /* 0x000000547d087209 */ /* 0x001fc80007810000 */
[C---:B------:R-:W-:Y:S01]  /*8a60*/  FSETP.NEU.FTZ.AND P1, PT, R8.reuse, -INF , PT ;  /* 0xff8000000800780b */ /* 0x040fe20003f3d000 */
[----:B------:R-:W-:-:S02]  /*8a70*/  FFMA.FTZ R84, R8, R85, -8 ;  /* 0xc100000008547423 */ /* 0x000fc40000010055 */
[----:B------:R-:W-:Y:S01]  /*8a80*/  MUFU.EX2 R89, R89 ;  /* 0x0000005900597308 */ /* 0x000fe20000000800 */
[----:B-1----:R-:W-:-:S02]  /*8a90*/  FFMA.FTZ R133, R4, R6, R11 ;  /* 0x0000000604857223 */ /* 0x002fc4000001000b */
[----:B------:R-:W-:Y:S02]  /*8aa0*/  FSEL R84, R84, RZ, P1 ;  /* 0x000000ff54547208 */ /* 0x000fe40000800000 */
[----:B------:R-:W-:-:S03]  /*8ab0*/  FADD.FTZ R133, R10, R133 ;  /* 0x000000850a857221 */ /* 0x000fc60000010000 */
        /* <DEDUP_REMOVED lines=9> */
[----:B------:R-:W-:-:S01]  /*8b50*/  FFMA.FTZ R127, R134, UR40, -R84 ;  /* 0x00000028867f7c23 */ /* 0x000fc20008010854 */
[----:B------:R-:W-:Y:S01]  /*8b60*/  FMUL.FTZ R129, R130, UR40 ;  /* 0x0000002882817c20 */ /* 0x000fe20008410000 */
[----:B------:R-:W-:-:S01]  /*8b70*/  FFMA.FTZ R128, R135, UR40, -R84 ;  /* 0x0000002887807c23 */ /* 0x000fc20008010854 */
[--C-:B------:R-:W-:Y:S01]  /*8b80*/  FFMA.FTZ R131, R94, UR40, -R84.reuse ;  /* 0x000000285e837c23 */ /* 0x100fe20008010854 */
[----:B------:R-:W-:-:S01]  /*8b90*/  FFMA.FTZ R94, R95, UR40, -R84 ;  /* 0x000000285f5e7c23 */ /* 0x000fc20008010854 */
[----:B------:R-:W-:Y:S01]  /*8ba0*/  FFMA.FTZ R95, R98, UR40, -R84 ;  /* 0x00000028625f7c23 */ /* 0x000fe20008010854 */
[----:B------:R-:W-:-:S01]  /*8bb0*/  FADD.FTZ R130, R12, R133 ;  /* 0x000000850c827221 */ /* 0x000fc20000010000 */
[----:B------:R-:W0:Y:S01]  /*8bc0*/  MUFU.EX2 R129, R129 ;  /* 0x0000008100817308 */ /* 0x000e220000000800 */
[----:B------:R-:W-:-:S01]  /*8bd0*/  FFMA.FTZ R98, R99, UR40, -R84 ;  /* 0x0000002863627c23 */ /* 0x000fc20008010854 */
        /* <DEDUP_REMOVED lines=15> */
[----:B0-----:R-:W-:-:S01]  /*8cd0*/  FFMA.FTZ R6, R129, R5, R122 ;  /* 0x0000000581067223 */ /* 0x001fc2000001007a */
[----:B------:R-:W-:Y:S01]  /*8ce0*/  FADD.FTZ R130, R120, R103 ;  /* 0x0000006778827221 */ /* 0x000fe20000010000 */
[----:B------:R-:W-:-:S01]  /*8cf0*/  FFMA.FTZ R90, R90, UR40, -R84 ;  /* 0x000000285a5a7c23 */ /* 0x000fc20008010854 */
[--C-:B------:R-:W-:Y:S01]  /*8d00*/  FFMA.FTZ R91, R91, UR40, -R84.reuse ;  /* 0x000000285b5b7c23 */ /* 0x100fe20008010854 */
[----:B------:R-:W-:-:S01]  /*8d10*/  FFMA.FTZ R74, R74, UR40, -R84 ;  /* 0x000000284a4a7c23 */ /* 0x000fc20008010854 */
[----:B------:R-:W-:Y:S01]  /*8d20*/  FADD.FTZ R103, R121, R130 ;  /* 0x0000008279677221 */ /* 0x000fe20000010000 */
[----:B------:R-:W-:-:S01]  /*8d30*/  FFMA.FTZ R75, R75, UR40, -R84 ;  /* 0x000000284b4b7c23 */ /* 0x000fc20008010854 */
[----:B------:R-:W0:Y:S01]  /*8d40*/  MUFU.EX2 R124, R124 ;  /* 0x0000007c007c7308 */ /* 0x000e220000000800 */
[----:B-1----:R-:W-:-:S01]  /*8d50*/  FADD.FTZ R6, R85, R6 ;  /* 0x0000000655067221 */ /* 0x002fc20000010000 */
        /* <DEDUP_REMOVED lines=23> */
[----:B0-----:R-:W-:-:S01]  /*8ed0*/  FADD.FTZ R5, R127, R6 ;  /* 0x000000067f057221 */ /* 0x001fc20000010000 */
[----:B------:R-:W-:-:S06]  /*8ee0*/  FADD.FTZ R6, R104, R103 ;  /* 0x0000006768067221 */ /* 0x000fcc0000010000 */
        /* <DEDUP_REMOVED lines=20> */
[----:B------:R-:W-:-:S06]  /*9030*/  FADD.FTZ R5, R89, R6 ;  /* 0x0000000659057221 */ /* 0x000fcc0000010000 */
        /* <DEDUP_REMOVED lines=90> */
[----:B------:R-:W-:Y:S01]  /*95e0*/  FADD.FTZ R6, R69, R6 ;  /* 0x0000000645067221 */ /* 0x000fe20000010000 */
[----:B0-----:R-:W-:-:S04]  /*95f0*/  FADD.FTZ R84, R70, R103 ;  /* 0x0000006746547221 */ /* 0x001fc80000010000 */
[----:B-1----:R-:W-:Y:S01]  /*9600*/  FADD.FTZ R5, R71, R84 ;  /* 0x0000005447057221 */ /* 0x002fe20000010000 */
[----:B------:R-:W-:Y:S06]  /*9610*/  @!P0 BRA `(.L_x_1107) ;  /* 0x0000000000048947 */ /* 0x000fec0003800000 */
[----:B------:R-:W-:Y:S01]  /*9620*/  BPT.TRAP 0x1 ;  /* 0x000000040000795c */ /* 0x000fe20000300000 */
.L_x_1107:
        /* <DEDUP_REMOVED lines=8> */
[----:B------:R-:W-:Y:S01]  /*96b0*/  FMUL.FTZ R24, R24, R4 ;  /* 0x0000000418187220 */ /* 0x000fe20000410000 */
[----:B------:R-:W-:Y:S01]  /*96c0*/  F2FP.SATFINITE.E4M3.F32.PACK_AB_MERGE_C R120, R121, R120, RZ ;  /* 0x000000787978723e */ /* 0x000fe200048070ff */
[-C--:B------:R-:W-:Y:S01]  /*96d0*/  FMUL.FTZ R25, R25, R4.reuse ;  /* 0x0000000419197220 */ /* 0x080fe20000410000 */
        /* <DEDUP_REMOVED lines=14> */
[----:B------:R-:W-:Y:S01]  /*97c0*/  F2FP.SATFINITE.E4M3.F32.PACK_AB_MERGE_C R99, R102, R99, RZ ;  /* 0x000000636663723e */ /* 0x000fe200048070ff */
[-C--:B------:R-:W-:Y:S01]  /*97d0*/  FMUL.FTZ R40, R40, R4.reuse ;  /* 0x0000000428287220 */ /* 0x080fe20000410000 */
        /* <DEDUP_REMOVED lines=21> */
[-C--:B------:R-:W-:Y:S01]  /*9930*/  FMUL.FTZ R30, R30, R129.reuse ;  /* 0x000000811e1e7220 */ /* 0x080fe20000410000 */
[----:B------:R-:W-:Y:S01]  /*9940*/  F2FP.SATFINITE.E4M3.F32.PACK_AB_MERGE_C R154, R21, R20, R120 ;  /* 0x00000014159a723e */ /* 0x000fe20004807078 */
[----:B------:R-:W-:Y:S01]  /*9950*/  FMUL.FTZ R31, R31, R129 ;  /* 0x000000811f1f7220 */ /* 0x000fe20000410000 */
[----:B------:R-:W-:Y:S01]  /*9960*/  F2FP.SATFINITE.E4M3.F32.PACK_AB_MERGE_C R155, R126, R125, R127 ;  /* 0x0000007d7e9b723e */ /* 0x000fe2000480707f */
[-C--:B------:R-:W-:Y:S01]  /*9970*/  FMUL.FTZ R34, R34, R129.reuse ;  /* 0x0000008122227220 */ /* 0x080fe20000410000 */
        /* <DEDUP_REMOVED lines=33> */
.L_x_1089:
[----:B------:R-:W-:Y:S01]  /*9b90*/  UISETP.NE.AND UP1, UPT, UR50, URZ, UPT ;  /* 0x0000003f3200728c */ /* 0x000fe2000bf25270 */
[----:B------:R-:W-:Y:S01]  /*9ba0*/  IADD3 R7, R17, 0x1, -R18 ;  /* 0x0000000111077810 */ /* 0x000fe20007ffe812 */
[----:B------:R-:W-:Y:S02]  /*9bb0*/  UISETP.NE.AND UP0, UPT, UR49, URZ, UPT ;  /* 0x0000003f3100728c */ /* 0x000fe4000bf05270 */
[----:B------:R-:W-:Y:S01]  /*9bc0*/  UIADD3 UR10, UR39, 0xbf, URZ ;  /* 0x000000bf270a7890 */ /* 0x000fe2000fffe03f */
[----:B------:R-:W-:-:S03]  /*9bd0*/  R2UR UR11, R7 ;  /* 0x00000000070b72ca */ /* 0x000fc600000e0000 */
[----:B------:R-:W-:-:S03]  /*9be0*/  PLOP3.LUT P1, PT, PT, PT, UP0, 0x40, 0x0 ;  /* 0x000000000000781c */ /* 0x000fc60003f2e808 */
[----:B------:R-:W-:Y:S01]  /*9bf0*/  @UP1 ULDC UR6, c[0x0][0x44c] ;  /* 0x0001130000061ab9 */ /* 0x000fe20000000800 */
[----:B------:R-:W-:Y:S01]  /*9c00*/  @UP1 ULDC UR12, c[0x0][0x450] ;  /* 0x00011400000c1ab9 */ /* 0x000fe20000000800 */
[----:B------:R-:W-:-:S04]  /*9c10*/  UIMAD.WIDE.U32 UR6, UR10, UR6, URZ ;  /* 0x000000060a0672a5 */ /* 0x000fc8000f8e003f */
[----:B------:R-:W-:-:S04]  /*9c20*/  @UP1 USHF.R.U32.HI UR10, URZ, UR12, UR7 ;  /* 0x0000000c3f0a1299 */ /* 0x000fc80008011607 */
[----:B------:R-:W-:-:S04]  /*9c30*/  UIADD3 UR10, UR11, UR10, URZ ;  /* 0x0000000a0b0a7290 */ /* 0x000fc8000fffe03f */
        /* <DEDUP_REMOVED lines=13> */
.L_x_1110:
[----:B------:R-:W-:Y:S02]  /*9d10*/  ULDC UR11, c[0x0][0x9e4] ;  /* 0x00027900000b7ab9 */ /* 0x000fe40000000800 */
[----:B------:R-:W-:-:S11]  /*9d20*/  UISETP.NE.AND UP0, UPT, UR11, 0x1, UPT ;  /* 0x000000010b00788c */ /* 0x000fd6000bf05270 */
[----:B------:R-:W-:Y:S02]  /*9d30*/  @UP0 ULDC.64 UR12, c[0x0][0x9e8] ;  /* 0x00027a00000c0ab9 */ /* 0x000fe40000000a00 */
[----:B------:R-:W-:-:S04]  /*9d40*/  UIMAD.WIDE.U32 UR6, UR10, UR12, URZ ;  /* 0x0000000c0a0672a5 */ /* 0x000fc8000f8e003f */
[----:B------:R-:W-:-:S12]  /*9d50*/  @UP0 USHF.R.U32.HI UR10, URZ, UR13, UR7 ;  /* 0x0000000d3f0a0299 */ /* 0x000fd80008011607 */
.L_x_1111:
[----:B------:R-:W-:-:S04]  /*9d60*/  UIMAD UR10, UR10, UR11, URZ ;  /* 0x0000000b0a0a72a4 */ /* 0x000fc8000f8e023f */
[----:B------:R-:W-:-:S04]  /*9d70*/  UISETP.LT.AND UP0, UPT, UR21, UR10, UPT ;  /* 0x0000000a1500728c */ /* 0x000fc8000bf01270 */
[----:B------:R-:W-:-:S12]  /*9d80*/  USEL UR21, UR21, UR10, !UP0 ;  /* 0x0000000a15157287 */ /* 0x000fd8000c000000 */
.L_x_1109:
        /* <DEDUP_REMOVED lines=12> */
.L_x_1123:
[----:B------:R-:W-:-:S04]  /*9e50*/  UISETP.NE.AND UP0, UPT, UR22, 0x1, UPT ;  /* 0x000000011600788c */ /* 0x000fc8000bf05270 */
[----:B------:R-:W-:-:S04]  /*9e60*/  USEL UR52, URZ, 0x1, UP0 ;  /* 0x000000013f347887 */ /* 0x000fc80008000000 */
[----:B------:R-:W-:Y:S01]  /*9e70*/  ULOP3.LUT UR52, UR23, UR52, URZ, 0x3c, !UPT ;  /* 0x0000003417347292 */ /* 0x000fe2000f8e3c3f */
[----:B------:R-:W-:Y:S11]  /*9e80*/  @!P0 BRA `(.L_x_1113) ;  /* 0x0000000000048947 */ /* 0x000ff60003800000 */
[----:B------:R-:W-:Y:S01]  /*9e90*/  BPT.TRAP 0x1 ;  /* 0x000000040000795c */ /* 0x000fe20000300000 */
.L_x_1113:
        /* <DEDUP_REMOVED lines=9> */
.L_x_1114:
[----:B-1----:R-:W-:Y:S05]  /*9f30*/  @P1 BRA `(.L_x_1115) ;  /* 0x0000000000081947 */ /* 0x002fea0003800000 */
[----:B------:R-:W1:Y:S02]  /*9f40*/  SYNCS.PHASECHK.TRANS64.TRYWAIT P1, [UR20+0x13230], R3 ;  /* 0x01323003ff0075a7 */ /* 0x000e640008020154 */
[----:B-1----:R-:W-:Y:S05]  /*9f50*/  @!P1 BRA `(.L_x_1116) ;  /* 0x0000010c00409947 */ /* 0x002fea0003800000 */
.L_x_1115:
        /* <DEDUP_REMOVED lines=64> */
.L_x_1117:
[----:B------:R-:W-:Y:S01]  /*a360*/  ULEA UR11, UR22, UR45, 0x3 ;  /* 0x0000002d160b7291 */ /* 0x000fe2000f8e183f */
[----:B01----:R-:W-:-:S05]  /*a370*/  IMAD.U32 R3, RZ, RZ, UR23 ;  /* 0x00000017ff037e24 */ /* 0x003fca000f8e00ff */
[----:B------:R-:W-:-:S04]  /*a380*/  SHF.L.U32 R3, R3, 0x1f, RZ ;  /* 0x0000001f03037819 */ /* 0x000fc800000006ff */
[----:B------:R0:W1:Y:S01]  /*a390*/  SYNCS.PHASECHK.TRANS64.TRYWAIT P1, [UR11+0x13250], R3 ;  /* 0x01325003ff0075a7 */ /* 0x000062000802014b */
[----:B------:R-:W-:Y:S05]  /*a3a0*/  @!P0 BRA `(.L_x_1118) ;  /* 0x0000000000048947 */ /* 0x000fea0003800000 */
[----:B------:R-:W-:Y:S01]  /*a3b0*/  BPT.TRAP 0x1 ;  /* 0x000000040000795c */ /* 0x000fe20000300000 */
.L_x_1118:
[----:B-1----:R-:W-:Y:S05]  /*a3c0*/  @P1 BRA `(.L_x_1119) ;  /* 0x0000000000081947 */ /* 0x002fea0003800000 */
[----:B------:R-:W1:Y:S02]  /*a3d0*/  SYNCS.PHASECHK.TRANS64.TRYWAIT P1, [UR11+0x13250], R3 ;  /* 0x01325003ff0075a7 */ /* 0x000e64000802014b */
[----:B-1----:R-:W-:Y:S05]  /*a3e0*/  @!P1 BRA `(.L_x_1120) ;  /* 0x0000010800349947 */ /* 0x002fea0003800000 */
.L_x_1119:
        /* <DEDUP_REMOVED lines=32> */
.L_x_1121:
[----:B-1----:R-:W-:Y:S01]  /*a5f0*/  FMNMX.FTZ R4, R120, R7, !PT ;  /* 0x0000000778047209 */ /* 0x002fe20007810000 */
[----:B------:R-:W-:Y:S01]  /*a600*/  IMAD.U32 R137, RZ, RZ, UR40 ;  /* 0x00000028ff897e24 */ /* 0x000fe2000f8e00ff */
[----:B------:R-:W-:Y:S01]  /*a610*/  FMNMX.FTZ R10, R122, R8, !PT ;  /* 0x000000087a0a7209 */ /* 0x000fe20007810000 */
[----:B------:R-:W-:Y:S01]  /*a620*/  UIADD3 UR20, UR20, 0x13240, URZ ;  /* 0x0001324014147890 */ /* 0x000fe2000fffe03f */
[----:B0-----:R-:W-:Y:S02]  /*a630*/  FMNMX.FTZ R3, R121, R4, !PT ;  /* 0x0000000479037209 */ /* 0x001fe40007810000 */
        /* <DEDUP_REMOVED lines=94> */
[----:B------:R-:W-:Y:S02]  /*ac20*/  IMAD.U32 R64, RZ, RZ, UR40 ;  /* 0x00000028ff407e24 */ /* 0x000fe4000f8e00ff */
[----:B------:R-:W-:Y:S01]  /*ac30*/  FMUL.FTZ R136, R7, UR40 ;  /* 0x0000002807887c20 */ /* 0x000fe20008410000 */
[----:B------:R-:W-:-:S01]  /*ac40*/  FFMA.FTZ R10, R121, UR40, -R137 ;  /* 0x00000028790a7c23 */ /* 0x000fc20008010889 */
[----:B------:R-:W-:Y:S01]  /*ac50*/  FADD.FTZ R7, -R3, R8 ;  /* 0x0000000803077221 */ /* 0x000fe20000010100 */
[----:B------:R-:W-:-:S01]  /*ac60*/  FFMA.FTZ R121, R125, UR40, -R137 ;  /* 0x000000287d797c23 */ /* 0x000fc20008010889 */
        /* <DEDUP_REMOVED lines=27> */
[----:B------:R-:W-:Y:S01]  /*ae20*/  FFMA.FTZ R85, R115, UR40, -R133 ;  /* 0x0000002873557c23 */ /* 0x000fe20008010885 */
[----:B------:R-:W-:-:S01]  /*ae30*/  FFMA.FTZ R97, R101, UR40, -R137 ;  /* 0x0000002865617c23 */ /* 0x000fc20008010889 */
[--C-:B------:R-:W-:Y:S01]  /*ae40*/  FFMA.FTZ R69, R131, UR40, -R133.reuse ;  /* 0x0000002883457c23 */ /* 0x100fe20008010885 */
[----:B------:R-:W-:-:S01]  /*ae50*/  FFMA.FTZ R115, R95, UR40, -R133 ;  /* 0x000000285f737c23 */ /* 0x000fc20008010885 */
[----:B------:R-:W-:Y:S01]  /*ae60*/  FFMA.FTZ R101, R77, UR40, -R137 ;  /* 0x000000284d657c23 */ /* 0x000fe20008010889 */
[----:B------:R-:W-:-:S01]  /*ae70*/  FFMA.FTZ R95, R99, UR40, -R133 ;  /* 0x00000028635f7c23 */ /* 0x000fc20008010885 */
[----:B------:R-:W1:Y:S01]  /*ae80*/  MUFU.EX2 R65, R65 ;  /* 0x0000004100417308 */ /* 0x000e620000000800 */
[----:B------:R-:W-:-:S01]  /*ae90*/  FFMA.FTZ R77, R81, UR40, -R137 ;  /* 0x00000028514d7c23 */ /* 0x000fc20008010889 */
[----:B0-----:R-:W-:Y:S01]  /*aea0*/  FFMA.FTZ R99, R136, R6, R7 ;  /* 0x0000000688637223 */ /* 0x001fe20000010007 */
[----:B------:R-:W-:-:S01]  /*aeb0*/  FFMA.FTZ R81, R107, UR40, -R133 ;  /* 0x000000286b517c23 */ /* 0x000fc20008010885 */
[--C-:B------:R-:W-:Y:S01]  /*aec0*/  FFMA.FTZ R126, R134, UR40, -R133.reuse ;  /* 0x00000028867e7c23 */ /* 0x100fe20008010885 */
[----:B------:R-:W-:-:S01]  /*aed0*/  FFMA.FTZ R107, R111, UR40, -R133 ;  /* 0x000000286f6b7c23 */ /* 0x000fc20008010885 */
[----:B------:R-:W-:Y:S01]  /*aee0*/  FFMA.FTZ R20, R113, UR40, -R137 ;  /* 0x0000002871147c23 */ /* 0x000fe20008010889 */
        /* <DEDUP_REMOVED lines=9> */
[----:B------:R-:W2:Y:S01]  /*af80*/  MUFU.EX2 R64, R64 ;  /* 0x0000004000407308 */ /* 0x000ea20000000800 */
[----:B-1----:R-:W-:-:S01]  /*af90*/  FFMA.FTZ R5, R8, R5, R65 ;  /* 0x0000000508057223 */ /* 0x002fc20000010041 */
[----:B------:R-:W-:Y:S01]  /*afa0*/  FFMA.FTZ R96, R100, UR40, -R137 ;  /* 0x0000002864607c23 */ /* 0x000fe20008010889 */
[----:B------:R-:W-:-:S01]  /*afb0*/  FFMA.FTZ R94, R98, UR40, -R133 ;  /* 0x00000028625e7c23 */ /* 0x000fc20008010885 */
[----:B------:R-:W-:Y:S01]  /*afc0*/  FFMA.FTZ R100, R76, UR40, -R137 ;  /* 0x000000284c647c23 */ /* 0x000fe20008010889 */
        /* <DEDUP_REMOVED lines=9> */
[----:B------:R-:W-:Y:S01]  /*b060*/  FFMA.FTZ R91, R91, UR40, -R133 ;  /* 0x000000285b5b7c23 */ /* 0x000fe20008010885 */
        /* <DEDUP_REMOVED lines=12> */
[----:B------:R-:W-:-:S05]  /*b130*/  FFMA.FTZ R59, R59, UR40, -R133 ;  /* 0x000000283b3b7c23 */ /* 0x000fca0008010885 */
        /* <DEDUP_REMOVED lines=162> */
.L_x_1122:
        /* <DEDUP_REMOVED lines=80> */
[----:B------:R-:W-:Y:S01]  /*c060*/  F2FP.SATFINITE.E4M3.F32.PACK_AB_MERGE_C R139, R63, R62, R66 ;  /* 0x0000003e3f8b723e */ /* 0x000fe20004807042 */
[----:B------:R-:W-:Y:S06]  /*c070*/  @P1 BRA `(.L_x_1123) ;  /* 0xffffffdc00741947 */ /* 0x000fec000383ffff */
.L_x_1112:
[----:B------:R-:W-:-:S13]  /*c080*/  ISETP.GE.AND P1, PT, R0, UR43, PT ;  /* 0x0000002b00007c0c */ /* 0x000fda000bf26270 */
[----:B------:R-:W-:Y:S05]  /*c090*/  @!P1 BRA `(.L_x_1124) ;  /* 0x0000003c00d89947 */ /* 0x000fea0003800000 */
[----:B------:R-:W-:Y:S01]  /*c0a0*/  ULDC UR20, c[0x0][0x9e4] ;  /* 0x0002790000147ab9 */ /* 0x000fe20000000800 */
[----:B------:R-:W-:Y:S01]  /*c0b0*/  ULDC UR22, c[0x0][0x9dc] ;  /* 0x0002770000167ab9 */ /* 0x000fe20000000800 */
[----:B------:R-:W-:-:S05]  /*c0c0*/  ULDC UR21, c[0x0][0x9e0] ;  /* 0x0002780000157ab9 */ /* 0x000fca0000000800 */
.L_x_1143:
[----:B------:R-:W-:-:S04]  /*c0d0*/  UIADD3 UR24, UR51, 0x1, URZ ;  /* 0x0000000133187890 */ /* 0x000fc8000fffe03f */
[----:B------:R-:W-:-:S04]  /*c0e0*/  UISETP.NE.AND UP0, UPT, UR24, 0x2, UPT ;  /* 0x000000021800788c */ /* 0x000fc8000bf05270 */
[----:B------:R-:W-:Y:S02]  /*c0f0*/  USEL UR23, URZ, 0x1, UP0 ;  /* 0x000000013f177887 */ /* 0x000fe40008000000 */
[----:B------:R-:W-:Y:S02]  /*c100*/  USEL UR24, UR24, URZ, UP0 ;  /* 0x0000003f18187287 */ /* 0x000fe40008000000 */
[----:B------:R-:W-:Y:S01]  /*c110*/  ULOP3.LUT UR23, UR52, UR23, URZ, 0x3c, !UPT ;  /* 0x0000001734177292 */ /* 0x000fe2000f8e3c3f */
[----:B------:R-:W-:Y:S11]  /*c120*/  @!P0 BRA `(.L_x_1125) ;  /* 0x0000000000048947 */ /* 0x000ff60003800000 */
[----:B------:R-:W-:Y:S01]  /*c130*/  BPT.TRAP 0x1 ;  /* 0x000000040000795c */ /* 0x000fe20000300000 */
.L_x_1125:
[----:B------:R-:W-:Y:S01]  /*c140*/  ULEA UR6, UR24, UR45, 0x3 ;  /* 0x0000002d18067291 */ /* 0x000fe2000f8e183f */
[----:B------:R-:W-:-:S05]  /*c150*/  IMAD.U32 R7, RZ, RZ, UR23 ;  /* 0x00000017ff077e24 */ /* 0x000fca000f8e00ff */
[----:B------:R-:W-:-:S04]  /*c160*/  SHF.L.U32 R7, R7, 0x1f, RZ ;  /* 0x0000001f07077819 */ /* 0x000fc800000006ff */
[----:B------:R0:W1:Y:S01]  /*c170*/  SYNCS.PHASECHK.TRANS64.TRYWAIT P1, [UR6+0x13230], R7 ;  /* 0x01323007ff0075a7 */ /* 0x0000620008020146 */
[----:B------:R-:W-:Y:S05]  /*c180*/  @!P0 BRA `(.L_x_1126) ;  /* 0x0000000000048947 */ /* 0x000fea0003800000 */
[----:B------:R-:W-:Y:S01]  /*c190*/  BPT.TRAP 0x1 ;  /* 0x000000040000795c */ /* 0x000fe20000300000 */
.L_x_1126:
[----:B-1----:R-:W-:Y:S05]  /*c1a0*/  @P1 BRA `(.L_x_1127) ;  /* 0x0000000000081947 */ /* 0x002fea0003800000 */
[----:B------:R-:W1:Y:S02]  /*c1b0*/  SYNCS.PHASECHK.TRANS64.TRYWAIT P1, [UR6+0x13230], R7 ;  /* 0x01323007ff0075a7 */ /* 0x000e640008020146 */
[----:B-1----:R-:W-:Y:S05]  /*c1c0*/  @!P1 BRA `(.L_x_1128) ;  /* 0x000000e800d49947 */ /* 0x002fea0003800000 */
.L_x_1127:
        /* <DEDUP_REMOVED lines=64> */
.L_x_1129:
[----:B------:R-:W-:Y:S01]  /*c5d0*/  ULEA UR11, UR51, UR45, 0x3 ;  /* 0x0000002d330b7291 */ /* 0x000fe2000f8e183f */
[----:B01----:R-:W-:-:S05]  /*c5e0*/  IMAD.U32 R7, RZ, RZ, UR52 ;  /* 0x00000034ff077e24 */ /* 0x003fca000f8e00ff */
[----:B------:R-:W-:-:S04]  /*c5f0*/  SHF.L.U32 R7, R7, 0x1f, RZ ;  /* 0x0000001f07077819 */ /* 0x000fc800000006ff */
[----:B------:R0:W1:Y:S01]  /*c600*/  SYNCS.PHASECHK.TRANS64.TRYWAIT P1, [UR11+0x13250], R7 ;  /* 0x01325007ff0075a7 */ /* 0x000062000802014b */
[----:B------:R-:W-:Y:S05]  /*c610*/  @!P0 BRA `(.L_x_1130) ;  /* 0x0000000000048947 */ /* 0x000fea0003800000 */
[----:B------:R-:W-:Y:S01]  /*c620*/  BPT.TRAP 0x1 ;  /* 0x000000040000795c */ /* 0x000fe20000300000 */
.L_x_1130:
[----:B-1----:R-:W-:Y:S05]  /*c630*/  @P1 BRA `(.L_x_1131) ;  /* 0x0000000000081947 */ /* 0x002fea0003800000 */
[----:B------:R-:W1:Y:S02]  /*c640*/  SYNCS.PHASECHK.TRANS64.TRYWAIT P1, [UR11+0x13250], R7 ;  /* 0x01325007ff0075a7 */ /* 0x000e64000802014b */
[----:B-1----:R-:W-:Y:S05]  /*c650*/  @!P1 BRA `(.L_x_1132) ;  /* 0x000000e400c89947 */ /* 0x002fea0003800000 */
.L_x_1131:
        /* <DEDUP_REMOVED lines=32> */
.L_x_1133:
[----:B------:R-:W-:Y:S01]  /*c860*/  UISETP.NE.AND UP1, UPT, UR50, URZ, UPT ;  /* 0x0000003f3200728c */ /* 0x000fe2000bf25270 */
[----:B------:R-:W-:Y:S01]  /*c870*/  VIADD R15, R22, UR39 ;  /* 0x00000027160f7c36 */ /* 0x000fe20008000000 */
[----:B------:R-:W-:Y:S01]  /*c880*/  ULEA UR6, UR24, UR45, 0x3 ;  /* 0x0000002d18067291 */ /* 0x000fe2000f8e183f */
[----:B------:R-:W-:Y:S01]  /*c890*/  IMAD R20, R0, -0xa0, RZ ;  /* 0xffffff6000147824 */ /* 0x000fe200078e02ff */
[----:B------:R-:W-:Y:S02]  /*c8a0*/  UISETP.NE.AND UP0, UPT, UR49, URZ, UPT ;  /* 0x0000003f3100728c */ /* 0x000fe4000bf05270 */
[----:B------:R-:W-:Y:S01]  /*c8b0*/  PLOP3.LUT P1, PT, PT, PT, UP1, 0x80, 0x0 ;  /* 0x000000000000781c */ /* 0x000fe20003f2f018 */
[----:B------:R-:W-:Y:S01]  /*c8c0*/  UIADD3 UR6, UR6, 0x13240, URZ ;  /* 0x0001324006067890 */ /* 0x000fe2000fffe03f */
[----:B------:R-:W-:-:S03]  /*c8d0*/  PLOP3.LUT P2, PT, PT, PT, UP1, 0x80, 0x0 ;  /* 0x000000000000781c */ /* 0x000fc60003f4f018 */
[----:B------:R-:W-:Y:S01]  /*c8e0*/  @UP1 ULDC UR7, c[0x0][0x44c] ;  /* 0x0001130000071ab9 */ /* 0x000fe20000000800 */
[----:B------:R-:W-:-:S07]  /*c8f0*/  UPRMT UR6, UR44, 0x654, UR6 ;  /* 0x000006542c067896 */ /* 0x000fce0008000006 */
[----:B01----:R-:W-:Y:S01]  /*c900*/  @P1 IMAD.HI.U32 R7, R15, UR7, RZ ;  /* 0x000000070f071c27 */ /* 0x003fe2000f8e00ff */
[----:B------:R-:W-:Y:S01]  /*c910*/  @UP1 ULDC UR7, c[0x0][0x450] ;  /* 0x0001140000071ab9 */ /* 0x000fe20000000800 */
[----:B------:R-:W-:Y:S01]  /*c920*/  PLOP3.LUT P1, PT, PT, PT, UP0, 0x40, 0x0 ;  /* 0x000000000000781c */ /* 0x000fe20003f2e808 */
[----:B------:R-:W-:Y:S01]  /*c930*/  SYNCS.ARRIVE.TRANS64.RED.A1T0 RZ, [UR6], RZ ;  /* 0x000000ffffff79a7 */ /* 0x000fe20008100406 */
[----:B------:R-:W-:Y:S01]  /*c940*/  ULOP3.LUT UR6, URZ, UR22, URZ, 0x33, !UPT ;  /* 0x000000163f067292 */ /* 0x000fe2000f8e333f */
[----:B------:R-:W-:Y:S02]  /*c950*/  @P2 SHF.R.U32.HI R15, RZ, UR7, R7 ;  /* 0x00000007ff0f2c19 */ /* 0x000fe40008011607 */
        /* <DEDUP_REMOVED lines=21> */
.L_x_1136:
[----:B------:R-:W-:-:S05]  /*cab0*/  IMAD.U32 R136, RZ, RZ, UR20 ;  /* 0x00000014ff887e24 */ /* 0x000fca000f8e00ff */
[----:B------:R-:W-:-:S13]  /*cac0*/  ISETP.NE.AND P1, PT, R136, 0x1, PT ;  /* 0x000000018800780c */ /* 0x000fda0003f25270 */
[----:B------:R-:W0:Y:S02]  /*cad0*/  @P1 LDC.64 R10, c[0x0][0x9e8] ;  /* 0x00027a00ff0a1b82 */ /* 0x000e240000000a00 */
[----:B0-----:R-:W-:-:S05]  /*cae0*/  @P1 IMAD.HI.U32 R10, R21, R10, RZ ;  /* 0x0000000a150a1227 */ /* 0x001fca00078e00ff */
[----:B------:R-:W-:-:S07]  /*caf0*/  @P1 SHF.R.U32.HI R21, RZ, R11, R10 ;  /* 0x0000000bff151219 */ /* 0x000fce000001160a */
.L_x_1137:
[----:B------:R-:W-:Y:S05]  /*cb00*/  BSYNC B0 ;  /* 0x0000000000007941 */ /* 0x000fea0003800000 */
.L_x_1135:
[----:B------:R-:W-:-:S05]  /*cb10*/  IMAD R21, R21, R136, R7 ;  /* 0x0000008815157224 */ /* 0x000fca00078e0207 */
[----:B------:R-:W-:Y:S02]  /*cb20*/  VIADDMNMX R12, R21, R136, R12, PT ;  /* 0x00000088150c7246 */ /* 0x000fe4000380010c */
[----:B------:R-:W-:-:S07]  /*cb30*/  VIMNMX R8, R8, R21, !PT ;  /* 0x0000001508087248 */ /* 0x000fce0007fe0100 */
.L_x_1134:
        /* <DEDUP_REMOVED lines=248> */
.L_x_1140:
[----:B------:R-:W-:-:S05]  /*dac0*/  IMAD.U32 R12, RZ, RZ, UR20 ;  /* 0x00000014ff0c7e24 */ /* 0x000fca000f8e00ff */
[----:B------:R-:W-:-:S13]  /*dad0*/  ISETP.NE.AND P6, PT, R12, 0x1, PT ;  /* 0x000000010c00780c */ /* 0x000fda0003fc5270 */
[----:B------:R-:W0:Y:S02]  /*dae0*/  @P6 LDC.64 R10, c[0x0][0x9e8] ;  /* 0x00027a00ff0a6b82 */ /* 0x000e240000000a00 */
[----:B0-----:R-:W-:-:S05]  /*daf0*/  @P6 IMAD.HI.U32 R10, R8, R10, RZ ;  /* 0x0000000a080a6227 */ /* 0x001fca00078e00ff */
[----:B------:R-:W-:-:S07]  /*db00*/  @P6 SHF.R.U32.HI R8, RZ, R11, R10 ;  /* 0x0000000bff086219 */ /* 0x000fce000001160a */
.L_x_1141:
[----:B------:R-:W-:Y:S05]  /*db10*/  BSYNC B0 ;  /* 0x0000000000007941 */ /* 0x000fea0003800000 */
.L_x_1139:
[----:B------:R-:W-:-:S05]  /*db20*/  IMAD R7, R8, R12, R7 ;  /* 0x0000000c08077224 */ /* 0x000fca00078e0207 */
[----:B------:R-:W-:Y:S02]  /*db30*/  VIADDMNMX R14, R7, R12, R14, PT ;  /* 0x0000000c070e7246 */ /* 0x000fe4000380010e */
[----:B------:R-:W-:-:S07]  /*db40*/  VIMNMX R13, R13, R7, !PT ;  /* 0x000000070d0d7248 */ /* 0x000fce0007fe0100 */
.L_x_1138:
        /* <DEDUP_REMOVED lines=501> */
.L_x_1142:
        /* <DEDUP_REMOVED lines=86> */
.L_x_1124:
[----:B------:R-:W-:Y:S06]  /*10000*/  BAR.ARV 0x8, 0x200 ;  /* 0x0208000000007b1d */ /* 0x000fec0000002000 */
[----:B------:R-:W-:Y:S05]  /*10010*/  @!P0 BRA `(.L_x_1144) ;  /* 0x0000000000048947 */ /* 0x000fea0003800000 */
[----:B------:R-:W-:Y:S01]  /*10020*/  BPT.TRAP 0x1 ;  /* 0x000000040000795c */ /* 0x000fe20000300000 */
.L_x_1144:
[----:B------:R-:W-:Y:S01]  /*10030*/  ULEA UR14, UR51, UR45, 0x3 ;  /* 0x0000002d330e7291 */ /* 0x000fe2000f8e183f */
[----:B------:R-:W-:-:S05]  /*10040*/  IMAD.U32 R0, RZ, RZ, UR52 ;  /* 0x00000034ff007e24 */ /* 0x000fca000f8e00ff */
[----:B------:R-:W-:-:S04]  /*10050*/  SHF.L.U32 R0, R0, 0x1f, RZ ;  /* 0x0000001f00007819 */ /* 0x000fc800000006ff */
[----:B------:R0:W1:Y:S01]  /*10060*/  SYNCS.PHASECHK.TRANS64.TRYWAIT P1, [UR14+0x13250], R0 ;  /* 0x01325000ff0075a7 */ /* 0x000062000802014e */
[----:B------:R-:W-:Y:S05]  /*10070*/  @!P0 BRA `(.L_x_1145) ;  /* 0x0000000000048947 */ /* 0x000fea0003800000 */
[----:B------:R-:W-:Y:S01]  /*10080*/  BPT.TRAP 0x1 ;  /* 0x000000040000795c */ /* 0x000fe20000300000 */
.L_x_1145:
[----:B-1----:R-:W-:Y:S05]  /*10090*/  @P1 BRA `(.L_x_1146) ;  /* 0x0000000000081947 */ /* 0x002fea0003800000 */
[----:B------:R-:W1:Y:S02]  /*100a0*/  SYNCS.PHASECHK.TRANS64.TRYWAIT P1, [UR14+0x13250], R0 ;  /* 0x01325000ff0075a7 */ /* 0x000e64000802014e */
[----:B-1----:R-:W-:Y:S05]  /*100b0*/  @!P1 BRA `(.L_x_1147) ;  /* 0x000000ac00489947 */ /* 0x002fea0003800000 */
.L_x_1146:
[----:B------:R-:W-:Y:S01]  /*100c0*/  ULDC.64 UR4, c[0x0][0x9a0] ;  /* 0x0002680000047ab9 */ /* 0x000fe20000000a00 */
[----:B------:R-:W-:Y:S01]  /*100d0*/  UIADD3 UR45, UR45, 0x1000, URZ ;  /* 0x000010002d2d7890 */ /* 0x000fe2000fffe03f */
[----:B------:R-:W-:Y:S01]  /*100e0*/  WARPGROUP.ARRIVE ;  /* 0x00000000000079c5 */ /* 0x000fe20000000000 */
[----:B------:R-:W-:Y:S01]  /*100f0*/  UISETP.NE.U32.AND UP0, UPT, UR4, URZ, UPT ;  /* 0x0000003f0400728c */ /* 0x000fe2000bf05070 */
[----:B01----:R-:W-:Y:S01]  /*10100*/  IMAD.MOV.U32 R0, RZ, RZ, 0x3f800000 ;  /* 0x3f800000ff007424 */ /* 0x003fe200078e00ff */
[----:B------:R-:W-:Y:S02]  /*10110*/  USHF.R.U32.HI UR45, URZ, 0x4, UR45 ;  /* 0x000000043f2d7899 */ /* 0x000fe4000801162d */
[----:B------:R-:W-:Y:S02]  /*10120*/  UISETP.NE.AND.EX UP0, UPT, UR5, URZ, UPT, UP0 ;  /* 0x0000003f0500728c */ /* 0x000fe4000bf05300 */
[----:B------:R-:W-:Y:S01]  /*10130*/  ULOP3.LUT UR45, UR45, 0x3fff, URZ, 0xc0, !UPT ;  /* 0x00003fff2d2d7892 */ /* 0x000fe2000f8ec03f */
[----:B------:R-:W-:-:S03]  /*10140*/  UMOV UR7, 0xc0000010 ;  /* 0xc000001000077882 */ /* 0x000fc60000000000 */
[----:B------:R-:W-:-:S05]  /*10150*/  PLOP3.LUT P1, PT, PT, PT, UP0, 0x80, 0x0 ;  /* 0x000000000000781c */ /* 0x000fca0003f2f008 */
[----:B------:R-:W-:Y:S01]  /*10160*/  @UP0 USHF.R.S32.HI UR6, URZ, 0x1f, UR48 ;  /* 0x0000001f3f060899 */ /* 0x000fe20008011430 */
[----:B------:R-:W-:Y:S01]  /*10170*/  @UP0 ULDC.64 UR10, c[0x0][0x9c8] ;  /* 0x00027200000a0ab9 */ /* 0x000fe20000000a00 */
[----:B------:R-:W-:Y:S02]  /*10180*/  @UP0 ULDC.64 UR12, c[0x0][0x9d0] ;  /* 0x00027400000c0ab9 */ /* 0x000fe40000000a00 */
[----:B------:R-:W-:Y:S02]  /*10190*/  @UP0 UIMAD UR6, UR6, UR10, URZ ;  /* 0x0000000a060602a4 */ /* 0x000fe4000f8e023f */
[----:B------:R-:W-:Y:S02]  /*101a0*/  @UP0 UIMAD.WIDE.U32 UR8, UR48, UR10, URZ ;  /* 0x0000000a300802a5 */ /* 0x000fe4000f8e003f */
[----:B------:R-:W-:Y:S02]  /*101b0*/  ULOP3.LUT UR10, UR45, 0x10000, URZ, 0xfc, !UPT ;  /* 0x000100002d0a7892 */ /* 0x000fe4000f8efc3f */
[----:B------:R-:W-:-:S02]  /*101c0*/  @UP0 UIMAD UR6, UR48, UR11, UR6 ;  /* 0x0000000b300602a4 */ /* 0x000fc4000f8e0206 */
[----:B------:R-:W-:Y:S02]  /*101d0*/  UIMAD UR10, UR51, 0x280, UR10 ;  /* 0x00000280330a78a4 */ /* 0x000fe4000f8e020a */
[----:B------:R-:W-:-:S05]  /*101e0*/  @UP0 UIADD3 UR9, UR9, UR6, URZ ;  /* 0x0000000609090290 */ /* 0x000fca000fffe03f */
[----:B------:R-:W-:Y:S02]  /*101f0*/  UMOV UR6, UR10 ;  /* 0x0000000a00067c82 */ /* 0x000fe40008000000 */
[----:B------:R-:W-:Y:S01]  /*10200*/  QGMMA.64x64x32.F32.E4M3.E4M3 R24, R152, gdesc[UR4], R24, gsb0 ;  /* 0x00e0000498187df3 */ /* 0x000fe20008000818 */
[----:B------:R-:W-:-:S04]  /*10210*/  @UP0 UIMAD.WIDE.U32 UR6, UR37, UR12, UR8 ;  /* 0x0000000c250602a5 */ /* 0x000fc8000f8e0008 */
[----:B------:R-:W-:Y:S02]  /*10220*/  @UP0 UIMAD UR7, UR37, UR13, UR7 ;  /* 0x0000000d250702a4 */ /* 0x000fe4000f8e0207 */
[----:B------:R-:W-:-:S04]  /*10230*/  @UP0 ULEA UR4, UP1, UR6, UR4, 0x2 ;  /* 0x0000000406040291 */ /* 0x000fc8000f82103f */
[----:B------:R-:W-:Y:S02]  /*10240*/  @UP0 ULEA.HI.X UR5, UR6, UR5, UR7, 0x2, UP1 ;  /* 0x0000000506050291 */ /* 0x000fe400088f1407 */
[----:B------:R-:W-:-:S04]  /*10250*/  IMAD.U32 R8, RZ, RZ, UR4 ;  /* 0x00000004ff087e24 */ /* 0x000fc8000f8e00ff */
[----:B------:R-:W-:Y:S01]  /*10260*/  IMAD.U32 R9, RZ, RZ, UR5 ;  /* 0x00000005ff097e24 */ /* 0x000fe2000f8e00ff */
        /* <DEDUP_REMOVED lines=22> */
[----:B0-----:R-:W0:Y:S04]  /*103d0*/  SHFL.BFLY PT, R8, R7, 0x1, 0x1f ;  /* 0x0c201f0007087f89 */ /* 0x001e2800000e0000 */
        /* <DEDUP_REMOVED lines=33> */
.L_x_1148:
        /* <DEDUP_REMOVED lines=42> */
.L_x_1070:
[----:B------:R-:W0:Y:S01]  /*10890*/  S2R R3, SR_CgaCtaId ;  /* 0x0000000000037919 */ /* 0x000e220000008800 */
[----:B------:R-:W-:Y:S01]  /*108a0*/  MOV R4, 0x400 ;  /* 0x0000040000047802 */ /* 0x000fe20000000f00 */
[----:B------:R-:W-:Y:S01]  /*108b0*/  UISETP.NE.AND UP0, UPT, UR42, URZ, UPT ;  /* 0x0000003f2a00728c */ /* 0x000fe2000bf05270 */
[----:B------:R-:W-:Y:S01]  /*108c0*/  SHF.R.S32.HI R13, RZ, 0x1f, R156 ;  /* 0x0000001fff0d7819 */ /* 0x000fe2000001149c */
[----:B------:R-:W-:Y:S03]  /*108d0*/  BAR.SYNC.DEFER_BLOCKING 0x5, 0x200 ;  /* 0x0148000000007b1d */ /* 0x000fe60000010000 */
[----:B------:R-:W-:-:S03]  /*108e0*/  LEA.HI R5, R13, R156, RZ, 0x3 ;  /* 0x0000009c0d057211 */ /* 0x000fc600078f18ff */
[----:B------:R-:W-:Y:S03]  /*108f0*/  BSSY B0, `(.L_x_1149) ;  /* 0x00002b0000007945 */ /* 0x000fe60003800000 */
[----:B------:R-:W-:Y:S01]  /*10900*/  @!UP0 ULDC UR42, c[0x0][0xad4] ;  /* 0x0002b500002a8ab9 */ /* 0x000fe20000000800 */
[----:B0-----:R-:W-:Y:S02]  /*10910*/  LEA R4, R3, R4, 0x18 ;  /* 0x0000000403047211 */ /* 0x001fe400078ec0ff */
[----:B------:R-:W-:Y:S02]  /*10920*/  LOP3.LUT R3, R5, 0xfffffff8, RZ, 0xc0, !PT ;  /* 0xfffffff805037812 */ /* 0x000fe400078ec0ff */
[----:B------:R-:W-:Y:S01]  /*10930*/  SHF.R.S32.HI R5, RZ, 0x3, R5 ;  /* 0x00000003ff057819 */ /* 0x000fe20000011405 */
[----:B------:R-:W0:Y:S02]  /*10940*/  LDS.128 R8, [R4+0x132d0] ;  /* 0x0132d00004087984 */ /* 0x000e240000000c00 */
[----:B0-----:R-:W-:Y:S01]  /*10950*/  IMAD.IADD R8, R156, 0x1, -R3 ;  /* 0x000000019c087824 */ /* 0x001fe200078e0a03 */
[----:B------:R-:W-:-:S02]  /*10960*/  R2UR UR6, R9 ;  /* 0x00000000090672ca */ /* 0x000fc400000e0000 */
[----:B------:R-:W-:Y:S01]  /*10970*/  R2UR UR5, R10 ;  /* 0x000000000a0572ca */ /* 0x000fe200000e0000 */
[----:B------:R-:W-:Y:S01]  /*10980*/  IMAD.SHL.U32 R0, R8, 0x8, RZ ;  /* 0x0000000808007824 */ /* 0x000fe200078e00ff */
[----:B------:R-:W-:-:S04]  /*10990*/  R2UR UR48, R11 ;  /* 0x000000000b3072ca */ /* 0x000fc800000e0000 */
[----:B------:R-:W-:Y:S01]  /*109a0*/  SHF.R.S32.HI R3, RZ, 0x1f, R0 ;  /* 0x0000001fff037819 */ /* 0x000fe20000011400 */
[----:B------:R-:W-:Y:S06]  /*109b0*/  BAR.ARV 0x4, 0x200 ;  /* 0x0108000000007b1d */ /* 0x000fec0000002000 */
[----:B------:R-:W-:Y:S05]  /*109c0*/  @P0 BRA `(.L_x_1150) ;  /* 0x0000001c00dc0947 */ /* 0x000fea0003800000 */
[----:B------:R-:W0:Y:S01]  /*109d0*/  S2R R12, SR_TID.X ;  /* 0x00000000000c7919 */ /* 0x000e220000002100 */
[----:B------:R-:W-:Y:S01]  /*109e0*/  ULDC.64 UR8, c[0x4][0x38] ;  /* 0x01000e0000087ab9 */ /* 0x000fe20000000a00 */
[----:B------:R-:W-:Y:S01]  /*109f0*/  ULDC.64 UR10, c[0x0][0xc00] ;  /* 0x00030000000a7ab9 */ /* 0x000fe20000000a00 */
[----:B0-----:R-:W-:-:S05]  /*10a00*/  IMAD.SHL.U32 R9, R12, 0x4, RZ ;  /* 0x000000040c097824 */ /* 0x001fca00078e00ff */
[----:B------:R-:W-:Y:S01]  /*10a10*/  LOP3.LUT R9, R9, 0xc, RZ, 0xc0, !PT ;  /* 0x0000000c09097812 */ /* 0x000fe200078ec0ff */
[----:B------:R-:W-:Y:S03]  /*10a20*/  BAR.SYNC.DEFER_BLOCKING 0x1, 0x180 ;  /* 0x0046000000007b1d */ /* 0x000fe60000010000 */
[----:B------:R-:W-:-:S05]  /*10a30*/  IADD3 R10, P0, R9, UR8, RZ ;  /* 0x00000008090a7c10 */ /* 0x000fca000ff1e0ff */
[----:B------:R-:W-:Y:S01]  /*10a40*/  IMAD.X R11, RZ, RZ, UR9, P0 ;  /* 0x00000009ff0b7e24 */ /* 0x000fe200080e06ff */
[----:B------:R-:W-:-:S04]  /*10a50*/  ULDC.64 UR8, c[0x0][0xc00] ;  /* 0x0003000000087ab9 */ /* 0x000fc80000000a00 */
[----:B------:R0:W2:Y:S01]  /*10a60*/  LDG.E.CONSTANT R17, desc[UR54][R10.64] ;  /* 0x000000360a117981 */ /* 0x0000a2000c1e9900 */
[----:B------:R-:W-:Y:S01]  /*10a70*/  LOP3.LUT P0, R9, R12, 0x3, RZ, 0xc0, !PT ;  /* 0x000000030c097812 */ /* 0x000fe2000780c0ff */
[----:B------:R-:W-:Y:S01]  /*10a80*/  UIMAD.WIDE UR8, UR38, 0x4, UR8 ;  /* 0x00000004260878a5 */ /* 0x000fe2000f8e0208 */
[-C--:B------:R-:W-:Y:S02]  /*10a90*/  LEA.HI R12, R13, R156.reuse, RZ, 0x4 ;  /* 0x0000009c0d0c7211 */ /* 0x080fe400078f20ff */
[----:B------:R-:W-:Y:S02]  /*10aa0*/  ISETP.EQ.OR P0, PT, R9, 0x3, !P0 ;  /* 0x000000030900780c */ /* 0x000fe40004702670 */
[----:B------:R-:W1:Y:S01]  /*10ab0*/  S2R R9, SR_SWINHI ;  /* 0x0000000000097919 */ /* 0x000e620000002f00 */
[----:B------:R-:W-:Y:S01]  /*10ac0*/  LEA.HI R13, R13, R156, RZ, 0x5 ;  /* 0x0000009c0d0d7211 */ /* 0x000fe200078f28ff */
[----:B------:R-:W-:Y:S01]  /*10ad0*/  IMAD.U32 R68, RZ, RZ, UR8 ;  /* 0x00000008ff447e24 */ /* 0x000fe2000f8e00ff */
[----:B------:R-:W-:-:S02]  /*10ae0*/  SHF.R.S32.HI R15, RZ, 0x4, R12 ;  /* 0x00000004ff0f7819 */ /* 0x000fc4000001140c */
[C---:B0-----:R-:W-:Y:S01]  /*10af0*/  LOP3.LUT R11, R12.reuse, 0x3fffff0, RZ, 0xc0, !PT ;  /* 0x03fffff00c0b7812 */ /* 0x041fe200078ec0ff */
[----:B------:R-:W-:Y:S01]  /*10b00*/  IMAD.SHL.U32 R13, R13, 0x20, RZ ;  /* 0x000000200d0d7824 */ /* 0x000fe200078e00ff */
[----:B------:R-:W-:Y:S02]  /*10b10*/  LEA.HI R12, R12, R15, RZ, 0x1 ;  /* 0x0000000f0c0c7211 */ /* 0x000fe400078f08ff */
[----:B------:R-:W-:Y:S01]  /*10b20*/  SEL R62, R36, R37, P0 ;  /* 0x00000025243e7207 */ /* 0x000fe20000000000 */
[----:B------:R-:W-:Y:S01]  /*10b30*/  IMAD.IADD R11, R156, 0x1, -R11 ;  /* 0x000000019c0b7824 */ /* 0x000fe200078e0a0b */
[----:B------:R-:W-:Y:S02]  /*10b40*/  LOP3.LUT R10, R13, 0xfffffc00, RZ, 0xc0, !PT ;  /* 0xfffffc000d0a7812 */ /* 0x000fe400078ec0ff */
[----:B------:R-:W-:Y:S02]  /*10b50*/  LOP3.LUT R12, R12, 0x1ffffffe, RZ, 0xc0, !PT ;  /* 0x1ffffffe0c0c7812 */ /* 0x000fe400078ec0ff */
[----:B------:R-:W-:Y:S01]  /*10b60*/  SEL R77, R37, R36, P0 ;  /* 0x00000024254d7207 */ /* 0x000fe20000000000 */
[----:B------:R-:W-:Y:S01]  /*10b70*/  IMAD R11, R11, 0x40, R10 ;  /* 0x000000400b0b7824 */ /* 0x000fe200078e020a */
[----:B------:R-:W-:Y:S01]  /*10b80*/  SEL R36, R26, R27, P0 ;  /* 0x0000001b1a247207 */ /* 0x000fe20000000000 */
[----:B------:R-:W-:Y:S01]  /*10b90*/  IMAD.IADD R12, R15, 0x1, -R12 ;  /* 0x000000010f0c7824 */ /* 0x000fe200078e0a0c */
[----:B------:R-:W-:-:S02]  /*10ba0*/  SEL R63, R27, R26, P0 ;  /* 0x0000001a1b3f7207 */ /* 0x000fc40000000000 */
[----:B------:R-:W-:Y:S01]  /*10bb0*/  SEL R64, R24, R25, P0 ;  /* 0x0000001918407207 */ /* 0x000fe20000000000 */
[----:B------:R-:W-:Y:S01]  /*10bc0*/  IMAD R13, R12, 0x8, R11 ;  /* 0x000000080c0d7824 */ /* 0x000fe200078e020b */
[----:B------:R-:W-:Y:S02]  /*10bd0*/  SEL R79, R25, R24, P0 ;  /* 0x00000018194f7207 */ /* 0x000fe40000000000 */
[----:B------:R-:W-:Y:S02]  /*10be0*/  SEL R66, R28, R29, P0 ;  /* 0x0000001d1c427207 */ /* 0x000fe40000000000 */
[----:B------:R-:W-:Y:S02]  /*10bf0*/  SEL R81, R29, R28, P0 ;  /* 0x0000001c1d517207 */ /* 0x000fe40000000000 */
[----:B------:R-:W-:Y:S02]  /*10c00*/  SEL R60, R32, R33, P0 ;  /* 0x00000021203c7207 */ /* 0x000fe40000000000 */
[----:B------:R-:W-:-:S02]  /*10c10*/  SEL R75, R33, R32, P0 ;  /* 0x00000020214b7207 */ /* 0x000fc40000000000 */
[----:B------:R-:W-:Y:S02]  /*10c20*/  MOV R10, R4 ;  /* 0x00000004000a7202 */ /* 0x000fe40000000f00 */
[----:B-1----:R-:W-:Y:S02]  /*10c30*/  MOV R11, R9 ;  /* 0x00000009000b7202 */ /* 0x002fe40000000f00 */
[----:B------:R-:W-:Y:S02]  /*10c40*/  SEL R28, R40, R41, P0 ;  /* 0x00000029281c7207 */ /* 0x000fe40000000000 */
[----:B------:R-:W-:Y:S01]  /*10c50*/  SEL R29, R41, R40, P0 ;  /* 0x00000028291d7207 */ /* 0x000fe20000000000 */
[----:B------:R-:W-:Y:S01]  /*10c60*/  IMAD.WIDE R12, R13, 0x2, R10 ;  /* 0x000000020d0c7825 */ /* 0x000fe200078e020a */
[----:B------:R-:W-:Y:S02]  /*10c70*/  SEL R58, R44, R45, P0 ;  /* 0x0000002d2c3a7207 */ /* 0x000fe40000000000 */
[----:B------:R-:W-:-:S02]  /*10c80*/  SEL R69, R45, R44, P0 ;  /* 0x0000002c2d457207 */ /* 0x000fc40000000000 */
[C---:B------:R-:W-:Y:S02]  /*10c90*/  LOP3.LUT R9, R12.reuse, 0x380, RZ, 0xc0, !PT ;  /* 0x000003800c097812 */ /* 0x040fe400078ec0ff */
[C---:B------:R-:W-:Y:S02]  /*10ca0*/  IADD3 R18, P2, R12.reuse, 0x40, RZ ;  /* 0x000000400c127810 */ /* 0x040fe40007f5e0ff */
[C---:B------:R-:W-:Y:S02]  /*10cb0*/  IADD3 R27, P1, R12.reuse, 0x60, RZ ;  /* 0x000000600c1b7810 */ /* 0x040fe40007f3e0ff */
[----:B------:R-:W-:Y:S01]  /*10cc0*/  IADD3 R25, P3, R12, 0x20, RZ ;  /* 0x000000200c197810 */ /* 0x000fe20007f7e0ff */
[--C-:B------:R-:W-:Y:S01]  /*10cd0*/  IMAD.X R21, RZ, RZ, R13.reuse, P2 ;  /* 0x000000ffff157224 */ /* 0x100fe200010e060d */
[----:B------:R-:W-:Y:S01]  /*10ce0*/  SHF.R.U64 R9, R9, 0x3, RZ ;  /* 0x0000000309097819 */ /* 0x000fe200000012ff */
[----:B------:R-:W-:Y:S01]  /*10cf0*/  IMAD.X R15, RZ, RZ, R13, P1 ;  /* 0x000000ffff0f7224 */ /* 0x000fe200008e060d */
[----:B------:R-:W-:-:S02]  /*10d00*/  LOP3.LUT R14, R18, 0x380, RZ, 0xc0, !PT ;  /* 0x00000380120e7812 */ /* 0x000fc400078ec0ff */
[----:B------:R-:W-:Y:S02]  /*10d10*/  LOP3.LUT R20, R27, 0x380, RZ, 0xc0, !PT ;  /* 0x000003801b147812 */ /* 0x000fe400078ec0ff */
[----:B------:R-:W-:Y:S02]  /*10d20*/  LOP3.LUT R24, R25, 0x380, RZ, 0xc0, !PT ;  /* 0x0000038019187812 */ /* 0x000fe400078ec0ff */
[----:B------:R-:W-:Y:S02]  /*10d30*/  LOP3.LUT R12, R9, R12, RZ, 0x3c, !PT ;  /* 0x0000000c090c7212 */ /* 0x000fe400078e3cff */
[----:B------:R-:W-:Y:S02]  /*10d40*/  SHF.R.U64 R9, R14, 0x3, RZ ;  /* 0x000000030e097819 */ /* 0x000fe400000012ff */
[----:B------:R-:W-:Y:S02]  /*10d50*/  SHF.R.U64 R14, R20, 0x3, RZ ;  /* 0x00000003140e7819 */ /* 0x000fe400000012ff */
[----:B------:R-:W-:-:S02]  /*10d60*/  SHF.R.U64 R24, R24, 0x3, RZ ;  /* 0x0000000318187819 */ /* 0x000fc400000012ff */
[----:B------:R-:W-:Y:S02]  /*10d70*/  LOP3.LUT R20, R9, R18, RZ, 0x3c, !PT ;  /* 0x0000001209147212 */ /* 0x000fe400078e3cff */
[----:B------:R-:W-:Y:S02]  /*10d80*/  LOP3.LUT R14, R14, R27, RZ, 0x3c, !PT ;  /* 0x0000001b0e0e7212 */ /* 0x000fe400078e3cff */
[----:B------:R-:W-:Y:S01]  /*10d90*/  LOP3.LUT R24, R24, R25, RZ, 0x3c, !PT ;  /* 0x0000001918187212 */ /* 0x000fe200078e3cff */
[----:B------:R-:W-:Y:S01]  /*10da0*/  IMAD.X R25, RZ, RZ, R13, P3 ;  /* 0x000000ffff197224 */ /* 0x000fe200018e060d */
[----:B------:R-:W-:Y:S02]  /*10db0*/  MOV R70, R14 ;  /* 0x0000000e00467202 */ /* 0x000fe40000000f00 */
[----:B------:R-:W-:Y:S02]  /*10dc0*/  SEL R40, R48, R49, P0 ;  /* 0x0000003130287207 */ /* 0x000fe40000000000 */
[----:B------:R-:W-:-:S02]  /*10dd0*/  SEL R41, R49, R48, P0 ;  /* 0x0000003031297207 */ /* 0x000fc40000000000 */
[----:B------:R-:W-:Y:S02]  /*10de0*/  SEL R32, R52, R53, P0 ;  /* 0x0000003534207207 */ /* 0x000fe40000000000 */
[----:B------:R-:W-:Y:S02]  /*10df0*/  SEL R44, R34, R35, P0 ;  /* 0x00000023222c7207 */ /* 0x000fe40000000000 */
[----:B------:R-:W-:Y:S02]  /*10e00*/  MOV R71, R20 ;  /* 0x0000001400477202 */ /* 0x000fe40000000f00 */
[----:B------:R-:W-:Y:S02]  /*10e10*/  SEL R67, R53, R52, P0 ;  /* 0x0000003435437207 */ /* 0x000fe40000000000 */
[----:B------:R-:W-:Y:S02]  /*10e20*/  MOV R72, R24 ;  /* 0x0000001800487202 */ /* 0x000fe40000000f00 */
        /* <DEDUP_REMOVED lines=13> */
[----:B------:R-:W-:Y:S02]  /*10f00*/  MOV R73, R12 ;  /* 0x0000000c00497202 */ /* 0x000fe40000000f00 */
[----:B--2---:R-:W-:Y:S01]  /*10f10*/  LOP3.LUT R18, R17, 0x2, RZ, 0x3c, !PT ;  /* 0x0000000211127812 */ /* 0x004fe200078e3cff */
[----:B------:R-:W-:Y:S04]  /*10f20*/  SHFL.IDX PT, R14, R64, R17, 0x1c1f ;  /* 0x001c1f11400e7589 */ /* 0x000fe800000e0000 */
[----:B------:R-:W0:Y:S04]  /*10f30*/  SHFL.IDX PT, R15, R79, R18, 0x1c1f ;  /* 0x001c1f124f0f7589 */ /* 0x000e2800000e0000 */
[----:B------:R-:W-:Y:S04]  /*10f40*/  SHFL.IDX PT, R9, R66, R17, 0x1c1f ;  /* 0x001c1f1142097589 */ /* 0x000fe800000e0000 */
[----:B------:R-:W1:Y:S04]  /*10f50*/  SHFL.IDX PT, R20, R81, R18, 0x1c1f ;  /* 0x001c1f1251147589 */ /* 0x000e6800000e0000 */
[----:B------:R-:W-:Y:S04]  /*10f60*/  SHFL.IDX PT, R24, R60, R17, 0x1c1f ;  /* 0x001c1f113c187589 */ /* 0x000fe800000e0000 */
[----:B------:R-:W2:Y:S04]  /*10f70*/  SHFL.IDX PT, R21, R75, R18, 0x1c1f ;  /* 0x001c1f124b157589 */ /* 0x000ea800000e0000 */
[----:B------:R-:W-:Y:S04]  /*10f80*/  SHFL.IDX PT, R25, R62, R17, 0x1c1f ;  /* 0x001c1f113e197589 */ /* 0x000fe800000e0000 */
[----:B------:R-:W-:Y:S01]  /*10f90*/  SHFL.IDX PT, R28, R28, R17, 0x1c1f ;  /* 0x001c1f111c1c7589 */ /* 0x000fe200000e0000 */
[----:B0-----:R-:W-:-:S02]  /*10fa0*/  SEL R12, R14, R15, P0 ;  /* 0x0000000f0e0c7207 */ /* 0x001fc40000000000 */
[----:B------:R-:W-:Y:S01]  /*10fb0*/  SEL R14, R15, R14, P0 ;  /* 0x0000000e0f0e7207 */ /* 0x000fe20000000000 */
[----:B------:R-:W0:Y:S04]  /*10fc0*/  SHFL.IDX PT, R26, R77, R18, 0x1c1f ;  /* 0x001c1f124d1a7589 */ /* 0x000e2800000e0000 */
[----:B------:R-:W-:Y:S01]  /*10fd0*/  SHFL.IDX PT, R29, R29, R18, 0x1c1f ;  /* 0x001c1f121d1d7589 */ /* 0x000fe200000e0000 */
[----:B-1----:R-:W-:Y:S02]  /*10fe0*/  SEL R13, R9, R20, P0 ;  /* 0x00000014090d7207 */ /* 0x002fe40000000000 */
[----:B------:R-:W-:Y:S01]  /*10ff0*/  SEL R15, R20, R9, P0 ;  /* 0x00000009140f7207 */ /* 0x000fe20000000000 */
[----:B------:R-:W-:Y:S01]  /*11000*/  SHFL.IDX PT, R40, R40, R17, 0x1c1f ;  /* 0x001c1f1128287589 */ /* 0x000fe200000e0000 */
[----:B------:R-:W-:-:S02]  /*11010*/  F2FP.BF16.F32.PACK_AB R64, R13, R12 ;  /* 0x0000000c0d40723e */ /* 0x000fc400000010ff */
[----:B------:R-:W-:Y:S01]  /*11020*/  F2FP.BF16.F32.PACK_AB R66, R15, R14 ;  /* 0x0000000e0f42723e */ /* 0x000fe200000010ff */
[----:B------:R-:W-:Y:S01]  /*11030*/  SHFL.IDX PT, R33, R32, R17, 0x1c1f ;  /* 0x001c1f1120217589 */ /* 0x000fe200000e0000 */
[----:B--2---:R-:W-:Y:S02]  /*11040*/  SEL R20, R24, R21, P0 ;  /* 0x0000001518147207 */ /* 0x004fe40000000000 */
[----:B------:R-:W-:Y:S01]  /*11050*/  SEL R24, R21, R24, P0 ;  /* 0x0000001815187207 */ /* 0x000fe20000000000 */
[----:B------:R-:W-:Y:S04]  /*11060*/  SHFL.IDX PT, R45, R44, R17, 0x1c1f ;  /* 0x001c1f112c2d7589 */ /* 0x000fe800000e0000 */
[----:B------:R-:W-:Y:S04]  /*11070*/  SHFL.IDX PT, R41, R41, R18, 0x1c1f ;  /* 0x001c1f1229297589 */ /* 0x000fe800000e0000 */
[----:B------:R-:W-:Y:S01]  /*11080*/  SHFL.IDX PT, R27, R58, R17, 0x1c1f ;  /* 0x001c1f113a1b7589 */ /* 0x000fe200000e0000 */
[----:B0-----:R-:W-:-:S02]  /*11090*/  SEL R21, R25, R26, P0 ;  /* 0x0000001a19157207 */ /* 0x001fc40000000000 */
[----:B------:R-:W-:Y:S01]  /*110a0*/  SEL R25, R26, R25, P0 ;  /* 0x000000191a197207 */ /* 0x000fe20000000000 */
[----:B------:R-:W-:Y:S04]  /*110b0*/  SHFL.IDX PT, R39, R36, R17, 0x1c1f ;  /* 0x001c1f1124277589 */ /* 0x000fe800000e0000 */
[----:B------:R0:W-:Y:S04]  /*110c0*/  SHFL.IDX PT, R32, R69, R18, 0x1c1f ;  /* 0x001c1f1245207589 */ /* 0x0001e800000e0000 */
[----:B------:R-:W1:Y:S04]  /*110d0*/  SHFL.IDX PT, R44, R63, R18, 0x1c1f ;  /* 0x001c1f123f2c7589 */ /* 0x000e6800000e0000 */
[----:B------:R-:W-:Y:S01]  /*110e0*/  SHFL.IDX PT, R37, R52, R17, 0x1c1f ;  /* 0x001c1f1134257589 */ /* 0x000fe200000e0000 */
[----:B0-----:R-:W-:-:S03]  /*110f0*/  IMAD.U32 R69, RZ, RZ, UR9 ;  /* 0x00000009ff457e24 */ /* 0x001fc6000f8e00ff */
[----:B------:R-:W-:Y:S04]  /*11100*/  SHFL.IDX PT, R43, R48, R17, 0x1c1f ;  /* 0x001c1f11302b7589 */ /* 0x000fe800000e0000 */
[----:B------:R-:W-:Y:S04]  /*11110*/  SHFL.IDX PT, R36, R67, R18, 0x1c1f ;  /* 0x001c1f1243247589 */ /* 0x000fe800000e0000 */
[----:B------:R-:W0:Y:S04]  /*11120*/  SHFL.IDX PT, R42, R65, R18, 0x1c1f ;  /* 0x001c1f12412a7589 */ /* 0x000e2800000e0000 */
[----:B------:R-:W-:Y:S04]  /*11130*/  SHFL.IDX PT, R46, R61, R18, 0x1c1f ;  /* 0x001c1f123d2e7589 */ /* 0x000fe800000e0000 */
[----:B------:R-:W2:Y:S01]  /*11140*/  SHFL.IDX PT, R48, R59, R18, 0x1c1f ;  /* 0x001c1f123b307589 */ /* 0x000ea200000e0000 */
[----:B-1----:R-:W-:-:S03]  /*11150*/  SEL R26, R44, R39, P0 ;  /* 0x000000272c1a7207 */ /* 0x002fc60000000000 */
[----:B------:R1:W-:Y:S04]  /*11160*/  SHFL.IDX PT, R49, R38, R17, 0x1c1f ;  /* 0x001c1f1126317589 */ /* 0x0003e800000e0000 */
[----:B------:R-:W-:Y:S04]  /*11170*/  SHFL.IDX PT, R47, R56, R17, 0x1c1f ;  /* 0x001c1f11382f7589 */ /* 0x000fe800000e0000 */
[----:B------:R-:W-:Y:S01]  /*11180*/  SHFL.IDX PT, R50, R57, R18, 0x1c1f ;  /* 0x001c1f1239327589 */ /* 0x000fe200000e0000 */
[----:B-1----:R-:W-:-:S03]  /*11190*/  SEL R38, R39, R44, P0 ;  /* 0x0000002c27267207 */ /* 0x002fc60000000000 */
[----:B------:R1:W3:Y:S01]  /*111a0*/  SHFL.IDX PT, R52, R31, R18, 0x1c1f ;  /* 0x001c1f121f347589 */ /* 0x0002e200000e0000 */
[----:B0-----:R-:W-:-:S03]  /*111b0*/  SEL R39, R37, R42, P0 ;  /* 0x0000002a25277207 */ /* 0x001fc60000000000 */
[----:B------:R0:W-:Y:S01]  /*111c0*/  SHFL.IDX PT, R51, R34, R17, 0x1c1f ;  /* 0x001c1f1122337589 */ /* 0x0001e200000e0000 */
[----:B------:R-:W-:-:S03]  /*111d0*/  F2FP.BF16.F32.PACK_AB R65, R39, R38 ;  /* 0x000000262741723e */ /* 0x000fc600000010ff */
[----:B------:R4:W-:Y:S01]  /*111e0*/  SHFL.IDX PT, R53, R30, R17, 0x1c1f ;  /* 0x001c1f111e357589 */ /* 0x0009e200000e0000 */
[----:B-1----:R-:W-:-:S03]  /*111f0*/  SEL R31, R27, R32, P0 ;  /* 0x000000201b1f7207 */ /* 0x002fc60000000000 */
[----:B------:R-:W-:Y:S01]  /*11200*/  SHFL.IDX PT, R54, R55, R18, 0x1c1f ;  /* 0x001c1f1237367589 */ /* 0x000fe200000e0000 */
[----:B0-----:R-:W-:-:S03]  /*11210*/  SEL R34, R40, R41, P0 ;  /* 0x0000002928227207 */ /* 0x001fc60000000000 */
[----:B------:R0:W1:Y:S01]  /*11220*/  SHFL.IDX PT, R56, R35, R18, 0x1c1f ;  /* 0x001c1f1223387589 */ /* 0x00006200000e0000 */
[----:B------:R-:W-:Y:S02]  /*11230*/  SEL R40, R41, R40, P0 ;  /* 0x0000002829287207 */ /* 0x000fe40000000000 */
[----:B----4-:R-:W-:Y:S02]  /*11240*/  SEL R30, R28, R29, P0 ;  /* 0x0000001d1c1e7207 */ /* 0x010fe40000000000 */
[----:B------:R-:W-:Y:S02]  /*11250*/  SEL R28, R29, R28, P0 ;  /* 0x0000001c1d1c7207 */ /* 0x000fe40000000000 */
[----:B------:R-:W-:Y:S02]  /*11260*/  SEL R29, R32, R27, P0 ;  /* 0x0000001b201d7207 */ /* 0x000fe40000000000 */
[----:B------:R-:W-:Y:S02]  /*11270*/  SEL R41, R36, R33, P0 ;  /* 0x0000002124297207 */ /* 0x000fe40000000000 */
[----:B0-----:R-:W-:-:S02]  /*11280*/  SEL R35, R33, R36, P0 ;  /* 0x0000002421237207 */ /* 0x001fc40000000000 */
[----:B------:R-:W-:Y:S02]  /*11290*/  SEL R27, R42, R37, P0 ;  /* 0x000000252a1b7207 */ /* 0x000fe40000000000 */
[----:B--2---:R-:W-:Y:S02]  /*112a0*/  SEL R32, R45, R48, P0 ;  /* 0x000000302d207207 */ /* 0x004fe40000000000 */
[----:B------:R-:W-:Y:S02]  /*112b0*/  SEL R36, R48, R45, P0 ;  /* 0x0000002d30247207 */ /* 0x000fe40000000000 */
[----:B------:R-:W-:Y:S02]  /*112c0*/  SEL R33, R43, R46, P0 ;  /* 0x0000002e2b217207 */ /* 0x000fe40000000000 */
[----:B------:R-:W-:Y:S02]  /*112d0*/  SEL R37, R46, R43, P0 ;  /* 0x0000002b2e257207 */ /* 0x000fe40000000000 */
[----:B---3--:R-:W-:-:S02]  /*112e0*/  SEL R42, R49, R52, P0 ;  /* 0x00000034312a7207 */ /* 0x008fc40000000000 */
[----:B------:R-:W-:Y:S02]  /*112f0*/  SEL R44, R52, R49, P0 ;  /* 0x00000031342c7207 */ /* 0x000fe40000000000 */
[----:B------:R-:W-:Y:S02]  /*11300*/  SEL R43, R47, R50, P0 ;  /* 0x000000322f2b7207 */ /* 0x000fe40000000000 */
[----:B------:R-:W-:Y:S02]  /*11310*/  SEL R45, R50, R47, P0 ;  /* 0x0000002f322d7207 */ /* 0x000fe40000000000 */
[----:B-1----:R-:W-:Y:S02]  /*11320*/  SEL R46, R53, R56, P0 ;  /* 0x00000038352e7207 */ /* 0x002fe40000000000 */
[----:B------:R-:W-:Y:S02]  /*11330*/  SEL R48, R56, R53, P0 ;  /* 0x0000003538307207 */ /* 0x000fe40000000000 */
[----:B------:R-:W-:-:S02]  /*11340*/  SEL R47, R51, R54, P0 ;  /* 0x00000036332f7207 */ /* 0x000fc40000000000 */
[----:B------:R-:W-:Y:S02]  /*11350*/  SEL R49, R54, R51, P0 ;  /* 0x0000003336317207 */ /* 0x000fe40000000000 */
[----:B------:R-:W-:Y:S01]  /*11360*/  F2FP.BF16.F32.PACK_AB R67, R27, R26 ;  /* 0x0000001a1b43723e */ /* 0x000fe200000010ff */
[----:B------:R-:W0:Y:S01]  /*11370*/  LDC.64 R50, c[0x0][0xc08] ;  /* 0x00030200ff327b82 */ /* 0x000e220000000a00 */
[----:B------:R-:W-:Y:S02]  /*11380*/  F2FP.BF16.F32.PACK_AB R52, R21, R20 ;  /* 0x000000141534723e */ /* 0x000fe400000010ff */
[----:B------:R-:W-:Y:S01]  /*11390*/  F2FP.BF16.F32.PACK_AB R54, R25, R24 ;  /* 0x000000181936723e */ /* 0x000fe200000010ff */
[----:B------:R-:W-:Y:S01]  /*113a0*/  STSM.16.M88.4 [R73], R64 ;  /* 0x0000004049007844 */ /* 0x000fe20000000200 */
[----:B------:R-:W-:Y:S02]  /*113b0*/  F2FP.BF16.F32.PACK_AB R55, R37, R36 ;  /* 0x000000242537723e */ /* 0x000fe400000010ff */
[----:B------:R-:W-:-:S02]  /*113c0*/  F2FP.BF16.F32.PACK_AB R53, R33, R32 ;  /* 0x000000202135723e */ /* 0x000fc400000010ff */
[----:B------:R-:W-:Y:S02]  /*113d0*/  F2FP.BF16.F32.PACK_AB R56, R31, R30 ;  /* 0x0000001e1f38723e */ /* 0x000fe400000010ff */
[----:B------:R-:W-:Y:S01]  /*113e0*/  F2FP.BF16.F32.PACK_AB R58, R29, R28 ;  /* 0x0000001c1d3a723e */ /* 0x000fe200000010ff */
[----:B------:R1:W-:Y:S01]  /*113f0*/  STSM.16.M88.4 [R72], R52 ;  /* 0x0000003448007844 */ /* 0x0003e20000000200 */
[----:B------:R-:W-:Y:S02]  /*11400*/  F2FP.BF16.F32.PACK_AB R59, R45, R44 ;  /* 0x0000002c2d3b723e */ /* 0x000fe400000010ff */
[----:B------:R-:W-:Y:S02]  /*11410*/  F2FP.BF16.F32.PACK_AB R57, R43, R42 ;  /* 0x0000002a2b39723e */ /* 0x000fe400000010ff */
[----:B------:R-:W-:Y:S02]  /*11420*/  F2FP.BF16.F32.PACK_AB R61, R47, R46 ;  /* 0x0000002e2f3d723e */ /* 0x000fe400000010ff */
[----:B------:R-:W-:Y:S01]  /*11430*/  F2FP.BF16.F32.PACK_AB R62, R41, R40 ;  /* 0x00000028293e723e */ /* 0x000fe200000010ff */
[----:B------:R2:W-:Y:S01]  /*11440*/  STSM.16.M88.4 [R71], R56 ;  /* 0x0000003847007844 */ /* 0x0005e20000000200 */
[----:B------:R-:W-:-:S02]  /*11450*/  F2FP.BF16.F32.PACK_AB R63, R49, R48 ;  /* 0x00000030313f723e */ /* 0x000fc400000010ff */
[----:B------:R-:W-:Y:S02]  /*11460*/  F2FP.BF16.F32.PACK_AB R60, R35, R34 ;  /* 0x00000022233c723e */ /* 0x000fe400000010ff */
[----:B------:R-:W-:-:S03]  /*11470*/  ISETP.NE.U32.AND P0, PT, RZ, UR10, PT ;  /* 0x0000000aff007c0c */ /* 0x000fc6000bf05070 */
[----:B------:R3:W-:Y:S01]  /*11480*/  STSM.16.M88.4 [R70], R60 ;  /* 0x0000003c46007844 */ /* 0x0007e20000000200 */
[----:B------:R-:W-:Y:S01]  /*11490*/  ISETP.NE.AND.EX P0, PT, RZ, UR11, PT, P0 ;  /* 0x0000000bff007c0c */ /* 0x000fe2000bf05300 */
[----:B-1----:R-:W1:Y:S08]  /*114a0*/  LDC R54, c[0x0][0xbe8] ;  /* 0x0002fa00ff367b82 */ /* 0x002e700000000800 */
[----:B------:R-:W-:Y:S06]  /*114b0*/  BAR.SYNC.DEFER_BLOCKING 0x1, 0x180 ;  /* 0x0046000000007b1d */ /* 0x000fec0000010000 */
[----:B------:R-:W4:Y:S01]  /*114c0*/  @P0 LDG.E R17, desc[UR54][R68.64] ;  /* 0x0000003644110981 */ /* 0x000f22000c1e1900 */
[----:B0-----:R-:W-:-:S02]  /*114d0*/  ISETP.NE.U32.AND P1, PT, R50, RZ, PT ;  /* 0x000000ff3200720c */ /* 0x001fc40003f25070 */
[----:B------:R-:W-:-:S11]  /*114e0*/  R2UR UR4, R51 ;  /* 0x00000000330472ca */ /* 0x000fd600000e0000 */
[----:B------:R-:W-:Y:S01]  /*114f0*/  VOTEU.ANY UP0, P1 ;  /* 0x00000000003f7886 */ /* 0x000fe20000800100 */
[----:B-1----:R-:W-:Y:S01]  /*11500*/  ISETP.NE.AND P1, PT, R54, 0x1, PT ;  /* 0x000000013600780c */ /* 0x002fe20003f25270 */
[----:B------:R-:W-:Y:S02]  /*11510*/  UISETP.NE.AND.EX UP0, UPT, UR4, URZ, UPT, UP0 ;  /* 0x0000003f0400728c */ /* 0x000fe4000bf05300 */
[----:B------:R-:W-:Y:S01]  /*11520*/  UISETP.GT.AND UP1, UPT, UR42, 0x1, UPT ;  /* 0x000000012a00788c */ /* 0x000fe2000bf24270 */
[----:B------:R-:W-:Y:S01]  /*11530*/  UMOV UR18, 0x9b8 ;  /* 0x000009b800127882 */ /* 0x000fe20000000000 */
[----:B------:R-:W-:Y:S02]  /*11540*/  ULDC UR4, c[0x0][0xa88] ;  /* 0x0002a20000047ab9 */ /* 0x000fe40000000800 */
[----:B------:R-:W-:Y:S01]  /*11550*/  USEL UR18, UR18, 0x978, UP1 ;  /* 0x0000097812127887 */ /* 0x000fe20008800000 */
[----:B------:R-:W-:Y:S01]  /*11560*/  PLOP3.LUT P4, PT, PT, PT, UP0, 0x80, 0x0 ;  /* 0x000000000000781c */ /* 0x000fe20003f8f008 */
[----:B------:R-:W-:-:S03]  /*11570*/  IMAD.U32 R9, RZ, RZ, UR4 ;  /* 0x00000004ff097e24 */ /* 0x000fc6000f8e00ff */
[----:B------:R-:W-:Y:S01]  /*11580*/  @UP0 ULDC.64 UR8, c[0x0][0xc08] ;  /* 0x0003020000080ab9 */ /* 0x000fe20000000a00 */
[----:B------:R-:W0:Y:S01]  /*11590*/  @P1 LDC R18, c[0x0][0xbec] ;  /* 0x0002fb00ff121b82 */ /* 0x000e220000000800 */
[----:B------:R-:W-:-:S07]  /*115a0*/  @UP0 UIMAD.WIDE UR8, UR38, 0x4, UR8 ;  /* 0x00000004260808a5 */ /* 0x000fce000f8e0208 */
[----:B------:R-:W1:Y:S01]  /*115b0*/  @P1 LDC R53, c[0x0][0xbf0] ;  /* 0x0002fc00ff351b82 */ /* 0x000e620000000800 */
[----:B------:R-:W-:Y:S01]  /*115c0*/  UISETP.NE.U32.AND UP0, UPT, UR10, URZ, UPT ;  /* 0x0000003f0a00728c */ /* 0x000fe2000bf05070 */
[----:B------:R-:W-:Y:S01]  /*115d0*/  IMAD.U32 R50, RZ, RZ, UR8 ;  /* 0x00000008ff327e24 */ /* 0x000fe2000f8e00ff */
[----:B------:R-:W-:Y:S01]  /*115e0*/  ULDC.64 UR12, c[0x0][UR18+0x218] ;  /* 0x00008600120c7abb */ /* 0x000fe20008000a00 */
[----:B------:R-:W-:Y:S01]  /*115f0*/  IMAD.U32 R51, RZ, RZ, UR9 ;  /* 0x00000009ff337e24 */ /* 0x000fe2000f8e00ff */
[----:B------:R-:W-:Y:S02]  /*11600*/  UISETP.NE.AND.EX UP0, UPT, UR11, URZ, UPT, UP0 ;  /* 0x0000003f0b00728c */ /* 0x000fe4000bf05300 */
[----:B------:R-:W-:Y:S01]  /*11610*/  USEL UR16, UR41, URZ, UP1 ;  /* 0x0000003f29107287 */ /* 0x000fe20008800000 */
[----:B--2---:R-:W-:Y:S01]  /*11620*/  VIADD R57, R22, UR39 ;  /* 0x0000002716397c36 */ /* 0x004fe20008000000 */
[----:B------:R-:W-:Y:S01]  /*11630*/  UMOV UR4, URZ ;  /* 0x0000003f00047c82 */ /* 0x000fe20008000000 */
[----:B------:R-:W-:Y:S01]  /*11640*/  UIMAD.WIDE.U32 UR8, UR12, UR37, URZ ;  /* 0x000000250c0872a5 */ /* 0x000fe2000f8e003f */
[----:B------:R2:W5:Y:S01]  /*11650*/  @P4 LDG.E R9, desc[UR54][R50.64] ;  /* 0x0000003632094981 */ /* 0x000562000c1e1900 */
[----:B------:R-:W-:Y:S01]  /*11660*/  ULDC.64 UR14, c[0x0][UR18+0x228] ;  /* 0x00008a00120e7abb */ /* 0x000fe20008000a00 */
[----:B------:R-:W-:-:S02]  /*11670*/  UIMAD UR12, UR13, UR37, URZ ;  /* 0x000000250d0c72a4 */ /* 0x000fc4000f8e023f */
[----:B------:R-:W-:Y:S01]  /*11680*/  USHF.R.S32.HI UR17, URZ, 0x1f, UR38 ;  /* 0x0000001f3f117899 */ /* 0x000fe20008011426 */
[----:B0-----:R-:W-:Y:S01]  /*11690*/  @P1 IMAD.HI.U32 R18, R57, R18, RZ ;  /* 0x0000001239121227 */ /* 0x001fe200078e00ff */
[----:B------:R-:W-:Y:S02]  /*116a0*/  USEL UR7, UR38, URZ, !UP0 ;  /* 0x0000003f26077287 */ /* 0x000fe4000c000000 */
[----:B------:R-:W-:Y:S01]  /*116b0*/  UIMAD.WIDE.U32 UR20, UR14, UR16, URZ ;  /* 0x000000100e1472a5 */ /* 0x000fe2000f8e003f */
[----:B------:R-:W-:Y:S01]  /*116c0*/  ULDC.64 UR10, c[0x0][UR18+0x220] ;  /* 0x00008800120a7abb */ /* 0x000fe20008000a00 */
[----:B------:R-:W-:Y:S02]  /*116d0*/  UIMAD UR14, UR15, UR16, URZ ;  /* 0x000000100f0e72a4 */ /* 0x000fe4000f8e023f */
[----:B------:R-:W-:Y:S02]  /*116e0*/  UIADD3 UR15, UR9, UR12, URZ ;  /* 0x0000000c090f7290 */ /* 0x000fe4000fffe03f */
[----:B--2---:R-:W-:Y:S01]  /*116f0*/  IMAD.U32 R50, RZ, RZ, UR20 ;  /* 0x00000014ff327e24 */ /* 0x004fe2000f8e00ff */
[----:B------:R-:W-:Y:S01]  /*11700*/  USEL UR17, UR17, URZ, !UP0 ;  /* 0x0000003f11117287 */ /* 0x000fe2000c000000 */
[----:B------:R-:W-:Y:S01]  /*11710*/  IMAD.U32 R51, RZ, RZ, UR21 ;  /* 0x00000015ff337e24 */ /* 0x000fe2000f8e00ff */
[----:B------:R-:W-:-:S02]  /*11720*/  UIMAD UR9, UR11, UR7, URZ ;  /* 0x000000070b0972a4 */ /* 0x000fc4000f8e023f */
[----:B------:R-:W-:Y:S02]  /*11730*/  UIMAD.WIDE.U32 UR12, UR10, UR7, URZ ;  /* 0x000000070a0c72a5 */ /* 0x000fe4000f8e003f */
[----:B------:R-:W-:Y:S02]  /*11740*/  UIMAD UR9, UR10, UR17, UR9 ;  /* 0x000000110a0972a4 */ /* 0x000fe4000f8e0209 */
[----:B------:R-:W-:Y:S02]  /*11750*/  UIADD3 UR14, UR21, UR14, URZ ;  /* 0x0000000e150e7290 */ /* 0x000fe4000fffe03f */
[----:B------:R-:W-:-:S04]  /*11760*/  UIADD3 UR9, UR13, UR9, URZ ;  /* 0x000000090d097290 */ /* 0x000fc8000fffe03f */
[----:B------:R-:W-:Y:S01]  /*11770*/  IMAD.U32 R51, RZ, RZ, UR14 ;  /* 0x0000000eff337e24 */ /* 0x000fe2000f8e00ff */
[----:B----4-:R-:W-:Y:S01]  /*11780*/  @P0 R2UR UR4, R17 ;  /* 0x00000000110402ca */ /* 0x010fe200000e0000 */
[----:B------:R-:W-:Y:S01]  /*11790*/  IMAD.MOV.U32 R17, RZ, RZ, R57 ;  /* 0x000000ffff117224 */ /* 0x000fe200078e0039 */
[----:B-1----:R-:W-:-:S04]  /*117a0*/  @P1 SHF.R.U32.HI R17, RZ, R53, R18 ;  /* 0x00000035ff111219 */ /* 0x002fc80000011612 */
[--C-:B------:R-:W-:Y:S01]  /*117b0*/  SHF.R.S32.HI R18, RZ, 0x1f, R17.reuse ;  /* 0x0000001fff127819 */ /* 0x100fe20000011411 */
[----:B------:R-:W-:-:S04]  /*117c0*/  IMAD.MOV R53, RZ, RZ, -R17 ;  /* 0x000000ffff357224 */ /* 0x000fc800078e0a11 */
[----:B------:R-:W-:Y:S02]  /*117d0*/  IMAD R53, R54, R53, R57 ;  /* 0x0000003536357224 */ /* 0x000fe400078e0239 */
[----:B------:R-:W-:Y:S02]  /*117e0*/  UIADD3 UR8, UP0, UP2, UR12, UR8, UR4 ;  /* 0x000000080c087290 */ /* 0x000fe4000fa1e004 */
[----:B------:R-:W-:Y:S01]  /*117f0*/  USHF.R.S32.HI UR11, URZ, 0x1f, UR4 ;  /* 0x0000001f3f0b7899 */ /* 0x000fe20008011404 */
[----:B------:R-:W-:Y:S01]  /*11800*/  ULDC.64 UR12, c[0x0][0xba8] ;  /* 0x0002ea00000c7ab9 */ /* 0x000fe20000000a00 */
[----:B------:R-:W-:Y:S02]  /*11810*/  @!UP1 ULDC UR12, c[0x0][0xb50] ;  /* 0x0002d400000c9ab9 */ /* 0x000fe40000000800 */
[----:B------:R-:W-:Y:S01]  /*11820*/  UIADD3.X UR10, UR9, UR15, UR11, UP0, UP2 ;  /* 0x0000000f090a7290 */ /* 0x000fe200087e440b */
[----:B------:R-:W-:Y:S01]  /*11830*/  IADD3 R50, P2, P3, R17, UR8, R50 ;  /* 0x0000000811327c10 */ /* 0x000fe2000fb5e032 */
[----:B------:R-:W-:Y:S01]  /*11840*/  @!UP1 ULDC UR13, c[0x0][0xb54] ;  /* 0x0002d500000d9ab9 */ /* 0x000fe20000000800 */
[----:B------:R-:W-:Y:S01]  /*11850*/  ULDC.64 UR8, c[0x0][UR18+0x210] ;  /* 0x0000840012087abb */ /* 0x000fe20008000a00 */
[----:B------:R-:W-:Y:S01]  /*11860*/  SHF.R.S32.HI R17, RZ, 0x1f, R53 ;  /* 0x0000001fff117819 */ /* 0x000fe20000011435 */
[----:B------:R-:W-:Y:S01]  /*11870*/  IMAD R52, R53, UR9, RZ ;  /* 0x0000000935347c24 */ /* 0x000fe2000f8e02ff */
[----:B------:R-:W-:-:S03]  /*11880*/  IADD3.X R51, R18, UR10, R51, P2, P3 ;  /* 0x0000000a12337c10 */ /* 0x000fc600097e6433 */
[----:B------:R-:W-:Y:S02]  /*11890*/  IMAD R17, R17, UR8, R52 ;  /* 0x0000000811117c24 */ /* 0x000fe4000f8e0234 */
[----:B------:R-:W-:-:S04]  /*118a0*/  IMAD.WIDE.U32 R50, R53, UR8, R50 ;  /* 0x0000000835327c25 */ /* 0x000fc8000f8e0032 */
[----:B------:R-:W-:Y:S01]  /*118b0*/  IMAD.IADD R17, R51, 0x1, R17 ;  /* 0x0000000133117824 */ /* 0x000fe200078e0211 */
[----:B------:R-:W-:-:S04]  /*118c0*/  LEA R18, P2, R50, UR12, 0x2 ;  /* 0x0000000c32127c11 */ /* 0x000fc8000f8410ff */
[----:B------:R-:W-:Y:S01]  /*118d0*/  LEA.HI.X R17, R50, UR13, R17, 0x2, P2 ;  /* 0x0000000d32117c11 */ /* 0x000fe200090f1411 */
[----:B---3--:R-:W-:Y:S08]  /*118e0*/  @P4 BRA `(.L_x_1151) ;  /* 0x0000000000104947 */ /* 0x008ff00003800000 */
[----:B------:R-:W-:Y:S05]  /*118f0*/  @!P0 BRA `(.L_x_1151) ;  /* 0x00000000000c8947 */ /* 0x000fea0003800000 */
[----:B------:R-:W2:Y:S04]  /*11900*/  LDG.E R50, desc[UR54][R68.64] ;  /* 0x0000003644327981 */ /* 0x000ea8000c1e1900 */
[----:B-----5:R-:W2:Y:S02]  /*11910*/  LDG.E R9, desc[UR54][R68.64+0x4] ;  /* 0x0000043644097981 */ /* 0x020ea4000c1e1900 */
[----:B--2---:R-:W-:-:S07]  /*11920*/  IMAD.IADD R9, R9, 0x1, -R50 ;  /* 0x0000000109097824 */ /* 0x004fce00078e0a32 */
.L_x_1151:
[----:B------:R-:W2:Y:S01]  /*11930*/  LDL R55, [R1] ;  /* 0x0000000001377983 */ /* 0x000ea20000100800 */
[----:B-----5:R-:W-:Y:S01]  /*11940*/  IMAD R56, R9, R54, RZ ;  /* 0x0000003609387224 */ /* 0x020fe200078e02ff */
[----:B------:R-:W-:Y:S02]  /*11950*/  LOP3.LUT P0, RZ, R23, 0x3, RZ, 0xc0, !PT ;  /* 0x0000000317ff7812 */ /* 0x000fe4000780c0ff */
[----:B------:R-:W-:Y:S01]  /*11960*/  SHFL.IDX PT, R50, R18, RZ, 0x1c1f ;  /* 0x001c1fff12327589 */ /* 0x000fe200000e0000 */
[----:B------:R-:W-:-:S03]  /*11970*/  PLOP3.LUT P3, PT, PT, PT, UP1, 0x80, 0x0 ;  /* 0x000000000000781c */ /* 0x000fc60003f6f018 */
[----:B------:R-:W0:Y:S04]  /*11980*/  SHFL.IDX PT, R51, R17, RZ, 0x1c1f ;  /* 0x001c1fff11337589 */ /* 0x000e2800000e0000 */
[----:B------:R-:W-:Y:S04]  /*11990*/  SHFL.IDX PT, R52, R18, 0x1, 0x1c1f ;  /* 0x003c1f0012347f89 */ /* 0x000fe800000e0000 */
[----:B------:R-:W1:Y:S01]  /*119a0*/  SHFL.IDX PT, R53, R17, 0x1, 0x1c1f ;  /* 0x003c1f0011357f89 */ /* 0x000e6200000e0000 */
[----:B--2---:R-:W-:-:S04]  /*119b0*/  VIADD R55, R55, UR39 ;  /* 0x0000002737377c36 */ /* 0x004fc80008000000 */
[C---:B------:R-:W-:Y:S01]  /*119c0*/  VIADD R9, R55.reuse, 0x8 ;  /* 0x0000000837097836 */ /* 0x040fe20000000000 */
[----:B------:R-:W-:-:S04]  /*119d0*/  ISETP.GE.OR P2, PT, R55, R56, P0 ;  /* 0x000000383700720c */ /* 0x000fc80000746670 */
[----:B------:R-:W-:-:S09]  /*119e0*/  ISETP.GE.OR P0, PT, R9, R56, P0 ;  /* 0x000000380900720c */ /* 0x000fd20000706670 */
[----:B0-----:R0:W-:Y:S01]  /*119f0*/  @!P2 ST.E desc[UR54][R50.64], R6 ;  /* 0x000000063200a985 */ /* 0x0011e2000c101936 */
[----:B------:R-:W-:-:S03]  /*11a00*/  ISETP.GE.AND P2, PT, R55, R56, PT ;  /* 0x000000383700720c */ /* 0x000fc60003f46270 */
[----:B-1----:R0:W-:Y:S01]  /*11a10*/  @!P0 ST.E desc[UR54][R52.64], R7 ;  /* 0x0000000734008985 */ /* 0x0021e2000c101936 */
[----:B------:R-:W-:Y:S01]  /*11a20*/  ISETP.GE.AND P0, PT, R9, R56, PT ;  /* 0x000000380900720c */ /* 0x000fe20003f06270 */
[----:B------:R-:W-:-:S12]  /*11a30*/  @P3 BRA `(.L_x_1152) ;  /* 0x0000000400ac3947 */ /* 0x000fd80003800000 */
[----:B0-----:R-:W-:Y:S01]  /*11a40*/  IMAD R7, R5, 0x40, R0 ;  /* 0x0000004005077824 */ /* 0x001fe200078e0200 */
[----:B------:R-:W-:-:S03]  /*11a50*/  ULDC.64 UR12, c[0x0][0xaa0] ;  /* 0x0002a800000c7ab9 */ /* 0x000fc60000000a00 */
        /* <DEDUP_REMOVED lines=15> */
[----:B------:R-:W2:Y:S04]  /*11b50*/  LD.E.128 R12, desc[UR54][R12.64] ;  /* 0x000000360c0c7980 */ /* 0x000ea8000c101d00 */
[----:B------:R-:W3:Y:S04]  /*11b60*/  LD.E.128 R24, desc[UR54][R24.64] ;  /* 0x0000003618187980 */ /* 0x000ee8000c101d00 */
[----:B------:R-:W4:Y:S01]  /*11b70*/  LD.E.128 R32, desc[UR54][R32.64] ;  /* 0x0000003620207980 */ /* 0x000f22000c101d00 */
[----:B------:R-:W-:-:S04]  /*11b80*/  IADD3 R7, P0, R10, 0x4800, RZ ;  /* 0x000048000a077810 */ /* 0x000fc80007f1e0ff */
[----:B------:R-:W-:Y:S01]  /*11b90*/  LOP3.LUT R6, R7, 0x380, RZ, 0xc0, !PT ;  /* 0x0000038007067812 */ /* 0x000fe200078ec0ff */
[----:B------:R-:W-:Y:S01]  /*11ba0*/  IMAD.X R29, RZ, RZ, R11, P0 ;  /* 0x000000ffff1d7224 */ /* 0x000fe200000e060b */
[----:B------:R-:W-:Y:S01]  /*11bb0*/  UIMAD UR10, UR11, UR12, URZ ;  /* 0x0000000c0b0a72a4 */ /* 0x000fe2000f8e023f */
[----:B------:R-:W0:Y:S01]  /*11bc0*/  @P1 LDC R11, c[0x0][0xbf0] ;  /* 0x0002fc00ff0b1b82 */ /* 0x000e220000000800 */
[----:B------:R-:W-:-:S04]  /*11bd0*/  SHF.R.U64 R6, R6, 0x3, RZ ;  /* 0x0000000306067819 */ /* 0x000fc800000012ff */
[----:B------:R-:W-:-:S03]  /*11be0*/  LOP3.LUT R28, R6, R7, RZ, 0x3c, !PT ;  /* 0x00000007061c7212 */ /* 0x000fc600078e3cff */
[----:B------:R-:W1:Y:S01]  /*11bf0*/  @P1 LDC R7, c[0x0][0xbec] ;  /* 0x0002fb00ff071b82 */ /* 0x000e620000000800 */
[----:B------:R-:W-:Y:S02]  /*11c00*/  UIMAD UR10, UR4, UR13, UR10 ;  /* 0x0000000d040a72a4 */ /* 0x000fe4000f8e020a */
[----:B------:R-:W-:Y:S01]  /*11c10*/  UIMAD.WIDE.U32 UR8, UR4, UR12, URZ ;  /* 0x0000000c040872a5 */ /* 0x000fe2000f8e003f */
[----:B------:R-:W-:Y:S01]  /*11c20*/  IMAD R8, R8, 0x30, R5 ;  /* 0x0000003008087824 */ /* 0x000fe200078e0205 */
[----:B------:R-:W5:Y:S01]  /*11c30*/  LD.E.128 R28, desc[UR54][R28.64] ;  /* 0x000000361c1c7980 */ /* 0x000f62000c101d00 */
[----:B------:R-:W-:Y:S01]  /*11c40*/  USHF.R.S32.HI UR4, URZ, 0x1f, UR7 ;  /* 0x0000001f3f047899 */ /* 0x000fe20008011407 */
[----:B------:R-:W-:Y:S01]  /*11c50*/  VIADD R21, R5, UR39 ;  /* 0x0000002705157c36 */ /* 0x000fe20008000000 */
[----:B------:R-:W-:Y:S01]  /*11c60*/  UIADD3 UR9, UR9, UR10, URZ ;  /* 0x0000000a09097290 */ /* 0x000fe2000fffe03f */
[----:B------:R-:W-:Y:S01]  /*11c70*/  VIADD R10, R8, UR39 ;  /* 0x00000027080a7c36 */ /* 0x000fe20008000000 */
[----:B------:R-:W-:Y:S01]  /*11c80*/  @!PT LDS RZ, [RZ] ;  /* 0x00000000fffff984 */ /* 0x000fe20000000800 */
[----:B------:R-:W-:Y:S01]  /*11c90*/  @!PT LDS RZ, [RZ] ;  /* 0x00000000fffff984 */ /* 0x000fe20000000800 */
[----:B------:R-:W-:Y:S01]  /*11ca0*/  @!PT LDS RZ, [RZ] ;  /* 0x00000000fffff984 */ /* 0x000fe20000000800 */
[----:B------:R-:W-:Y:S01]  /*11cb0*/  @!PT LDS RZ, [RZ] ;  /* 0x00000000fffff984 */ /* 0x000fe20000000800 */
[----:B------:R0:W-:Y:S06]  /*11cc0*/  MEMBAR.ALL.CTA ;  /* 0x0000000000007992 */ /* 0x0001ec0000008000 */
[----:B0-----:R-:W0:Y:S01]  /*11cd0*/  FENCE.VIEW.ASYNC.S ;  /* 0x00000000000073c6 */ /* 0x001e220000000000 */
[----:B------:R-:W-:Y:S01]  /*11ce0*/  ULDC.64 UR10, c[0x0][0xae8] ;  /* 0x0002ba00000a7ab9 */ /* 0x000fe20000000a00 */
[----:B------:R-:W-:Y:S01]  /*11cf0*/  VIADD R5, R21, 0x30 ;  /* 0x0000003015057836 */ /* 0x000fe20000000000 */
[----:B------:R-:W-:Y:S01]  /*11d00*/  UIMAD.WIDE.U32 UR8, UR37, UR10, UR8 ;  /* 0x0000000a250872a5 */ /* 0x000fe2000f8e0008 */
[----:B------:R-:W-:-:S03]  /*11d10*/  IMAD.MOV.U32 R9, RZ, RZ, R10 ;  /* 0x000000ffff097224 */ /* 0x000fc600078e000a */
[----:B------:R-:W-:-:S03]  /*11d20*/  UIMAD UR9, UR37, UR11, UR9 ;  /* 0x0000000b250972a4 */ /* 0x000fc6000f8e0209 */
[----:B------:R-:W-:Y:S02]  /*11d30*/  ULDC.64 UR10, c[0x0][0xaf0] ;  /* 0x0002bc00000a7ab9 */ /* 0x000fe40000000a00 */
[----:B------:R-:W-:Y:S01]  /*11d40*/  UIMAD UR4, UR4, UR10, URZ ;  /* 0x0000000a040472a4 */ /* 0x000fe2000f8e023f */
[----:B-1----:R-:W-:Y:S01]  /*11d50*/  @P1 IMAD.HI.U32 R6, R10, R7, RZ ;  /* 0x000000070a061227 */ /* 0x002fe200078e00ff */
[----:B------:R-:W-:Y:S02]  /*11d60*/  UIMAD.WIDE.U32 UR8, UR7, UR10, UR8 ;  /* 0x0000000a070872a5 */ /* 0x000fe4000f8e0008 */
[----:B------:R-:W-:Y:S02]  /*11d70*/  UIMAD UR4, UR7, UR11, UR4 ;  /* 0x0000000b070472a4 */ /* 0x000fe4000f8e0204 */
[----:B------:R-:W-:Y:S01]  /*11d80*/  @P1 SHF.R.U32.HI R9, RZ, R11, R6 ;  /* 0x0000000bff091219 */ /* 0x000fe20000011606 */
[----:B------:R-:W-:Y:S01]  /*11d90*/  ULDC.64 UR10, c[0x0][0xae0] ;  /* 0x0002b800000a7ab9 */ /* 0x000fe20000000a00 */
[----:B------:R-:W-:-:S02]  /*11da0*/  UIADD3 UR4, UR9, UR4, URZ ;  /* 0x0000000409047290 */ /* 0x000fc4000fffe03f */
[----:B------:R-:W-:Y:S01]  /*11db0*/  IMAD.U32 R7, RZ, RZ, UR9 ;  /* 0x00000009ff077e24 */ /* 0x000fe2000f8e00ff */
[--C-:B------:R-:W-:Y:S01]  /*11dc0*/  SHF.R.S32.HI R8, RZ, 0x1f, R9.reuse ;  /* 0x0000001fff087819 */ /* 0x100fe20000011409 */
[----:B------:R-:W-:Y:S02]  /*11dd0*/  IMAD.MOV R11, RZ, RZ, -R9 ;  /* 0x000000ffff0b7224 */ /* 0x000fe400078e0a09 */
[----:B------:R-:W-:Y:S01]  /*11de0*/  IMAD.U32 R6, RZ, RZ, UR8 ;  /* 0x00000008ff067e24 */ /* 0x000fe2000f8e00ff */
[----:B------:R-:W-:Y:S01]  /*11df0*/  ULDC.64 UR8, c[0x0][0xad8] ;  /* 0x0002b60000087ab9 */ /* 0x000fe20000000a00 */
[----:B------:R-:W-:Y:S02]  /*11e00*/  IMAD R8, R8, UR10, RZ ;  /* 0x0000000a08087c24 */ /* 0x000fe4000f8e02ff */
[----:B------:R-:W-:Y:S02]  /*11e10*/  IMAD R11, R54, R11, R10 ;  /* 0x0000000b360b7224 */ /* 0x000fe400078e020a */
[----:B------:R-:W-:Y:S01]  /*11e20*/  IMAD.U32 R7, RZ, RZ, UR4 ;  /* 0x00000004ff077e24 */ /* 0x000fe2000f8e00ff */
[----:B------:R-:W-:Y:S01]  /*11e30*/  ULDC UR4, c[0x0][0xac8] ;  /* 0x0002b20000047ab9 */ /* 0x000fe20000000800 */
[C---:B------:R-:W-:Y:S01]  /*11e40*/  IMAD R17, R9.reuse, UR11, R8 ;  /* 0x0000000b09117c24 */ /* 0x040fe2000f8e0208 */
[----:B------:R-:W-:Y:S01]  /*11e50*/  SHF.R.S32.HI R8, RZ, 0x1f, R11 ;  /* 0x0000001fff087819 */ /* 0x000fe2000001140b */
[----:B------:R-:W-:-:S04]  /*11e60*/  IMAD.WIDE.U32 R6, R9, UR10, R6 ;  /* 0x0000000a09067c25 */ /* 0x000fc8000f8e0006 */
[----:B------:R-:W-:Y:S02]  /*11e70*/  IMAD.IADD R7, R7, 0x1, R17 ;  /* 0x0000000107077824 */ /* 0x000fe400078e0211 */
[----:B------:R-:W-:Y:S02]  /*11e80*/  IMAD R8, R8, UR8, RZ ;  /* 0x0000000808087c24 */ /* 0x000fe4000f8e02ff */
[----:B------:R-:W-:-:S04]  /*11e90*/  IMAD.WIDE.U32 R6, R11, UR8, R6 ;  /* 0x000000080b067c25 */ /* 0x000fc8000f8e0006 */
[----:B------:R-:W-:Y:S01]  /*11ea0*/  IMAD R9, R11, UR9, R8 ;  /* 0x000000090b097c24 */ /* 0x000fe2000f8e0208 */
[----:B------:R-:W-:Y:S02]  /*11eb0*/  ULDC.64 UR8, c[0x0][0xa80] ;  /* 0x0002a00000087ab9 */ /* 0x000fe40000000a00 */
[----:B------:R-:W-:Y:S01]  /*11ec0*/  LEA R11, P0, R6, UR8, 0x1 ;  /* 0x00000008060b7c11 */ /* 0x000fe2000f8008ff */
[----:B------:R-:W-:-:S04]  /*11ed0*/  IMAD.IADD R7, R7, 0x1, R9 ;  /* 0x0000000107077824 */ /* 0x000fc800078e0209 */
[----:B0-----:R-:W0:Y:S01]  /*11ee0*/  SHFL.IDX PT, R37, R11, 0x1, 0x181f ;  /* 0x00381f000b257f89 */ /* 0x001e2200000e0000 */
[----:B------:R-:W-:Y:S01]  /*11ef0*/  LEA.HI.X R17, R6, UR9, R7, 0x1, P0 ;  /* 0x0000000906117c11 */ /* 0x000fe200080f0c07 */
[C---:B------:R-:W-:Y:S01]  /*11f00*/  VIADD R6, R21.reuse, 0x60 ;  /* 0x0000006015067836 */ /* 0x040fe20000000000 */
[----:B------:R-:W-:Y:S01]  /*11f10*/  ISETP.GE.AND P0, PT, R0, UR4, PT ;  /* 0x0000000400007c0c */ /* 0x000fe2000bf06270 */
[----:B------:R-:W1:Y:S03]  /*11f20*/  SHFL.IDX PT, R7, R11, RZ, 0x181f ;  /* 0x00181fff0b077589 */ /* 0x000e6600000e0000 */
[-C--:B------:R-:W-:Y:S01]  /*11f30*/  ISETP.GE.OR P1, PT, R21, R56.reuse, P0 ;  /* 0x000000381500720c */ /* 0x080fe20000726670 */
[----:B------:R-:W1:Y:S01]  /*11f40*/  SHFL.IDX PT, R39, R11, 0x2, 0x181f ;  /* 0x00581f000b277f89 */ /* 0x000e6200000e0000 */
[-C--:B------:R-:W-:Y:S01]  /*11f50*/  ISETP.GE.OR P2, PT, R5, R56.reuse, P0 ;  /* 0x000000380500720c */ /* 0x080fe20000746670 */
[----:B------:R-:W-:Y:S01]  /*11f60*/  VIADD R5, R4, 0x13220 ;  /* 0x0001322004057836 */ /* 0x000fe20000000000 */
[----:B------:R-:W-:Y:S01]  /*11f70*/  ISETP.GE.OR P3, PT, R6, R56, P0 ;  /* 0x000000380600720c */ /* 0x000fe20000766670 */
[----:B------:R-:W1:Y:S04]  /*11f80*/  SHFL.IDX PT, R9, R17, RZ, 0x181f ;  /* 0x00181fff11097589 */ /* 0x000e6800000e0000 */
[----:B------:R-:W1:Y:S04]  /*11f90*/  SHFL.IDX PT, R10, R17, 0x1, 0x181f ;  /* 0x00381f00110a7f89 */ /* 0x000e6800000e0000 */
[----:B------:R-:W1:Y:S02]  /*11fa0*/  SHFL.IDX PT, R18, R17, 0x2, 0x181f ;  /* 0x00581f0011127f89 */ /* 0x000e6400000e0000 */
[----:B0-----:R-:W-:-:S02]  /*11fb0*/  @!P2 LEA R6, P5, R0, R37, 0x1 ;  /* 0x000000250006a211 */ /* 0x001fc400078a08ff */
[----:B------:R-:W0:Y:S01]  /*11fc0*/  SHFL.IDX PT, R11, R11, 0x3, 0x181f ;  /* 0x00781f000b0b7f89 */ /* 0x000e2200000e0000 */
[----:B-1----:R-:W-:-:S03]  /*11fd0*/  @!P1 LEA R4, P4, R0, R7, 0x1 ;  /* 0x0000000700049211 */ /* 0x002fc600078808ff */
[----:B------:R-:W1:Y:S01]  /*11fe0*/  SHFL.IDX PT, R17, R17, 0x3, 0x181f ;  /* 0x00781f0011117f89 */ /* 0x000e6200000e0000 */
[----:B------:R-:W-:Y:S02]  /*11ff0*/  PRMT R7, RZ, 0x654, R5 ;  /* 0x00000654ff077816 */ /* 0x000fe40000000005 */
[C---:B------:R-:W-:Y:S02]  /*12000*/  @!P3 LEA R8, P6, R0.reuse, R39, 0x1 ;  /* 0x000000270008b211 */ /* 0x040fe400078c08ff */
[----:B------:R0:W-:Y:S01]  /*12010*/  SYNCS.ARRIVE.TRANS64.RED.A1T0 RZ, [R7+URZ], RZ ;  /* 0x000000ff07ff79a7 */ /* 0x0001e2000810043f */
[C-C-:B------:R-:W-:Y:S02]  /*12020*/  @!P1 LEA.HI.X R5, R0.reuse, R9, R3.reuse, 0x1, P4 ;  /* 0x0000000900059211 */ /* 0x140fe400020f0c03 */
[C-C-:B0-----:R-:W-:Y:S01]  /*12030*/  @!P2 LEA.HI.X R7, R0.reuse, R10, R3.reuse, 0x1, P5 ;  /* 0x0000000a0007a211 */ /* 0x141fe200028f0c03 */
[----:B------:R-:W-:Y:S01]  /*12040*/  VIADD R10, R21, 0x90 ;  /* 0x00000090150a7836 */ /* 0x000fe20000000000 */
[----:B------:R-:W-:-:S04]  /*12050*/  @!P3 LEA.HI.X R9, R0, R18, R3, 0x1, P6 ;  /* 0x000000120009b211 */ /* 0x000fc800030f0c03 */
[----:B------:R-:W-:Y:S01]  /*12060*/  ISETP.GE.OR P0, PT, R10, R56, P0 ;  /* 0x000000380a00720c */ /* 0x000fe20000706670 */
[----:B--2---:R0:W-:Y:S04]  /*12070*/  @!P1 ST.E.128 desc[UR54][R4.64], R12 ;  /* 0x0000000c04009985 */ /* 0x0041e8000c101d36 */
[----:B---3--:R0:W-:Y:S04]  /*12080*/  @!P2 ST.E.128 desc[UR54][R6.64], R24 ;  /* 0x000000180600a985 */ /* 0x0081e8000c101d36 */
[----:B----4-:R0:W-:Y:S04]  /*12090*/  @!P3 ST.E.128 desc[UR54][R8.64], R32 ;  /* 0x000000200800b985 */ /* 0x0101e8000c101d36 */
[----:B-1----:R-:W-:Y:S05]  /*120a0*/  @P0 BRA `(.L_x_1153) ;  /* 0x0000001000d00947 */ /* 0x002fea0003800000 */
[----:B0-----:R-:W-:-:S04]  /*120b0*/  LEA R4, P0, R0, R11, 0x1 ;  /* 0x0000000b00047211 */ /* 0x001fc800078008ff */
[----:B------:R-:W-:-:S05]  /*120c0*/  LEA.HI.X R5, R0, R17, R3, 0x1, P0 ;  /* 0x0000001100057211 */ /* 0x000fca00000f0c03 */
[----:B-----5:R0:W-:Y:S01]  /*120d0*/  ST.E.128 desc[UR54][R4.64], R28 ;  /* 0x0000001c04007985 */ /* 0x0201e2000c101d36 */
[----:B------:R-:W-:Y:S05]  /*120e0*/  BRA `(.L_x_1153) ;  /* 0x0000001000c07947 */ /* 0x000fea0003800000 */
.L_x_1152:
[----:B------:R-:W-:Y:S01]  /*120f0*/  ULDC.64 UR12, c[0x0][0xb08] ;  /* 0x0002c200000c7ab9 */ /* 0x000fe20000000a00 */
[----:B------:R-:W1:Y:S01]  /*12100*/  @P1 LDC R0, c[0x0][0xbec] ;  /* 0x0002fb00ff001b82 */ /* 0x000e620000000800 */
[----:B------:R-:W-:Y:S01]  /*12110*/  UIMAD UR10, UR11, UR12, URZ ;  /* 0x0000000c0b0a72a4 */ /* 0x000fe2000f8e023f */
[----:B------:R-:W-:Y:S01]  /*12120*/  IMAD.MOV.U32 R3, RZ, RZ, R57 ;  /* 0x000000ffff037224 */ /* 0x000fe200078e0039 */
[----:B------:R-:W-:Y:S01]  /*12130*/  UIMAD.WIDE.U32 UR8, UR4, UR12, URZ ;  /* 0x0000000c040872a5 */ /* 0x000fe2000f8e003f */
[----:B------:R-:W-:Y:S01]  /*12140*/  VIADD R8, R4, 0x13220 ;  /* 0x0001322004087836 */ /* 0x000fe20000000000 */
[----:B------:R-:W-:Y:S01]  /*12150*/  UIMAD UR10, UR4, UR13, UR10 ;  /* 0x0000000d040a72a4 */ /* 0x000fe2000f8e020a */
[C---:B------:R-:W-:Y:S01]  /*12160*/  VIADD R17, R19.reuse, 0x10 ;  /* 0x0000001013117836 */ /* 0x040fe20000000000 */
[----:B------:R-:W-:Y:S01]  /*12170*/  USHF.R.S32.HI UR4, URZ, 0x1f, UR7 ;  /* 0x0000001f3f047899 */ /* 0x000fe20008011407 */
[----:B------:R-:W2:Y:S01]  /*12180*/  @P1 LDC R5, c[0x0][0xbf0] ;  /* 0x0002fc00ff051b82 */ /* 0x000ea20000000800 */
[----:B------:R-:W-:Y:S01]  /*12190*/  UIADD3 UR9, UR9, UR10, URZ ;  /* 0x0000000a09097290 */ /* 0x000fe2000fffe03f */
[----:B------:R-:W-:Y:S01]  /*121a0*/  PRMT R8, RZ, 0x654, R8 ;  /* 0x00000654ff087816 */ /* 0x000fe20000000008 */
[C---:B------:R-:W-:Y:S01]  /*121b0*/  VIADD R55, R19.reuse, 0x18 ;  /* 0x0000001813377836 */ /* 0x040fe20000000000 */
[----:B------:R-:W-:Y:S01]  /*121c0*/  ULDC.64 UR10, c[0x0][0xb38] ;  /* 0x0002ce00000a7ab9 */ /* 0x000fe20000000a00 */
[C---:B------:R-:W-:Y:S01]  /*121d0*/  VIADD R59, R19.reuse, 0x28 ;  /* 0x00000028133b7836 */ /* 0x040fe20000000000 */
[----:B------:R-:W-:Y:S01]  /*121e0*/  UIMAD.WIDE.U32 UR8, UR37, UR10, UR8 ;  /* 0x0000000a250872a5 */ /* 0x000fe2000f8e0008 */
[C---:B------:R-:W-:Y:S01]  /*121f0*/  VIADD R61, R19.reuse, 0x30 ;  /* 0x00000030133d7836 */ /* 0x040fe20000000000 */
[----:B------:R3:W-:Y:S01]  /*12200*/  SYNCS.ARRIVE.TRANS64.RED.A1T0 RZ, [R8+URZ], RZ ;  /* 0x000000ff08ff79a7 */ /* 0x0007e2000810043f */
[C---:B------:R-:W-:Y:S01]  /*12210*/  VIADD R63, R19.reuse, 0x38 ;  /* 0x00000038133f7836 */ /* 0x040fe20000000000 */
[----:B------:R-:W-:Y:S01]  /*12220*/  UIMAD UR9, UR37, UR11, UR9 ;  /* 0x0000000b250972a4 */ /* 0x000fe2000f8e0209 */
[----:B------:R-:W-:Y:S01]  /*12230*/  VIADD R65, R19, 0x8 ;  /* 0x0000000813417836 */ /* 0x000fe20000000000 */
[----:B------:R-:W-:Y:S01]  /*12240*/  BSSY B1, `(.L_x_1154) ;  /* 0x000004a000017945 */ /* 0x000fe20003800000 */
[----:B------:R-:W-:Y:S01]  /*12250*/  ULDC.64 UR10, c[0x0][0xb40] ;  /* 0x0002d000000a7ab9 */ /* 0x000fe20000000a00 */
[----:B------:R-:W-:Y:S01]  /*12260*/  SHF.R.S32.HI R18, RZ, 0x1f, R55 ;  /* 0x0000001fff127819 */ /* 0x000fe20000011437 */
[----:B------:R-:W-:Y:S01]  /*12270*/  UIMAD UR4, UR4, UR10, URZ ;  /* 0x0000000a040472a4 */ /* 0x000fe2000f8e023f */
[----:B-1----:R-:W-:Y:S01]  /*12280*/  @P1 IMAD.HI.U32 R0, R57, R0, RZ ;  /* 0x0000000039001227 */ /* 0x002fe200078e00ff */
[----:B------:R-:W-:Y:S01]  /*12290*/  UIMAD.WIDE.U32 UR8, UR7, UR10, UR8 ;  /* 0x0000000a070872a5 */ /* 0x000fe2000f8e0008 */
[----:B------:R-:W-:Y:S01]  /*122a0*/  SHF.R.S32.HI R56, RZ, 0x1f, R59 ;  /* 0x0000001fff387819 */ /* 0x000fe2000001143b */
[----:B------:R-:W-:Y:S01]  /*122b0*/  UIMAD UR4, UR7, UR11, UR4 ;  /* 0x0000000b070472a4 */ /* 0x000fe2000f8e0204 */
[----:B------:R-:W-:-:S02]  /*122c0*/  SHF.R.S32.HI R58, RZ, 0x1f, R61 ;  /* 0x0000001fff3a7819 */ /* 0x000fc4000001143d */
[----:B------:R-:W-:Y:S01]  /*122d0*/  ULDC.64 UR10, c[0x0][0xb48] ;  /* 0x0002d200000a7ab9 */ /* 0x000fe20000000a00 */
[----:B------:R-:W-:Y:S01]  /*122e0*/  UIADD3 UR9, UR9, UR4, URZ ;  /* 0x0000000409097290 */ /* 0x000fe2000fffe03f */
[----:B--2---:R-:W-:Y:S02]  /*122f0*/  @P1 SHF.R.U32.HI R3, RZ, R5, R0 ;  /* 0x00000005ff031219 */ /* 0x004fe40000011600 */
[----:B------:R-:W-:Y:S01]  /*12300*/  SHF.R.S32.HI R60, RZ, 0x1f, R63 ;  /* 0x0000001fff3c7819 */ /* 0x000fe2000001143f */
[----:B------:R-:W-:Y:S01]  /*12310*/  UIMAD.WIDE.U32 UR8, UR41, UR10, UR8 ;  /* 0x0000000a290872a5 */ /* 0x000fe2000f8e0008 */
[--C-:B------:R-:W-:Y:S01]  /*12320*/  SHF.R.S32.HI R0, RZ, 0x1f, R3.reuse ;  /* 0x0000001fff007819 */ /* 0x100fe20000011403 */
[----:B------:R-:W-:Y:S01]  /*12330*/  IMAD.MOV R5, RZ, RZ, -R3 ;  /* 0x000000ffff057224 */ /* 0x000fe200078e0a03 */
[----:B------:R-:W-:Y:S01]  /*12340*/  SHF.R.S32.HI R62, RZ, 0x1f, R65 ;  /* 0x0000001fff3e7819 */ /* 0x000fe20000011441 */
[----:B------:R-:W-:Y:S01]  /*12350*/  UIMAD UR41, UR41, UR11, UR9 ;  /* 0x0000000b292972a4 */ /* 0x000fe2000f8e0209 */
[----:B------:R-:W-:Y:S01]  /*12360*/  SHF.R.S32.HI R64, RZ, 0x1f, R17 ;  /* 0x0000001fff407819 */ /* 0x000fe20000011411 */
[----:B------:R-:W-:Y:S01]  /*12370*/  IMAD R5, R54, R5, R57 ;  /* 0x0000000536057224 */ /* 0x000fe200078e0239 */
[----:B------:R-:W-:Y:S01]  /*12380*/  ULDC.64 UR10, c[0x0][0xb30] ;  /* 0x0002cc00000a7ab9 */ /* 0x000fe20000000a00 */
[----:B0-----:R-:W-:-:S02]  /*12390*/  IMAD.U32 R7, RZ, RZ, UR9 ;  /* 0x00000009ff077e24 */ /* 0x001fc4000f8e00ff */
        /* <DEDUP_REMOVED lines=12> */
[----:B------:R-:W-:Y:S01]  /*12460*/  IMAD.IADD R3, R5, 0x1, R3 ;  /* 0x0000000105037824 */ /* 0x000fe200078e0203 */
[----:B------:R-:W-:Y:S01]  /*12470*/  LEA R0, P1, R4, UR8, 0x2 ;  /* 0x0000000804007c11 */ /* 0x000fe2000f8210ff */
[----:B------:R-:W-:-:S03]  /*12480*/  VIADD R57, R19, 0x20 ;  /* 0x0000002013397836 */ /* 0x000fc60000000000 */
[----:B------:R-:W-:Y:S01]  /*12490*/  LEA.HI.X R3, R4, UR9, R3, 0x2, P1 ;  /* 0x0000000904037c11 */ /* 0x000fe200088f1403 */
[----:B------:R3:W0:Y:S01]  /*124a0*/  SHFL.IDX PT, R6, R0, RZ, 0x1c1f ;  /* 0x001c1fff00067589 */ /* 0x00062200000e0000 */
[----:B------:R-:W-:-:S03]  /*124b0*/  SHF.R.S32.HI R54, RZ, 0x1f, R57 ;  /* 0x0000001fff367819 */ /* 0x000fc60000011439 */
[----:B------:R3:W1:Y:S01]  /*124c0*/  SHFL.IDX PT, R7, R3, RZ, 0x1c1f ;  /* 0x001c1fff03077589 */ /* 0x00066200000e0000 */
[----:B------:R-:W-:Y:S05]  /*124d0*/  @P2 BRA `(.L_x_1155) ;  /* 0x0000000000802947 */ /* 0x000fea0003800000 */
[----:B------:R-:W-:Y:S02]  /*124e0*/  ULDC UR4, c[0x0][0xac8] ;  /* 0x0002b20000047ab9 */ /* 0x000fe40000000800 */
[----:B------:R-:W-:Y:S02]  /*124f0*/  ISETP.GE.AND P3, PT, R19, UR4, PT ;  /* 0x0000000413007c0c */ /* 0x000fe4000bf66270 */
[----:B------:R-:W-:Y:S02]  /*12500*/  ISETP.GE.AND P1, PT, R65, UR4, PT ;  /* 0x0000000441007c0c */ /* 0x000fe4000bf26270 */
[----:B------:R-:W-:Y:S02]  /*12510*/  ISETP.GE.AND P5, PT, R17, UR4, PT ;  /* 0x0000000411007c0c */ /* 0x000fe4000bfa6270 */
[----:B------:R-:W-:-:S07]  /*12520*/  ISETP.GE.AND P4, PT, R55, UR4, PT ;  /* 0x0000000437007c0c */ /* 0x000fce000bf86270 */
[----:B01----:R-:W-:Y:S02]  /*12530*/  @!P3 IMAD.WIDE R4, R19, 0x4, R6 ;  /* 0x000000041304b825 */ /* 0x003fe400078e0206 */
[-C--:B---3--:R-:W-:Y:S02]  /*12540*/  @!P1 LEA R8, P6, R65, R6.reuse, 0x2 ;  /* 0x0000000641089211 */ /* 0x088fe400078c10ff */
        /* <DEDUP_REMOVED lines=15> */
[----:B0-----:R-:W-:-:S03]  /*12640*/  @!P2 LEA R4, P1, R59, R6, 0x2 ;  /* 0x000000063b04a211 */ /* 0x001fc600078210ff */
[----:B------:R2:W-:Y:S01]  /*12650*/  @!P3 ST.E.64 desc[UR54][R52.64], R30 ;  /* 0x0000001e3400b985 */ /* 0x0005e2000c101b36 */
[-C--:B-1----:R-:W-:Y:S02]  /*12660*/  @!P6 LEA R8, P3, R61, R6.reuse, 0x2 ;  /* 0x000000063d08e211 */ /* 0x082fe400078610ff */
[----:B------:R-:W-:Y:S02]  /*12670*/  @!P5 LEA R6, P4, R63, R6, 0x2 ;  /* 0x000000063f06d211 */ /* 0x000fe400078810ff */
[-C--:B------:R-:W-:Y:S02]  /*12680*/  @!P2 LEA.HI.X R5, R59, R7.reuse, R56, 0x2, P1 ;  /* 0x000000073b05a211 */ /* 0x080fe400008f1438 */
[-C--:B------:R-:W-:Y:S02]  /*12690*/  @!P6 LEA.HI.X R9, R61, R7.reuse, R58, 0x2, P3 ;  /* 0x000000073d09e211 */ /* 0x080fe400018f143a */
[----:B------:R-:W-:Y:S01]  /*126a0*/  @!P5 LEA.HI.X R7, R63, R7, R60, 0x2, P4 ;  /* 0x000000073f07d211 */ /* 0x000fe200020f143c */
[----:B------:R2:W-:Y:S04]  /*126b0*/  @!P2 ST.E.64 desc[UR54][R4.64], R28 ;  /* 0x0000001c0400a985 */ /* 0x0005e8000c101b36 */
[----:B------:R2:W-:Y:S04]  /*126c0*/  @!P6 ST.E.64 desc[UR54][R8.64], R34 ;  /* 0x000000220800e985 */ /* 0x0005e8000c101b36 */
[----:B------:R2:W-:Y:S02]  /*126d0*/  @!P5 ST.E.64 desc[UR54][R6.64], R40 ;  /* 0x000000280600d985 */ /* 0x0005e4000c101b36 */
.L_x_1155:
[----:B------:R-:W-:Y:S05]  /*126e0*/  BSYNC B1 ;  /* 0x0000000000017941 */ /* 0x000fea0003800000 */
.L_x_1154:
[----:B-12---:R1:W2:Y:S04]  /*126f0*/  SHFL.IDX PT, R7, R3, 0x1, 0x1c1f ;  /* 0x003c1f0003077f89 */ /* 0x0062a800000e0000 */
[----:B0-----:R1:W0:Y:S01]  /*12700*/  SHFL.IDX PT, R6, R0, 0x1, 0x1c1f ;  /* 0x003c1f0000067f89 */ /* 0x00122200000e0000 */
[----:B------:R-:W-:Y:S05]  /*12710*/  @P0 BRA `(.L_x_1153) ;  /* 0x0000000c00340947 */ /* 0x000fea0003800000 */
[----:B------:R-:W-:Y:S02]  /*12720*/  ULDC UR4, c[0x0][0xac8] ;  /* 0x0002b20000047ab9 */ /* 0x000fe40000000800 */
[----:B------:R-:W-:Y:S02]  /*12730*/  ISETP.GE.AND P0, PT, R19, UR4, PT ;  /* 0x0000000413007c0c */ /* 0x000fe4000bf06270 */
[----:B------:R-:W-:Y:S02]  /*12740*/  ISETP.GE.AND P4, PT, R65, UR4, PT ;  /* 0x0000000441007c0c */ /* 0x000fe4000bf86270 */
[----:B------:R-:W-:Y:S02]  /*12750*/  ISETP.GE.AND P3, PT, R17, UR4, PT ;  /* 0x0000000411007c0c */ /* 0x000fe4000bf66270 */
[----:B------:R-:W-:Y:S02]  /*12760*/  ISETP.GE.AND P2, PT, R55, UR4, PT ;  /* 0x0000000437007c0c */ /* 0x000fe4000bf46270 */
[----:B------:R-:W-:-:S05]  /*12770*/  ISETP.GE.AND P1, PT, R57, UR4, PT ;  /* 0x0000000439007c0c */ /* 0x000fca000bf26270 */
[----:B0-2---:R-:W-:Y:S02]  /*12780*/  @!P0 IMAD.WIDE R4, R19, 0x4, R6 ;  /* 0x0000000413048825 */ /* 0x005fe400078e0206 */
[-C--:B---3--:R-:W-:Y:S02]  /*12790*/  @!P4 LEA R8, P5, R65, R6.reuse, 0x2 ;  /* 0x000000064108c211 */ /* 0x088fe400078a10ff */
[-C--:B------:R-:W-:Y:S01]  /*127a0*/  @!P3 LEA R10, P6, R17, R6.reuse, 0x2 ;  /* 0x00000006110ab211 */ /* 0x080fe200078c10ff */
[----:B------:R0:W-:Y:S01]  /*127b0*/  @!P0 ST.E.64 desc[UR54][R4.64], R38 ;  /* 0x0000002604008985 */ /* 0x0001e2000c101b36 */
[----:B------:R-:W-:Y:S02]  /*127c0*/  ISETP.GE.AND P0, PT, R59, UR4, PT ;  /* 0x000000043b007c0c */ /* 0x000fe4000bf06270 */
[----:B------:R-:W-:Y:S02]  /*127d0*/  @!P4 LEA.HI.X R9, R65, R7, R62, 0x2, P5 ;  /* 0x000000074109c211 */ /* 0x000fe400028f143e */
[----:B------:R-:W-:-:S02]  /*127e0*/  @!P2 LEA R12, P5, R55, R6, 0x2 ;  /* 0x00000006370ca211 */ /* 0x000fc400078a10ff */
[-C--:B------:R-:W-:Y:S01]  /*127f0*/  @!P3 LEA.HI.X R11, R17, R7.reuse, R64, 0x2, P6 ;  /* 0x00000007110bb211 */ /* 0x080fe200030f1440 */
[----:B------:R4:W-:Y:S01]  /*12800*/  @!P4 ST.E.64 desc[UR54][R8.64], R26 ;  /* 0x0000001a0800c985 */ /* 0x0009e2000c101b36 */
[----:B------:R-:W-:Y:S02]  /*12810*/  ISETP.GE.AND P6, PT, R61, UR4, PT ;  /* 0x000000043d007c0c */ /* 0x000fe4000bfc6270 */
[----:B------:R-:W-:Y:S01]  /*12820*/  @!P2 LEA.HI.X R13, R55, R7, R18, 0x2, P5 ;  /* 0x00000007370da211 */ /* 0x000fe200028f1412 */
[----:B------:R4:W-:Y:S01]  /*12830*/  @!P3 ST.E.64 desc[UR54][R10.64], R32 ;  /* 0x000000200a00b985 */ /* 0x0009e2000c101b36 */
[----:B------:R-:W-:-:S03]  /*12840*/  @!P1 LEA R14, P5, R57, R6, 0x2 ;  /* 0x00000006390e9211 */ /* 0x000fc600078a10ff */
[----:B------:R4:W-:Y:S01]  /*12850*/  @!P2 ST.E.64 desc[UR54][R12.64], R36 ;  /* 0x000000240c00a985 */ /* 0x0009e2000c101b36 */
[----:B------:R-:W-:Y:S02]  /*12860*/  @!P1 LEA.HI.X R15, R57, R7, R54, 0x2, P5 ;  /* 0x00000007390f9211 */ /* 0x000fe400028f1436 */
[----:B0-----:R-:W-:-:S03]  /*12870*/  @!P0 LEA R4, P5, R59, R6, 0x2 ;  /* 0x000000063b048211 */ /* 0x001fc600078a10ff */
[----:B------:R4:W-:Y:S01]  /*12880*/  @!P1 ST.E.64 desc[UR54][R14.64], R42 ;  /* 0x0000002a0e009985 */ /* 0x0009e2000c101b36 */
[----:B------:R-:W-:Y:S02]  /*12890*/  @!P0 LEA.HI.X R5, R59, R7, R56, 0x2, P5 ;  /* 0x000000073b058211 */ /* 0x000fe400028f1438 */
[----:B------:R-:W-:-:S03]  /*128a0*/  @!P6 LEA R20, P5, R61, R6, 0x2 ;  /* 0x000000063d14e211 */ /* 0x000fc600078a10ff */
[----:B------:R4:W-:Y:S01]  /*128b0*/  @!P0 ST.E.64 desc[UR54][R4.64], R44 ;  /* 0x0000002c04008985 */ /* 0x0009e2000c101b36 */
[----:B------:R-:W-:Y:S02]  /*128c0*/  @!P6 LEA.HI.X R21, R61, R7, R58, 0x2, P5 ;  /* 0x000000073d15e211 */ /* 0x000fe400028f143a */
[----:B------:R-:W-:-:S03]  /*128d0*/  ISETP.GE.AND P0, PT, R63, UR4, PT ;  /* 0x000000043f007c0c */ /* 0x000fc6000bf06270 */
[----:B------:R4:W-:Y:S10]  /*128e0*/  @!P6 ST.E.64 desc[UR54][R20.64], R46 ;  /* 0x0000002e1400e985 */ /* 0x0009f4000c101b36 */
[----:B------:R-:W-:Y:S05]  /*128f0*/  @P0 BRA `(.L_x_1153) ;  /* 0x0000000800bc0947 */ /* 0x000fea0003800000 */
[----:B----4-:R-:W-:-:S04]  /*12900*/  LEA R4, P0, R63, R6, 0x2 ;  /* 0x000000063f047211 */ /* 0x010fc800078010ff */
[----:B------:R-:W-:-:S05]  /*12910*/  LEA.HI.X R5, R63, R7, R60, 0x2, P0 ;  /* 0x000000073f057211 */ /* 0x000fca00000f143c */
[----:B------:R0:W-:Y:S01]  /*12920*/  ST.E.64 desc[UR54][R4.64], R48 ;  /* 0x0000003004007985 */ /* 0x0001e2000c101b36 */
[----:B------:R-:W-:Y:S05]  /*12930*/  BRA `(.L_x_1153) ;  /* 0x0000000800ac7947 */ /* 0x000fea0003800000 */
.L_x_1150:
[----:B------:R-:W0:Y:S01]  /*12940*/  LDC.64 R6, c[0x0][0xc00] ;  /* 0x00030000ff067b82 */ /* 0x000e220000000a00 */
[----:B------:R-:W-:Y:S01]  /*12950*/  ULDC.64 UR8, c[0x0][0xc00] ;  /* 0x0003000000087ab9 */ /* 0x000fe20000000a00 */
[----:B------:R-:W-:Y:S01]  /*12960*/  IMAD.MOV.U32 R9, RZ, RZ, RZ ;  /* 0x000000ffff097224 */ /* 0x000fe200078e00ff */
[----:B------:R-:W-:-:S05]  /*12970*/  UIMAD.WIDE UR8, UR38, 0x4, UR8 ;  /* 0x00000004260878a5 */ /* 0x000fca000f8e0208 */
[----:B------:R-:W1:Y:S01]  /*12980*/  LDC.64 R10, c[0x0][0xc08] ;  /* 0x00030200ff0a7b82 */ /* 0x000e620000000a00 */
[----:B0-----:R-:W-:Y:S01]  /*12990*/  ISETP.NE.U32.AND P0, PT, R6, RZ, PT ;  /* 0x000000ff0600720c */ /* 0x001fe20003f05070 */
[----:B------:R-:W-:Y:S01]  /*129a0*/  IMAD.U32 R6, RZ, RZ, UR8 ;  /* 0x00000008ff067e24 */ /* 0x000fe2000f8e00ff */
[----:B------:R-:W-:Y:S01]  /*129b0*/  R2UR UR4, R7 ;  /* 0x00000000070472ca */ /* 0x000fe200000e0000 */
[----:B------:R-:W-:Y:S01]  /*129c0*/  IMAD.U32 R7, RZ, RZ, UR9 ;  /* 0x00000009ff077e24 */ /* 0x000fe2000f8e00ff */
[----:B-1----:R-:W-:-:S09]  /*129d0*/  ISETP.NE.U32.AND P1, PT, R10, RZ, PT ;  /* 0x000000ff0a00720c */ /* 0x002fd20003f25070 */
[----:B------:R-:W-:Y:S02]  /*129e0*/  VOTEU.ANY UP0, P0 ;  /* 0x00000000003f7886 */ /* 0x000fe40000000100 */
[----:B------:R-:W-:Y:S01]  /*129f0*/  UISETP.NE.AND.EX UP0, UPT, UR4, URZ, UPT, UP0 ;  /* 0x0000003f0400728c */ /* 0x000fe2000bf05300 */
[----:B------:R-:W-:Y:S01]  /*12a00*/  R2UR UR4, R11 ;  /* 0x000000000b0472ca */ /* 0x000fe200000e0000 */
[----:B------:R-:W-:-:S04]  /*12a10*/  VOTEU.ANY UP1, P1 ;  /* 0x00000000003f7886 */ /* 0x000fc80000820100 */
[----:B------:R-:W-:-:S08]  /*12a20*/  PLOP3.LUT P0, PT, PT, PT, UP0, 0x80, 0x0 ;  /* 0x000000000000781c */ /* 0x000fd00003f0f008 */
[----:B------:R-:W-:-:S06]  /*12a30*/  UISETP.NE.AND.EX UP1, UPT, UR4, URZ, UPT, UP1 ;  /* 0x0000003f0400728c */ /* 0x000fcc000bf25310 */
[----:B------:R-:W-:Y:S01]  /*12a40*/  PLOP3.LUT P1, PT, PT, PT, UP1, 0x80, 0x0 ;  /* 0x000000000000781c */ /* 0x000fe20003f2f018 */
[----:B------:R0:W5:Y:S01]  /*12a50*/  @P0 LDG.E R9, desc[UR54][R6.64] ;  /* 0x0000003606090981 */ /* 0x000162000c1e1900 */
[----:B------:R-:W-:Y:S02]  /*12a60*/  ULDC UR4, c[0x0][0xa88] ;  /* 0x0002a20000047ab9 */ /* 0x000fe40000000800 */
[----:B------:R-:W-:Y:S01]  /*12a70*/  IMAD.U32 R4, RZ, RZ, UR4 ;  /* 0x00000004ff047e24 */ /* 0x000fe2000f8e00ff */
[----:B------:R-:W-:Y:S02]  /*12a80*/  @UP1 ULDC.64 UR8, c[0x0][0xc08] ;  /* 0x0003020000081ab9 */ /* 0x000fe40000000a00 */
[----:B------:R-:W-:-:S06]  /*12a90*/  @UP1 UIMAD.WIDE UR8, UR38, 0x4, UR8 ;  /* 0x00000004260818a5 */ /* 0x000fcc000f8e0208 */
[----:B------:R-:W-:Y:S02]  /*12aa0*/  IMAD.U32 R10, RZ, RZ, UR8 ;  /* 0x00000008ff0a7e24 */ /* 0x000fe4000f8e00ff */
[----:B------:R-:W-:-:S05]  /*12ab0*/  IMAD.U32 R11, RZ, RZ, UR9 ;  /* 0x00000009ff0b7e24 */ /* 0x000fca000f8e00ff */
[----:B------:R0:W5:Y:S01]  /*12ac0*/  @P1 LDG.E R4, desc[UR54][R10.64] ;  /* 0x000000360a041981 */ /* 0x000162000c1e1900 */
[----:B------:R-:W-:Y:S05]  /*12ad0*/  @P1 BRA `(.L_x_1156) ;  /* 0x0000000000101947 */ /* 0x000fea0003800000 */
[----:B------:R-:W-:Y:S05]  /*12ae0*/  @!P0 BRA `(.L_x_1156) ;  /* 0x00000000000c8947 */ /* 0x000fea0003800000 */
[----:B0-----:R-:W2:Y:S04]  /*12af0*/  LDG.E R11, desc[UR54][R6.64] ;  /* 0x00000036060b7981 */ /* 0x001ea8000c1e1900 */
[----:B-----5:R-:W2:Y:S02]  /*12b00*/  LDG.E R4, desc[UR54][R6.64+0x4] ;  /* 0x0000043606047981 */ /* 0x020ea4000c1e1900 */
[----:B--2---:R-:W-:-:S07]  /*12b10*/  IMAD.IADD R4, R4, 0x1, -R11 ;  /* 0x0000000104047824 */ /* 0x004fce00078e0a0b */
.L_x_1156:
[----:B-----5:R-:W-:Y:S01]  /*12b20*/  R2UR UR16, R9 ;  /* 0x00000000091072ca */ /* 0x020fe200000e0000 */
[----:B------:R-:W-:Y:S01]  /*12b30*/  USHF.R.S32.HI UR7, URZ, 0x1f, UR38 ;  /* 0x0000001f3f077899 */ /* 0x000fe20008011426 */
[----:B------:R-:W-:Y:S01]  /*12b40*/  ISETP.GT.AND P0, PT, R156, 0xbf, PT ;  /* 0x000000bf9c00780c */ /* 0x000fe20003f04270 */
[----:B------:R-:W-:Y:S01]  /*12b50*/  USEL UR4, UR38, URZ, !UP0 ;  /* 0x0000003f26047287 */ /* 0x000fe2000c000000 */
[----:B------:R-:W-:Y:S01]  /*12b60*/  BSSY B1, `(.L_x_1157) ;  /* 0x000003a000017945 */ /* 0x000fe20003800000 */
[----:B------:R-:W-:-:S08]  /*12b70*/  USEL UR7, UR7, URZ, !UP0 ;  /* 0x0000003f07077287 */ /* 0x000fd0000c000000 */
[----:B------:R-:W-:Y:S02]  /*12b80*/  USHF.R.S32.HI UR16, URZ, 0x1f, UR16 ;  /* 0x0000001f3f107899 */ /* 0x000fe40008011410 */
[----:B------:R-:W-:Y:S10]  /*12b90*/  @P0 BRA `(.L_x_1158) ;  /* 0x0000000000d80947 */ /* 0x000ff40003800000 */
[----:B0-----:R-:W0:Y:S01]  /*12ba0*/  S2R R7, SR_TID.X ;  /* 0x0000000000077919 */ /* 0x001e220000002100 */
[----:B------:R-:W1:Y:S01]  /*12bb0*/  LDC R13, c[0x0][0xbe8] ;  /* 0x0002fa00ff0d7b82 */ /* 0x000e620000000800 */
[----:B------:R-:W-:Y:S02]  /*12bc0*/  IMAD.U32 R12, RZ, RZ, UR39 ;  /* 0x00000027ff0c7e24 */ /* 0x000fe4000f8e00ff */
[----:B-1----:R-:W-:-:S03]  /*12bd0*/  IMAD R6, R4, R13, RZ ;  /* 0x0000000d04067224 */ /* 0x002fc600078e02ff */
[----:B0-----:R-:W-:-:S04]  /*12be0*/  IADD3 R12, R12, -0x80, R7 ;  /* 0xffffff800c0c7810 */ /* 0x001fc80007ffe007 */
[----:B------:R-:W-:-:S13]  /*12bf0*/  ISETP.GE.AND P0, PT, R12, R6, PT ;  /* 0x000000060c00720c */ /* 0x000fda0003f06270 */
[----:B------:R-:W-:Y:S05]  /*12c00*/  @P0 BRA `(.L_x_1158) ;  /* 0x0000000000bc0947 */ /* 0x000fea0003800000 */
[----:B------:R-:W-:Y:S01]  /*12c10*/  ISETP.NE.AND P0, PT, R13, 0x1, PT ;  /* 0x000000010d00780c */ /* 0x000fe20003f05270 */
[----:B------:R-:W-:Y:S01]  /*12c20*/  UISETP.GT.AND UP0, UPT, UR42, 0x1, UPT ;  /* 0x000000012a00788c */ /* 0x000fe2000bf04270 */
[----:B------:R-:W-:Y:S01]  /*12c30*/  IMAD.MOV.U32 R10, RZ, RZ, R12 ;  /* 0x000000ffff0a7224 */ /* 0x000fe200078e000c */
[----:B------:R-:W-:Y:S02]  /*12c40*/  UMOV UR8, 0x9b8 ;  /* 0x000009b800087882 */ /* 0x000fe40000000000 */
[----:B------:R-:W-:Y:S02]  /*12c50*/  USEL UR17, UR8, 0x978, UP0 ;  /* 0x0000097808117887 */ /* 0x000fe40008000000 */
[----:B------:R-:W-:-:S06]  /*12c60*/  USEL UR19, UR41, URZ, UP0 ;  /* 0x0000003f29137287 */ /* 0x000fcc0008000000 */
[----:B------:R-:W0:Y:S04]  /*12c70*/  @P0 LDC R11, c[0x0][0xbec] ;  /* 0x0002fb00ff0b0b82 */ /* 0x000e280000000800 */
[----:B------:R-:W-:Y:S01]  /*12c80*/  ULDC.64 UR8, c[0x0][UR17+0x218] ;  /* 0x0000860011087abb */ /* 0x000fe20008000a00 */
[----:B------:R-:W-:Y:S01]  /*12c90*/  ULDC.64 UR10, c[0x0][UR17+0x220] ;  /* 0x00008800110a7abb */ /* 0x000fe20008000a00 */
[----:B------:R-:W-:Y:S02]  /*12ca0*/  UIMAD.WIDE.U32 UR14, UR8, UR37, URZ ;  /* 0x00000025080e72a5 */ /* 0x000fe4000f8e003f */
[----:B------:R-:W1:Y:S01]  /*12cb0*/  @P0 LDC R14, c[0x0][0xbf0] ;  /* 0x0002fc00ff0e0b82 */ /* 0x000e620000000800 */
[----:B------:R-:W-:Y:S02]  /*12cc0*/  UIMAD UR18, UR9, UR37, URZ ;  /* 0x00000025091272a4 */ /* 0x000fe4000f8e023f */
[----:B------:R-:W-:Y:S01]  /*12cd0*/  UIMAD UR11, UR11, UR4, URZ ;  /* 0x000000040b0b72a4 */ /* 0x000fe2000f8e023f */
[----:B------:R-:W-:Y:S01]  /*12ce0*/  IMAD.U32 R6, RZ, RZ, UR14 ;  /* 0x0000000eff067e24 */ /* 0x000fe2000f8e00ff */
[----:B------:R-:W-:Y:S01]  /*12cf0*/  UIMAD.WIDE.U32 UR8, UR10, UR4, URZ ;  /* 0x000000040a0872a5 */ /* 0x000fe2000f8e003f */
[----:B------:R-:W-:Y:S01]  /*12d00*/  IMAD.U32 R7, RZ, RZ, UR15 ;  /* 0x0000000fff077e24 */ /* 0x000fe2000f8e00ff */
[----:B------:R-:W-:-:S02]  /*12d10*/  UIADD3 UR14, UR18, UR15, URZ ;  /* 0x0000000f120e7290 */ /* 0x000fc4000fffe03f */
[----:B------:R-:W-:Y:S01]  /*12d20*/  UIMAD UR11, UR10, UR7, UR11 ;  /* 0x000000070a0b72a4 */ /* 0x000fe2000f8e020b */
[----:B------:R-:W-:-:S03]  /*12d30*/  ULDC.64 UR12, c[0x0][UR17+0x228] ;  /* 0x00008a00110c7abb */ /* 0x000fc60008000a00 */
[----:B------:R-:W-:Y:S01]  /*12d40*/  UIADD3 UR11, UR9, UR11, URZ ;  /* 0x0000000b090b7290 */ /* 0x000fe2000fffe03f */
[----:B------:R-:W-:Y:S01]  /*12d50*/  IMAD.U32 R15, RZ, RZ, UR14 ;  /* 0x0000000eff0f7e24 */ /* 0x000fe2000f8e00ff */
[----:B------:R-:W-:Y:S01]  /*12d60*/  UIMAD.WIDE.U32 UR20, UR12, UR19, URZ ;  /* 0x000000130c1472a5 */ /* 0x000fe2000f8e003f */
[----:B0-----:R-:W-:Y:S01]  /*12d70*/  @P0 IMAD.HI.U32 R11, R12, R11, RZ ;  /* 0x0000000b0c0b0227 */ /* 0x001fe200078e00ff */
[----:B------:R-:W-:-:S04]  /*12d80*/  UIMAD UR10, UR13, UR19, URZ ;  /* 0x000000130d0a72a4 */ /* 0x000fc8000f8e023f */
[----:B------:R-:W-:Y:S01]  /*12d90*/  UIADD3 UR10, UR10, UR21, URZ ;  /* 0x000000150a0a7290 */ /* 0x000fe2000fffe03f */
[----:B-1----:R-:W-:Y:S02]  /*12da0*/  @P0 SHF.R.U32.HI R10, RZ, R14, R11 ;  /* 0x0000000eff0a0219 */ /* 0x002fe4000001160b */
[----:B------:R-:W-:Y:S01]  /*12db0*/  IADD3 R7, P0, P1, R6, UR8, R9 ;  /* 0x0000000806077c10 */ /* 0x000fe2000f91e009 */
[----:B------:R-:W-:Y:S01]  /*12dc0*/  IMAD.U32 R6, RZ, RZ, UR16 ;  /* 0x00000010ff067e24 */ /* 0x000fe2000f8e00ff */
[----:B------:R-:W-:Y:S01]  /*12dd0*/  ULDC.64 UR8, c[0x0][UR17+0x210] ;  /* 0x0000840011087abb */ /* 0x000fe20008000a00 */
[----:B------:R-:W-:-:S04]  /*12de0*/  IMAD.MOV R11, RZ, RZ, -R10 ;  /* 0x000000ffff0b7224 */ /* 0x000fc800078e0a0a */
[----:B------:R-:W-:Y:S01]  /*12df0*/  IMAD R11, R13, R11, R12 ;  /* 0x0000000b0d0b7224 */ /* 0x000fe200078e020c */
[----:B------:R-:W-:Y:S02]  /*12e00*/  IADD3.X R12, R15, UR11, R6, P0, P1 ;  /* 0x0000000b0f0c7c10 */ /* 0x000fe400087e2406 */
[----:B------:R-:W-:Y:S01]  /*12e10*/  IADD3 R6, P0, P1, R10, UR20, R7 ;  /* 0x000000140a067c10 */ /* 0x000fe2000f91e007 */
[----:B------:R-:W-:Y:S01]  /*12e20*/  IMAD R13, R11, UR9, RZ ;  /* 0x000000090b0d7c24 */ /* 0x000fe2000f8e02ff */
[----:B------:R-:W-:Y:S02]  /*12e30*/  SHF.R.S32.HI R7, RZ, 0x1f, R10 ;  /* 0x0000001fff077819 */ /* 0x000fe4000001140a */
[----:B------:R-:W-:Y:S02]  /*12e40*/  SHF.R.S32.HI R10, RZ, 0x1f, R11 ;  /* 0x0000001fff0a7819 */ /* 0x000fe4000001140b */
[----:B------:R-:W-:Y:S01]  /*12e50*/  IADD3.X R7, R7, UR10, R12, P0, P1 ;  /* 0x0000000a07077c10 */ /* 0x000fe200087e240c */
[----:B------:R-:W-:Y:S01]  /*12e60*/  ULDC.64 UR10, c[0x0][0xba8] ;  /* 0x0002ea00000a7ab9 */ /* 0x000fe20000000a00 */
[----:B------:R-:W-:Y:S01]  /*12e70*/  @!UP0 ULDC UR10, c[0x0][0xb50] ;  /* 0x0002d400000a8ab9 */ /* 0x000fe20000000800 */
[----:B------:R-:W-:Y:S01]  /*12e80*/  IMAD R13, R10, UR8, R13 ;  /* 0x000000080a0d7c24 */ /* 0x000fe2000f8e020d */
[----:B------:R-:W-:Y:S01]  /*12e90*/  @!UP0 ULDC UR11, c[0x0][0xb54] ;  /* 0x0002d500000b8ab9 */ /* 0x000fe20000000800 */
[----:B------:R-:W-:-:S04]  /*12ea0*/  IMAD.WIDE.U32 R6, R11, UR8, R6 ;  /* 0x000000080b067c25 */ /* 0x000fc8000f8e0006 */
[----:B------:R-:W-:Y:S01]  /*12eb0*/  IMAD.IADD R7, R7, 0x1, R13 ;  /* 0x0000000107077824 */ /* 0x000fe200078e020d */
[----:B------:R-:W-:-:S04]  /*12ec0*/  LEA R10, P0, R6, UR10, 0x2 ;  /* 0x0000000a060a7c11 */ /* 0x000fc8000f8010ff */
[----:B------:R-:W-:Y:S01]  /*12ed0*/  LEA.HI.X R11, R6, UR11, R7, 0x2, P0 ;  /* 0x0000000b060b7c11 */ /* 0x000fe200080f1407 */
[----:B------:R-:W-:-:S05]  /*12ee0*/  IMAD.MOV.U32 R7, RZ, RZ, -0x800000 ;  /* 0xff800000ff077424 */ /* 0x000fca00078e00ff */
[----:B------:R1:W-:Y:S03]  /*12ef0*/  STG.E desc[UR54][R10.64], R7 ;  /* 0x000000070a007986 */ /* 0x0003e6000c101936 */
.L_x_1158:
[----:B------:R-:W-:Y:S05]  /*12f00*/  BSYNC B1 ;  /* 0x0000000000017941 */ /* 0x000fea0003800000 */
.L_x_1157:
[----:B------:R-:W-:-:S06]  /*12f10*/  UISETP.GT.AND UP0, UPT, UR42, 0x1, UPT ;  /* 0x000000012a00788c */ /* 0x000fcc000bf04270 */
[----:B------:R-:W-:-:S13]  /*12f20*/  PLOP3.LUT P0, PT, PT, PT, UP0, 0x80, 0x0 ;  /* 0x000000000000781c */ /* 0x000fda0003f0f008 */
[----:B------:R-:W-:Y:S05]  /*12f30*/  @P0 BRA `(.L_x_1153) ;  /* 0x00000004002c0947 */ /* 0x000fea0003800000 */
[----:B------:R-:W2:Y:S01]  /*12f40*/  LDC R15, c[0x0][0xbe8] ;  /* 0x0002fa00ff0f7b82 */ /* 0x000ea20000000800 */
[C---:B------:R-:W-:Y:S01]  /*12f50*/  R2UR UR11, R9.reuse ;  /* 0x00000000090b72ca */ /* 0x040fe200000e0000 */
[----:B------:R-:W-:Y:S01]  /*12f60*/  ULDC.64 UR12, c[0x0][0xaa0] ;  /* 0x0002a800000c7ab9 */ /* 0x000fe20000000a00 */
[----:B------:R-:W-:Y:S01]  /*12f70*/  R2UR UR8, R9 ;  /* 0x00000000090872ca */ /* 0x000fe200000e0000 */
[----:B------:R-:W-:Y:S01]  /*12f80*/  UIMAD UR10, UR16, UR12, URZ ;  /* 0x0000000c100a72a4 */ /* 0x000fe2000f8e023f */
[----:B------:R-:W-:-:S04]  /*12f90*/  IMAD R8, R8, 0x30, R5 ;  /* 0x0000003008087824 */ /* 0x000fc800078e0205 */
[----:B------:R-:W-:-:S04]  /*12fa0*/  VIADD R8, R8, UR39 ;  /* 0x0000002708087c36 */ /* 0x000fc80008000000 */
[----:B------:R-:W-:Y:S01]  /*12fb0*/  IMAD.MOV.U32 R9, RZ, RZ, R8 ;  /* 0x000000ffff097224 */ /* 0x000fe200078e0008 */
[----:B------:R-:W-:Y:S02]  /*12fc0*/  UIMAD UR10, UR11, UR13, UR10 ;  /* 0x0000000d0b0a72a4 */ /* 0x000fe4000f8e020a */
[----:B------:R-:W-:-:S04]  /*12fd0*/  UIMAD.WIDE.U32 UR8, UR8, UR12, URZ ;  /* 0x0000000c080872a5 */ /* 0x000fc8000f8e003f */
[----:B------:R-:W-:-:S03]  /*12fe0*/  UIADD3 UR9, UR9, UR10, URZ ;  /* 0x0000000a09097290 */ /* 0x000fc6000fffe03f */
[----:B------:R-:W-:Y:S01]  /*12ff0*/  ULDC.64 UR10, c[0x0][0xae8] ;  /* 0x0002ba00000a7ab9 */ /* 0x000fe20000000a00 */
[----:B--2---:R-:W-:Y:S01]  /*13000*/  ISETP.NE.AND P0, PT, R15, 0x1, PT ;  /* 0x000000010f00780c */ /* 0x004fe20003f05270 */
[----:B------:R-:W-:Y:S01]  /*13010*/  UIMAD.WIDE.U32 UR8, UR37, UR10, UR8 ;  /* 0x0000000a250872a5 */ /* 0x000fe2000f8e0008 */
[----:B------:R-:W-:-:S03]  /*13020*/  IMAD R21, R4, R15, RZ ;  /* 0x0000000f04157224 */ /* 0x000fc600078e02ff */
[----:B------:R-:W-:-:S03]  /*13030*/  UIMAD UR9, UR37, UR11, UR9 ;  /* 0x0000000b250972a4 */ /* 0x000fc6000f8e0209 */
[----:B------:R-:W-:Y:S02]  /*13040*/  ULDC.64 UR10, c[0x0][0xaf0] ;  /* 0x0002bc00000a7ab9 */ /* 0x000fe40000000a00 */
[----:B------:R-:W-:Y:S02]  /*13050*/  UIMAD UR7, UR7, UR10, URZ ;  /* 0x0000000a070772a4 */ /* 0x000fe4000f8e023f */
[----:B------:R-:W-:Y:S01]  /*13060*/  UIMAD.WIDE.U32 UR8, UR4, UR10, UR8 ;  /* 0x0000000a040872a5 */ /* 0x000fe2000f8e0008 */
[----:B01----:R-:W0:Y:S01]  /*13070*/  @P0 LDC R7, c[0x0][0xbec] ;  /* 0x0002fb00ff070b82 */ /* 0x003e220000000800 */
[----:B------:R-:W-:-:S03]  /*13080*/  UIMAD UR7, UR4, UR11, UR7 ;  /* 0x0000000b040772a4 */ /* 0x000fc6000f8e0207 */
[----:B------:R-:W-:Y:S01]  /*13090*/  ULDC.64 UR10, c[0x0][0xae0] ;  /* 0x0002b800000a7ab9 */ /* 0x000fe20000000a00 */
[----:B------:R-:W-:-:S03]  /*130a0*/  UIADD3 UR4, UR9, UR7, URZ ;  /* 0x0000000709047290 */ /* 0x000fc6000fffe03f */
        /* <DEDUP_REMOVED lines=9> */
[----:B------:R-:W-:Y:S02]  /*13140*/  IMAD R8, R6, UR10, RZ ;  /* 0x0000000a06087c24 */ /* 0x000fe4000f8e02ff */
[----:B------:R-:W-:Y:S01]  /*13150*/  IMAD.U32 R6, RZ, RZ, UR8 ;  /* 0x00000008ff067e24 */ /* 0x000fe2000f8e00ff */
        /* <DEDUP_REMOVED lines=10> */
[----:B------:R-:W-:-:S04]  /*13200*/  LEA R8, P0, R6, UR8, 0x1 ;  /* 0x0000000806087c11 */ /* 0x000fc8000f8008ff */
[----:B------:R-:W-:Y:S01]  /*13210*/  LEA.HI.X R10, R6, UR9, R7, 0x1, P0 ;  /* 0x00000009060a7c11 */ /* 0x000fe200080f0c07 */
[----:B------:R-:W0:Y:S01]  /*13220*/  SHFL.IDX PT, R9, R8, RZ, 0x181f ;  /* 0x00181fff08097589 */ /* 0x000e2200000e0000 */
[----:B------:R-:W-:Y:S01]  /*13230*/  VIADD R6, R5, UR39 ;  /* 0x0000002705067c36 */ /* 0x000fe20008000000 */
        /* <DEDUP_REMOVED lines=12> */
[----:B------:R-:W5:Y:S04]  /*13300*/  SHFL.IDX PT, R11, R10, 0x1, 0x181f ;  /* 0x00381f000a0b7f89 */ /* 0x000f6800000e0000 */
[----:B------:R-:W5:Y:S01]  /*13310*/  SHFL.IDX PT, R12, R10, 0x2, 0x181f ;  /* 0x00581f000a0c7f89 */ /* 0x000f6200000e0000 */
[----:B0-----:R-:W-:-:S03]  /*13320*/  @!P3 LEA R4, P6, R0, R9, 0x1 ;  /* 0x000000090004b211 */ /* 0x001fc600078c08ff */
[----:B------:R4:W0:Y:S01]  /*13330*/  SHFL.IDX PT, R14, R10, 0x3, 0x181f ;  /* 0x00781f000a0e7f89 */ /* 0x00082200000e0000 */
[C---:B-1----:R-:W-:Y:S02]  /*13340*/  @!P2 LEA R6, P5, R0.reuse, R13, 0x1 ;  /* 0x0000000d0006a211 */ /* 0x042fe400078a08ff */
[C---:B--2---:R-:W-:Y:S02]  /*13350*/  @!P1 LEA R8, P4, R0.reuse, R15, 0x1 ;  /* 0x0000000f00089211 */ /* 0x044fe400078808ff */
[C---:B---3--:R-:W-:Y:S02]  /*13360*/  @!P3 LEA.HI.X R5, R0.reuse, R7, R3, 0x1, P6 ;  /* 0x000000070005b211 */ /* 0x048fe400030f0c03 */
[----:B----4-:R-:W-:-:S03]  /*13370*/  @!P0 LEA R10, P6, R0, R17, 0x1 ;  /* 0x00000011000a8211 */ /* 0x010fc600078c08ff */
[----:B------:R1:W-:Y:S01]  /*13380*/  @!P3 ST.E.128 desc[UR54][R4.64], RZ ;  /* 0x000000ff0400b985 */ /* 0x0003e2000c101d36 */
[C-C-:B-----5:R-:W-:Y:S02]  /*13390*/  @!P2 LEA.HI.X R7, R0.reuse, R11, R3.reuse, 0x1, P5 ;  /* 0x0000000b0007a211 */ /* 0x160fe400028f0c03 */
[----:B------:R-:W-:-:S03]  /*133a0*/  @!P1 LEA.HI.X R9, R0, R12, R3, 0x1, P4 ;  /* 0x0000000c00099211 */ /* 0x000fc600020f0c03 */
[----:B------:R1:W-:Y:S01]  /*133b0*/  @!P2 ST.E.128 desc[UR54][R6.64], RZ ;  /* 0x000000ff0600a985 */ /* 0x0003e2000c101d36 */
[----:B0-----:R-:W-:-:S03]  /*133c0*/  @!P0 LEA.HI.X R11, R0, R14, R3, 0x1, P6 ;  /* 0x0000000e000b8211 */ /* 0x001fc600030f0c03 */
[----:B------:R1:W-:Y:S04]  /*133d0*/  @!P1 ST.E.128 desc[UR54][R8.64], RZ ;  /* 0x000000ff08009985 */ /* 0x0003e8000c101d36 */
[----:B------:R1:W-:Y:S02]  /*133e0*/  @!P0 ST.E.128 desc[UR54][R10.64], RZ ;  /* 0x000000ff0a008985 */ /* 0x0003e4000c101d36 */
.L_x_1153:
[----:B------:R-:W-:Y:S05]  /*133f0*/  BSYNC B0 ;  /* 0x0000000000007941 */ /* 0x000fea0003800000 */
.L_x_1149:
[----:B------:R-:W-:Y:S02]  /*13400*/  ULDC UR4, c[0x0][0xc3c] ;  /* 0x00030f0000047ab9 */ /* 0x000fe40000000800 */
[----:B------:R-:W-:-:S06]  /*13410*/  UISETP.GE.AND UP0, UPT, UR48, UR4, UPT ;  /* 0x000000043000728c */ /* 0x000fcc000bf06270 */
[----:B------:R-:W-:-:S13]  /*13420*/  PLOP3.LUT P0, PT, PT, PT, UP0, 0x80, 0x0 ;  /* 0x000000000000781c */ /* 0x000fda0003f0f008 */
[----:B------:R-:W-:Y:S05]  /*13430*/  @!P0 BRA `(.L_x_1159) ;  /* 0xfffffed400f08947 */ /* 0x000fea000383ffff */
[----:B------:R-:W-:Y:S05]  /*13440*/  EXIT ;  /* 0x000000000000794d */ /* 0x000fea0003800000 */
.L_x_1058:
[----:B------:R-:W-:-:S08]  /*13450*/  NOP ;  /* 0x0000000000007918 */ /* 0x000fd00000000000 */
[----:B------:R-:W0:-:S00]  /*13460*/  USETMAXREG.DEALLOC.CTAPOOL 0x20 ;  /* 0x00000020000079c8 */ /* 0x000e0000080e0500 */
[----:B0-----:R-:W-:Y:S02]  /*13470*/  LOP3.LUT R0, R0, 0x3, RZ, 0xc0, !PT ;  /* 0x0000000300007812 */ /* 0x001fe400078ec0ff */
[----:B------:R-:W-:-:S04]  /*13480*/  LOP3.LUT R16, R16, 0xffffffdf, RZ, 0xc0, !PT ;  /* 0xffffffdf10107812 */ /* 0x000fc800078ec0ff */
[----:B------:R-:W0:Y:S02]  /*13490*/  SHFL.IDX PT, R0, R0, RZ, 0x1f ;  /* 0x00001fff00007589 */ /* 0x000e2400000e0000 */
[----:B0-----:R-:W-:-:S13]  /*134a0*/  ISETP.NE.AND P0, PT, R0, RZ, PT ;  /* 0x000000ff0000720c */ /* 0x001fda0003f05270 */
[----:B------:R-:W-:Y:S01]  /*134b0*/  @P0 BAR.SYNC.DEFER_BLOCKING 0x5, 0x200 ;  /* 0x0148000000000b1d */ /* 0x000fe20000010000 */
[----:B------:R-:W-:Y:S02]  /*134c0*/  @P0 MOV R3, 0x400 ;  /* 0x0000040000030802 */ /* 0x000fe40000000f00 */
[----:B------:R-:W-:Y:S02]  /*134d0*/  @P0 LOP3.LUT R16, R16, 0x20, RZ, 0xfc, !PT ;  /* 0x0000002010100812 */ /* 0x000fe400078efcff */
        /* <DEDUP_REMOVED lines=10> */
[----:B------:R-:W-:Y:S02]  /*13580*/  CS2R R6, SRZ ;  /* 0x0000000000067805 */ /* 0x000fe4000001ff00 */
        /* <DEDUP_REMOVED lines=41> */
.L_x_1163:
[----:B------:R-:W-:-:S04]  /*13820*/  UIADD3 UR4, UR4, 0x1f, URZ ;  /* 0x0000001f04047890 */ /* 0x000fc8000fffe03f */
[----:B------:R-:W-:-:S06]  /*13830*/  UISETP.GE.AND UP0, UPT, UR4, UR5, UPT ;  /* 0x000000050400728c */ /* 0x000fcc000bf06270 */
[----:B------:R-:W-:-:S13]  /*13840*/  PLOP3.LUT P6, PT, PT, PT, UP0, 0x40, 0x0 ;  /* 0x000000000000781c */ /* 0x000fda0003fce808 */
[----:B------:R-:W-:Y:S05]  /*13850*/  @!P6 BRA `(.L_x_1162) ;  /* 0x0000000800cce947 */ /* 0x000fea0003800000 */
[----:B------:R-:W-:-:S05]  /*13860*/  VIADD R7, R0, UR4 ;  /* 0x0000000400077c36 */ /* 0x000fca0008000000 */
[----:B------:R-:W-:-:S13]  /*13870*/  ISETP.GE.OR P6, PT, R7, UR5, !P0 ;  /* 0x0000000507007c0c */ /* 0x000fda000c7c6670 */
[----:B------:R-:W0:Y:S08]  /*13880*/  @!P6 LDC.64 R4, c[0x0][0xc80] ;  /* 0x00032000ff04eb82 */ /* 0x000e300000000a00 */
[----:B------:R-:W1:Y:S01]  /*13890*/  @!P6 LDC.64 R2, c[0x0][0xc78] ;  /* 0x00031e00ff02eb82 */ /* 0x000e620000000a00 */
[----:B0-----:R-:W-:-:S04]  /*138a0*/  @!P6 IMAD.WIDE R4, R7, 0x4, R4 ;  /* 0x000000040704e825 */ /* 0x001fc800078e0204 */
[----:B-1----:R-:W-:Y:S01]  /*138b0*/  @!P6 IMAD.WIDE R2, R7, 0x4, R2 ;  /* 0x000000040702e825 */ /* 0x002fe200078e0202 */
[----:B------:R-:W-:-:S06]  /*138c0*/  CS2R R6, SRZ ;  /* 0x0000000000067805 */ /* 0x000fcc000001ff00 */
[----:B------:R0:W2:Y:S04]  /*138d0*/  @!P6 LDG.E R6, desc[UR54][R4.64] ;  /* 0x000000360406e981 */ /* 0x0000a8000c1e1900 */
[----:B------:R-:W2:Y:S01]  /*138e0*/  @!P6 LDG.E R7, desc[UR54][R2.64] ;  /* 0x000000360207e981 */ /* 0x000ea2000c1e1900 */
[----:B0-----:R-:W0:Y:S01]  /*138f0*/  LDC R4, c[0x0][0xc38] ;  /* 0x00030e00ff047b82 */ /* 0x001e220000000800 */
[----:B--2---:R-:W-:-:S05]  /*13900*/  IMAD R13, R6, R7, RZ ;  /* 0x00000007060d7224 */ /* 0x004fca00078e02ff */
[----:B------:R-:W1:Y:S02]  /*13910*/  SHFL.UP PT, R10, R13, 0x1, RZ ;  /* 0x042000000d0a7989 */ /* 0x000e6400000e00ff */
[----:B-1----:R-:W-:-:S05]  /*13920*/  SEL R10, R10, RZ, P1 ;  /* 0x000000ff0a0a7207 */ /* 0x002fca0000800000 */
[----:B------:R-:W-:-:S05]  /*13930*/  IMAD.IADD R10, R13, 0x1, R10 ;  /* 0x000000010d0a7824 */ /* 0x000fca00078e020a */
        /* <DEDUP_REMOVED lines=12> */
[----:B------:R-:W0:Y:S02]  /*13a00*/  SHFL.IDX PT, R13, R5, 0x1f, 0x1f ;  /* 0x03e01f00050d7f89 */ /* 0x000e2400000e0000 */
[----:B0-----:R-:W-:-:S04]  /*13a10*/  IMAD R10, R13, R4, RZ ;  /* 0x000000040d0a7224 */ /* 0x001fc800078e02ff */
[----:B------:R-:W-:-:S05]  /*13a20*/  IMAD.IADD R9, R10, 0x1, R9 ;  /* 0x000000010a097824 */ /* 0x000fca00078e0209 */
[----:B------:R-:W-:-:S13]  /*13a30*/  ISETP.GT.AND P6, PT, R9, R8, PT ;  /* 0x000000080900720c */ /* 0x000fda0003fc4270 */
[----:B------:R-:W-:Y:S05]  /*13a40*/  @!P6 BRA `(.L_x_1163) ;  /* 0xfffffffc0074e947 */ /* 0x000fea000383ffff */
.L_x_1161:
[----:B------:R-:W-:-:S04]  /*13a50*/  IMAD.IADD R10, R9, 0x1, -R10 ;  /* 0x00000001090a7824 */ /* 0x000fc800078e0a0a */
[----:B------:R-:W-:-:S05]  /*13a60*/  IMAD R3, R5, R4, R10 ;  /* 0x0000000405037224 */ /* 0x000fca00078e020a */
[----:B------:R-:W-:Y:S01]  /*13a70*/  ISETP.GT.AND P0, PT, R3, R8, PT ;  /* 0x000000080300720c */ /* 0x000fe20003f04270 */
[----:B------:R-:W-:-:S12]  /*13a80*/  IMAD.MOV.U32 R3, RZ, RZ, RZ ;  /* 0x000000ffff037224 */ /* 0x000fd800078e00ff */
[----:B------:R-:W-:Y:S02]  /*13a90*/  VOTEU.ANY UR6, UPT, !P0 ;  /* 0x0000000000067886 */ /* 0x000fe400040e0100 */
[----:B------:R-:W-:Y:S02]  /*13aa0*/  UPOPC UR5, UR6 ;  /* 0x00000006000572bf */ /* 0x000fe40008000000 */
[----:B------:R-:W-:Y:S02]  /*13ab0*/  ISETP.NE.AND P0, PT, RZ, UR6, PT ;  /* 0x00000006ff007c0c */ /* 0x000fe4000bf05270 */
[----:B------:R-:W-:Y:S02]  /*13ac0*/  UIADD3 UR41, UR5, UR4, URZ ;  /* 0x0000000405297290 */ /* 0x000fe4000fffe03f */
[----:B------:R-:W-:Y:S02]  /*13ad0*/  IMAD.U32 R2, RZ, RZ, UR5 ;  /* 0x00000005ff027e24 */ /* 0x000fe4000f8e00ff */
[----:B------:R-:W-:-:S03]  /*13ae0*/  IMAD.U32 R9, RZ, RZ, UR5 ;  /* 0x00000005ff097e24 */ /* 0x000fc6000f8e00ff */
[----:B------:R-:W0:Y:S04]  /*13af0*/  SHFL.IDX PT, R7, R7, R2, 0x1f ;  /* 0x00001f0207077589 */ /* 0x000e2800000e0000 */
[----:B------:R1:W2:Y:S01]  /*13b00*/  SHFL.IDX PT, R6, R6, R9, 0x1f ;  /* 0x00001f0906067589 */ /* 0x0002a200000e0000 */
[----:B0-----:R-:W-:Y:S01]  /*13b10*/  ISETP.NE.AND P1, PT, R7, 0x1, PT ;  /* 0x000000010700780c */ /* 0x001fe20003f25270 */
[----:B-1----:R-:W-:-:S12]  /*13b20*/  @!P0 BRA `(.L_x_1164) ;  /* 0x00000000000c8947 */ /* 0x002fd80003800000 */
[----:B------:R-:W-:-:S06]  /*13b30*/  UIADD3 UR4, UR5, -0x1, URZ ;  /* 0xffffffff05047890 */ /* 0x000fcc000fffe03f */
[----:B------:R-:W-:-:S05]  /*13b40*/  IMAD.U32 R2, RZ, RZ, UR4 ;  /* 0x00000004ff027e24 */ /* 0x000fca000f8e00ff */
[----:B------:R0:W1:Y:S02]  /*13b50*/  SHFL.IDX PT, R3, R5, R2, 0x1f ;  /* 0x00001f0205037589 */ /* 0x00006400000e0000 */
.L_x_1164:
[----:B01----:R-:W-:-:S04]  /*13b60*/  IMAD R2, R3, R4, R10 ;  /* 0x0000000403027224 */ /* 0x003fc800078e020a */
[----:B------:R-:W-:Y:S01]  /*13b70*/  IMAD.IADD R5, R8, 0x1, -R2 ;  /* 0x0000000108057824 */ /* 0x000fe200078e0a02 */
[----:B------:R0:W-:Y:S01]  /*13b80*/  STL [R1+0x10], R2 ;  /* 0x0000100201007387 */ /* 0x0001e20000100800 */
[----:B------:R-:W-:Y:S05]  /*13b90*/  @!P1 BRA `(.L_x_1165) ;  /* 0x0000000000ec9947 */ /* 0x000fea0003800000 */
[-C--:B--2---:R-:W-:Y:S02]  /*13ba0*/  IABS R8, R6.reuse ;  /* 0x0000000600087213 */ /* 0x084fe40000000000 */
[----:B------:R-:W-:Y:S02]  /*13bb0*/  IABS R4, R7 ;  /* 0x0000000700047213 */ /* 0x000fe40000000000 */
[----:B------:R-:W1:Y:S01]  /*13bc0*/  I2F.RP R9, R8 ;  /* 0x0000000800097306 */ /* 0x000e620000209400 */
[----:B------:R-:W-:Y:S02]  /*13bd0*/  IABS R10, R5 ;  /* 0x00000005000a7213 */ /* 0x000fe40000000000 */
[----:B------:R-:W-:-:S05]  /*13be0*/  IABS R12, R6 ;  /* 0x00000006000c7213 */ /* 0x000fca0000000000 */
[----:B-1----:R-:W0:Y:S02]  /*13bf0*/  MUFU.RCP R9, R9 ;  /* 0x0000000900097308 */ /* 0x002e240000001000 */
[----:B0-----:R-:W-:-:S06]  /*13c00*/  VIADD R2, R9, 0xffffffe ;  /* 0x0ffffffe09027836 */ /* 0x001fcc0000000000 */
[----:B------:R-:W0:Y:S08]  /*13c10*/  I2F.RP R9, R4 ;  /* 0x0000000400097306 */ /* 0x000e300000209400 */
[----:B------:R1:W2:Y:S08]  /*13c20*/  F2I.FTZ.U32.TRUNC.NTZ R3, R2 ;  /* 0x0000000200037305 */ /* 0x0002b0000021f000 */
[----:B0-----:R-:W0:Y:S01]  /*13c30*/  MUFU.RCP R9, R9 ;  /* 0x0000000900097308 */ /* 0x001e220000001000 */
[----:B-1----:R-:W-:-:S02]  /*13c40*/  IMAD.MOV.U32 R2, RZ, RZ, RZ ;  /* 0x000000ffff027224 */ /* 0x002fc400078e00ff */
[----:B--2---:R-:W-:-:S04]  /*13c50*/  IMAD.MOV R11, RZ, RZ, -R3 ;  /* 0x000000ffff0b7224 */ /* 0x004fc800078e0a03 */
[----:B------:R-:W-:-:S04]  /*13c60*/  IMAD R11, R11, R8, RZ ;  /* 0x000000080b0b7224 */ /* 0x000fc800078e02ff */
[----:B------:R-:W-:-:S04]  /*13c70*/  IMAD.HI.U32 R3, R3, R11, R2 ;  /* 0x0000000b03037227 */ /* 0x000fc800078e0002 */
[----:B------:R-:W-:Y:S02]  /*13c80*/  IMAD.MOV R11, RZ, RZ, -R12 ;  /* 0x000000ffff0b7224 */ /* 0x000fe400078e0a0c */
[----:B------:R-:W-:-:S04]  /*13c90*/  IMAD.HI.U32 R2, R3, R10, RZ ;  /* 0x0000000a03027227 */ /* 0x000fc800078e00ff */
[----:B------:R-:W-:Y:S02]  /*13ca0*/  IMAD R3, R2, R11, R10 ;  /* 0x0000000b02037224 */ /* 0x000fe400078e020a */
[----:B0-----:R-:W-:-:S03]  /*13cb0*/  VIADD R10, R9, 0xffffffe ;  /* 0x0ffffffe090a7836 */ /* 0x001fc60000000000 */
[----:B------:R-:W-:-:S13]  /*13cc0*/  ISETP.GT.U32.AND P1, PT, R8, R3, PT ;  /* 0x000000030800720c */ /* 0x000fda0003f24070 */
[----:B------:R-:W-:Y:S02]  /*13cd0*/  @!P1 IMAD.IADD R3, R3, 0x1, -R8 ;  /* 0x0000000103039824 */ /* 0x000fe400078e0a08 */
[----:B------:R-:W-:Y:S01]  /*13ce0*/  @!P1 VIADD R2, R2, 0x1 ;  /* 0x0000000102029836 */ /* 0x000fe20000000000 */
[----:B------:R-:W-:Y:S02]  /*13cf0*/  ISETP.NE.AND P1, PT, R6, RZ, PT ;  /* 0x000000ff0600720c */ /* 0x000fe40003f25270 */
[----:B------:R-:W-:Y:S02]  /*13d00*/  ISETP.GE.U32.AND P0, PT, R3, R8, PT ;  /* 0x000000080300720c */ /* 0x000fe40003f06070 */
[----:B------:R-:W-:Y:S01]  /*13d10*/  LOP3.LUT R8, R5, R6, RZ, 0x3c, !PT ;  /* 0x0000000605087212 */ /* 0x000fe200078e3cff */
[----:B------:R-:W0:Y:S03]  /*13d20*/  F2I.FTZ.U32.TRUNC.NTZ R3, R10 ;  /* 0x0000000a00037305 */ /* 0x000e26000021f000 */
[----:B------:R-:W-:-:S07]  /*13d30*/  ISETP.GE.AND P2, PT, R8, RZ, PT ;  /* 0x000000ff0800720c */ /* 0x000fce0003f46270 */
        /* <DEDUP_REMOVED lines=15> */
[----:B------:R-:W-:-:S03]  /*13e30*/  IMAD.MOV R8, RZ, RZ, -R12 ;  /* 0x000000ffff087224 */ /* 0x000fc600078e0a0c */
        /* <DEDUP_REMOVED lines=13> */
[----:B------:R-:W-:Y:S02]  /*13f10*/  IMAD R2, R6, R8, R5 ;  /* 0x0000000806027224 */ /* 0x000fe400078e0205 */
[----:B------:R-:W-:-:S05]  /*13f20*/  IMAD R3, R3, 0x10000, R4 ;  /* 0x0001000003037824 */ /* 0x000fca00078e0204 */
[----:B------:R0:W-:Y:S01]  /*13f30*/  STL [R1+0x18], R3 ;  /* 0x0000180301007387 */ /* 0x0001e20000100800 */
[----:B------:R-:W-:Y:S05]  /*13f40*/  BRA `(.L_x_1166) ;  /* 0x0000000400007947 */ /* 0x000fea0003800000 */
.L_x_1165:
[----:B------:R-:W-:Y:S02]  /*13f50*/  ULDC.64 UR4, c[0x0][0xc90] ;  /* 0x0003240000047ab9 */ /* 0x000fe40000000a00 */
[----:B------:R-:W-:-:S06]  /*13f60*/  UIMAD.WIDE UR4, UR41, 0x4, UR4 ;  /* 0x00000004290478a5 */ /* 0x000fcc000f8e0204 */
[----:B0-----:R-:W-:Y:S02]  /*13f70*/  IMAD.U32 R2, RZ, RZ, UR4 ;  /* 0x00000004ff027e24 */ /* 0x001fe4000f8e00ff */
[----:B------:R-:W-:-:S05]  /*13f80*/  IMAD.U32 R3, RZ, RZ, UR5 ;  /* 0x00000005ff037e24 */ /* 0x000fca000f8e00ff */
[----:B------:R0:W2:Y:S01]  /*13f90*/  LDG.E R7, desc[UR54][R2.64] ;  /* 0x0000003602077981 */ /* 0x0000a2000c1e1900 */
[----:B------:R-:W-:Y:S01]  /*13fa0*/  IABS R13, R5 ;  /* 0x00000005000d7213 */ /* 0x000fe20000000000 */
[----:B0-----:R-:W-:Y:S02]  /*13fb0*/  IMAD.MOV.U32 R2, RZ, RZ, RZ ;  /* 0x000000ffff027224 */ /* 0x001fe400078e00ff */
[----:B--2---:R-:W-:-:S05]  /*13fc0*/  IMAD R8, R6, R7, RZ ;  /* 0x0000000706087224 */ /* 0x004fca00078e02ff */
[-C--:B------:R-:W-:Y:S02]  /*13fd0*/  IABS R12, R8.reuse ;  /* 0x00000008000c7213 */ /* 0x080fe40000000000 */
[----:B------:R-:W-:Y:S02]  /*13fe0*/  IABS R14, R8 ;  /* 0x00000008000e7213 */ /* 0x000fe40000000000 */
[----:B------:R-:W0:Y:S08]  /*13ff0*/  I2F.RP R9, R12 ;  /* 0x0000000c00097306 */ /* 0x000e300000209400 */
[----:B0-----:R-:W0:Y:S02]  /*14000*/  MUFU.RCP R9, R9 ;  /* 0x0000000900097308 */ /* 0x001e240000001000 */
[----:B0-----:R-:W-:-:S06]  /*14010*/  VIADD R10, R9, 0xffffffe ;  /* 0x0ffffffe090a7836 */ /* 0x001fcc0000000000 */
[----:B------:R-:W0:Y:S02]  /*14020*/  F2I.FTZ.U32.TRUNC.NTZ R3, R10 ;  /* 0x0000000a00037305 */ /* 0x000e24000021f000 */
[----:B0-----:R-:W-:-:S04]  /*14030*/  IMAD.MOV R11, RZ, RZ, -R3 ;  /* 0x000000ffff0b7224 */ /* 0x001fc800078e0a03 */
[----:B------:R-:W-:-:S04]  /*14040*/  IMAD R11, R11, R12, RZ ;  /* 0x0000000c0b0b7224 */ /* 0x000fc800078e02ff */
[----:B------:R-:W-:-:S04]  /*14050*/  IMAD.HI.U32 R2, R3, R11, R2 ;  /* 0x0000000b03027227 */ /* 0x000fc800078e0002 */
        /* <DEDUP_REMOVED lines=13> */
[----:B------:R-:W-:Y:S02]  /*14130*/  IMAD R9, R7, R2, RZ ;  /* 0x0000000207097224 */ /* 0x000fe400078e02ff */
[----:B------:R-:W-:Y:S02]  /*14140*/  IMAD.MOV R2, RZ, RZ, -R2 ;  /* 0x000000ffff027224 */ /* 0x000fe400078e0a02 */
[----:B------:R-:W-:Y:S02]  /*14150*/  IMAD.MOV R3, RZ, RZ, -R9 ;  /* 0x000000ffff037224 */ /* 0x000fe400078e0a09 */
[----:B------:R-:W-:-:S03]  /*14160*/  IMAD R12, R8, R2, R5 ;  /* 0x00000002080c7224 */ /* 0x000fc600078e0205 */
[----:B------:R-:W-:Y:S02]  /*14170*/  VIADDMNMX R4, R3, R4, R7, PT ;  /* 0x0000000403047246 */ /* 0x000fe40003800107 */
[----:B------:R-:W-:Y:S02]  /*14180*/  IADD3 R9, R9, 0x1000000, R12 ;  /* 0x0100000009097810 */ /* 0x000fe40007ffe00c */
[-C--:B------:R-:W-:Y:S02]  /*14190*/  IABS R7, R4.reuse ;  /* 0x0000000400077213 */ /* 0x080fe40000000000 */
[----:B------:R-:W-:Y:S02]  /*141a0*/  IABS R8, R4 ;  /* 0x0000000400087213 */ /* 0x000fe40000000000 */
[----:B------:R-:W0:Y:S03]  /*141b0*/  I2F.RP R10, R7 ;  /* 0x00000007000a7306 */ /* 0x000e260000209400 */
[----:B------:R-:W-:-:S05]  /*141c0*/  IMAD.MOV R8, RZ, RZ, -R8 ;  /* 0x000000ffff087224 */ /* 0x000fca00078e0a08 */
[----:B0-----:R-:W0:Y:S02]  /*141d0*/  MUFU.RCP R10, R10 ;  /* 0x0000000a000a7308 */ /* 0x001e240000001000 */
[----:B0-----:R-:W-:-:S06]  /*141e0*/  VIADD R3, R10, 0xffffffe ;  /* 0x0ffffffe0a037836 */ /* 0x001fcc0000000000 */
[----:B------:R-:W0:Y:S02]  /*141f0*/  F2I.FTZ.U32.TRUNC.NTZ R3, R3 ;  /* 0x0000000300037305 */ /* 0x000e24000021f000 */
[----:B0-----:R-:W-:-:S04]  /*14200*/  IMAD.MOV R11, RZ, RZ, -R3 ;  /* 0x000000ffff0b7224 */ /* 0x001fc800078e0a03 */
[----:B------:R-:W-:Y:S01]  /*14210*/  IMAD.MOV.U32 R2, RZ, RZ, R11 ;  /* 0x000000ffff027224 */ /* 0x000fe200078e000b */
[----:B------:R-:W-:-:S03]  /*14220*/  IABS R11, R12 ;  /* 0x0000000c000b7213 */ /* 0x000fc60000000000 */
[----:B------:R-:W-:Y:S02]  /*14230*/  IMAD R5, R2, R7, RZ ;  /* 0x0000000702057224 */ /* 0x000fe400078e02ff */
[----:B------:R-:W-:-:S04]  /*14240*/  IMAD.MOV.U32 R2, RZ, RZ, RZ ;  /* 0x000000ffff027224 */ /* 0x000fc800078e00ff */
[----:B------:R-:W-:Y:S01]  /*14250*/  IMAD.HI.U32 R2, R3, R5, R2 ;  /* 0x0000000503027227 */ /* 0x000fe200078e0002 */
[----:B------:R-:W-:-:S04]  /*14260*/  LOP3.LUT R3, R12, R4, RZ, 0x3c, !PT ;  /* 0x000000040c037212 */ /* 0x000fc800078e3cff */
[----:B------:R-:W-:Y:S01]  /*14270*/  ISETP.GE.AND P2, PT, R3, RZ, PT ;  /* 0x000000ff0300720c */ /* 0x000fe20003f46270 */
[----:B------:R-:W-:-:S04]  /*14280*/  IMAD.HI.U32 R2, R2, R11, RZ ;  /* 0x0000000b02027227 */ /* 0x000fc800078e00ff */
[----:B------:R-:W-:Y:S02]  /*14290*/  IMAD R8, R2, R8, R11 ;  /* 0x0000000802087224 */ /* 0x000fe400078e020b */
[----:B------:R-:W-:-:S03]  /*142a0*/  IMAD.MOV R3, RZ, RZ, -R4 ;  /* 0x000000ffff037224 */ /* 0x000fc600078e0a04 */
[----:B------:R-:W-:-:S13]  /*142b0*/  ISETP.GT.U32.AND P1, PT, R7, R8, PT ;  /* 0x000000080700720c */ /* 0x000fda0003f24070 */
[----:B------:R-:W-:Y:S02]  /*142c0*/  @!P1 IMAD.IADD R8, R8, 0x1, -R7 ;  /* 0x0000000108089824 */ /* 0x000fe400078e0a07 */
[----:B------:R-:W-:Y:S01]  /*142d0*/  @!P1 VIADD R2, R2, 0x1 ;  /* 0x0000000102029836 */ /* 0x000fe20000000000 */
[----:B------:R-:W-:Y:S02]  /*142e0*/  ISETP.NE.AND P1, PT, R4, RZ, PT ;  /* 0x000000ff0400720c */ /* 0x000fe40003f25270 */
[----:B------:R-:W-:-:S13]  /*142f0*/  ISETP.GE.U32.AND P0, PT, R8, R7, PT ;  /* 0x000000070800720c */ /* 0x000fda0003f06070 */
[----:B------:R-:W-:-:S04]  /*14300*/  @P0 VIADD R2, R2, 0x1 ;  /* 0x0000000102020836 */ /* 0x000fc80000000000 */
[----:B------:R-:W-:Y:S01]  /*14310*/  @!P2 IMAD.MOV R2, RZ, RZ, -R2 ;  /* 0x000000ffff02a224 */ /* 0x000fe200078e0a02 */
[----:B------:R-:W-:-:S05]  /*14320*/  @!P1 LOP3.LUT R2, RZ, R4, RZ, 0x33, !PT ;  /* 0x00000004ff029212 */ /* 0x000fca00078e33ff */
[----:B------:R-:W-:-:S05]  /*14330*/  IMAD R3, R2, R3, R9 ;  /* 0x0000000302037224 */ /* 0x000fca00078e0209 */
[----:B------:R1:W-:Y:S02]  /*14340*/  STL [R1+0x18], R3 ;  /* 0x0000180301007387 */ /* 0x0003e40000100800 */
.L_x_1166:
[----:B01----:R-:W-:-:S05]  /*14350*/  LOP3.LUT R3, RZ, R2, RZ, 0x33, !PT ;  /* 0x00000002ff037212 */ /* 0x003fca00078e33ff */
[----:B------:R-:W-:-:S05]  /*14360*/  IMAD.IADD R2, R6, 0x1, R3 ;  /* 0x0000000106027824 */ /* 0x000fca00078e0203 */
[----:B------:R0:W-:Y:S01]  /*14370*/  STL [R1+0x14], R2 ;  /* 0x0000140201007387 */ /* 0x0001e20000100800 */
[----:B------:R-:W-:Y:S05]  /*14380*/  BRA `(.L_x_1167) ;  /* 0x0000000000107947 */ /* 0x000fea0003800000 */
.L_x_1162:
[----:B------:R1:W-:Y:S01]  /*14390*/  STL [R1+0x10], R8 ;  /* 0x0000100801007387 */ /* 0x0003e20000100800 */
[----:B------:R-:W-:-:S03]  /*143a0*/  ULDC UR41, c[0x0][0xc3c] ;  /* 0x00030f0000297ab9 */ /* 0x000fc60000000800 */
[----:B------:R1:W-:Y:S04]  /*143b0*/  STL [R1+0x14], RZ ;  /* 0x000014ff01007387 */ /* 0x0003e80000100800 */
[----:B------:R1:W-:Y:S02]  /*143c0*/  STL [R1+0x18], RZ ;  /* 0x000018ff01007387 */ /* 0x0003e40000100800 */
.L_x_1167:
        /* <DEDUP_REMOVED lines=11> */
.L_x_1160:
[----:B--2---:R-:W-:Y:S01]  /*14480*/  IMAD.MOV.U32 R0, RZ, RZ, 0x1 ;  /* 0x00000001ff007424 */ /* 0x004fe200078e00ff */
[----:B------:R-:W-:Y:S01]  /*14490*/  ULDC UR4, c[0x0][0xc3c] ;  /* 0x00030f0000047ab9 */ /* 0x000fe20000000800 */
[----:B------:R-:W-:Y:S01]  /*144a0*/  IMAD.MOV.U32 R28, RZ, RZ, RZ ;  /* 0x000000ffff1c7224 */ /* 0x000fe200078e00ff */
[----:B------:R-:W-:Y:S02]  /*144b0*/  UISETP.GE.AND UP0, UPT, UR41, UR4, UPT ;  /* 0x000000042900728c */ /* 0x000fe4000bf06270 */
[----:B------:R2:W-:Y:S04]  /*144c0*/  STL [R1+0x4], R0 ;  /* 0x0000040001007387 */ /* 0x0005e80000100800 */
        /* <DEDUP_REMOVED lines=16> */
[----:B------:R-:W-:Y:S01]  /*145d0*/  LOP3.LUT R6, R2, 0x80, RZ, 0xc0, !PT ;  /* 0x0000008002067812 */ /* 0x000fe200078ec0ff */
[----:B-1----:R-:W-:Y:S01]  /*145e0*/  IMAD.SHL.U32 R8, R10, 0x2, RZ ;  /* 0x000000020a087824 */ /* 0x002fe200078e00ff */
        /* <DEDUP_REMOVED lines=18> */
[----:B------:R0:W-:Y:S01]  /*14710*/  STL [R1+0x4], R6 ;  /* 0x0000040601007387 */ /* 0x0001e20000100800 */
        /* <DEDUP_REMOVED lines=9> */
.L_x_1250:
[----:B------:R-:W-:Y:S01]  /*147b0*/  ULDC.64 UR4, c[0x0][0xa28] ;  /* 0x00028a0000047ab9 */ /* 0x000fe20000000a00 */
[----:B------:R-:W-:Y:S01]  /*147c0*/  ULDC.64 UR6, c[0x0][0xa18] ;  /* 0x0002860000067ab9 */ /* 0x000fe20000000a00 */
[----:B------:R-:W-:Y:S02]  /*147d0*/  UISETP.NE.U32.AND UP0, UPT, UR4, URZ, UPT ;  /* 0x0000003f0400728c */ /* 0x000fe4000bf05070 */
[----:B------:R-:W-:Y:S02]  /*147e0*/  UISETP.NE.U32.AND UP2, UPT, UR6, URZ, UPT ;  /* 0x0000003f0600728c */ /* 0x000fe4000bf45070 */
[----:B------:R-:W-:Y:S02]  /*147f0*/  UISETP.NE.AND.EX UP0, UPT, UR5, URZ, UPT, UP0 ;  /* 0x0000003f0500728c */ /* 0x000fe4000bf05300 */
[----:B------:R-:W-:Y:S01]  /*14800*/  UISETP.NE.AND.EX UP2, UPT, UR7, URZ, UPT, UP2 ;  /* 0x0000003f0700728c */ /* 0x000fe2000bf45320 */
[----:B------:R-:W-:Y:S02]  /*14810*/  ULDC.64 UR4, c[0x0][0xa00] ;  /* 0x0002800000047ab9 */ /* 0x000fe40000000a00 */
[----:B------:R-:W-:Y:S01]  /*14820*/  ULDC.64 UR6, c[0x0][0xa00] ;  /* 0x0002800000067ab9 */ /* 0x000fe20000000a00 */
[----:B------:R-:W-:Y:S01]  /*14830*/  UISETP.NE.U32.AND UP1, UPT, UR4, URZ, UPT ;  /* 0x0000003f0400728c */ /* 0x000fe2000bf25070 */
[----:B------:R-:W-:Y:S01]  /*14840*/  PLOP3.LUT P0, PT, PT, PT, UP0, 0x80, 0x0 ;  /* 0x000000000000781c */ /* 0x000fe20003f0f008 */
[----:B------:R-:W-:-:S02]  /*14850*/  UIMAD.WIDE UR6, UR41, 0x4, UR6 ;  /* 0x00000004290678a5 */ /* 0x000fc4000f8e0206 */
[----:B------:R-:W-:Y:S01]  /*14860*/  UISETP.NE.AND.EX UP3, UPT, UR5, URZ, UPT, UP1 ;  /* 0x0000003f0500728c */ /* 0x000fe2000bf65310 */
[----:B------:R-:W-:Y:S02]  /*14870*/  UMOV UR37, URZ ;  /* 0x0000003f00257c82 */ /* 0x000fe40008000000 */
[----:B------:R-:W-:Y:S01]  /*14880*/  @UP0 ULDC.64 UR4, c[0x0][0xa28] ;  /* 0x00028a0000040ab9 */ /* 0x000fe20000000a00 */
[----:B------:R-:W-:Y:S01]  /*14890*/  ULDC.64 UR8, c[0x0][0xa20] ;  /* 0x0002880000087ab9 */ /* 0x000fe20000000a00 */
[----:B------:R-:W-:Y:S01]  /*148a0*/  @UP0 UIMAD.WIDE UR4, UR41, 0x4, UR4 ;  /* 0x00000004290408a5 */ /* 0x000fe2000f8e0204 */
[----:B------:R-:W-:Y:S01]  /*148b0*/  PLOP3.LUT P1, PT, PT, PT, UP3, 0x80, 0x0 ;  /* 0x000000000000781c */ /* 0x000fe20003f2f038 */
[----:B------:R-:W-:Y:S01]  /*148c0*/  ULDC UR38, c[0x0][0x2f0] ;  /* 0x0000bc0000267ab9 */ /* 0x000fe20000000800 */
[----:B------:R-:W-:Y:S01]  /*148d0*/  PLOP3.LUT P2, PT, PT, PT, UP3, 0x80, 0x0 ;  /* 0x000000000000781c */ /* 0x000fe20003f4f038 */
[----:B------:R-:W-:Y:S01]  /*148e0*/  UMOV UR40, URZ ;  /* 0x0000003f00287c82 */ /* 0x000fe20008000000 */
[----:B------:R-:W-:Y:S01]  /*148f0*/  UP2UR UR48, UPR, URZ, 0x8 ;  /* 0x000000083f307883 */ /* 0x000fe20008000000 */
[----:B0-2---:R-:W-:-:S02]  /*14900*/  IMAD.U32 R2, RZ, RZ, UR4 ;  /* 0x00000004ff027e24 */ /* 0x005fc4000f8e00ff */
[----:B------:R-:W-:Y:S01]  /*14910*/  IMAD.U32 R3, RZ, RZ, UR5 ;  /* 0x00000005ff037e24 */ /* 0x000fe2000f8e00ff */
[----:B------:R-:W-:-:S04]  /*14920*/  @UP2 ULDC.64 UR4, c[0x0][0xa18] ;  /* 0x0002860000042ab9 */ /* 0x000fc80000000a00 */
[----:B------:R0:W2:Y:S01]  /*14930*/  @P0 LDG.E R0, desc[UR54][R2.64] ;  /* 0x0000003602000981 */ /* 0x0000a2000c1e1900 */
[----:B------:R-:W-:Y:S01]  /*14940*/  @UP2 UIMAD.WIDE UR4, UR41, 0x4, UR4 ;  /* 0x00000004290428a5 */ /* 0x000fe2000f8e0204 */
[----:B0-----:R-:W-:Y:S02]  /*14950*/  IMAD.U32 R2, RZ, RZ, UR6 ;  /* 0x00000006ff027e24 */ /* 0x001fe4000f8e00ff */
[----:B------:R-:W-:-:S05]  /*14960*/  IMAD.U32 R3, RZ, RZ, UR7 ;  /* 0x00000007ff037e24 */ /* 0x000fca000f8e00ff */
[----:B-1----:R0:W3:Y:S01]  /*14970*/  @P1 LDG.E R4, desc[UR54][R2.64] ;  /* 0x0000003602041981 */ /* 0x0020e2000c1e1900 */
[----:B------:R-:W-:Y:S01]  /*14980*/  PLOP3.LUT P1, PT, PT, PT, UP2, 0x80, 0x0 ;  /* 0x000000000000781c */ /* 0x000fe20003f2f028 */
[----:B0-----:R-:W-:Y:S02]  /*14990*/  IMAD.U32 R2, RZ, RZ, UR4 ;  /* 0x00000004ff027e24 */ /* 0x001fe4000f8e00ff */
[----:B------:R-:W-:Y:S01]  /*149a0*/  IMAD.U32 R3, RZ, RZ, UR5 ;  /* 0x00000005ff037e24 */ /* 0x000fe2000f8e00ff */
[----:B------:R-:W-:-:S09]  /*149b0*/  ULDC.64 UR4, c[0x0][0x418] ;  /* 0x0001060000047ab9 */ /* 0x000fd20000000a00 */
[----:B------:R-:W4:Y:S01]  /*149c0*/  @P1 LDG.E R5, desc[UR54][R2.64] ;  /* 0x0000003602051981 */ /* 0x000f22000c1e1900 */
[----:B------:R-:W-:-:S03]  /*149d0*/  UISETP.NE.U32.AND UP0, UPT, UR4, URZ, UPT ;  /* 0x0000003f0400728c */ /* 0x000fc6000bf05070 */
[----:B------:R-:W-:Y:S01]  /*149e0*/  ULDC UR4, c[0x0][0x424] ;  /* 0x0001090000047ab9 */ /* 0x000fe20000000800 */
[----:B------:R-:W-:-:S04]  /*149f0*/  UISETP.NE.AND.EX UP0, UPT, UR5, URZ, UPT, UP0 ;  /* 0x0000003f0500728c */ /* 0x000fc8000bf05300 */
[----:B------:R-:W-:-:S04]  /*14a00*/  USEL UR4, UR4, 0x1, UP0 ;  /* 0x0000000104047887 */ /* 0x000fc80008000000 */
[----:B------:R-:W-:Y:S01]  /*14a10*/  UIMAD UR38, UR4, UR38, URZ ;  /* 0x00000026042672a4 */ /* 0x000fe2000f8e023f */
[----:B--2---:R-:W-:Y:S02]  /*14a20*/  @P0 R2UR UR37, R0 ;  /* 0x00000000002502ca */ /* 0x004fe400000e0000 */
[----:B------:R-:W-:-:S04]  /*14a30*/  ISETP.NE.U32.AND P0, PT, RZ, UR8, PT ;  /* 0x00000008ff007c0c */ /* 0x000fc8000bf05070 */
[----:B------:R-:W-:Y:S02]  /*14a40*/  ISETP.NE.AND.EX P0, PT, RZ, UR9, PT, P0 ;  /* 0x00000009ff007c0c */ /* 0x000fe4000bf05300 */
[----:B---3--:R-:W-:Y:S02]  /*14a50*/  @P2 R2UR UR40, R4 ;  /* 0x00000000042822ca */ /* 0x008fe400000e0000 */
[----:B----4-:R-:W-:Y:S01]  /*14a60*/  @P1 R2UR UR42, R5 ;  /* 0x00000000052a12ca */ /* 0x010fe200000e0000 */
[----:B-----5:R-:W-:-:S14]  /*14a70*/  @P1 BRA `(.L_x_1169) ;  /* 0x00000000002c1947 */ /* 0x020fdc0003800000 */
[----:B------:R-:W-:Y:S01]  /*14a80*/  UISETP.NE.AND UP0, UPT, UR48, URZ, UPT ;  /* 0x0000003f3000728c */ /* 0x000fe2000bf05270 */
[----:B------:R-:W-:-:S05]  /*14a90*/  ULDC UR42, c[0x0][0x288] ;  /* 0x0000a200002a7ab9 */ /* 0x000fca0000000800 */
[----:B------:R-:W-:-:S13]  /*14aa0*/  PLOP3.LUT P1, PT, PT, PT, UP0, 0x40, 0x0 ;  /* 0x000000000000781c */ /* 0x000fda0003f2e808 */
[----:B------:R-:W-:Y:S05]  /*14ab0*/  @P1 BRA `(.L_x_1169) ;  /* 0x00000000001c1947 */ /* 0x000fea0003800000 */
[----:B------:R-:W-:Y:S02]  /*14ac0*/  IMAD.U32 R2, RZ, RZ, UR6 ;  /* 0x00000006ff027e24 */ /* 0x000fe4000f8e00ff */
[----:B------:R-:W-:-:S05]  /*14ad0*/  IMAD.U32 R3, RZ, RZ, UR7 ;  /* 0x00000007ff037e24 */ /* 0x000fca000f8e00ff */
[----:B------:R-:W2:Y:S04]  /*14ae0*/  LDG.E R0, desc[UR54][R2.64] ;  /* 0x0000003602007981 */ /* 0x000ea8000c1e1900 */
[----:B------:R-:W3:Y:S01]  /*14af0*/  LDG.E R4, desc[UR54][R2.64+0x4] ;  /* 0x0000043602047981 */ /* 0x000ee2000c1e1900 */
[----:B--2---:R-:W-:Y:S02]  /*14b00*/  R2UR UR4, R0 ;  /* 0x00000000000472ca */ /* 0x004fe400000e0000 */
[----:B---3--:R-:W-:-:S13]  /*14b10*/  R2UR UR42, R4 ;  /* 0x00000000042a72ca */ /* 0x008fda00000e0000 */
[----:B------:R-:W-:-:S12]  /*14b20*/  UIADD3 UR42, -UR4, UR42, URZ ;  /* 0x0000002a042a7290 */ /* 0x000fd8000fffe13f */
.L_x_1169:
[----:B------:R-:W-:Y:S05]  /*14b30*/  @!P0 BRA `(.L_x_1170) ;  /* 0x00000000001c8947 */ /* 0x000fea0003800000 */
[----:B------:R-:W-:Y:S02]  /*14b40*/  ULDC.64 UR4, c[0x0][0xa20] ;  /* 0x0002880000047ab9 */ /* 0x000fe40000000a00 */
[----:B------:R-:W-:-:S06]  /*14b50*/  UIMAD.WIDE UR4, UR41, 0x4, UR4 ;  /* 0x00000004290478a5 */ /* 0x000fcc000f8e0204 */
[----:B------:R-:W-:Y:S02]  /*14b60*/  IMAD.U32 R2, RZ, RZ, UR4 ;  /* 0x00000004ff027e24 */ /* 0x000fe4000f8e00ff */
[----:B------:R-:W-:-:S05]  /*14b70*/  IMAD.U32 R3, RZ, RZ, UR5 ;  /* 0x00000005ff037e24 */ /* 0x000fca000f8e00ff */
[----:B------:R-:W2:Y:S02]  /*14b80*/  LDG.E R2, desc[UR54][R2.64] ;  /* 0x0000003602027981 */ /* 0x000ea4000c1e1900 */
[----:B--2---:R-:W-:Y:S01]  /*14b90*/  R2UR UR38, R2 ;  /* 0x00000000022672ca */ /* 0x004fe200000e0000 */
[----:B------:R-:W-:-:S14]  /*14ba0*/  BRA `(.L_x_1171) ;  /* 0x0000000000347947 */ /* 0x000fdc0003800000 */
.L_x_1170:
        /* <DEDUP_REMOVED lines=13> */
.L_x_1171:
[----:B------:R-:W2:Y:S01]  /*14c80*/  LDL.LU R0, [R1+0x14] ;  /* 0x0000140001007983 */ /* 0x000ea20000300800 */
[----:B------:R-:W-:Y:S01]  /*14c90*/  ULDC UR4, c[0x0][0x448] ;  /* 0x0001120000047ab9 */ /* 0x000fe20000000800 */
[----:B------:R-:W-:Y:S02]  /*14ca0*/  UIADD3 UR38, -UR37, UR38, URZ ;  /* 0x0000002625267290 */ /* 0x000fe4000fffe13f */
[----:B------:R-:W-:Y:S02]  /*14cb0*/  UISETP.NE.AND UP0, UPT, UR4, 0x1, UPT ;  /* 0x000000010400788c */ /* 0x000fe4000bf05270 */
[----:B------:R-:W-:Y:S02]  /*14cc0*/  UIADD3 UR6, UR38, 0x1, -UR42 ;  /* 0x0000000126067890 */ /* 0x000fe4000fffe82a */
[----:B------:R-:W-:Y:S02]  /*14cd0*/  UP2UR UR49, UPR, URZ, 0x1 ;  /* 0x000000013f317883 */ /* 0x000fe40008000000 */
[----:B------:R-:W-:-:S02]  /*14ce0*/  PLOP3.LUT P0, PT, PT, PT, UP0, 0x80, 0x0 ;  /* 0x000000000000781c */ /* 0x000fc40003f0f008 */
[----:B------:R-:W-:-:S03]  /*14cf0*/  PLOP3.LUT P1, PT, PT, PT, UP0, 0x80, 0x0 ;  /* 0x000000000000781c */ /* 0x000fc60003f2f008 */
[----:B------:R-:W-:Y:S01]  /*14d00*/  @UP0 ULDC UR4, c[0x0][0x44c] ;  /* 0x0001130000040ab9 */ /* 0x000fe20000000800 */
[----:B--2---:R-:W-:-:S04]  /*14d10*/  IMAD R22, R0, 0xc0, RZ ;  /* 0x000000c000167824 */ /* 0x004fc800078e02ff */
[----:B------:R-:W-:-:S04]  /*14d20*/  VIADD R0, R22, 0xbf ;  /* 0x000000bf16007836 */ /* 0x000fc80000000000 */
[----:B------:R-:W-:Y:S01]  /*14d30*/  @P0 IMAD.HI.U32 R2, R0, UR4, RZ ;  /* 0x0000000400020c27 */ /* 0x000fe2000f8e00ff */
[----:B------:R-:W-:-:S04]  /*14d40*/  @UP0 ULDC UR4, c[0x0][0x450] ;  /* 0x0001140000040ab9 */ /* 0x000fc80000000800 */
[----:B------:R-:W-:Y:S01]  /*14d50*/  @P1 SHF.R.U32.HI R0, RZ, UR4, R2 ;  /* 0x00000004ff001c19 */ /* 0x000fe20008011602 */
[----:B------:R-:W-:Y:S02]  /*14d60*/  ULDC.64 UR4, c[0x0][0x9e0] ;  /* 0x0002780000047ab9 */ /* 0x000fe40000000a00 */
[----:B------:R-:W-:Y:S01]  /*14d70*/  UISETP.GE.AND UP0, UPT, UR5, 0x1, UPT ;  /* 0x000000010500788c */ /* 0x000fe2000bf06270 */
[----:B------:R-:W-:-:S05]  /*14d80*/  R2UR UR7, R0 ;  /* 0x00000000000772ca */ /* 0x000fca00000e0000 */
[----:B------:R-:W-:-:S08]  /*14d90*/  PLOP3.LUT P1, PT, PT, PT, UP0, 0x80, 0x0 ;  /* 0x000000000000781c */ /* 0x000fd00003f2f008 */
[----:B------:R-:W-:-:S04]  /*14da0*/  UIADD3 UR6, UR6, UR7, URZ ;  /* 0x0000000706067290 */ /* 0x000fc8000fffe03f */
[----:B------:R-:W-:-:S06]  /*14db0*/  UIADD3 UR4, UR6, UR4, URZ ;  /* 0x0000000406047290 */ /* 0x000fcc000fffe03f */
[----:B------:R-:W-:Y:S01]  /*14dc0*/  IMAD.U32 R0, RZ, RZ, UR4 ;  /* 0x00000004ff007e24 */ /* 0x000fe2000f8e00ff */
[----:B------:R-:W-:Y:S06]  /*14dd0*/  @!P1 BRA `(.L_x_1172) ;  /* 0x0000000000409947 */ /* 0x000fec0003800000 */
        /* <DEDUP_REMOVED lines=10> */
.L_x_1173:
[----:B------:R-:W-:-:S11]  /*14e80*/  UISETP.NE.AND UP0, UPT, UR5, 0x1, UPT ;  /* 0x000000010500788c */ /* 0x000fd6000bf05270 */
[----:B------:R-:W-:Y:S02]  /*14e90*/  @UP0 ULDC.64 UR8, c[0x0][0x9e8] ;  /* 0x00027a0000080ab9 */ /* 0x000fe40000000a00 */
[----:B------:R-:W-:-:S04]  /*14ea0*/  UIMAD.WIDE.U32 UR6, UR4, UR8, URZ ;  /* 0x00000008040672a5 */ /* 0x000fc8000f8e003f */
[----:B------:R-:W-:-:S12]  /*14eb0*/  @UP0 USHF.R.U32.HI UR4, URZ, UR9, UR7 ;  /* 0x000000093f040299 */ /* 0x000fd80008011607 */
.L_x_1174:
[----:B------:R-:W-:-:S06]  /*14ec0*/  UIMAD UR4, UR4, UR5, UR5 ;  /* 0x00000005040472a4 */ /* 0x000fcc000f8e0205 */
[----:B------:R-:W-:-:S07]  /*14ed0*/  VIMNMX R0, R0, UR4, PT ;  /* 0x0000000400007c48 */ /* 0x000fce000bfe0100 */
.L_x_1172:
[----:B------:R-:W-:Y:S01]  /*14ee0*/  UISETP.NE.AND UP0, UPT, UR49, URZ, UPT ;  /* 0x0000003f3100728c */ /* 0x000fe2000bf05270 */
[----:B------:R-:W-:Y:S01]  /*14ef0*/  R2UR UR10, R22 ;  /* 0x00000000160a72ca */ /* 0x000fe200000e0000 */
[----:B------:R-:W-:Y:S01]  /*14f00*/  UIADD3 UR6, UR38, 0x9f, URZ ;  /* 0x0000009f26067890 */ /* 0x000fe2000fffe03f */
[----:B------:R-:W-:-:S03]  /*14f10*/  VIADD R0, R0, 0x9f ;  /* 0x0000009f00007836 */ /* 0x000fc60000000000 */
[----:B------:R-:W-:Y:S01]  /*14f20*/  UIMAD.WIDE UR6, UR6, 0x66666667, URZ ;  /* 0x66666667060678a5 */ /* 0x000fe2000f8e023f */
[----:B------:R-:W-:-:S04]  /*14f30*/  IMAD.HI R0, R0, 0x66666667, RZ ;  /* 0x6666666700007827 */ /* 0x000fc800078e02ff */
[----:B------:R-:W-:Y:S01]  /*14f40*/  @UP0 ULDC UR8, c[0x0][0x44c] ;  /* 0x0001130000080ab9 */ /* 0x000fe20000000800 */
[----:B------:R-:W-:Y:S01]  /*14f50*/  @UP0 ULDC UR4, c[0x0][0x450] ;  /* 0x0001140000040ab9 */ /* 0x000fe20000000800 */
[----:B------:R-:W-:Y:S01]  /*14f60*/  SHF.R.U32.HI R3, RZ, 0x1f, R0 ;  /* 0x0000001fff037819 */ /* 0x000fe20000011600 */
[----:B------:R-:W-:-:S03]  /*14f70*/  UIMAD.WIDE.U32 UR8, UR10, UR8, URZ ;  /* 0x000000080a0872a5 */ /* 0x000fc6000f8e003f */
[----:B------:R-:W-:Y:S01]  /*14f80*/  LEA.HI.SX32 R0, R0, R3, 0x1a ;  /* 0x0000000300007211 */ /* 0x000fe200078fd2ff */
[----:B------:R-:W-:Y:S02]  /*14f90*/  @UP0 USHF.R.U32.HI UR10, URZ, UR4, UR9 ;  /* 0x000000043f0a0299 */ /* 0x000fe40008011609 */
[----:B------:R-:W-:Y:S02]  /*14fa0*/  USHF.R.U32.HI UR4, URZ, 0x1f, UR7 ;  /* 0x0000001f3f047899 */ /* 0x000fe40008011607 */
[----:B------:R-:W-:Y:S02]  /*14fb0*/  UIADD3 UR10, UR10, UR38, -UR42 ;  /* 0x000000260a0a7290 */ /* 0x000fe4000fffe82a */
[----:B------:R-:W-:Y:S01]  /*14fc0*/  ULEA.HI.SX32 UR4, UR7, UR4, 0x1a ;  /* 0x0000000407047291 */ /* 0x000fe2000f8fd23f */
[----:B------:R-:W-:Y:S02]  /*14fd0*/  ULDC UR8, c[0x0][0x9dc] ;  /* 0x0002770000087ab9 */ /* 0x000fe40000000800 */
[----:B------:R-:W-:-:S03]  /*14fe0*/  UIADD3 UR8, UR10, -UR8, URZ ;  /* 0x800000080a087290 */ /* 0x000fc6000fffe03f */
[----:B------:R-:W-:Y:S01]  /*14ff0*/  VIMNMX R0, R0, UR4, PT ;  /* 0x0000000400007c48 */ /* 0x000fe2000bfe0100 */
[----:B------:R-:W-:Y:S08]  /*15000*/  @!P1 BRA `(.L_x_1175) ;  /* 0x0000000000449947 */ /* 0x000ff00003800000 */
        /* <DEDUP_REMOVED lines=10> */
.L_x_1176:
[----:B------:R-:W-:-:S11]  /*150b0*/  UISETP.NE.AND UP0, UPT, UR5, 0x1, UPT ;  /* 0x000000010500788c */ /* 0x000fd6000bf05270 */
[----:B------:R-:W-:Y:S02]  /*150c0*/  @UP0 ULDC.64 UR12, c[0x0][0x9e8] ;  /* 0x00027a00000c0ab9 */ /* 0x000fe40000000a00 */
[----:B------:R-:W-:-:S04]  /*150d0*/  UIMAD.WIDE.U32 UR6, UR10, UR12, URZ ;  /* 0x0000000c0a0672a5 */ /* 0x000fc8000f8e003f */
[----:B------:R-:W-:-:S12]  /*150e0*/  @UP0 USHF.R.U32.HI UR10, URZ, UR13, UR7 ;  /* 0x0000000d3f0a0299 */ /* 0x000fd80008011607 */
.L_x_1177:
[----:B------:R-:W-:-:S04]  /*150f0*/  UIMAD UR5, UR10, UR5, URZ ;  /* 0x000000050a0572a4 */ /* 0x000fc8000f8e023f */
[----:B------:R-:W-:-:S04]  /*15100*/  UISETP.LT.AND UP0, UPT, UR8, UR5, UPT ;  /* 0x000000050800728c */ /* 0x000fc8000bf01270 */
[----:B------:R-:W-:-:S12]  /*15110*/  USEL UR8, UR8, UR5, !UP0 ;  /* 0x0000000508087287 */ /* 0x000fd8000c000000 */
.L_x_1175:
[----:B------:R-:W2:Y:S01]  /*15120*/  LDL R18, [R1+0x18] ;  /* 0x0000180001127983 */ /* 0x000ea20000100800 */
[----:B------:R-:W-:-:S04]  /*15130*/  UIMAD.WIDE UR4, UR8, 0x66666667, URZ ;  /* 0x66666667080478a5 */ /* 0x000fc8000f8e023f */
[----:B------:R-:W-:-:S04]  /*15140*/  USHF.R.U32.HI UR4, URZ, 0x1f, UR5 ;  /* 0x0000001f3f047899 */ /* 0x000fc80008011605 */
[----:B------:R-:W-:-:S04]  /*15150*/  ULEA.HI.SX32 UR6, UR5, UR4, 0x1a ;  /* 0x0000000405067291 */ /* 0x000fc8000f8fd23f */
[----:B------:R-:W-:-:S04]  /*15160*/  UISETP.LT.AND UP0, UPT, URZ, UR6, UPT ;  /* 0x000000063f00728c */ /* 0x000fc8000bf01270 */
[----:B------:R-:W-:-:S06]  /*15170*/  USEL UR11, URZ, UR6, !UP0 ;  /* 0x000000063f0b7287 */ /* 0x000fcc000c000000 */
[----:B------:R-:W-:Y:S02]  /*15180*/  ISETP.GT.AND P0, PT, R0, UR11, PT ;  /* 0x0000000b00007c0c */ /* 0x000fe4000bf04270 */
[----:B--2---:R-:W-:-:S13]  /*15190*/  R2UR UR7, R18 ;  /* 0x00000000120772ca */ /* 0x004fda00000e0000 */
[----:B------:R-:W-:Y:S02]  /*151a0*/  ULOP3.LUT UR5, UR7, 0xff000000, URZ, 0xc0, !UPT ;  /* 0xff00000007057892 */ /* 0x000fe4000f8ec03f */
[----:B------:R-:W-:Y:S02]  /*151b0*/  ULOP3.LUT UR4, UR7, 0xff0000, URZ, 0xc0, !UPT ;  /* 0x00ff000007047892 */ /* 0x000fe4000f8ec03f */
[----:B------:R-:W-:-:S04]  /*151c0*/  USHF.R.U32.HI UR5, URZ, 0x8, UR5 ;  /* 0x000000083f057899 */ /* 0x000fc80008011605 */
[----:B------:R-:W-:-:S03]  /*151d0*/  ULEA.HI UR5, UR4, UR5, URZ, 0x10 ;  /* 0x0000000504057291 */ /* 0x000fc6000f8f803f */
[----:B------:R-:W-:Y:S01]  /*151e0*/  UMOV UR4, URZ ;  /* 0x0000003f00047c82 */ /* 0x000fe20008000000 */
[----:B------:R-:W-:Y:S01]  /*151f0*/  ULOP3.LUT UR43, UR5, 0xff, URZ, 0xc0, !UPT ;  /* 0x000000ff052b7892 */ /* 0x000fe2000f8ec03f */
[----:B------:R-:W-:Y:S11]  /*15200*/  @!P0 BRA `(.L_x_1178) ;  /* 0x0000000000908947 */ /* 0x000ff60003800000 */
[----:B------:R-:W-:Y:S01]  /*15210*/  USHF.R.U32.HI UR6, URZ, 0x10, UR5 ;  /* 0x000000103f067899 */ /* 0x000fe20008011605 */
[----:B------:R-:W-:-:S03]  /*15220*/  UMOV UR4, URZ ;  /* 0x0000003f00047c82 */ /* 0x000fc60008000000 */
[----:B------:R-:W-:-:S11]  /*15230*/  UISETP.NE.AND UP0, UPT, UR6, URZ, UPT ;  /* 0x0000003f0600728c */ /* 0x000fd6000bf05270 */
[----:B------:R-:W-:Y:S02]  /*15240*/  @!UP0 ULDC UR6, c[0x0][0x9f0] ;  /* 0x00027c0000068ab9 */ /* 0x000fe40000000800 */
[----:B------:R-:W-:Y:S01]  /*15250*/  IABS R2, UR6 ;  /* 0x0000000600027c13 */ /* 0x000fe20008000000 */
[----:B------:R-:W-:-:S03]  /*15260*/  IMAD.U32 R5, RZ, RZ, UR6 ;  /* 0x00000006ff057e24 */ /* 0x000fc6000f8e00ff */
[----:B------:R-:W-:Y:S02]  /*15270*/  R2UR UR12, R2 ;  /* 0x00000000020c72ca */ /* 0x000fe400000e0000 */
[----:B------:R-:W-:-:S04]  /*15280*/  IADD3 R2, R5, -0x1, R0 ;  /* 0xffffffff05027810 */ /* 0x000fc80007ffe000 */
[----:B------:R-:W-:Y:S02]  /*15290*/  R2UR UR7, R2 ;  /* 0x00000000020772ca */ /* 0x000fe400000e0000 */
[----:B------:R-:W-:-:S05]  /*152a0*/  IABS R2, UR6 ;  /* 0x0000000600027c13 */ /* 0x000fca0008000000 */
[----:B------:R-:W0:Y:S06]  /*152b0*/  I2F.RP R3, UR12 ;  /* 0x0000000c00037d06 */ /* 0x000e2c0008209400 */
[----:B------:R-:W-:Y:S02]  /*152c0*/  UIADD3 UR7, -UR11, UR7, URZ ;  /* 0x000000070b077290 */ /* 0x000fe4000fffe13f */
[----:B0-----:R-:W0:Y:S02]  /*152d0*/  MUFU.RCP R3, R3 ;  /* 0x0000000300037308 */ /* 0x001e240000001000 */
[----:B0-----:R-:W-:-:S02]  /*152e0*/  VIADD R4, R3, 0xffffffe ;  /* 0x0ffffffe03047836 */ /* 0x001fc40000000000 */
[----:B------:R-:W-:Y:S01]  /*152f0*/  IMAD.MOV R3, RZ, RZ, -R2 ;  /* 0x000000ffff037224 */ /* 0x000fe200078e0a02 */
[----:B------:R-:W-:Y:S01]  /*15300*/  IABS R2, UR7 ;  /* 0x0000000700027c13 */ /* 0x000fe20008000000 */
[----:B------:R-:W-:Y:S02]  /*15310*/  ULOP3.LUT UR7, UR7, UR6, URZ, 0x3c, !UPT ;  /* 0x0000000607077292 */ /* 0x000fe4000f8e3c3f */
[----:B------:R-:W0:Y:S01]  /*15320*/  F2I.FTZ.U32.TRUNC.NTZ R4, R4 ;  /* 0x0000000400047305 */ /* 0x000e22000021f000 */
[----:B------:R-:W-:Y:S02]  /*15330*/  R2UR UR9, R2 ;  /* 0x00000000020972ca */ /* 0x000fe400000e0000 */
[----:B------:R-:W-:Y:S02]  /*15340*/  R2UR UR10, R3 ;  /* 0x00000000030a72ca */ /* 0x000fe400000e0000 */
[----:B0-----:R-:W-:-:S13]  /*15350*/  R2UR UR5, R4 ;  /* 0x00000000040572ca */ /* 0x001fda00000e0000 */
[----:B------:R-:W-:-:S04]  /*15360*/  UIADD3 UR8, URZ, -UR5, URZ ;  /* 0x800000053f087290 */ /* 0x000fc8000fffe03f */
[----:B------:R-:W-:-:S04]  /*15370*/  UIMAD UR8, UR8, UR12, URZ ;  /* 0x0000000c080872a4 */ /* 0x000fc8000f8e023f */
[----:B------:R-:W-:-:S04]  /*15380*/  UIMAD.WIDE.U32 UR4, UR5, UR8, UR4 ;  /* 0x00000008050472a5 */ /* 0x000fc8000f8e0004 */
[----:B------:R-:W-:-:S04]  /*15390*/  UIMAD.WIDE.U32 UR4, UR5, UR9, URZ ;  /* 0x00000009050472a5 */ /* 0x000fc8000f8e003f */
        /* <DEDUP_REMOVED lines=11> */
.L_x_1178:
[----:B------:R-:W-:Y:S01]  /*15450*/  UIMAD UR43, UR43, UR4, UR11 ;  /* 0x000000042b2b72a4 */ /* 0x000fe2000f8e020b */
[----:B------:R-:W-:Y:S05]  /*15460*/  BSSY B7, `(.L_x_1179) ;  /* 0x0000413000077945 */ /* 0x000fea0003800000 */
[----:B------:R-:W-:-:S05]  /*15470*/  IMAD.U32 R3, RZ, RZ, UR43 ;  /* 0x0000002bff037e24 */ /* 0x000fca000f8e00ff */
[----:B------:R-:W-:-:S04]  /*15480*/  VIADDMNMX R0, R3, UR4, R0, PT ;  /* 0x0000000403007c46 */ /* 0x000fc8000b800100 */
[----:B------:R-:W-:-:S13]  /*15490*/  R2UR UR50, R0 ;  /* 0x00000000003272ca */ /* 0x000fda00000e0000 */
[----:B------:R-:W-:-:S06]  /*154a0*/  UISETP.GT.AND UP0, UPT, UR50, UR43, UPT ;  /* 0x0000002b3200728c */ /* 0x000fcc000bf04270 */
[----:B------:R-:W-:-:S13]  /*154b0*/  PLOP3.LUT P0, PT, PT, PT, UP0, 0x80, 0x0 ;  /* 0x000000000000781c */ /* 0x000fda0003f0f008 */
[----:B------:R-:W-:Y:S05]  /*154c0*/  @P0 BRA `(.L_x_1180) ;  /* 0x0000000000480947 */ /* 0x000fea0003800000 */
        /* <DEDUP_REMOVED lines=16> */
[----:B------:R1:W-:Y:S01]  /*155d0*/  STL [R1+0x10], R0 ;  /* 0x0000100001007387 */ /* 0x0003e20000100800 */
[----:B------:R-:W-:Y:S05]  /*155e0*/  BRA `(.L_x_1181) ;  /* 0x0000003c00e87947 */ /* 0x000fea0003800000 */
.L_x_1180:
        /* <DEDUP_REMOVED lines=19> */
[----:B0-----:R-:W-:Y:S05]  /*15720*/  CALL.ABS.NOINC R2 ;  /* 0x0000000002007343 */ /* 0x001fea0003c00000 */
.L_x_1183:
[----:B------:R-:W-:Y:S05]  /*15730*/  BSYNC B6 ;  /* 0x0000000000067941 */ /* 0x000fea0003800000 */
.L_x_1182:
[----:B------:R-:W-:Y:S01]  /*15740*/  VIADD R0, R17, 0x6000 ;  /* 0x0000600011007836 */ /* 0x000fe20000000000 */
[----:B------:R-:W-:Y:S01]  /*15750*/  LOP3.LUT R16, R16, 0xfffffffe, RZ, 0xc0, !PT ;  /* 0xfffffffe10107812 */ /* 0x000fe200078ec0ff */
[----:B------:R-:W-:Y:S03]  /*15760*/  BSSY B6, `(.L_x_1184) ;  /* 0x0000014000067945 */ /* 0x000fe60003800000 */
[----:B------:R-:W-:-:S13]  /*15770*/  LOP3.LUT P0, RZ, R0, 0x1bf, RZ, 0xc0, !PT ;  /* 0x000001bf00ff7812 */ /* 0x000fda000780c0ff */
[----:B------:R-:W-:Y:S01]  /*15780*/  @P0 LOP3.LUT R16, R16, 0x1, RZ, 0xfc, !PT ;  /* 0x0000000110100812 */ /* 0x000fe200078efcff */
[----:B------:R-:W-:Y:S06]  /*15790*/  @!P0 BRA `(.L_x_1185) ;  /* 0x0000000000408947 */ /* 0x000fec0003800000 */
        /* <DEDUP_REMOVED lines=16> */
.L_x_1185:
[----:B------:R-:W-:Y:S05]  /*158a0*/  BSYNC B6 ;  /* 0x0000000000067941 */ /* 0x000fea0003800000 */
.L_x_1184:
        /* <DEDUP_REMOVED lines=20> */
.L_x_1187:
[----:B------:R-:W-:Y:S05]  /*159f0*/  BSYNC B6 ;  /* 0x0000000000067941 */ /* 0x000fea0003800000 */
.L_x_1186:
[----:B------:R-:W-:Y:S01]  /*15a00*/  LOP3.LUT P6, RZ, R16, 0x1, RZ, 0xc0, !PT ;  /* 0x0000000110ff7812 */ /* 0x000fe200078cc0ff */
[----:B------:R-:W-:-:S12]  /*15a10*/  BSSY B6, `(.L_x_1188) ;  /* 0x0000012000067945 */ /* 0x000fd80003800000 */
        /* <DEDUP_REMOVED lines=17> */
.L_x_1189:
[----:B------:R-:W-:Y:S05]  /*15b30*/  BSYNC B6 ;  /* 0x0000000000067941 */ /* 0x000fea0003800000 */
.L_x_1188:
[----:B------:R-:W-:Y:S01]  /*15b40*/  ULDC.64 UR4, c[0x0][0x9f8] ;  /* 0x00027e0000047ab9 */ /* 0x000fe20000000a00 */
[----:B------:R-:W-:Y:S01]  /*15b50*/  IMAD.U32 R19, RZ, RZ, UR41 ;  /* 0x00000029ff137e24 */ /* 0x000fe2000f8e00ff */
[----:B------:R-:W-:Y:S01]  /*15b60*/  UISETP.NE.U32.AND UP0, UPT, UR4, URZ, UPT ;  /* 0x0000003f0400728c */ /* 0x000fe2000bf05070 */
[----:B------:R-:W0:Y:S03]  /*15b70*/  LDC R20, c[0x0][0x430] ;  /* 0x00010c00ff147b82 */ /* 0x000e260000000800 */
[----:B------:R-:W-:-:S06]  /*15b80*/  UISETP.NE.AND.EX UP0, UPT, UR5, URZ, UPT, UP0 ;  /* 0x0000003f0500728c */ /* 0x000fcc000bf05300 */
[----:B------:R-:W-:-:S05]  /*15b90*/  PLOP3.LUT P0, PT, PT, PT, UP0, 0x80, 0x0 ;  /* 0x000000000000781c */ /* 0x000fca0003f0f008 */
[----:B------:R-:W-:Y:S02]  /*15ba0*/  @UP0 ULDC.64 UR4, c[0x0][0x9f8] ;  /* 0x00027e0000040ab9 */ /* 0x000fe40000000a00 */
[----:B------:R-:W-:-:S06]  /*15bb0*/  @UP0 UIMAD.WIDE UR4, UR41, 0x4, UR4 ;  /* 0x00000004290408a5 */ /* 0x000fcc000f8e0204 */
[----:B------:R-:W-:Y:S02]  /*15bc0*/  IMAD.U32 R2, RZ, RZ, UR4 ;  /* 0x00000004ff027e24 */ /* 0x000fe4000f8e00ff */
[----:B------:R-:W-:-:S05]  /*15bd0*/  IMAD.U32 R3, RZ, RZ, UR5 ;  /* 0x00000005ff037e24 */ /* 0x000fca000f8e00ff */
[----:B------:R-:W2:Y:S01]  /*15be0*/  @P0 LDG.E R19, desc[UR54][R2.64] ;  /* 0x0000003602130981 */ /* 0x000ea2000c1e1900 */
[----:B0-----:R-:W-:Y:S01]  /*15bf0*/  ISETP.NE.AND P2, PT, R20, 0x1, PT ;  /* 0x000000011400780c */ /* 0x001fe20003f45270 */
[----:B------:R-:W-:Y:S01]  /*15c00*/  UMOV UR4, 0xffffffff ;  /* 0xffffffff00047882 */ /* 0x000fe20000000000 */
[----:B------:R-:W-:-:S11]  /*15c10*/  LOP3.LUT R16, R16, 0xfffffff7, RZ, 0xc0, !PT ;  /* 0xfffffff710107812 */ /* 0x000fd600078ec0ff */
[----:B------:R-:W-:Y:S01]  /*15c20*/  @P2 LOP3.LUT R16, R16, 0x8, RZ, 0xfc, !PT ;  /* 0x0000000810102812 */ /* 0x000fe200078efcff */
[----:B--2---:R0:W-:Y:S01]  /*15c30*/  STL [R1], R19 ;  /* 0x0000001301007387 */ /* 0x0041e20000100800 */
[----:B------:R-:W-:Y:S05]  /*15c40*/  BRA.DIV UR4, `(.L_x_1190) ;  /* 0x00000052047c7947 */ /* 0x000fea000b800000 */
.L_x_1270:
[----:B------:R-:W1:Y:S01]  /*15c50*/  S2R R0, SR_TID.X ;  /* 0x0000000000007919 */ /* 0x000e620000002100 */
[----:B------:R-:W-:Y:S01]  /*15c60*/  UMOV UR4, 0xa0 ;  /* 0x000000a000047882 */ /* 0x000fe20000000000 */
[----:B------:R-:W2:Y:S01]  /*15c70*/  @P2 LDC R5, c[0x0][0x434] ;  /* 0x00010d00ff052b82 */ /* 0x000ea20000000800 */
[----:B------:R-:W-:Y:S01]  /*15c80*/  UIMAD UR4, UR50, UR4, -0xa0 ;  /* 0xffffff60320474a4 */ /* 0x000fe2000f8e0204 */
[----:B------:R-:W3:Y:S01]  /*15c90*/  S2R R10, SR_TID.X ;  /* 0x00000000000a7919 */ /* 0x000ee20000002100 */
[----:B------:R-:W-:Y:S01]  /*15ca0*/  SHF.R.S32.HI R13, RZ, 0x1f, R19 ;  /* 0x0000001fff0d7819 */ /* 0x000fe20000011413 */
[----:B------:R-:W4:Y:S04]  /*15cb0*/  S2R R11, SR_TID.X ;  /* 0x00000000000b7919 */ /* 0x000f280000002100 */
[----:B------:R-:W0:Y:S01]  /*15cc0*/  @P2 LDC R4, c[0x0][0x438] ;  /* 0x00010e00ff042b82 */ /* 0x000e220000000800 */
        /* <DEDUP_REMOVED lines=9> */
[----:B------:R-:W-:-:S04]  /*15d60*/  LOP3.LUT R12, R10, 0x60, R12, 0xf8, !PT ;  /* 0x000000600a0c7812 */ /* 0x000fc800078ef80c */
[C---:B------:R-:W-:Y:S01]  /*15d70*/  ISETP.GE.AND P0, PT, R0.reuse, UR38, PT ;  /* 0x0000002600007c0c */ /* 0x040fe2000bf06270 */
[----:B------:R-:W-:Y:S01]  /*15d80*/  VIADD R0, R0, UR37 ;  /* 0x0000002500007c36 */ /* 0x000fe20008000000 */
[----:B------:R-:W-:-:S03]  /*15d90*/  LOP3.LUT R12, R12, 0x80, RZ, 0xfc, !PT ;  /* 0x000000800c0c7812 */ /* 0x000fc600078efcff */
[----:B--2---:R-:W-:-:S04]  /*15da0*/  @P2 IMAD.HI.U32 R5, R0, R5, RZ ;  /* 0x0000000500052227 */ /* 0x004fc800078e00ff */
[----:B------:R-:W-:Y:S01]  /*15db0*/  IMAD.MOV.U32 R8, RZ, RZ, R0 ;  /* 0x000000ffff087224 */ /* 0x000fe200078e0000 */
[----:B0-----:R-:W-:-:S03]  /*15dc0*/  @P2 SHF.R.U32.HI R8, RZ, R4, R5 ;  /* 0x00000004ff082219 */ /* 0x001fc60000011605 */
[----:B------:R-:W0:Y:S01]  /*15dd0*/  @!P0 LDC.64 R2, c[0x0][0x428] ;  /* 0x00010a00ff028b82 */ /* 0x000e220000000a00 */
[--C-:B------:R-:W-:Y:S01]  /*15de0*/  @!P0 SHF.R.S32.HI R7, RZ, 0x1f, R8.reuse ;  /* 0x0000001fff078819 */ /* 0x100fe20000011408 */
[----:B------:R-:W-:-:S06]  /*15df0*/  @!P0 IMAD.MOV.U32 R6, RZ, RZ, R8 ;  /* 0x000000ffff068224 */ /* 0x000fcc00078e0008 */
[----:B------:R-:W1:Y:S01]  /*15e00*/  @!P0 LDC.64 R4, c[0x0][0x418] ;  /* 0x00010600ff048b82 */ /* 0x000e620000000a00 */
[----:B0-----:R-:W-:-:S04]  /*15e10*/  @!P0 IMAD R9, R13, R2, RZ ;  /* 0x000000020d098224 */ /* 0x001fc800078e02ff */
[C---:B------:R-:W-:Y:S02]  /*15e20*/  @!P0 IMAD R9, R19.reuse, R3, R9 ;  /* 0x0000000313098224 */ /* 0x040fe400078e0209 */
[----:B------:R-:W-:-:S04]  /*15e30*/  @!P0 IMAD.WIDE.U32 R2, R19, R2, R6 ;  /* 0x0000000213028225 */ /* 0x000fc800078e0006 */
[----:B------:R-:W-:Y:S01]  /*15e40*/  @!P0 IMAD.IADD R9, R3, 0x1, R9 ;  /* 0x0000000103098824 */ /* 0x000fe200078e0209 */
[C---:B-1----:R-:W-:Y:S01]  /*15e50*/  @!P0 LEA R4, P1, R2.reuse, R4, 0x2 ;  /* 0x0000000402048211 */ /* 0x042fe200078210ff */
[----:B------:R-:W0:Y:S01]  /*15e60*/  @P2 LDC R3, c[0x0][0x434] ;  /* 0x00010d00ff032b82 */ /* 0x000e220000000800 */
[----:B------:R-:W-:Y:S02]  /*15e70*/  IMAD.MOV.U32 R6, RZ, RZ, RZ ;  /* 0x000000ffff067224 */ /* 0x000fe400078e00ff */
[----:B------:R-:W-:Y:S01]  /*15e80*/  @!P0 LEA.HI.X R5, R2, R5, R9, 0x2, P1 ;  /* 0x0000000502058211 */ /* 0x000fe200008f1409 */
[----:B------:R-:W-:-:S04]  /*15e90*/  VIADD R7, R12, UR4 ;  /* 0x000000040c077c36 */ /* 0x000fc80008000000 */
[----:B------:R-:W1:Y:S01]  /*15ea0*/  @P2 LDC R2, c[0x0][0x438] ;  /* 0x00010e00ff022b82 */ /* 0x000e620000000800 */
[----:B------:R2:W5:Y:S01]  /*15eb0*/  @!P0 LDG.E R6, desc[UR54][R4.64] ;  /* 0x0000003604068981 */ /* 0x000562000c1e1900 */
[----:B------:R-:W-:-:S04]  /*15ec0*/  ISETP.GE.AND P0, PT, R7, UR38, PT ;  /* 0x0000002607007c0c */ /* 0x000fc8000bf06270 */
[----:B------:R-:W-:Y:S01]  /*15ed0*/  ISETP.GT.U32.OR P0, PT, R12, 0x9f, P0 ;  /* 0x0000009f0c00780c */ /* 0x000fe20000704470 */
[----:B--2---:R-:W-:Y:S02]  /*15ee0*/  VIADD R4, R7, UR37 ;  /* 0x0000002507047c36 */ /* 0x004fe40008000000 */
[----:B------:R-:W-:Y:S02]  /*15ef0*/  IMAD.MOV R7, RZ, RZ, -R8 ;  /* 0x000000ffff077224 */ /* 0x000fe400078e0a08 */
[----:B------:R-:W-:Y:S02]  /*15f00*/  IMAD.MOV.U32 R10, RZ, RZ, R4 ;  /* 0x000000ffff0a7224 */ /* 0x000fe400078e0004 */
[----:B0-----:R-:W-:-:S04]  /*15f10*/  @P2 IMAD.HI.U32 R3, R4, R3, RZ ;  /* 0x0000000304032227 */ /* 0x001fc800078e00ff */
[----:B------:R-:W-:Y:S01]  /*15f20*/  IMAD R7, R20, R7, R0 ;  /* 0x0000000714077224 */ /* 0x000fe200078e0200 */
[----:B-1----:R-:W-:Y:S02]  /*15f30*/  @P2 SHF.R.U32.HI R10, RZ, R2, R3 ;  /* 0x00000002ff0a2219 */ /* 0x002fe40000011603 */
[----:B------:R-:W0:Y:S02]  /*15f40*/  @!P0 LDC.64 R2, c[0x0][0x428] ;  /* 0x00010a00ff028b82 */ /* 0x000e240000000a00 */
[--C-:B------:R-:W-:Y:S01]  /*15f50*/  @!P0 SHF.R.S32.HI R11, RZ, 0x1f, R10.reuse ;  /* 0x0000001fff0b8819 */ /* 0x100fe2000001140a */
[----:B------:R-:W-:-:S04]  /*15f60*/  IMAD.MOV R8, RZ, RZ, -R10 ;  /* 0x000000ffff087224 */ /* 0x000fc800078e0a0a */
[----:B------:R-:W-:Y:S02]  /*15f70*/  IMAD R8, R20, R8, R4 ;  /* 0x0000000814087224 */ /* 0x000fe400078e0204 */
[----:B------:R-:W1:Y:S01]  /*15f80*/  @!P0 LDC.64 R4, c[0x0][0x418] ;  /* 0x00010600ff048b82 */ /* 0x000e620000000a00 */
[----:B0-----:R-:W-:-:S04]  /*15f90*/  @!P0 IMAD.WIDE.U32 R10, R19, R2, R10 ;  /* 0x00000002130a8225 */ /* 0x001fc800078e000a */
[----:B------:R-:W-:-:S04]  /*15fa0*/  @!P0 IMAD R2, R13, R2, RZ ;  /* 0x000000020d028224 */ /* 0x000fc800078e02ff */
[----:B------:R-:W-:Y:S01]  /*15fb0*/  @!P0 IMAD R0, R19, R3, R2 ;  /* 0x0000000313008224 */ /* 0x000fe200078e0202 */
[----:B-1----:R-:W-:-:S03]  /*15fc0*/  @!P0 LEA R2, P1, R10, R4, 0x2 ;  /* 0x000000040a028211 */ /* 0x002fc600078210ff */
[----:B------:R-:W-:-:S05]  /*15fd0*/  @!P0 IMAD.IADD R0, R0, 0x1, R11 ;  /* 0x0000000100008824 */ /* 0x000fca00078e020b */
[----:B------:R-:W-:Y:S01]  /*15fe0*/  @!P0 LEA.HI.X R3, R10, R5, R0, 0x2, P1 ;  /* 0x000000050a038211 */ /* 0x000fe200008f1400 */
[----:B------:R-:W-:Y:S02]  /*15ff0*/  IMAD.MOV.U32 R5, RZ, RZ, RZ ;  /* 0x000000ffff057224 */ /* 0x000fe400078e00ff */
[----:B------:R-:W-:-:S04]  /*16000*/  IMAD.U32 R9, RZ, RZ, UR44 ;  /* 0x0000002cff097e24 */ /* 0x000fc8000f8e00ff */
[----:B------:R0:W5:Y:S01]  /*16010*/  @!P0 LDG.E R5, desc[UR54][R2.64] ;  /* 0x0000003602058981 */ /* 0x000162000c1e1900 */
[----:B------:R-:W-:Y:S02]  /*16020*/  ISETP.GT.U32.AND P0, PT, R12, 0x9f, PT ;  /* 0x0000009f0c00780c */ /* 0x000fe40003f04070 */
[----:B------:R-:W-:Y:S01]  /*16030*/  ISETP.NE.AND P2, PT, R9, 0x3, PT ;  /* 0x000000030900780c */ /* 0x000fe20003f45270 */
[----:B------:R-:W-:Y:S01]  /*16040*/  IMAD.U32 R9, RZ, RZ, UR50 ;  /* 0x00000032ff097e24 */ /* 0x000fe2000f8e00ff */
[----:B------:R-:W-:Y:S02]  /*16050*/  LOP3.LUT R16, R16, 0xfffffffd, RZ, 0xc0, !PT ;  /* 0xfffffffd10107812 */ /* 0x000fe400078ec0ff */
[----:B------:R-:W-:Y:S01]  /*16060*/  LOP3.LUT R18, R18, 0xffff, RZ, 0xc0, !PT ;  /* 0x0000ffff12127812 */ /* 0x000fe200078ec0ff */
[----:B------:R-:W-:-:S06]  /*16070*/  VIADD R9, R9, 0xffffffff ;  /* 0xffffffff09097836 */ /* 0x000fcc0000000000 */
[----:B------:R-:W-:-:S04]  /*16080*/  @P0 LOP3.LUT R16, R16, 0x2, RZ, 0xfc, !PT ;  /* 0x0000000210100812 */ /* 0x000fc800078efcff */
[----:B------:R-:W-:-:S04]  /*16090*/  LOP3.LUT R16, R16, 0xfffffffb, RZ, 0xc0, !PT ;  /* 0xfffffffb10107812 */ /* 0x000fc800078ec0ff */
[----:B------:R-:W-:Y:S01]  /*160a0*/  @P2 LOP3.LUT R16, R16, 0x4, RZ, 0xfc, !PT ;  /* 0x0000000410102812 */ /* 0x000fe200078efcff */
[----:B0-----:R-:W-:Y:S06]  /*160b0*/  @!P2 BRA `(.L_x_1191) ;  /* 0x000000000004a947 */ /* 0x001fec0003800000 */
[----:B------:R-:W-:Y:S01]  /*160c0*/  BPT.TRAP 0x1 ;  /* 0x000000040000795c */ /* 0x000fe20000300000 */
.L_x_1191:
        /* <DEDUP_REMOVED lines=8> */
.L_x_1271:
[----:B------:R-:W-:Y:S05]  /*16150*/  BSYNC B0 ;  /* 0x0000000000007941 */ /* 0x000fea0003800000 */
.L_x_1192:
[----:B------:R-:W2:Y:S01]  /*16160*/  LDL R12, [R1+0x20] ;  /* 0x00002000010c7983 */ /* 0x000ea20000100800 */
[----:B------:R-:W1:Y:S01]  /*16170*/  LDC R14, c[0x0][0x2f4] ;  /* 0x0000bd00ff0e7b82 */ /* 0x000e620000000800 */
[----:B------:R-:W-:Y:S01]  /*16180*/  ULDC.64 UR4, c[0x0][0x328] ;  /* 0x0000ca0000047ab9 */ /* 0x000fe20000000a00 */
[----:B-----5:R-:W-:Y:S01]  /*16190*/  SHF.R.S32.HI R27, RZ, 0x1f, R6 ;  /* 0x0000001fff1b7819 */ /* 0x020fe20000011406 */
[----:B------:R-:W3:Y:S01]  /*161a0*/  S2R R13, SR_TID.X ;  /* 0x00000000000d7919 */ /* 0x000ee20000002100 */
[----:B0-----:R-:W-:Y:S01]  /*161b0*/  IMAD R0, R25, UR4, RZ ;  /* 0x0000000419007c24 */ /* 0x001fe2000f8e02ff */
[----:B------:R-:W-:Y:S01]  /*161c0*/  ULDC.64 UR6, c[0x0][0x338] ;  /* 0x0000ce0000067ab9 */ /* 0x000fe20000000a00 */
[----:B------:R-:W-:-:S04]  /*161d0*/  IMAD.WIDE.U32 R2, R7, UR4, RZ ;  /* 0x0000000407027c25 */ /* 0x000fc8000f8e00ff */
[----:B------:R-:W-:Y:S01]  /*161e0*/  IMAD R0, R7, UR5, R0 ;  /* 0x0000000507007c24 */ /* 0x000fe2000f8e0200 */
[----:B------:R-:W-:Y:S01]  /*161f0*/  SHF.R.S32.HI R26, RZ, 0x1f, R8 ;  /* 0x0000001fff1a7819 */ /* 0x000fe20000011408 */
[----:B------:R-:W-:Y:S02]  /*16200*/  IMAD R10, R27, UR6, RZ ;  /* 0x000000061b0a7c24 */ /* 0x000fe4000f8e02ff */
[----:B------:R-:W-:Y:S02]  /*16210*/  IMAD.IADD R3, R3, 0x1, R0 ;  /* 0x0000000103037824 */ /* 0x000fe400078e0200 */
[C---:B------:R-:W-:Y:S02]  /*16220*/  IMAD R10, R6.reuse, UR7, R10 ;  /* 0x00000007060a7c24 */ /* 0x040fe4000f8e020a */
[----:B------:R-:W-:-:S04]  /*16230*/  IMAD.WIDE.U32 R2, R6, UR6, R2 ;  /* 0x0000000606027c25 */ /* 0x000fc8000f8e0002 */
[----:B------:R-:W-:Y:S02]  /*16240*/  IMAD R0, R26, UR4, RZ ;  /* 0x000000041a007c24 */ /* 0x000fe4000f8e02ff */
[----:B------:R-:W-:Y:S01]  /*16250*/  IMAD.IADD R11, R3, 0x1, R10 ;  /* 0x00000001030b7824 */ /* 0x000fe200078e020a */
[----:B------:R-:W-:Y:S01]  /*16260*/  SHF.R.S32.HI R29, RZ, 0x1f, R5 ;  /* 0x0000001fff1d7819 */ /* 0x000fe20000011405 */
[----:B------:R-:W-:Y:S02]  /*16270*/  IMAD.MOV.U32 R10, RZ, RZ, R2 ;  /* 0x000000ffff0a7224 */ /* 0x000fe400078e0002 */
[C---:B------:R-:W-:Y:S02]  /*16280*/  IMAD R0, R8.reuse, UR5, R0 ;  /* 0x0000000508007c24 */ /* 0x040fe4000f8e0200 */
[----:B---3--:R-:W-:Y:S02]  /*16290*/  IMAD.SHL.U32 R21, R13, 0x10, RZ ;  /* 0x000000100d157824 */ /* 0x008fe400078e00ff */
[----:B------:R-:W-:Y:S01]  /*162a0*/  IMAD.WIDE.U32 R2, R8, UR4, RZ ;  /* 0x0000000408027c25 */ /* 0x000fe2000f8e00ff */
[----:B------:R-:W-:-:S02]  /*162b0*/  ULDC.64 UR4, c[0x0][0x330] ;  /* 0x0000cc0000047ab9 */ /* 0x000fc40000000a00 */
[----:B------:R-:W-:Y:S01]  /*162c0*/  LOP3.LUT R21, R21, 0x30, RZ, 0xc0, !PT ;  /* 0x0000003015157812 */ /* 0x000fe200078ec0ff */
[----:B------:R-:W-:-:S03]  /*162d0*/  IMAD.IADD R3, R3, 0x1, R0 ;  /* 0x0000000103037824 */ /* 0x000fc600078e0200 */
[----:B-1----:R-:W-:Y:S01]  /*162e0*/  ISETP.GE.AND P1, PT, R21, R14, PT ;  /* 0x0000000e1500720c */ /* 0x002fe20003f26270 */
[----:B------:R-:W-:Y:S02]  /*162f0*/  IMAD R0, R29, UR6, RZ ;  /* 0x000000061d007c24 */ /* 0x000fe4000f8e02ff */
[----:B------:R-:W-:Y:S01]  /*16300*/  IMAD.WIDE.U32 R2, R5, UR6, R2 ;  /* 0x0000000605027c25 */ /* 0x000fe2000f8e0002 */
[----:B------:R-:W-:-:S03]  /*16310*/  LOP3.LUT R16, R16, 0xfffffffe, RZ, 0xc0, !PT ;  /* 0xfffffffe10107812 */ /* 0x000fc600078ec0ff */
[----:B------:R-:W-:Y:S01]  /*16320*/  IMAD R0, R5, UR7, R0 ;  /* 0x0000000705007c24 */ /* 0x000fe2000f8e0200 */
[----:B------:R-:W-:Y:S01]  /*16330*/  ULDC.64 UR6, c[0x0][0x318] ;  /* 0x0000c60000067ab9 */ /* 0x000fe20000000a00 */
[----:B------:R-:W-:Y:S01]  /*16340*/  IMAD.WIDE.U32 R10, R18, UR4, R10 ;  /* 0x00000004120a7c25 */ /* 0x000fe2000f8e000a */
[----:B------:R-:W-:-:S03]  /*16350*/  LOP3.LUT R13, R13, 0x7f, RZ, 0xc0, !PT ;  /* 0x0000007f0d0d7812 */ /* 0x000fc600078ec0ff */
[----:B------:R-:W-:Y:S01]  /*16360*/  IMAD.IADD R3, R3, 0x1, R0 ;  /* 0x0000000103037824 */ /* 0x000fe200078e0200 */
[----:B------:R-:W-:Y:S01]  /*16370*/  @P1 LOP3.LUT R16, R16, 0x1, RZ, 0xfc, !PT ;  /* 0x0000000110101812 */ /* 0x000fe200078efcff */
[----:B------:R-:W-:Y:S01]  /*16380*/  IMAD R23, R18, UR5, RZ ;  /* 0x0000000512177c24 */ /* 0x000fe2000f8e02ff */
[----:B------:R-:W-:Y:S01]  /*16390*/  IADD3 R10, P1, R10, UR6, RZ ;  /* 0x000000060a0a7c10 */ /* 0x000fe2000ff3e0ff */
[----:B------:R-:W-:Y:S02]  /*163a0*/  IMAD.MOV.U32 R0, RZ, RZ, -0xa0 ;  /* 0xffffff60ff007424 */ /* 0x000fe400078e00ff */
[----:B------:R-:W-:Y:S01]  /*163b0*/  IMAD.WIDE.U32 R2, R18, UR4, R2 ;  /* 0x0000000412027c25 */ /* 0x000fe2000f8e0002 */
[----:B------:R-:W-:Y:S02]  /*163c0*/  SHF.R.U32.HI R13, RZ, 0x2, R13 ;  /* 0x00000002ff0d7819 */ /* 0x000fe4000001160d */
[----:B------:R-:W-:Y:S01]  /*163d0*/  IADD3.X R19, R11, UR7, R23, P1, !PT ;  /* 0x000000070b137c10 */ /* 0x000fe20008ffe417 */
[----:B------:R-:W-:Y:S01]  /*163e0*/  IMAD R9, R9, R0, UR38 ;  /* 0x0000002609097e24 */ /* 0x000fe2000f8e0200 */
[----:B------:R-:W-:Y:S01]  /*163f0*/  IADD3 R24, P1, R2, UR6, RZ ;  /* 0x0000000602187c10 */ /* 0x000fe2000ff3e0ff */
[----:B------:R-:W-:-:S02]  /*16400*/  UMOV UR4, 0xffffffff ;  /* 0xffffffff00047882 */ /* 0x000fc40000000000 */
[----:B------:R-:W-:Y:S01]  /*16410*/  IMAD.IADD R9, R9, 0x1, -R13 ;  /* 0x0000000109097824 */ /* 0x000fe200078e0a0d */
[----:B------:R-:W-:Y:S02]  /*16420*/  IADD3.X R23, R23, UR7, R3, P1, !PT ;  /* 0x0000000717177c10 */ /* 0x000fe40008ffe403 */
[----:B------:R-:W-:Y:S02]  /*16430*/  ISETP.GE.AND P0, PT, R21, R14, PT ;  /* 0x0000000e1500720c */ /* 0x000fe40003f06270 */
[----:B------:R-:W-:Y:S01]  /*16440*/  ISETP.GE.AND P5, PT, R9, 0x1, PT ;  /* 0x000000010900780c */ /* 0x000fe20003fa6270 */
[----:B--2---:R-:W-:Y:S01]  /*16450*/  IMAD R20, R28, 0x2800, R12 ;  /* 0x000028001c147824 */ /* 0x004fe200078e020c */
[----:B------:R-:W-:Y:S11]  /*16460*/  BRA.DIV UR4, `(.L_x_1194) ;  /* 0x0000004a04b87947 */ /* 0x000ff6000b800000 */
[----:B------:R-:W0:Y:S01]  /*16470*/  S2R R11, SR_TID.X ;  /* 0x00000000000b7919 */ /* 0x000e220000002100 */
[C---:B------:R-:W-:Y:S02]  /*16480*/  ISETP.GE.AND P2, PT, R9.reuse, 0x81, PT ;  /* 0x000000810900780c */ /* 0x040fe40003f46270 */
[----:B------:R-:W-:Y:S01]  /*16490*/  LOP3.LUT R16, R16, 0xffffffef, RZ, 0xc0, !PT ;  /* 0xffffffef10107812 */ /* 0x000fe200078ec0ff */
[----:B------:R-:W1:Y:S01]  /*164a0*/  SHFL.IDX PT, R2, R10, RZ, 0x1c1f ;  /* 0x001c1fff0a027589 */ /* 0x000e6200000e0000 */
[C---:B------:R-:W-:Y:S02]  /*164b0*/  ISETP.GE.AND P4, PT, R9.reuse, 0x21, PT ;  /* 0x000000210900780c */ /* 0x040fe40003f86270 */
[----:B------:R-:W-:Y:S01]  /*164c0*/  ISETP.GE.AND P3, PT, R9, 0x41, PT ;  /* 0x000000410900780c */ /* 0x000fe20003f66270 */
[----:B------:R-:W2:Y:S04]  /*164d0*/  SHFL.IDX PT, R0, R19, RZ, 0x1c1f ;  /* 0x001c1fff13007589 */ /* 0x000ea800000e0000 */
[----:B------:R-:W3:Y:S02]  /*164e0*/  SHFL.IDX PT, R12, R10, 0x1, 0x1c1f ;  /* 0x003c1f000a0c7f89 */ /* 0x000ee400000e0000 */
[----:B------:R-:W-:Y:S01]  /*164f0*/  @P2 LOP3.LUT R16, R16, 0x10, RZ, 0xfc, !PT ;  /* 0x0000001010102812 */ /* 0x000fe200078efcff */
[----:B0-----:R-:W-:-:S05]  /*16500*/  IMAD.SHL.U32 R11, R11, 0x10, RZ ;  /* 0x000000100b0b7824 */ /* 0x001fca00078e00ff */
[----:B------:R-:W-:-:S04]  /*16510*/  LOP3.LUT R11, R11, 0x30, RZ, 0xc0, !PT ;  /* 0x000000300b0b7812 */ /* 0x000fc800078ec0ff */
[----:B-1----:R-:W-:-:S05]  /*16520*/  IADD3 R2, P1, R11, R2, RZ ;  /* 0x000000020b027210 */ /* 0x002fca0007f3e0ff */
[----:B--2---:R-:W-:Y:S01]  /*16530*/  IMAD.X R3, RZ, RZ, R0, P1 ;  /* 0x000000ffff037224 */ /* 0x004fe200008e0600 */
[----:B------:R-:W-:Y:S01]  /*16540*/  ISETP.LT.OR P1, PT, R9, 0x1, P0 ;  /* 0x000000010900780c */ /* 0x000fe20000721670 */
[----:B------:R-:W-:-:S12]  /*16550*/  IMAD.IADD R0, R17, 0x1, R20 ;  /* 0x0000000111007824 */ /* 0x000fd800078e0214 */
[----:B------:R0:W-:Y:S01]  /*16560*/  LDGSTS.E.BYPASS.LTC128B.128 [R0+0x6000], desc[UR54][R2.64], !P1 ;  /* 0x0600000002007fae */ /* 0x0001e2000c901d76 */
[----:B---3--:R-:W-:-:S03]  /*16570*/  IADD3 R12, P1, R11, R12, RZ ;  /* 0x0000000c0b0c7210 */ /* 0x008fc60007f3e0ff */
[----:B0-----:R-:W0:Y:S02]  /*16580*/  SHFL.IDX PT, R2, R19, 0x1, 0x1c1f ;  /* 0x003c1f0013027f89 */ /* 0x001e2400000e0000 */
[----:B0-----:R-:W-:Y:S01]  /*16590*/  IMAD.X R13, RZ, RZ, R2, P1 ;  /* 0x000000ffff0d7224 */ /* 0x001fe200008e0602 */
[----:B------:R-:W-:Y:S01]  /*165a0*/  ISETP.LT.OR P1, PT, R9, 0x21, P0 ;  /* 0x000000210900780c */ /* 0x000fe20000721670 */
[----:B------:R-:W-:Y:S04]  /*165b0*/  SHFL.IDX PT, R2, R19, 0x2, 0x1c1f ;  /* 0x005c1f0013027f89 */ /* 0x000fe800000e0000 */
[----:B------:R-:W-:Y:S08]  /*165c0*/  SHFL.IDX PT, R19, R19, 0x3, 0x1c1f ;  /* 0x007c1f0013137f89 */ /* 0x000ff000000e0000 */
[----:B------:R0:W-:Y:S04]  /*165d0*/  LDGSTS.E.BYPASS.LTC128B.128 [R0+0x6800], desc[UR54][R12.64], !P1 ;  /* 0x068000000c007fae */ /* 0x0001e8000c901d76 */
[----:B0-----:R-:W0:Y:S02]  /*165e0*/  SHFL.IDX PT, R12, R10, 0x2, 0x1c1f ;  /* 0x005c1f000a0c7f89 */ /* 0x001e2400000e0000 */
[----:B0-----:R-:W-:-:S05]  /*165f0*/  IADD3 R12, P1, R11, R12, RZ ;  /* 0x0000000c0b0c7210 */ /* 0x001fca0007f3e0ff */
[----:B------:R-:W-:Y:S01]  /*16600*/  IMAD.X R13, RZ, RZ, R2, P1 ;  /* 0x000000ffff0d7224 */ /* 0x000fe200008e0602 */
[----:B------:R-:W-:Y:S01]  /*16610*/  ISETP.LT.OR P1, PT, R9, 0x41, P0 ;  /* 0x000000410900780c */ /* 0x000fe20000721670 */
[----:B------:R-:W0:-:S12]  /*16620*/  SHFL.IDX PT, R2, R10, 0x3, 0x1c1f ;  /* 0x007c1f000a027f89 */ /* 0x000e1800000e0000 */
[----:B------:R-:W-:Y:S01]  /*16630*/  LDGSTS.E.BYPASS.LTC128B.128 [R0+0x7000], desc[UR54][R12.64], !P1 ;  /* 0x070000000c007fae */ /* 0x000fe2000c901d76 */
[----:B0-----:R-:W-:-:S05]  /*16640*/  IADD3 R2, P1, R11, R2, RZ ;  /* 0x000000020b027210 */ /* 0x001fca0007f3e0ff */
[----:B------:R-:W-:Y:S01]  /*16650*/  IMAD.X R3, RZ, RZ, R19, P1 ;  /* 0x000000ffff037224 */ /* 0x000fe200008e0613 */
[----:B------:R-:W-:-:S13]  /*16660*/  ISETP.LT.OR P1, PT, R9, 0x61, P0 ;  /* 0x000000610900780c */ /* 0x000fda0000721670 */
[----:B------:R0:W-:Y:S01]  /*16670*/  LDGSTS.E.BYPASS.LTC128B.128 [R0+0x7800], desc[UR54][R2.64], !P1 ;  /* 0x0780000002007fae */ /* 0x0001e2000c901d76 */
[----:B------:R-:W-:-:S03]  /*16680*/  ISETP.GE.AND P1, PT, R9, 0x61, PT ;  /* 0x000000610900780c */ /* 0x000fc60003f26270 */
[----:B0-----:R0:W1:Y:S04]  /*16690*/  SHFL.IDX PT, R3, R23, RZ, 0x1c1f ;  /* 0x001c1fff17037589 */ /* 0x00106800000e0000 */
[----:B------:R0:W2:Y:S06]  /*166a0*/  SHFL.IDX PT, R2, R24, RZ, 0x1c1f ;  /* 0x001c1fff18027589 */ /* 0x0000ac00000e0000 */
.L_x_1283:
[----:B------:R-:W3:Y:S01]  /*166b0*/  S2R R10, SR_TID.X ;  /* 0x00000000000a7919 */ /* 0x000ee20000002100 */
[----:B------:R-:W-:Y:S01]  /*166c0*/  ISETP.LT.OR P0, PT, R9, 0x81, P0 ;  /* 0x000000810900780c */ /* 0x000fe20000701670 */
[----:B---3--:R-:W-:-:S05]  /*166d0*/  IMAD.SHL.U32 R10, R10, 0x10, RZ ;  /* 0x000000100a0a7824 */ /* 0x008fca00078e00ff */
[----:B------:R-:W-:-:S04]  /*166e0*/  LOP3.LUT R10, R10, 0x30, RZ, 0xc0, !PT ;  /* 0x000000300a0a7812 */ /* 0x000fc800078ec0ff */
[----:B--2---:R-:W-:-:S05]  /*166f0*/  IADD3 R2, P2, R10, R2, RZ ;  /* 0x000000020a027210 */ /* 0x004fca0007f5e0ff */
[----:B-1----:R-:W-:-:S05]  /*16700*/  IMAD.X R3, RZ, RZ, R3, P2 ;  /* 0x000000ffff037224 */ /* 0x002fca00010e0603 */
[----:B------:R-:W-:Y:S01]  /*16710*/  @!PT LDS RZ, [RZ] ;  /* 0x00000000fffff984 */ /* 0x000fe20000000800 */
[----:B------:R-:W-:Y:S01]  /*16720*/  @!PT LDS RZ, [RZ] ;  /* 0x00000000fffff984 */ /* 0x000fe20000000800 */
[----:B------:R-:W-:Y:S01]  /*16730*/  @!PT LDS RZ, [RZ] ;  /* 0x00000000fffff984 */ /* 0x000fe20000000800 */
[----:B------:R1:W-:Y:S01]  /*16740*/  LDGSTS.E.BYPASS.LTC128B.128 [R0+0x8000], desc[UR54][R2.64], !P0 ;  /* 0x0800000002007fae */ /* 0x0003e2000c101d76 */
[----:B------:R-:W-:Y:S01]  /*16750*/  PLOP3.LUT P0, PT, PT, PT, PT, 0x80, 0x0 ;  /* 0x000000000000781c */ /* 0x000fe20003f0f070 */
[----:B------:R-:W-:-:S12]  /*16760*/  NOP ;  /* 0x0000000000007918 */ /* 0x000fd80000000000 */
.L_x_1195:
[----:B------:R-:W-:Y:S02]  /*16770*/  PLOP3.LUT P2, PT, P2, P0, PT, 0xa2, 0x0 ;  /* 0x000000000000781c */ /* 0x000fe40001741472 */
[----:B------:R-:W-:-:S08]  /*16780*/  @P0 R2UR P2, UR4, R4 ;  /* 0x00000000040402ca */ /* 0x000fd00000040000 */
[----:B------:R-:W-:-:S05]  /*16790*/  @P0 PLOP3.LUT P0, PT, P2, PT, PT, 0x80, 0x0 ;  /* 0x000000000000081c */ /* 0x000fca000170f070 */
[----:B------:R-:W-:Y:S01]  /*167a0*/  @!P2 SYNCS.ARRIVE.TRANS64.RED.A0T1 RZ, [UR4+0x13270], RZ ;  /* 0x013270ffffffa9a7 */ /* 0x000fe20008200404 */
[----:B------:R-:W-:Y:S07]  /*167b0*/  @!P2 ARRIVES.LDGSTSBAR.64.TRANSCNT [UR4+0x13270] ;  /* 0x01327000ff00a9b0 */ /* 0x000fee0008000a84 */
[----:B------:R-:W-:Y:S05]  /*167c0*/  @P0 BRA.U.ANY `(.L_x_1195) ;  /* 0xfffffffd00e80947 */ /* 0x000fea000393ffff */
[----:B------:R-:W-:Y:S01]  /*167d0*/  NOP ;  /* 0x0000000000007918 */ /* 0x000fe20000000000 */
[----:B-1----:R-:W-:-:S05]  /*167e0*/  IMAD.U32 R2, RZ, RZ, UR44 ;  /* 0x0000002cff027e24 */ /* 0x002fca000f8e00ff */
[----:B------:R-:W-:-:S13]  /*167f0*/  ISETP.NE.AND P6, PT, R2, 0x3, PT ;  /* 0x000000030200780c */ /* 0x000fda0003fc5270 */
[----:B------:R-:W-:Y:S05]  /*16800*/  @!P6 BRA `(.L_x_1196) ;  /* 0x000000000004e947 */ /* 0x000fea0003800000 */
[----:B------:R-:W-:Y:S01]  /*16810*/  BPT.TRAP 0x1 ;  /* 0x000000040000795c */ /* 0x000fe20000300000 */
.L_x_1196:
[----:B------:R1:W-:Y:S01]  /*16820*/  SYNCS.ARRIVE.TRANS64.A1T0 RZ, [R4+URZ+0x13270], RZ ;  /* 0x013270ff04ff79a7 */ /* 0x0003e2000810003f */
[----:B------:R-:W-:Y:S05]  /*16830*/  @!P6 BRA `(.L_x_1197) ;  /* 0x000000000004e947 */ /* 0x000fea0003800000 */
[----:B------:R-:W-:Y:S01]  /*16840*/  BPT.TRAP 0x1 ;  /* 0x000000040000795c */ /* 0x000fe20000300000 */
.L_x_1197:
[----:B------:R-:W2:Y:S01]  /*16850*/  LDL R2, [R1+0x14] ;  /* 0x0000140001027983 */ /* 0x000ea20000100800 */
[----:B------:R-:W-:Y:S01]  /*16860*/  BSSY B0, `(.L_x_1198) ;  /* 0x0000003000007945 */ /* 0x000fe20003800000 */
[----:B--2---:R-:W2:Y:S03]  /*16870*/  SYNCS.PHASECHK.TRANS64.TRYWAIT P0, [R4+URZ+0x13240], R2 ;  /* 0x01324002040075a7 */ /* 0x004ea6000800017f */
[----:B--2---:R-:W-:Y:S05]  /*16880*/  @!P0 BRA `(.L_x_1199) ;  /* 0x0000004c00448947 */ /* 0x004fea0003800000 */
.L_x_1284:
[----:B------:R-:W-:Y:S05]  /*16890*/  BSYNC B0 ;  /* 0x0000000000007941 */ /* 0x000fea0003800000 */
.L_x_1198:
[----:B------:R-:W-:Y:S01]  /*168a0*/  ULDC.64 UR4, c[0x0][0x300] ;  /* 0x0000c00000047ab9 */ /* 0x000fe20000000a00 */
[----:B------:R-:W-:Y:S01]  /*168b0*/  ULDC.64 UR6, c[0x0][0x310] ;  /* 0x0000c40000067ab9 */ /* 0x000fe20000000a00 */
[----:B------:R-:W-:Y:S02]  /*168c0*/  IMAD R9, R25, UR4, RZ ;  /* 0x0000000419097c24 */ /* 0x000fe4000f8e02ff */
[----:B--2---:R-:W-:-:S04]  /*168d0*/  IMAD.WIDE.U32 R2, R7, UR4, RZ ;  /* 0x0000000407027c25 */ /* 0x004fc8000f8e00ff */
[----:B------:R-:W-:Y:S02]  /*168e0*/  IMAD R9, R7, UR5, R9 ;  /* 0x0000000507097c24 */ /* 0x000fe4000f8e0209 */
[----:B------:R-:W-:Y:S02]  /*168f0*/  IMAD R27, R27, UR6, RZ ;  /* 0x000000061b1b7c24 */ /* 0x000fe4000f8e02ff */
        /* <DEDUP_REMOVED lines=24> */
[----:B------:R-:W2:Y:S01]  /*16a80*/  S2R R2, SR_TID.X ;  /* 0x0000000000027919 */ /* 0x000ea20000002100 */
[----:B------:R-:W3:Y:S01]  /*16a90*/  LDC R10, c[0x0][0x2f4] ;  /* 0x0000bd00ff0a7b82 */ /* 0x000ee20000000800 */
[----:B------:R-:W4:Y:S04]  /*16aa0*/  SHFL.IDX PT, R3, R5, RZ, 0x1c1f ;  /* 0x001c1fff05037589 */ /* 0x000f2800000e0000 */
[----:B------:R-:W-:Y:S04]  /*16ab0*/  SHFL.IDX PT, R7, R7, RZ, 0x1c1f ;  /* 0x001c1fff07077589 */ /* 0x000fe800000e0000 */
[----:B------:R-:W-:Y:S01]  /*16ac0*/  SHFL.IDX PT, R14, R8, RZ, 0x1c1f ;  /* 0x001c1fff080e7589 */ /* 0x000fe200000e0000 */
[----:B--2---:R-:W-:-:S03]  /*16ad0*/  IMAD.SHL.U32 R9, R2, 0x10, RZ ;  /* 0x0000001002097824 */ /* 0x004fc600078e00ff */
[----:B------:R-:W2:Y:S02]  /*16ae0*/  SHFL.IDX PT, R2, R6, RZ, 0x1c1f ;  /* 0x001c1fff06027589 */ /* 0x000ea400000e0000 */
[----:B------:R-:W-:-:S04]  /*16af0*/  LOP3.LUT R9, R9, 0x30, RZ, 0xc0, !PT ;  /* 0x0000003009097812 */ /* 0x000fc800078ec0ff */
[C---:B----4-:R-:W-:Y:S02]  /*16b00*/  @P5 IADD3 R3, P0, R9.reuse, R3, RZ ;  /* 0x0000000309035210 */ /* 0x050fe40007f1e0ff */
[----:B---3--:R-:W-:-:S03]  /*16b10*/  ISETP.GE.AND P2, PT, R9, R10, PT ;  /* 0x0000000a0900720c */ /* 0x008fc60003f46270 */
[----:B--2---:R-:W-:-:S05]  /*16b20*/  @P5 IMAD.X R2, RZ, RZ, R2, P0 ;  /* 0x000000ffff025224 */ /* 0x004fca00000e0602 */
[----:B------:R-:W-:-:S04]  /*16b30*/  @P5 LOP3.LUT R3, R3, R2, RZ, 0x3c, !PT ;  /* 0x0000000203035212 */ /* 0x000fc800078e3cff */
[----:B------:R-:W-:-:S04]  /*16b40*/  @P5 LOP3.LUT R2, R3, R2, RZ, 0x3c, !PT ;  /* 0x0000000203025212 */ /* 0x000fc800078e3cff */
[----:B------:R-:W-:-:S05]  /*16b50*/  @P5 LOP3.LUT R3, R3, R2, RZ, 0x3c, !PT ;  /* 0x0000000203035212 */ /* 0x000fca00078e3cff */
        /* <DEDUP_REMOVED lines=14> */
[----:B---3--:R-:W-:-:S05]  /*16c40*/  @P3 IMAD.X R2, RZ, RZ, R2, P0 ;  /* 0x000000ffff023224 */ /* 0x008fca00000e0602 */
[----:B------:R-:W-:-:S04]  /*16c50*/  @P3 LOP3.LUT R3, R3, R2, RZ, 0x3c, !PT ;  /* 0x0000000203033212 */ /* 0x000fc800078e3cff */
[----:B------:R-:W-:-:S04]  /*16c60*/  @P3 LOP3.LUT R2, R3, R2, RZ, 0x3c, !PT ;  /* 0x0000000203023212 */ /* 0x000fc800078e3cff */
[----:B------:R-:W-:-:S05]  /*16c70*/  @P3 LOP3.LUT R3, R3, R2, RZ, 0x3c, !PT ;  /* 0x0000000203033212 */ /* 0x000fca00078e3cff */
[----:B------:R4:W-:Y:S02]  /*16c80*/  @P3 LDGSTS.E.BYPASS.LTC128B.128 [R0+0xf000], desc[UR54][R2.64], !P2 ;  /* 0x0f00000002003fae */ /* 0x0009e4000d101d76 */
[----:B----4-:R-:W-:-:S05]  /*16c90*/  @P1 IADD3 R2, P0, R9, R5, RZ ;  /* 0x0000000509021210 */ /* 0x010fca0007f1e0ff */
[----:B-----5:R-:W-:-:S05]  /*16ca0*/  @P1 IMAD.X R3, RZ, RZ, R6, P0 ;  /* 0x000000ffff031224 */ /* 0x020fca00000e0606 */
[----:B------:R2:W-:Y:S03]  /*16cb0*/  @P1 LDGSTS.E.BYPASS.LTC128B.128 [R0+0xf800], desc[UR54][R2.64], !P2 ;  /* 0x0f80000002001fae */ /* 0x0005e6000d101d76 */
.L_x_1296:
[----:B------:R-:W-:Y:S01]  /*16cc0*/  LOP3.LUT P0, RZ, R16, 0x10, RZ, 0xc0, !PT ;  /* 0x0000001010ff7812 */ /* 0x000fe2000780c0ff */
[----:B------:R-:W-:-:S12]  /*16cd0*/  BSSY B0, `(.L_x_1201) ;  /* 0x000000d000007945 */ /* 0x000fd80003800000 */
[----:B------:R-:W-:Y:S05]  /*16ce0*/  @!P0 BRA `(.L_x_1202) ;  /* 0x00000000002c8947 */ /* 0x000fea0003800000 */
[----:B--2---:R-:W2:Y:S01]  /*16cf0*/  S2R R2, SR_TID.X ;  /* 0x0000000000027919 */ /* 0x004ea20000002100 */
[----:B------:R-:W3:Y:S01]  /*16d00*/  LDC R3, c[0x0][0x2f4] ;  /* 0x0000bd00ff037b82 */ /* 0x000ee20000000800 */
[----:B--2---:R-:W-:-:S05]  /*16d10*/  IMAD.SHL.U32 R2, R2, 0x10, RZ ;  /* 0x0000001002027824 */ /* 0x004fca00078e00ff */
[----:B------:R-:W-:-:S04]  /*16d20*/  LOP3.LUT R2, R2, 0x30, RZ, 0xc0, !PT ;  /* 0x0000003002027812 */ /* 0x000fc800078ec0ff */
[C---:B---3--:R-:W-:Y:S02]  /*16d30*/  ISETP.GE.AND P1, PT, R2.reuse, R3, PT ;  /* 0x000000030200720c */ /* 0x048fe40003f26270 */
[----:B------:R-:W-:-:S05]  /*16d40*/  IADD3 R2, P0, R2, R14, RZ ;  /* 0x0000000e02027210 */ /* 0x000fca0007f1e0ff */
[----:B------:R-:W-:-:S06]  /*16d50*/  IMAD.X R3, RZ, RZ, R7, P0 ;  /* 0x000000ffff037224 */ /* 0x000fcc00000e0607 */
[----:B------:R-:W-:Y:S01]  /*16d60*/  @!PT LDS RZ, [RZ] ;  /* 0x00000000fffff984 */ /* 0x000fe20000000800 */
[----:B------:R-:W-:Y:S01]  /*16d70*/  @!PT LDS RZ, [RZ] ;  /* 0x00000000fffff984 */ /* 0x000fe20000000800 */
[----:B------:R-:W-:Y:S01]  /*16d80*/  @!PT LDS RZ, [RZ] ;  /* 0x00000000fffff984 */ /* 0x000fe20000000800 */
[----:B------:R3:W-:Y:S02]  /*16d90*/  LDGSTS.E.BYPASS.LTC128B.128 [R0+0x10000], desc[UR54][R2.64], !P1 ;  /* 0x1000000002007fae */ /* 0x0007e4000c901d76 */
.L_x_1202:
[----:B------:R-:W-:Y:S05]  /*16da0*/  BSYNC B0 ;  /* 0x0000000000007941 */ /* 0x000fea0003800000 */
.L_x_1201:
[----:B------:R-:W-:Y:S01]  /*16db0*/  NOP ;  /* 0x0000000000007918 */ /* 0x000fe20000000000 */
[----:B------:R-:W-:-:S13]  /*16dc0*/  PLOP3.LUT P0, PT, PT, PT, PT, 0x80, 0x0 ;  /* 0x000000000000781c */ /* 0x000fda0003f0f070 */
.L_x_1203:
[----:B------:R-:W-:Y:S02]  /*16dd0*/  PLOP3.LUT P1, PT, P1, P0, PT, 0xa2, 0x0 ;  /* 0x000000000000781c */ /* 0x000fe40000f21472 */
[----:B------:R-:W-:-:S08]  /*16de0*/  @P0 R2UR P1, UR4, R4 ;  /* 0x00000000040402ca */ /* 0x000fd00000020000 */
[----:B------:R-:W-:-:S05]  /*16df0*/  @P0 PLOP3.LUT P0, PT, P1, PT, PT, 0x80, 0x0 ;  /* 0x000000000000081c */ /* 0x000fca0000f0f070 */
[----:B------:R-:W-:Y:S01]  /*16e00*/  @!P1 SYNCS.ARRIVE.TRANS64.RED.A0T1 RZ, [UR4+0x13230], RZ ;  /* 0x013230ffffff99a7 */ /* 0x000fe20008200404 */
[----:B------:R-:W-:Y:S07]  /*16e10*/  @!P1 ARRIVES.LDGSTSBAR.64.TRANSCNT [UR4+0x13230] ;  /* 0x01323000ff0099b0 */ /* 0x000fee0008000a84 */
[----:B------:R-:W-:Y:S05]  /*16e20*/  @P0 BRA.U.ANY `(.L_x_1203) ;  /* 0xfffffffd00e80947 */ /* 0x000fea000393ffff */
[----:B------:R-:W-:Y:S01]  /*16e30*/  NOP ;  /* 0x0000000000007918 */ /* 0x000fe20000000000 */
[----:B--23--:R-:W-:-:S05]  /*16e40*/  IMAD.U32 R0, RZ, RZ, UR44 ;  /* 0x0000002cff007e24 */ /* 0x00cfca000f8e00ff */
[----:B------:R-:W-:-:S13]  /*16e50*/  ISETP.NE.AND P2, PT, R0, 0x3, PT ;  /* 0x000000030000780c */ /* 0x000fda0003f45270 */
[----:B------:R-:W-:Y:S05]  /*16e60*/  @!P2 BRA `(.L_x_1204) ;  /* 0x000000000004a947 */ /* 0x000fea0003800000 */
[----:B------:R-:W-:Y:S01]  /*16e70*/  BPT.TRAP 0x1 ;  /* 0x000000040000795c */ /* 0x000fe20000300000 */
.L_x_1204:
[----:B------:R2:W-:Y:S02]  /*16e80*/  SYNCS.ARRIVE.TRANS64.A1T0 RZ, [R4+URZ+0x13230], RZ ;  /* 0x013230ff04ff79a7 */ /* 0x0005e4000810003f */
[----:B------:R-:W-:Y:S05]  /*16e90*/  WARPSYNC.ALL ;  /* 0x0000000000007948 */ /* 0x000fea0003800000 */
[----:B------:R-:W-:Y:S01]  /*16ea0*/  VIADD R0, R17, 0xb000 ;  /* 0x0000b00011007836 */ /* 0x000fe20000000000 */
[----:B------:R-:W-:Y:S01]  /*16eb0*/  USHF.R.S32.HI UR4, URZ, 0x1f, UR40 ;  /* 0x0000001f3f047899 */ /* 0x000fe20008011428 */
[----:B------:R-:W-:Y:S03]  /*16ec0*/  BAR.SYNC.DEFER_BLOCKING 0x8, 0x200 ;  /* 0x0208000000007b1d */ /* 0x000fe60000010000 */
[----:B------:R-:W-:-:S03]  /*16ed0*/  LOP3.LUT P0, RZ, R0, 0x1bf, RZ, 0xc0, !PT ;  /* 0x000001bf00ff7812 */ /* 0x000fc6000780c0ff */
[----:B------:R-:W-:Y:S01]  /*16ee0*/  ULDC.64 UR6, c[0x0][0x298] ;  /* 0x0000a60000067ab9 */ /* 0x000fe20000000a00 */
[----:B------:R-:W-:Y:S01]  /*16ef0*/  BSSY B6, `(.L_x_1205) ;  /* 0x0000016000067945 */ /* 0x000fe20003800000 */
        /* <DEDUP_REMOVED lines=9> */
[----:B-12---:R-:W-:Y:S02]  /*16f90*/  IMAD.U32 R4, RZ, RZ, UR6 ;  /* 0x00000006ff047e24 */ /* 0x006fe4000f8e00ff */
        /* <DEDUP_REMOVED lines=11> */
.L_x_1206:
[----:B------:R-:W-:Y:S05]  /*17050*/  BSYNC B6 ;  /* 0x0000000000067941 */ /* 0x000fea0003800000 */
.L_x_1205:
[----:B------:R3:W5:Y:S01]  /*17060*/  LDL R10, [R1+0x2c] ;  /* 0x00002c00010a7983 */ /* 0x0007620000100800 */
[C---:B------:R-:W-:Y:S01]  /*17070*/  R2UR UR7, R18.reuse ;  /* 0x00000000120772ca */ /* 0x040fe200000e0000 */
[----:B------:R-:W-:Y:S01]  /*17080*/  UISETP.NE.AND UP0, UPT, UR49, URZ, UPT ;  /* 0x0000003f3100728c */ /* 0x000fe2000bf05270 */
[----:B------:R-:W-:Y:S01]  /*17090*/  R2UR UR10, R18 ;  /* 0x00000000120a72ca */ /* 0x000fe200000e0000 */
[----:B------:R-:W4:Y:S01]  /*170a0*/  S2R R19, SR_TID.X ;  /* 0x0000000000137919 */ /* 0x000f220000002100 */
[----:B------:R-:W-:Y:S01]  /*170b0*/  ULDC.64 UR8, c[0x0][0x2d8] ;  /* 0x0000b60000087ab9 */ /* 0x000fe20000000a00 */
[----:B------:R-:W-:Y:S01]  /*170c0*/  UMOV UR4, UR38 ;  /* 0x0000002600047c82 */ /* 0x000fe20008000000 */
[----:B------:R-:W-:Y:S01]  /*170d0*/  UMOV UR5, UR45 ;  /* 0x0000002d00057c82 */ /* 0x000fe20008000000 */
[----:B------:R-:W-:Y:S01]  /*170e0*/  UISETP.NE.AND UP1, UPT, UR48, URZ, UPT ;  /* 0x0000003f3000728c */ /* 0x000fe2000bf25270 */
[----:B------:R-:W-:Y:S01]  /*170f0*/  PLOP3.LUT P0, PT, PT, PT, UP0, 0x80, 0x0 ;  /* 0x000000000000781c */ /* 0x000fe20003f0f008 */
[----:B------:R-:W-:Y:S01]  /*17100*/  USHF.R.S32.HI UR6, URZ, 0x1f, UR41 ;  /* 0x0000001f3f067899 */ /* 0x000fe20008011429 */
[----:B------:R-:W-:Y:S01]  /*17110*/  PLOP3.LUT P1, PT, PT, PT, UP0, 0x80, 0x0 ;  /* 0x000000000000781c */ /* 0x000fe20003f2f008 */
[----:B------:R-:W0:Y:S02]  /*17120*/  LDC R9, c[0x0][0x448] ;  /* 0x00011200ff097b82 */ /* 0x000e240000000800 */
[----:B------:R-:W-:-:S02]  /*17130*/  UIMAD.WIDE.U32 UR4, UR7, UR8, UR4 ;  /* 0x00000008070472a5 */ /* 0x000fc4000f8e0004 */
[----:B------:R-:W-:Y:S02]  /*17140*/  USEL UR6, UR6, URZ, !UP1 ;  /* 0x0000003f06067287 */ /* 0x000fe4000c800000 */
[----:B------:R-:W-:Y:S02]  /*17150*/  UIMAD UR5, UR10, UR9, UR5 ;  /* 0x000000090a0572a4 */ /* 0x000fe4000f8e0205 */
[----:B------:R-:W-:Y:S01]  /*17160*/  USEL UR7, UR41, URZ, !UP1 ;  /* 0x0000003f29077287 */ /* 0x000fe2000c800000 */
[----:B------:R-:W-:Y:S01]  /*17170*/  ULDC.64 UR8, c[0x0][0x2e0] ;  /* 0x0000b80000087ab9 */ /* 0x000fe20000000a00 */
[----:B------:R-:W-:Y:S01]  /*17180*/  @UP0 ULDC UR10, c[0x0][0x44c] ;  /* 0x00011300000a0ab9 */ /* 0x000fe20000000800 */
[----:B------:R-:W-:Y:S02]  /*17190*/  UIMAD UR6, UR6, UR8, URZ ;  /* 0x00000008060672a4 */ /* 0x000fe4000f8e023f */
[----:B------:R-:W-:Y:S02]  /*171a0*/  UIMAD.WIDE.U32 UR4, UR7, UR8, UR4 ;  /* 0x00000008070472a5 */ /* 0x000fe4000f8e0004 */
[----:B------:R-:W-:-:S03]  /*171b0*/  UIMAD UR6, UR7, UR9, UR6 ;  /* 0x00000009070672a4 */ /* 0x000fc6000f8e0206 */
[----:B------:R-:W-:Y:S01]  /*171c0*/  @UP0 ULDC UR7, c[0x0][0x44c] ;  /* 0x0001130000070ab9 */ /* 0x000fe20000000800 */
[C---:B----4-:R-:W-:Y:S01]  /*171d0*/  LOP3.LUT R20, R19.reuse, 0x7f, RZ, 0xc0, !PT ;  /* 0x0000007f13147812 */ /* 0x050fe200078ec0ff */
[----:B------:R-:W-:Y:S01]  /*171e0*/  IMAD.SHL.U32 R19, R19, 0x20, RZ ;  /* 0x0000002013137824 */ /* 0x000fe200078e00ff */
[----:B------:R-:W-:Y:S02]  /*171f0*/  ULDC.64 UR8, c[0x0][0x280] ;  /* 0x0000a00000087ab9 */ /* 0x000fe40000000a00 */
[----:B------:R-:W-:-:S04]  /*17200*/  SHF.R.U32.HI R20, RZ, 0x2, R20 ;  /* 0x00000002ff147819 */ /* 0x000fc80000011614 */
[----:B------:R-:W-:-:S05]  /*17210*/  LOP3.LUT R19, R20, 0x60, R19, 0xf8, !PT ;  /* 0x0000006014137812 */ /* 0x000fca00078ef813 */
[----:B------:R-:W-:-:S04]  /*17220*/  IMAD.IADD R6, R19, 0x1, R22 ;  /* 0x0000000113067824 */ /* 0x000fc800078e0216 */
[----:B------:R-:W-:Y:S01]  /*17230*/  @P0 IMAD.HI.U32 R0, R6, UR7, RZ ;  /* 0x0000000706000c27 */ /* 0x000fe2000f8e00ff */
[----:B------:R-:W-:-:S03]  /*17240*/  @UP0 ULDC UR7, c[0x0][0x450] ;  /* 0x0001140000070ab9 */ /* 0x000fc60000000800 */
[----:B------:R-:W-:Y:S01]  /*17250*/  IMAD.MOV.U32 R7, RZ, RZ, R6 ;  /* 0x000000ffff077224 */ /* 0x000fe200078e0006 */
[----:B------:R-:W-:Y:S01]  /*17260*/  @P1 SHF.R.U32.HI R7, RZ, UR7, R0 ;  /* 0x00000007ff071c19 */ /* 0x000fe20008011600 */
[----:B------:R-:W-:Y:S01]  /*17270*/  UIADD3 UR6, UR5, UR6, URZ ;  /* 0x0000000605067290 */ /* 0x000fe2000fffe03f */
[----:B-12---:R-:W-:Y:S02]  /*17280*/  IMAD.U32 R4, RZ, RZ, UR4 ;  /* 0x00000004ff047e24 */ /* 0x006fe4000f8e00ff */
[----:B------:R-:W-:Y:S01]  /*17290*/  SHF.R.S32.HI R0, RZ, 0x1f, R7 ;  /* 0x0000001fff007819 */ /* 0x000fe20000011407 */
[----:B------:R-:W-:Y:S01]  /*172a0*/  IMAD.U32 R5, RZ, RZ, UR5 ;  /* 0x00000005ff057e24 */ /* 0x000fe2000f8e00ff */
[----:B------:R-:W-:-:S03]  /*172b0*/  ULDC.64 UR4, c[0x0][0x2d0] ;  /* 0x0000b40000047ab9 */ /* 0x000fc60000000a00 */
[----:B------:R-:W-:-:S04]  /*172c0*/  IMAD R0, R0, UR4, RZ ;  /* 0x0000000400007c24 */ /* 0x000fc8000f8e02ff */
[----:B------:R-:W-:Y:S02]  /*172d0*/  IMAD R8, R7, UR5, R0 ;  /* 0x0000000507087c24 */ /* 0x000fe4000f8e0200 */
[----:B------:R-:W-:Y:S02]  /*172e0*/  IMAD.MOV R0, RZ, RZ, -R7 ;  /* 0x000000ffff007224 */ /* 0x000fe400078e0a07 */
[----:B------:R-:W-:Y:S01]  /*172f0*/  IMAD.U32 R3, RZ, RZ, UR6 ;  /* 0x00000006ff037e24 */ /* 0x000fe2000f8e00ff */
[----:B------:R-:W-:Y:S01]  /*17300*/  ULDC.64 UR6, c[0x0][0x2c8] ;  /* 0x0000b20000067ab9 */ /* 0x000fe20000000a00 */
[----:B------:R-:W-:Y:S02]  /*17310*/  IMAD.MOV.U32 R2, RZ, RZ, R4 ;  /* 0x000000ffff027224 */ /* 0x000fe400078e0004 */
[----:B0-----:R-:W-:Y:S02]  /*17320*/  IMAD R0, R9, R0, R6 ;  /* 0x0000000009007224 */ /* 0x001fe400078e0206 */
[----:B------:R-:W-:-:S03]  /*17330*/  IMAD.WIDE.U32 R4, R7, UR4, R2 ;  /* 0x0000000407047c25 */ /* 0x000fc6000f8e0002 */
[----:B------:R-:W-:Y:S01]  /*17340*/  SHF.R.S32.HI R7, RZ, 0x1f, R0 ;  /* 0x0000001fff077819 */ /* 0x000fe20000011400 */
[----:B------:R-:W-:-:S04]  /*17350*/  IMAD.IADD R5, R5, 0x1, R8 ;  /* 0x0000000105057824 */ /* 0x000fc800078e0208 */
[----:B------:R-:W-:Y:S02]  /*17360*/  IMAD R7, R7, UR6, RZ ;  /* 0x0000000607077c24 */ /* 0x000fe4000f8e02ff */
[----:B------:R-:W-:-:S04]  /*17370*/  IMAD.WIDE.U32 R4, R0, UR6, R4 ;  /* 0x0000000600047c25 */ /* 0x000fc8000f8e0004 */
[----:B------:R-:W-:Y:S01]  /*17380*/  IMAD R7, R0, UR7, R7 ;  /* 0x0000000700077c24 */ /* 0x000fe2000f8e0207 */
[----:B------:R-:W-:-:S04]  /*17390*/  IADD3 R0, P0, R4, UR8, RZ ;  /* 0x0000000804007c10 */ /* 0x000fc8000ff1e0ff */
[----:B------:R-:W-:Y:S02]  /*173a0*/  IADD3.X R4, R5, UR9, R7, P0, !PT ;  /* 0x0000000905047c10 */ /* 0x000fe400087fe407 */
[----:B------:R-:W-:Y:S02]  /*173b0*/  PLOP3.LUT P0, PT, PT, PT, UP0, 0x80, 0x0 ;  /* 0x000000000000781c */ /* 0x000fe40003f0f008 */
[----:B------:R-:W-:Y:S01]  /*173c0*/  PLOP3.LUT P1, PT, PT, PT, UP0, 0x80, 0x0 ;  /* 0x000000000000781c */ /* 0x000fe20003f2f008 */
[----:B------:R-:W-:Y:S01]  /*173d0*/  VIADD R5, R6, 0x80 ;  /* 0x0000008006057836 */ /* 0x000fe20000000000 */
[----:B------:R-:W0:Y:S03]  /*173e0*/  S2R R20, SR_TID.X ;  /* 0x0000000000147919 */ /* 0x000e260000002100 */
[----:B------:R-:W-:-:S06]  /*173f0*/  IMAD.MOV.U32 R6, RZ, RZ, R5 ;  /* 0x000000ffff067224 */ /* 0x000fcc00078e0005 */
[----:B------:R-:W-:Y:S01]  /*17400*/  @P0 IMAD.HI.U32 R7, R5, UR10, RZ ;  /* 0x0000000a05070c27 */ /* 0x000fe2000f8e00ff */
[----:B------:R-:W-:-:S04]  /*17410*/  @UP0 ULDC UR10, c[0x0][0x450] ;  /* 0x00011400000a0ab9 */ /* 0x000fc80000000800 */
[----:B------:R-:W-:-:S05]  /*17420*/  @P1 SHF.R.U32.HI R6, RZ, UR10, R7 ;  /* 0x0000000aff061c19 */ /* 0x000fca0008011607 */
[----:B------:R-:W-:-:S04]  /*17430*/  IMAD.MOV R7, RZ, RZ, -R6 ;  /* 0x000000ffff077224 */ /* 0x000fc800078e0a06 */
[----:B------:R-:W-:Y:S01]  /*17440*/  IMAD R5, R9, R7, R5 ;  /* 0x0000000709057224 */ /* 0x000fe200078e0205 */
[----:B------:R-:W-:Y:S01]  /*17450*/  SHF.R.S32.HI R7, RZ, 0x1f, R6 ;  /* 0x0000001fff077819 */ /* 0x000fe20000011406 */
[----:B------:R-:W-:-:S04]  /*17460*/  IMAD.WIDE.U32 R2, R6, UR4, R2 ;  /* 0x0000000406027c25 */ /* 0x000fc8000f8e0002 */
[----:B------:R-:W-:Y:S01]  /*17470*/  IMAD R7, R7, UR4, RZ ;  /* 0x0000000407077c24 */ /* 0x000fe2000f8e02ff */
[----:B------:R-:W-:-:S03]  /*17480*/  ULDC UR4, c[0x0][0x2b8] ;  /* 0x0000ae0000047ab9 */ /* 0x000fc60000000800 */
[----:B------:R-:W-:Y:S01]  /*17490*/  IMAD R7, R6, UR5, R7 ;  /* 0x0000000506077c24 */ /* 0x000fe2000f8e0207 */
[----:B------:R-:W-:-:S03]  /*174a0*/  SHF.R.S32.HI R6, RZ, 0x1f, R5 ;  /* 0x0000001fff067819 */ /* 0x000fc60000011405 */
[----:B------:R-:W-:Y:S02]  /*174b0*/  IMAD.IADD R3, R3, 0x1, R7 ;  /* 0x0000000103037824 */ /* 0x000fe400078e0207 */
[----:B------:R-:W-:Y:S02]  /*174c0*/  IMAD R6, R6, UR6, RZ ;  /* 0x0000000606067c24 */ /* 0x000fe4000f8e02ff */
[----:B------:R-:W-:-:S04]  /*174d0*/  IMAD.WIDE.U32 R2, R5, UR6, R2 ;  /* 0x0000000605027c25 */ /* 0x000fc8000f8e0002 */
[----:B0-----:R-:W-:Y:S02]  /*174e0*/  IMAD.SHL.U32 R19, R20, 0x10, RZ ;  /* 0x0000001014137824 */ /* 0x001fe400078e00ff */
[----:B------:R-:W-:Y:S01]  /*174f0*/  IMAD R6, R5, UR7, R6 ;  /* 0x0000000705067c24 */ /* 0x000fe2000f8e0206 */
[----:B------:R-:W-:Y:S02]  /*17500*/  IADD3 R5, P0, R2, UR8, RZ ;  /* 0x0000000802057c10 */ /* 0x000fe4000ff1e0ff */
[----:B------:R-:W-:Y:S02]  /*17510*/  LOP3.LUT R19, R19, 0x30, RZ, 0xc0, !PT ;  /* 0x0000003013137812 */ /* 0x000fe400078ec0ff */
[----:B------:R-:W-:Y:S02]  /*17520*/  IADD3.X R7, R3, UR9, R6, P0, !PT ;  /* 0x0000000903077c10 */ /* 0x000fe400087fe406 */
[----:B------:R-:W-:Y:S01]  /*17530*/  ISETP.GE.AND P0, PT, R19, UR4, PT ;  /* 0x0000000413007c0c */ /* 0x000fe2000bf06270 */
[----:B------:R-:W-:Y:S01]  /*17540*/  UMOV UR4, 0xffffffff ;  /* 0xffffffff00047882 */ /* 0x000fe20000000000 */
[----:B------:R-:W-:-:S04]  /*17550*/  LOP3.LUT R20, R20, 0x7f, RZ, 0xc0, !PT ;  /* 0x0000007f14147812 */ /* 0x000fc800078ec0ff */
[----:B------:R-:W-:Y:S01]  /*17560*/  SHF.R.U32.HI R20, RZ, 0x2, R20 ;  /* 0x00000002ff147819 */ /* 0x000fe20000011614 */
[----:B---3--:R-:W-:Y:S06]  /*17570*/  BRA.DIV UR4, `(.L_x_1207) ;  /* 0x0000004604b07947 */ /* 0x008fec000b800000 */
[----:B------:R-:W0:Y:S01]  /*17580*/  SHFL.IDX PT, R3, R0, RZ, 0x1c1f ;  /* 0x001c1fff00037589 */ /* 0x000e2200000e0000 */
[----:B------:R-:W-:Y:S02]  /*17590*/  IMAD R6, R9, UR42, RZ ;  /* 0x0000002a09067c24 */ /* 0x000fe4000f8e02ff */
[----:B------:R-:W-:Y:S01]  /*175a0*/  IMAD.IADD R22, R20, 0x1, R22 ;  /* 0x0000000114167824 */ /* 0x000fe200078e0216 */
[----:B------:R-:W1:Y:S03]  /*175b0*/  SHFL.IDX PT, R2, R4, RZ, 0x1c1f ;  /* 0x001c1fff04027589 */ /* 0x000e6600000e0000 */
[C---:B------:R-:W-:Y:S01]  /*175c0*/  VIADD R9, R22.reuse, 0x80 ;  /* 0x0000008016097836 */ /* 0x040fe20000000000 */
[----:B------:R-:W-:Y:S01]  /*175d0*/  ISETP.GE.AND P2, PT, R22, R6, PT ;  /* 0x000000061600720c */ /* 0x000fe20003f46270 */
[----:B------:R-:W-:-:S12]  /*175e0*/  SHFL.IDX PT, R14, R5, 0x1, 0x1c1f ;  /* 0x003c1f00050e7f89 */ /* 0x000fd800000e0000 */
[----:B0-----:R-:W-:-:S05]  /*175f0*/  @!P2 IADD3 R3, P1, R19, R3, RZ ;  /* 0x000000031303a210 */ /* 0x001fca0007f3e0ff */
[----:B-1----:R-:W-:-:S05]  /*17600*/  @!P2 IMAD.X R2, RZ, RZ, R2, P1 ;  /* 0x000000ffff02a224 */ /* 0x002fca00008e0602 */
[----:B------:R-:W-:-:S04]  /*17610*/  @!P2 LOP3.LUT R3, R3, R2, RZ, 0x3c, !PT ;  /* 0x000000020303a212 */ /* 0x000fc800078e3cff */
[----:B------:R-:W-:-:S04]  /*17620*/  @!P2 LOP3.LUT R2, R3, R2, RZ, 0x3c, !PT ;  /* 0x000000020302a212 */ /* 0x000fc800078e3cff */
[----:B------:R-:W-:-:S05]  /*17630*/  @!P2 LOP3.LUT R3, R3, R2, RZ, 0x3c, !PT ;  /* 0x000000020303a212 */ /* 0x000fca00078e3cff */
        /* <DEDUP_REMOVED lines=29> */
[----:B------:R-:W-:Y:S04]  /*17810*/  SHFL.IDX PT, R0, R7, RZ, 0x1c1f ;  /* 0x001c1fff07007589 */ /* 0x000fe800000e0000 */
[----:B------:R0:W-:Y:S01]  /*17820*/  @!P2 LDGSTS.E.BYPASS.LTC128B.128 [R10+0xc800], desc[UR54][R2.64], !P0 ;  /* 0x0c800000020aafae */ /* 0x0001e2000c101d76 */
[----:B------:R-:W-:-:S03]  /*17830*/  ISETP.GE.AND P2, PT, R9, R6, PT ;  /* 0x000000060900720c */ /* 0x000fc60003f46270 */
[----:B------:R-:W-:Y:S04]  /*17840*/  SHFL.IDX PT, R7, R7, 0x1, 0x1c1f ;  /* 0x003c1f0007077f89 */ /* 0x000fe800000e0000 */
[----:B0-----:R-:W0:Y:S06]  /*17850*/  SHFL.IDX PT, R2, R5, RZ, 0x1c1f ;  /* 0x001c1fff05027589 */ /* 0x001e2c00000e0000 */
[----:B0-----:R-:W-:-:S05]  /*17860*/  @!P2 IADD3 R2, P1, R19, R2, RZ ;  /* 0x000000021302a210 */ /* 0x001fca0007f3e0ff */
[----:B------:R-:W-:-:S04]  /*17870*/  @!P2 IMAD.X R0, RZ, RZ, R0, P1 ;  /* 0x000000ffff00a224 */ /* 0x000fc800008e0600 */
[----:B------:R-:W-:-:S05]  /*17880*/  @!P2 IMAD.MOV.U32 R3, RZ, RZ, R0 ;  /* 0x000000ffff03a224 */ /* 0x000fca00078e0000 */
[----:B------:R0:W-:Y:S02]  /*17890*/  @!P2 LDGSTS.E.BYPASS.LTC128B.128 [R10+0xd000], desc[UR54][R2.64], !P0 ;  /* 0x0d000000020aafae */ /* 0x0001e4000c101d76 */
.L_x_1309:
[----:B0-----:R-:W-:-:S05]  /*178a0*/  VIADD R3, R22, 0xa0 ;  /* 0x000000a016037836 */ /* 0x001fca0000000000 */
[----:B------:R-:W-:-:S13]  /*178b0*/  ISETP.GE.AND P1, PT, R3, R6, PT ;  /* 0x000000060300720c */ /* 0x000fda0003f26270 */
[----:B------:R-:W-:-:S05]  /*178c0*/  @!P1 IADD3 R2, P2, R19, R14, RZ ;  /* 0x0000000e13029210 */ /* 0x000fca0007f5e0ff */
[----:B------:R-:W-:-:S05]  /*178d0*/  @!P1 IMAD.X R3, RZ, RZ, R7, P2 ;  /* 0x000000ffff039224 */ /* 0x000fca00010e0607 */
[----:B------:R-:W-:Y:S01]  /*178e0*/  @!PT LDS RZ, [RZ] ;  /* 0x00000000fffff984 */ /* 0x000fe20000000800 */
[----:B------:R-:W-:Y:S01]  /*178f0*/  @!PT LDS RZ, [RZ] ;  /* 0x00000000fffff984 */ /* 0x000fe20000000800 */
[----:B------:R-:W-:Y:S01]  /*17900*/  @!PT LDS RZ, [RZ] ;  /* 0x00000000fffff984 */ /* 0x000fe20000000800 */
[----:B------:R0:W-:Y:S01]  /*17910*/  @!P1 LDGSTS.E.BYPASS.LTC128B.128 [R10+0xd800], desc[UR54][R2.64], !P0 ;  /* 0x0d800000020a9fae */ /* 0x0001e2000c101d76 */
[----:B------:R-:W-:Y:S01]  /*17920*/  PLOP3.LUT P0, PT, PT, PT, PT, 0x80, 0x0 ;  /* 0x000000000000781c */ /* 0x000fe20003f0f070 */
[----:B------:R-:W-:-:S12]  /*17930*/  NOP ;  /* 0x0000000000007918 */ /* 0x000fd80000000000 */
.L_x_1208:
        /* <DEDUP_REMOVED lines=18> */
.L_x_1310:
[----:B------:R-:W-:Y:S05]  /*17a60*/  BSYNC B0 ;  /* 0x0000000000007941 */ /* 0x000fea0003800000 */
.L_x_1209:
[----:B------:R-:W-:-:S04]  /*17a70*/  UIADD3 UR4, UR50, -0x2, URZ ;  /* 0xfffffffe32047890 */ /* 0x000fc8000fffe03f */
[----:B------:R-:W-:-:S06]  /*17a80*/  UISETP.GE.AND UP0, UPT, UR4, UR43, UPT ;  /* 0x0000002b0400728c */ /* 0x000fcc000bf06270 */
[----:B------:R-:W-:-:S13]  /*17a90*/  PLOP3.LUT P0, PT, PT, PT, UP0, 0x80, 0x0 ;  /* 0x000000000000781c */ /* 0x000fda0003f0f008 */
[----:B------:R-:W-:Y:S05]  /*17aa0*/  @!P0 BRA `(.L_x_1211) ;  /* 0x0000001400208947 */ /* 0x000fea0003800000 */
[----:B------:R1:W5:Y:S01]  /*17ab0*/  LDL.LU R22, [R1+0x4] ;  /* 0x0000040001167983 */ /* 0x0003620000300800 */
[----:B------:R-:W-:Y:S02]  /*17ac0*/  IMAD.MOV.U32 R21, RZ, RZ, R28 ;  /* 0x000000ffff157224 */ /* 0x000fe400078e001c */
[----:B------:R-:W-:-:S07]  /*17ad0*/  IMAD.U32 R29, RZ, RZ, UR4 ;  /* 0x00000004ff1d7e24 */ /* 0x000fce000f8e00ff */
.L_x_1231:
[----:B0-----:R-:W2:Y:S01]  /*17ae0*/  LDL R11, [R1+0x8] ;  /* 0x00000800010b7983 */ /* 0x001ea20000100800 */
[----:B---3--:R-:W3:Y:S03]  /*17af0*/  LDC R2, c[0x0][0x430] ;  /* 0x00010c00ff027b82 */ /* 0x008ee60000000800 */
[----:B------:R-:W4:Y:S01]  /*17b00*/  LDL R8, [R1] ;  /* 0x0000000001087983 */ /* 0x000f220000100800 */
[----:B0-----:R-:W0:Y:S01]  /*17b10*/  S2R R0, SR_TID.X ;  /* 0x0000000000007919 */ /* 0x001e220000002100 */
[----:B------:R-:W1:Y:S01]  /*17b20*/  S2R R7, SR_TID.X ;  /* 0x0000000000077919 */ /* 0x000e620000002100 */
[----:B---3--:R-:W-:-:S13]  /*17b30*/  ISETP.NE.AND P0, PT, R2, 0x1, PT ;  /* 0x000000010200780c */ /* 0x008fda0003f05270 */
[----:B------:R-:W3:Y:S01]  /*17b40*/  @P0 LDC R5, c[0x0][0x434] ;  /* 0x00010d00ff050b82 */ /* 0x000ee20000000800 */
[----:B0-----:R-:W-:-:S04]  /*17b50*/  LOP3.LUT R2, R0, 0x7f, RZ, 0xc0, !PT ;  /* 0x0000007f00027812 */ /* 0x001fc800078ec0ff */
[----:B------:R-:W-:Y:S02]  /*17b60*/  SHF.R.U32.HI R6, RZ, 0x2, R2 ;  /* 0x00000002ff067819 */ /* 0x000fe40000011602 */
[C---:B-1----:R-:W-:Y:S01]  /*17b70*/  LOP3.LUT R2, R7.reuse, 0x7f, RZ, 0xc0, !PT ;  /* 0x0000007f07027812 */ /* 0x042fe200078ec0ff */
[----:B------:R-:W-:Y:S01]  /*17b80*/  IMAD.SHL.U32 R7, R7, 0x20, RZ ;  /* 0x0000002007077824 */ /* 0x000fe200078e00ff */
[----:B------:R-:W0:Y:S04]  /*17b90*/  @P0 LDC R3, c[0x0][0x434] ;  /* 0x00010d00ff030b82 */ /* 0x000e280000000800 */
[----:B------:R-:W-:Y:S02]  /*17ba0*/  LOP3.LUT R7, R6, 0x60, R7, 0xf8, !PT ;  /* 0x0000006006077812 */ /* 0x000fe400078ef807 */
[----:B------:R-:W1:Y:S01]  /*17bb0*/  S2R R6, SR_TID.X ;  /* 0x0000000000067919 */ /* 0x000e620000002100 */
[----:B------:R-:W-:Y:S01]  /*17bc0*/  IMAD.MOV.U32 R0, RZ, RZ, 0xa0 ;  /* 0x000000a0ff007424 */ /* 0x000fe200078e00ff */
[----:B------:R-:W0:Y:S03]  /*17bd0*/  @P0 LDC R4, c[0x0][0x438] ;  /* 0x00010e00ff040b82 */ /* 0x000e260000000800 */
[----:B------:R-:W-:Y:S01]  /*17be0*/  IMAD R9, R29, R0, UR37 ;  /* 0x000000251d097e24 */ /* 0x000fe2000f8e0200 */
[----:B------:R-:W-:-:S04]  /*17bf0*/  SHF.R.U32.HI R2, RZ, 0x2, R2 ;  /* 0x00000002ff027819 */ /* 0x000fc80000011602 */
[----:B------:R-:W0:Y:S01]  /*17c00*/  @P0 LDC R0, c[0x0][0x438] ;  /* 0x00010e00ff000b82 */ /* 0x000e220000000800 */
[----:B------:R-:W-:-:S04]  /*17c10*/  IMAD.IADD R7, R7, 0x1, R9 ;  /* 0x0000000107077824 */ /* 0x000fc800078e0209 */
[----:B---3--:R-:W-:-:S04]  /*17c20*/  @P0 IMAD.HI.U32 R5, R7, R5, RZ ;  /* 0x0000000507050227 */ /* 0x008fc800078e00ff */
[----:B-1----:R-:W-:-:S05]  /*17c30*/  IMAD.SHL.U32 R10, R6, 0x20, RZ ;  /* 0x00000020060a7824 */ /* 0x002fca00078e00ff */
[----:B------:R-:W-:-:S04]  /*17c40*/  LOP3.LUT R10, R2, 0x60, R10, 0xf8, !PT ;  /* 0x00000060020a7812 */ /* 0x000fc800078ef80a */
[----:B------:R-:W-:-:S05]  /*17c50*/  LOP3.LUT R10, R10, 0x80, RZ, 0xfc, !PT ;  /* 0x000000800a0a7812 */ /* 0x000fca00078efcff */
[----:B------:R-:W-:Y:S02]  /*17c60*/  IMAD.IADD R9, R10, 0x1, R9 ;  /* 0x000000010a097824 */ /* 0x000fe400078e0209 */
[----:B------:R-:W-:Y:S02]  /*17c70*/  IMAD.MOV.U32 R2, RZ, RZ, R7 ;  /* 0x000000ffff027224 */ /* 0x000fe400078e0007 */
[----:B0-----:R-:W-:Y:S01]  /*17c80*/  @P0 IMAD.HI.U32 R3, R9, R3, RZ ;  /* 0x0000000309030227 */ /* 0x001fe200078e00ff */
[----:B------:R-:W-:Y:S01]  /*17c90*/  @P0 SHF.R.U32.HI R2, RZ, R4, R5 ;  /* 0x00000004ff020219 */ /* 0x000fe20000011605 */
[----:B------:R-:W-:Y:S05]  /*17ca0*/  YIELD ;  /* 0x0000000000007946 */ /* 0x000fea0003800000 */
[----:B------:R-:W-:Y:S01]  /*17cb0*/  IMAD.MOV.U32 R6, RZ, RZ, R9 ;  /* 0x000000ffff067224 */ /* 0x000fe200078e0009 */
[----:B------:R-:W-:Y:S01]  /*17cc0*/  @P0 SHF.R.U32.HI R6, RZ, R0, R3 ;  /* 0x00000000ff060219 */ /* 0x000fe20000011603 */
[----:B------:R-:W-:Y:S01]  /*17cd0*/  ULDC.64 UR6, c[0x0][0x428] ;  /* 0x00010a0000067ab9 */ /* 0x000fe20000000a00 */
[--C-:B------:R-:W-:Y:S01]  /*17ce0*/  SHF.R.S32.HI R3, RZ, 0x1f, R2.reuse ;  /* 0x0000001fff037819 */ /* 0x100fe20000011402 */
[----:B------:R-:W-:Y:S01]  /*17cf0*/  IMAD.MOV R4, RZ, RZ, -R2 ;  /* 0x000000ffff047224 */ /* 0x000fe200078e0a02 */
[----:B------:R-:W-:Y:S01]  /*17d00*/  ULDC UR4, c[0x0][0x430] ;  /* 0x00010c0000047ab9 */ /* 0x000fe20000000800 */
[----:B------:R-:W-:-:S02]  /*17d10*/  ULDC.64 UR8, c[0x0][0x418] ;  /* 0x0001060000087ab9 */ /* 0x000fc40000000a00 */
[----:B------:R-:W-:Y:S01]  /*17d20*/  IMAD R7, R4, UR4, R7 ;  /* 0x0000000404077c24 */ /* 0x000fe2000f8e0207 */
[----:B------:R-:W-:Y:S01]  /*17d30*/  ISETP.GT.U32.AND P1, PT, R10, 0x9f, PT ;  /* 0x0000009f0a00780c */ /* 0x000fe20003f24070 */
[----:B--2---:R-:W-:-:S04]  /*17d40*/  IMAD R0, R11, UR6, RZ ;  /* 0x000000060b007c24 */ /* 0x004fc8000f8e02ff */
[C---:B----4-:R-:W-:Y:S02]  /*17d50*/  IMAD R0, R8.reuse, UR7, R0 ;  /* 0x0000000708007c24 */ /* 0x050fe4000f8e0200 */
[----:B------:R-:W-:-:S04]  /*17d60*/  IMAD.WIDE.U32 R2, R8, UR6, R2 ;  /* 0x0000000608027c25 */ /* 0x000fc8000f8e0002 */
[----:B------:R-:W-:Y:S01]  /*17d70*/  IMAD.IADD R3, R0, 0x1, R3 ;  /* 0x0000000100037824 */ /* 0x000fe200078e0203 */
[----:B------:R-:W-:-:S04]  /*17d80*/  LEA R4, P0, R2, UR8, 0x2 ;  /* 0x0000000802047c11 */ /* 0x000fc8000f8010ff */
[----:B------:R-:W-:-:S05]  /*17d90*/  LEA.HI.X R5, R2, UR9, R3, 0x2, P0 ;  /* 0x0000000902057c11 */ /* 0x000fca00080f1403 */
[----:B------:R0:W2:Y:S01]  /*17da0*/  LDG.E R10, desc[UR54][R4.64] ;  /* 0x00000036040a7981 */ /* 0x0000a2000c1e1900 */
[--C-:B------:R-:W-:Y:S01]  /*17db0*/  @!P1 SHF.R.S32.HI R3, RZ, 0x1f, R6.reuse ;  /* 0x0000001fff039819 */ /* 0x100fe20000011406 */
[----:B------:R-:W-:-:S04]  /*17dc0*/  @!P1 IMAD.MOV.U32 R2, RZ, RZ, R6 ;  /* 0x000000ffff029224 */ /* 0x000fc800078e0006 */
[----:B------:R-:W-:-:S04]  /*17dd0*/  @!P1 IMAD.WIDE.U32 R2, R8, UR6, R2 ;  /* 0x0000000608029c25 */ /* 0x000fc8000f8e0002 */
[----:B0-----:R-:W-:Y:S02]  /*17de0*/  IMAD.MOV R4, RZ, RZ, -R6 ;  /* 0x000000ffff047224 */ /* 0x001fe400078e0a06 */
[----:B------:R-:W-:Y:S02]  /*17df0*/  @!P1 IMAD.IADD R0, R0, 0x1, R3 ;  /* 0x0000000100009824 */ /* 0x000fe400078e0203 */
[----:B------:R-:W-:Y:S01]  /*17e00*/  IMAD R9, R4, UR4, R9 ;  /* 0x0000000404097c24 */ /* 0x000fe2000f8e0209 */
[C---:B------:R-:W-:Y:S01]  /*17e10*/  @!P1 LEA R4, P0, R2.reuse, UR8, 0x2 ;  /* 0x0000000802049c11 */ /* 0x040fe2000f8010ff */
[----:B------:R-:W-:Y:S02]  /*17e20*/  VIADD R28, R21, 0x1 ;  /* 0x00000001151c7836 */ /* 0x000fe40000000000 */
[----:B------:R-:W-:Y:S01]  /*17e30*/  IMAD.MOV.U32 R8, RZ, RZ, RZ ;  /* 0x000000ffff087224 */ /* 0x000fe200078e00ff */
[----:B------:R-:W-:Y:S01]  /*17e40*/  @!P1 LEA.HI.X R5, R2, UR9, R0, 0x2, P0 ;  /* 0x0000000902059c11 */ /* 0x000fe200080f1400 */
[----:B------:R-:W-:Y:S01]  /*17e50*/  IMAD.MOV.U32 R0, RZ, RZ, R29 ;  /* 0x000000ffff007224 */ /* 0x000fe200078e001d */
[----:B------:R-:W-:-:S03]  /*17e60*/  ISETP.NE.AND P0, PT, R28, 0x2, PT ;  /* 0x000000021c00780c */ /* 0x000fc60003f05270 */
[----:B-----5:R0:W5:Y:S01]  /*17e70*/  @!P1 LDG.E R8, desc[UR54][R4.64] ;  /* 0x0000003604089981 */ /* 0x020162000c1e1900 */
[----:B------:R-:W-:Y:S02]  /*17e80*/  ISETP.GT.AND P1, PT, R0, UR43, PT ;  /* 0x0000002b00007c0c */ /* 0x000fe4000bf24270 */
[----:B------:R-:W-:-:S04]  /*17e90*/  SEL R0, RZ, 0x1, P0 ;  /* 0x00000001ff007807 */ /* 0x000fc80000000000 */
[----:B------:R-:W-:Y:S01]  /*17ea0*/  LOP3.LUT R2, R22, R0, RZ, 0x3c, !PT ;  /* 0x0000000016027212 */ /* 0x000fe200078e3cff */
[----:B------:R-:W-:-:S04]  /*17eb0*/  IMAD.U32 R11, RZ, RZ, UR44 ;  /* 0x0000002cff0b7e24 */ /* 0x000fc8000f8e00ff */
[----:B------:R0:W-:Y:S01]  /*17ec0*/  STL [R1+0x4], R2 ;  /* 0x0000040201007387 */ /* 0x0001e20000100800 */
[----:B------:R-:W-:Y:S01]  /*17ed0*/  ISETP.NE.AND P2, PT, R11, 0x3, PT ;  /* 0x000000030b00780c */ /* 0x000fe20003f45270 */
[----:B------:R-:W-:Y:S01]  /*17ee0*/  VIADD R29, R29, 0xffffffff ;  /* 0xffffffff1d1d7836 */ /* 0x000fe20000000000 */
[----:B------:R-:W-:Y:S02]  /*17ef0*/  SEL R28, R28, RZ, P0 ;  /* 0x000000ff1c1c7207 */ /* 0x000fe40000000000 */
[----:B--2---:R-:W-:-:S09]  /*17f00*/  SHF.R.S32.HI R26, RZ, 0x1f, R10 ;  /* 0x0000001fff1a7819 */ /* 0x004fd2000001140a */
[----:B0-----:R-:W-:Y:S05]  /*17f10*/  @!P2 BRA `(.L_x_1212) ;  /* 0x000000000004a947 */ /* 0x001fea0003800000 */
[----:B------:R-:W-:Y:S01]  /*17f20*/  BPT.TRAP 0x1 ;  /* 0x000000040000795c */ /* 0x000fe20000300000 */
.L_x_1212:
[----:B------:R-:W-:Y:S01]  /*17f30*/  IMAD R0, R28, 0x8, R17 ;  /* 0x000000081c007824 */ /* 0x000fe200078e0211 */
[----:B------:R-:W-:Y:S01]  /*17f40*/  SHF.L.U32 R27, R2, 0x1f, RZ ;  /* 0x0000001f021b7819 */ /* 0x000fe200000006ff */
[----:B------:R-:W-:Y:S01]  /*17f50*/  BSSY B0, `(.L_x_1213) ;  /* 0x0000004000007945 */ /* 0x000fe20003800000 */
[----:B------:R-:W-:Y:S02]  /*17f60*/  SHF.R.S32.HI R23, RZ, 0x1f, R7 ;  /* 0x0000001fff177819 */ /* 0x000fe40000011407 */
[----:B------:R-:W0:Y:S02]  /*17f70*/  SYNCS.PHASECHK.TRANS64.TRYWAIT P0, [R0+URZ+0x13280], R27 ;  /* 0x0132801b000075a7 */ /* 0x000e24000800017f */
[----:B0-----:R-:W-:Y:S05]  /*17f80*/  @!P0 BRA `(.L_x_1214) ;  /* 0x0000004400248947 */ /* 0x001fea0003800000 */
.L_x_1311:
[----:B------:R-:W-:Y:S05]  /*17f90*/  BSYNC B0 ;  /* 0x0000000000007941 */ /* 0x000fea0003800000 */
.L_x_1213:
        /* <DEDUP_REMOVED lines=15> */
[----:B------:R-:W-:Y:S02]  /*18090*/  IMAD R6, R9, UR5, R6 ;  /* 0x0000000509067c24 */ /* 0x000fe4000f8e0206 */
        /* <DEDUP_REMOVED lines=50> */
.L_x_1323:
        /* <DEDUP_REMOVED lines=11> */
.L_x_1216:
        /* <DEDUP_REMOVED lines=11> */
.L_x_1217:
[----:B------:R2:W-:Y:S01]  /*18520*/  SYNCS.ARRIVE.TRANS64.A1T0 RZ, [R0+URZ+0x13270], RZ ;  /* 0x013270ff00ff79a7 */ /* 0x0005e2000810003f */
[----:B------:R-:W-:Y:S05]  /*18530*/  @!P3 BRA `(.L_x_1218) ;  /* 0x000000000004b947 */ /* 0x000fea0003800000 */
[----:B------:R-:W-:Y:S01]  /*18540*/  BPT.TRAP 0x1 ;  /* 0x000000040000795c */ /* 0x000fe20000300000 */
.L_x_1218:
[----:B------:R-:W3:Y:S01]  /*18550*/  SYNCS.PHASECHK.TRANS64.TRYWAIT P0, [R0+URZ+0x13240], R27 ;  /* 0x0132401b000075a7 */ /* 0x000ee2000800017f */
[----:B------:R-:W-:Y:S04]  /*18560*/  BSSY B0, `(.L_x_1219) ;  /* 0x0000002000007945 */ /* 0x000fe80003800000 */
[----:B---3--:R-:W-:Y:S05]  /*18570*/  @!P0 BRA `(.L_x_1220) ;  /* 0x0000004400588947 */ /* 0x008fea0003800000 */
.L_x_1324:
[----:B------:R-:W-:Y:S05]  /*18580*/  BSYNC B0 ;  /* 0x0000000000007941 */ /* 0x000fea0003800000 */
.L_x_1219:
[----:B------:R-:W1:Y:S01]  /*18590*/  S2R R11, SR_TID.X ;  /* 0x00000000000b7919 */ /* 0x000e620000002100 */
        /* <DEDUP_REMOVED lines=16> */
[----:B-1----:R-:W-:Y:S02]  /*186a0*/  IMAD.SHL.U32 R19, R11, 0x10, RZ ;  /* 0x000000100b137824 */ /* 0x002fe400078e00ff */
[----:B------:R-:W-:Y:S01]  /*186b0*/  IMAD R7, R25, UR6, RZ ;  /* 0x0000000619077c24 */ /* 0x000fe2000f8e02ff */
[----:B------:R-:W1:Y:S01]  /*186c0*/  LDC R11, c[0x0][0x2f4] ;  /* 0x0000bd00ff0b7b82 */ /* 0x000e620000000800 */
[----:B------:R-:W-:Y:S01]  /*186d0*/  IMAD.WIDE.U32 R2, R8, UR6, R2 ;  /* 0x0000000608027c25 */ /* 0x000fe2000f8e0002 */
[----:B------:R-:W-:-:S03]  /*186e0*/  LOP3.LUT R19, R19, 0x30, RZ, 0xc0, !PT ;  /* 0x0000003013137812 */ /* 0x000fc600078ec0ff */
        /* <DEDUP_REMOVED lines=10> */
[----:B------:R-:W-:Y:S02]  /*18790*/  IADD3.X R5, R9, UR7, R3, P0, !PT ;  /* 0x0000000709057c10 */ /* 0x000fe400087fe403 */
[----:B-1----:R-:W-:Y:S01]  /*187a0*/  ISETP.GE.AND P2, PT, R19, R11, PT ;  /* 0x0000000b1300720c */ /* 0x002fe20003f46270 */
[----:B------:R-:W-:-:S12]  /*187b0*/  BRA.DIV UR4, `(.L_x_1221) ;  /* 0x0000004204dc7947 */ /* 0x000fd8000b800000 */
        /* <DEDUP_REMOVED lines=22> */
.L_x_1336:
        /* <DEDUP_REMOVED lines=8> */
.L_x_1222:
        /* <DEDUP_REMOVED lines=11> */
.L_x_1223:
[----:B------:R0:W-:Y:S02]  /*18a50*/  SYNCS.ARRIVE.TRANS64.A1T0 RZ, [R0+URZ+0x13230], RZ ;  /* 0x013230ff00ff79a7 */ /* 0x0001e4000810003f */
[----:B0-23--:R-:W-:-:S05]  /*18a60*/  IMAD.U32 R0, RZ, RZ, UR46 ;  /* 0x0000002eff007e24 */ /* 0x00dfca000f8e00ff */
[----:B------:R-:W-:-:S13]  /*18a70*/  ISETP.NE.AND P0, PT, R0, 0x3, PT ;  /* 0x000000030000780c */ /* 0x000fda0003f05270 */
[----:B------:R-:W-:Y:S05]  /*18a80*/  @!P0 BRA `(.L_x_1224) ;  /* 0x0000000000048947 */ /* 0x000fea0003800000 */
[----:B------:R-:W-:Y:S01]  /*18a90*/  BPT.TRAP 0x1 ;  /* 0x000000040000795c */ /* 0x000fe20000300000 */
.L_x_1224:
[----:B------:R-:W-:Y:S01]  /*18aa0*/  LOP3.LUT R3, R22, 0x1, RZ, 0x3c, !PT ;  /* 0x0000000116037812 */ /* 0x000fe200078e3cff */
[----:B------:R-:W-:Y:S01]  /*18ab0*/  IMAD R2, R21, 0x8, R17 ;  /* 0x0000000815027824 */ /* 0x000fe200078e0211 */
[----:B------:R-:W-:Y:S02]  /*18ac0*/  BSSY B0, `(.L_x_1225) ;  /* 0x0000004000007945 */ /* 0x000fe40003800000 */
[----:B------:R-:W-:-:S04]  /*18ad0*/  SHF.L.U32 R3, R3, 0x1f, RZ ;  /* 0x0000001f03037819 */ /* 0x000fc800000006ff */
[----:B------:R-:W0:Y:S02]  /*18ae0*/  SYNCS.PHASECHK.TRANS64.TRYWAIT P2, [R2+URZ+0x13270], R3 ;  /* 0x01327003020075a7 */ /* 0x000e24000804017f */
[----:B0-----:R-:W-:Y:S05]  /*18af0*/  @!P2 BRA `(.L_x_1226) ;  /* 0x000000440068a947 */ /* 0x001fea0003800000 */
.L_x_1337:
[----:B------:R-:W-:Y:S05]  /*18b00*/  BSYNC B0 ;  /* 0x0000000000007941 */ /* 0x000fea0003800000 */
.L_x_1225:
[----:B------:R-:W-:-:S05]  /*18b10*/  IMAD.U32 R0, RZ, RZ, UR44 ;  /* 0x0000002cff007e24 */ /* 0x000fca000f8e00ff */
[----:B------:R-:W-:-:S13]  /*18b20*/  ISETP.NE.AND P2, PT, R0, 0x3, PT ;  /* 0x000000030000780c */ /* 0x000fda0003f45270 */
[----:B------:R-:W-:Y:S05]  /*18b30*/  @!P2 BRA `(.L_x_1227) ;  /* 0x000000000004a947 */ /* 0x000fea0003800000 */
[----:B------:R-:W-:Y:S01]  /*18b40*/  BPT.TRAP 0x1 ;  /* 0x000000040000795c */ /* 0x000fe20000300000 */
.L_x_1227:
[----:B------:R-:W-:Y:S01]  /*18b50*/  SHF.L.U32 R5, R22, 0x1f, RZ ;  /* 0x0000001f16057819 */ /* 0x000fe200000006ff */
[----:B0-----:R-:W-:-:S03]  /*18b60*/  IMAD R3, R21, 0x2800, RZ ;  /* 0x0000280015037824 */ /* 0x001fc600078e02ff */
[----:B------:R-:W0:Y:S02]  /*18b70*/  SYNCS.PHASECHK.TRANS64.TRYWAIT P2, [R2+URZ+0x13260], R5 ;  /* 0x01326005020075a7 */ /* 0x000e24000804017f */
[----:B0-----:R-:W-:Y:S05]  /*18b80*/  @!P2 BRA `(.L_x_1228) ;  /* 0x000000440058a947 */ /* 0x001fea0003800000 */
.L_x_1338:
[----:B------:R-:W2:Y:S04]  /*18b90*/  LDL R0, [R1+0x28] ;  /* 0x0000280001007983 */ /* 0x000ea80000100800 */
[----:B------:R-:W3:Y:S01]  /*18ba0*/  LDL R10, [R1+0x24] ;  /* 0x00002400010a7983 */ /* 0x000ee20000100800 */
[----:B------:R-:W-:Y:S05]  /*18bb0*/  WARPSYNC.ALL ;  /* 0x0000000000007948 */ /* 0x000fea0003800000 */
[----:B------:R-:W-:-:S05]  /*18bc0*/  IMAD.U32 R12, RZ, RZ, UR44 ;  /* 0x0000002cff0c7e24 */ /* 0x000fca000f8e00ff */
[----:B------:R-:W-:Y:S02]  /*18bd0*/  ISETP.NE.AND P2, PT, R12, 0x3, PT ;  /* 0x000000030c00780c */ /* 0x000fe40003f45270 */
[C---:B--2---:R-:W-:Y:S02]  /*18be0*/  LOP3.LUT R0, R3.reuse, R0, RZ, 0xfc, !PT ;  /* 0x0000000003007212 */ /* 0x044fe400078efcff */
[----:B---3--:R-:W-:-:S03]  /*18bf0*/  LOP3.LUT R3, R3, R10, RZ, 0xfc, !PT ;  /* 0x0000000a03037212 */ /* 0x008fc600078efcff */
[C---:B------:R-:W-:Y:S02]  /*18c00*/  IMAD.IADD R0, R17.reuse, 0x1, R0 ;  /* 0x0000000111007824 */ /* 0x040fe400078e0200 */
[----:B------:R-:W-:-:S03]  /*18c10*/  IMAD.IADD R3, R17, 0x1, R3 ;  /* 0x0000000111037824 */ /* 0x000fc600078e0203 */
[----:B01----:R-:W0:Y:S02]  /*18c20*/  LDSM.16.MT88.4 R4, [R0+0x6000] ;  /* 0x006000000004783b */ /* 0x003e240000004200 */
        /* <DEDUP_REMOVED lines=37> */
.L_x_1229:
[----:B-1----:R1:W-:Y:S01]  /*18e80*/  SYNCS.ARRIVE.TRANS64.A1T0 RZ, [R2+URZ+0x13250], RZ ;  /* 0x013250ff02ff79a7 */ /* 0x0023e2000810003f */
[----:B------:R-:W-:Y:S06]  /*18e90*/  BAR.SYNC.DEFER_BLOCKING 0x2, 0x80 ;  /* 0x0082000000007b1d */ /* 0x000fec0000010000 */
[----:B------:R-:W-:Y:S05]  /*18ea0*/  @!P0 BRA `(.L_x_1230) ;  /* 0x0000000000048947 */ /* 0x000fea0003800000 */
[----:B------:R-:W-:Y:S01]  /*18eb0*/  BPT.TRAP 0x1 ;  /* 0x000000040000795c */ /* 0x000fe20000300000 */
.L_x_1230:
[----:B------:R-:W2:Y:S01]  /*18ec0*/  LDL R0, [R1+0x1c] ;  /* 0x00001c0001007983 */ /* 0x000ea20000100800 */
[----:B-1----:R-:W-:Y:S02]  /*18ed0*/  VIADD R2, R2, 0x13280 ;  /* 0x0001328002027836 */ /* 0x002fe40000000000 */
[----:B------:R-:W-:Y:S01]  /*18ee0*/  IMAD.MOV.U32 R21, RZ, RZ, R28 ;  /* 0x000000ffff157224 */ /* 0x000fe200078e001c */
[----:B------:R3:W5:Y:S02]  /*18ef0*/  LDL R22, [R1+0x4] ;  /* 0x0000040001167983 */ /* 0x0007640000100800 */
[----:B--2---:R-:W-:-:S04]  /*18f00*/  PRMT R2, R0, 0x654, R2 ;  /* 0x0000065400027816 */ /* 0x004fc80000000002 */
[----:B------:R3:W-:Y:S01]  /*18f10*/  SYNCS.ARRIVE.TRANS64.RED.A1T0 RZ, [R2+URZ], RZ ;  /* 0x000000ff02ff79a7 */ /* 0x0007e2000810043f */
[----:B------:R-:W-:Y:S05]  /*18f20*/  @P1 BRA `(.L_x_1231) ;  /* 0xffffffe800ec1947 */ /* 0x000fea000383ffff */
.L_x_1211:
[----:B0-----:R-:W3:Y:S01]  /*18f30*/  S2R R0, SR_TID.X ;  /* 0x0000000000007919 */ /* 0x001ee20000002100 */
[----:B------:R-:W-:Y:S01]  /*18f40*/  BSSY B0, `(.L_x_1232) ;  /* 0x0000013000007945 */ /* 0x000fe20003800000 */
[----:B---3--:R-:W-:Y:S01]  /*18f50*/  LOP3.LUT R2, R0, 0x7f, RZ, 0xc0, !PT ;  /* 0x0000007f00027812 */ /* 0x008fe200078ec0ff */
[----:B------:R-:W-:-:S03]  /*18f60*/  IMAD.U32 R0, RZ, RZ, UR46 ;  /* 0x0000002eff007e24 */ /* 0x000fc6000f8e00ff */
[----:B------:R-:W-:Y:S02]  /*18f70*/  ISETP.NE.AND P1, PT, R2, RZ, PT ;  /* 0x000000ff0200720c */ /* 0x000fe40003f25270 */
[----:B------:R-:W-:-:S11]  /*18f80*/  ISETP.NE.AND P0, PT, R0, 0x3, PT ;  /* 0x000000030000780c */ /* 0x000fd60003f05270 */
        /* <DEDUP_REMOVED lines=14> */
.L_x_1233:
[----:B------:R-:W-:Y:S05]  /*19070*/  BSYNC B0 ;  /* 0x0000000000007941 */ /* 0x000fea0003800000 */
.L_x_1232:
[----:B------:R-:W-:Y:S05]  /*19080*/  @!P0 BRA `(.L_x_1234) ;  /* 0x0000000000048947 */ /* 0x000fea0003800000 */
[----:B------:R-:W-:Y:S01]  /*19090*/  BPT.TRAP 0x1 ;  /* 0x000000040000795c */ /* 0x000fe20000300000 */
.L_x_1234:
[----:B0-----:R-:W2:Y:S01]  /*190a0*/  LDL R0, [R1+0x4] ;  /* 0x0000040001007983 */ /* 0x001ea20000100800 */
[----:B------:R-:W-:Y:S01]  /*190b0*/  IMAD R3, R28, 0x8, R17 ;  /* 0x000000081c037824 */ /* 0x000fe200078e0211 */
[----:B------:R-:W-:Y:S01]  /*190c0*/  BSSY B0, `(.L_x_1235) ;  /* 0x0000005000007945 */ /* 0x000fe20003800000 */
[----:B--2---:R-:W-:-:S04]  /*190d0*/  LOP3.LUT R0, R0, 0x1, RZ, 0x3c, !PT ;  /* 0x0000000100007812 */ /* 0x004fc800078e3cff */
[----:B------:R-:W-:-:S04]  /*190e0*/  SHF.L.U32 R0, R0, 0x1f, RZ ;  /* 0x0000001f00007819 */ /* 0x000fc800000006ff */
[----:B------:R-:W0:Y:S02]  /*190f0*/  SYNCS.PHASECHK.TRANS64.TRYWAIT P1, [R3+URZ+0x13270], R0 ;  /* 0x01327000030075a7 */ /* 0x000e24000802017f */
[----:B0-----:R-:W-:Y:S05]  /*19100*/  @!P1 BRA `(.L_x_1236) ;  /* 0x00000040000c9947 */ /* 0x001fea0003800000 */
.L_x_1339:
[----:B------:R-:W-:Y:S05]  /*19110*/  BSYNC B0 ;  /* 0x0000000000007941 */ /* 0x000fea0003800000 */
.L_x_1235:
[----:B------:R-:W-:-:S05]  /*19120*/  IMAD.U32 R2, RZ, RZ, UR44 ;  /* 0x0000002cff027e24 */ /* 0x000fca000f8e00ff */
[----:B------:R-:W-:-:S13]  /*19130*/  ISETP.NE.AND P1, PT, R2, 0x3, PT ;  /* 0x000000030200780c */ /* 0x000fda0003f25270 */
[----:B------:R-:W-:Y:S05]  /*19140*/  @!P1 BRA `(.L_x_1237) ;  /* 0x0000000000049947 */ /* 0x000fea0003800000 */
[----:B------:R-:W-:Y:S01]  /*19150*/  BPT.TRAP 0x1 ;  /* 0x000000040000795c */ /* 0x000fe20000300000 */
.L_x_1237:
[----:B0-----:R-:W2:Y:S02]  /*19160*/  LDL R0, [R1+0x4] ;  /* 0x0000040001007983 */ /* 0x001ea40000100800 */
[----:B--2---:R-:W-:-:S04]  /*19170*/  SHF.L.U32 R0, R0, 0x1f, RZ ;  /* 0x0000001f00007819 */ /* 0x004fc800000006ff */
[----:B------:R-:W0:Y:S02]  /*19180*/  SYNCS.PHASECHK.TRANS64.TRYWAIT P1, [R3+URZ+0x13260], R0 ;  /* 0x01326000030075a7 */ /* 0x000e24000802017f */
[----:B0-----:R-:W-:Y:S05]  /*19190*/  @!P1 BRA `(.L_x_1238) ;  /* 0x0000003c00fc9947 */ /* 0x001fea0003800000 */
.L_x_1340:
[----:B------:R-:W0:Y:S04]  /*191a0*/  LDL R4, [R1+0x28] ;  /* 0x0000280001047983 */ /* 0x000e280000100800 */
[----:B------:R-:W2:Y:S01]  /*191b0*/  LDL R10, [R1+0x24] ;  /* 0x00002400010a7983 */ /* 0x000ea20000100800 */
[----:B------:R-:W-:Y:S01]  /*191c0*/  IMAD R2, R28, 0x2800, RZ ;  /* 0x000028001c027824 */ /* 0x000fe200078e02ff */
        /* <DEDUP_REMOVED lines=45> */
.L_x_1239:
[----:B-1----:R1:W-:Y:S01]  /*194a0*/  SYNCS.ARRIVE.TRANS64.A1T0 RZ, [R3+URZ+0x13250], RZ ;  /* 0x013250ff03ff79a7 */ /* 0x0023e2000810003f */
[----:B------:R-:W-:Y:S06]  /*194b0*/  BAR.SYNC.DEFER_BLOCKING 0x2, 0x80 ;  /* 0x0082000000007b1d */ /* 0x000fec0000010000 */
[----:B------:R-:W-:Y:S05]  /*194c0*/  @!P0 BRA `(.L_x_1240) ;  /* 0x0000000000048947 */ /* 0x000fea0003800000 */
[----:B------:R-:W-:Y:S01]  /*194d0*/  BPT.TRAP 0x1 ;  /* 0x000000040000795c */ /* 0x000fe20000300000 */
.L_x_1240:
[----:B------:R-:W2:Y:S04]  /*194e0*/  LDL R0, [R1+0x1c] ;  /* 0x00001c0001007983 */ /* 0x000ea80000100800 */
[----:B0-----:R-:W3:Y:S01]  /*194f0*/  LDL.LU R2, [R1+0x4] ;  /* 0x0000040001027983 */ /* 0x001ee20000300800 */
        /* <DEDUP_REMOVED lines=8> */
[----:B------:R0:W-:Y:S02]  /*19580*/  STL [R1+0x4], R2 ;  /* 0x0000040201007387 */ /* 0x0001e40000100800 */
.L_x_1181:
[----:B------:R-:W-:Y:S05]  /*19590*/  BSYNC B7 ;  /* 0x0000000000077941 */ /* 0x000fea0003800000 */
.L_x_1179:
[----:B------:R-:W-:-:S13]  /*195a0*/  LOP3.LUT P0, RZ, R16, 0x20, RZ, 0xc0, !PT ;  /* 0x0000002010ff7812 */ /* 0x000fda000780c0ff */
        /* <DEDUP_REMOVED lines=14> */
.L_x_1241:
[----:B-1----:R-:W2:Y:S01]  /*19690*/  LDL.LU R0, [R1+0x10] ;  /* 0x0000100001007983 */ /* 0x002ea20000300800 */
        /* <DEDUP_REMOVED lines=10> */
[----:B--2---:R-:W-:Y:S02]  /*19740*/  IMAD.MOV.U32 R10, RZ, RZ, R0 ;  /* 0x000000ffff0a7224 */ /* 0x004fe400078e0000 */
[----:B------:R-:W-:-:S06]  /*19750*/  IMAD.MOV.U32 R0, RZ, RZ, RZ ;  /* 0x000000ffff007224 */ /* 0x000fcc00078e00ff */
[----:B------:R1:W2:Y:S02]  /*19760*/  @!P1 LDG.E R0, desc[UR54][R2.64] ;  /* 0x0000003602009981 */ /* 0x0002a4000c1e1900 */
[----:B-1----:R-:W-:-:S04]  /*19770*/  @!P1 IMAD.WIDE R2, R7, 0x4, R4 ;  /* 0x0000000407029825 */ /* 0x002fc800078e0204 */
[----:B------:R-:W-:-:S06]  /*19780*/  IMAD.MOV.U32 R5, RZ, RZ, RZ ;  /* 0x000000ffff057224 */ /* 0x000fcc00078e00ff */
[----:B------:R-:W2:Y:S01]  /*19790*/  @!P1 LDG.E R5, desc[UR54][R2.64] ;  /* 0x0000003602059981 */ /* 0x000ea2000c1e1900 */
[C---:B------:R-:W-:Y:S02]  /*197a0*/  ISETP.NE.AND P1, PT, R9.reuse, RZ, PT ;  /* 0x000000ff0900720c */ /* 0x040fe40003f25270 */
[C---:B------:R-:W-:Y:S02]  /*197b0*/  ISETP.GE.U32.AND P2, PT, R9.reuse, 0x2, PT ;  /* 0x000000020900780c */ /* 0x040fe40003f46070 */
[C---:B------:R-:W-:Y:S02]  /*197c0*/  ISETP.GE.U32.AND P3, PT, R9.reuse, 0x4, PT ;  /* 0x000000040900780c */ /* 0x040fe40003f66070 */
[C---:B------:R-:W-:Y:S02]  /*197d0*/  ISETP.GE.U32.AND P4, PT, R9.reuse, 0x8, PT ;  /* 0x000000080900780c */ /* 0x040fe40003f86070 */
[----:B------:R-:W-:Y:S02]  /*197e0*/  ISETP.GE.U32.AND P5, PT, R9, 0x10, PT ;  /* 0x000000100900780c */ /* 0x000fe40003fa6070 */
[----:B------:R-:W-:Y:S01]  /*197f0*/  SHFL.IDX PT, R9, R10, 0x1, 0x1f ;  /* 0x00201f000a097f89 */ /* 0x000fe200000e0000 */
        /* <DEDUP_REMOVED lines=8> */
[----:B0-----:R-:W-:Y:S02]  /*19880*/  SEL R3, R8, RZ, P3 ;  /* 0x000000ff08037207 */ /* 0x001fe40001800000 */
[----:B------:R-:W0:Y:S03]  /*19890*/  LDC R8, c[0x0][0xc38] ;  /* 0x00030e00ff087b82 */ /* 0x000e260000000800 */
[----:B------:R-:W-:Y:S02]  /*198a0*/  IMAD.IADD R2, R6, 0x1, R3 ;  /* 0x0000000106027824 */ /* 0x000fe400078e0203 */
[----:B------:R-:W-:Y:S04]  /*198b0*/  SHFL.IDX PT, R6, R10, RZ, 0x1f ;  /* 0x00001fff0a067589 */ /* 0x000fe800000e0000 */
[----:B------:R-:W1:Y:S02]  /*198c0*/  SHFL.UP PT, R3, R2, 0x8, RZ ;  /* 0x0500000002037989 */ /* 0x000e6400000e00ff */
[----:B-1----:R-:W-:-:S05]  /*198d0*/  SEL R3, R3, RZ, P4 ;  /* 0x000000ff03037207 */ /* 0x002fca0002000000 */
[----:B------:R-:W-:-:S05]  /*198e0*/  IMAD.IADD R4, R2, 0x1, R3 ;  /* 0x0000000102047824 */ /* 0x000fca00078e0203 */
[----:B------:R-:W1:Y:S02]  /*198f0*/  SHFL.UP PT, R3, R4, 0x10, RZ ;  /* 0x0600000004037989 */ /* 0x000e6400000e00ff */
[----:B-1----:R-:W-:-:S05]  /*19900*/  SEL R3, R3, RZ, P5 ;  /* 0x000000ff03037207 */ /* 0x002fca0002800000 */
[----:B------:R-:W-:-:S05]  /*19910*/  IMAD.IADD R3, R4, 0x1, R3 ;  /* 0x0000000104037824 */ /* 0x000fca00078e0203 */
[----:B------:R-:W0:Y:S02]  /*19920*/  SHFL.IDX PT, R7, R3, 0x1f, 0x1f ;  /* 0x03e01f0003077f89 */ /* 0x000e2400000e0000 */
[----:B0-----:R-:W-:Y:S02]  /*19930*/  IMAD R2, R7, R8, RZ ;  /* 0x0000000807027224 */ /* 0x001fe400078e02ff */
[----:B------:R-:W-:Y:S02]  /*19940*/  IMAD.MOV.U32 R7, RZ, RZ, RZ ;  /* 0x000000ffff077224 */ /* 0x000fe400078e00ff */
[----:B------:R-:W-:-:S05]  /*19950*/  IMAD.IADD R9, R9, 0x1, R2 ;  /* 0x0000000109097824 */ /* 0x000fca00078e0202 */
[----:B------:R-:W-:-:S13]  /*19960*/  ISETP.GT.AND P6, PT, R9, R6, PT ;  /* 0x000000060900720c */ /* 0x000fda0003fc4270 */
[----:B------:R-:W-:Y:S05]  /*19970*/  @P6 BRA `(.L_x_1243) ;  /* 0x0000000000a06947 */ /* 0x000fea0003800000 */
.L_x_1245:
        /* <DEDUP_REMOVED lines=12> */
[----:B------:R1:W2:Y:S02]  /*19a40*/  @!P6 LDG.E R0, desc[UR54][R2.64] ;  /* 0x000000360200e981 */ /* 0x0002a4000c1e1900 */
        /* <DEDUP_REMOVED lines=25> */
[----:B------:R-:W-:Y:S02]  /*19be0*/  IMAD.MOV.U32 R3, RZ, RZ, R2 ;  /* 0x000000ffff037224 */ /* 0x000fe400078e0002 */
[----:B------:R-:W-:-:S07]  /*19bf0*/  IMAD.MOV.U32 R2, RZ, RZ, R4 ;  /* 0x000000ffff027224 */ /* 0x000fce00078e0004 */
.L_x_1243:
[----:B------:R-:W-:-:S04]  /*19c00*/  IMAD.IADD R9, R9, 0x1, -R2 ;  /* 0x0000000109097824 */ /* 0x000fc800078e0a02 */
[----:B------:R-:W-:-:S05]  /*19c10*/  IMAD R11, R3, R8, R9 ;  /* 0x00000008030b7224 */ /* 0x000fca00078e0209 */
[----:B------:R-:W-:-:S13]  /*19c20*/  ISETP.GT.AND P0, PT, R11, R6, PT ;  /* 0x000000060b00720c */ /* 0x000fda0003f04270 */
[----:B------:R-:W-:Y:S02]  /*19c30*/  VOTEU.ANY UR5, UPT, !P0 ;  /* 0x0000000000057886 */ /* 0x000fe400040e0100 */
[----:B------:R-:W-:Y:S01]  /*19c40*/  ISETP.NE.AND P0, PT, RZ, UR5, PT ;  /* 0x00000005ff007c0c */ /* 0x000fe2000bf05270 */
[----:B------:R-:W-:-:S06]  /*19c50*/  UPOPC UR4, UR5 ;  /* 0x00000005000472bf */ /* 0x000fcc0008000000 */
[----:B------:R-:W-:Y:S02]  /*19c60*/  IMAD.U32 R2, RZ, RZ, UR4 ;  /* 0x00000004ff027e24 */ /* 0x000fe4000f8e00ff */
[----:B------:R-:W-:-:S03]  /*19c70*/  IMAD.U32 R11, RZ, RZ, UR4 ;  /* 0x00000004ff0b7e24 */ /* 0x000fc6000f8e00ff */
[----:B------:R0:W1:Y:S04]  /*19c80*/  SHFL.IDX PT, R5, R5, R2, 0x1f ;  /* 0x00001f0205057589 */ /* 0x00006800000e0000 */
[----:B------:R0:W2:Y:S01]  /*19c90*/  SHFL.IDX PT, R0, R0, R11, 0x1f ;  /* 0x00001f0b00007589 */ /* 0x0000a200000e0000 */
[----:B------:R-:W-:Y:S05]  /*19ca0*/  @!P0 BRA `(.L_x_1246) ;  /* 0x00000000000c8947 */ /* 0x000fea0003800000 */
[----:B------:R-:W-:-:S06]  /*19cb0*/  UIADD3 UR5, UR4, -0x1, URZ ;  /* 0xffffffff04057890 */ /* 0x000fcc000fffe03f */
[----:B0-----:R-:W-:-:S05]  /*19cc0*/  IMAD.U32 R2, RZ, RZ, UR5 ;  /* 0x00000005ff027e24 */ /* 0x001fca000f8e00ff */
[----:B------:R3:W4:Y:S02]  /*19cd0*/  SHFL.IDX PT, R7, R3, R2, 0x1f ;  /* 0x00001f0203077589 */ /* 0x00072400000e0000 */
.L_x_1246:
[----:B---34-:R-:W-:Y:S01]  /*19ce0*/  IMAD R3, R7, R8, R9 ;  /* 0x0000000807037224 */ /* 0x018fe200078e0209 */
[----:B-1----:R-:W-:Y:S01]  /*19cf0*/  ISETP.NE.AND P0, PT, R5, 0x1, PT ;  /* 0x000000010500780c */ /* 0x002fe20003f05270 */
[----:B------:R-:W-:Y:S02]  /*19d00*/  UIADD3 UR41, UR4, UR41, URZ ;  /* 0x0000002904297290 */ /* 0x000fe4000fffe03f */
[----:B------:R-:W-:Y:S01]  /*19d10*/  IMAD.IADD R4, R6, 0x1, -R3 ;  /* 0x0000000106047824 */ /* 0x000fe200078e0a03 */
[----:B------:R1:W-:Y:S09]  /*19d20*/  STL [R1+0x10], R3 ;  /* 0x0000100301007387 */ /* 0x0003f20000100800 */
[----:B------:R-:W-:Y:S05]  /*19d30*/  @!P0 BRA `(.L_x_1247) ;  /* 0x0000000000e08947 */ /* 0x000fea0003800000 */
[----:B--2---:R-:W-:Y:S01]  /*19d40*/  IABS R6, R0 ;  /* 0x0000000000067213 */ /* 0x004fe20000000000 */
[----:B0-----:R-:W-:-:S03]  /*19d50*/  IMAD.MOV.U32 R2, RZ, RZ, RZ ;  /* 0x000000ffff027224 */ /* 0x001fc600078e00ff */
[----:B------:R-:W0:Y:S08]  /*19d60*/  I2F.RP R8, R6 ;  /* 0x0000000600087306 */ /* 0x000e300000209400 */
[----:B0-----:R-:W0:Y:S02]  /*19d70*/  MUFU.RCP R8, R8 ;  /* 0x0000000800087308 */ /* 0x001e240000001000 */
[----:B0-----:R-:W-:Y:S01]  /*19d80*/  VIADD R9, R8, 0xffffffe ;  /* 0x0ffffffe08097836 */ /* 0x001fe20000000000 */
[----:B------:R-:W-:-:S05]  /*19d90*/  IABS R8, R0 ;  /* 0x0000000000087213 */ /* 0x000fca0000000000 */
[----:B-1----:R0:W1:Y:S01]  /*19da0*/  F2I.FTZ.U32.TRUNC.NTZ R3, R9 ;  /* 0x0000000900037305 */ /* 0x002062000021f000 */
[----:B------:R-:W-:Y:S01]  /*19db0*/  IMAD.MOV R11, RZ, RZ, -R8 ;  /* 0x000000ffff0b7224 */ /* 0x000fe200078e0a08 */
[----:B0-----:R-:W-:Y:S01]  /*19dc0*/  IABS R9, R4 ;  /* 0x0000000400097213 */ /* 0x001fe20000000000 */
[----:B-1----:R-:W-:-:S04]  /*19dd0*/  IMAD.MOV R7, RZ, RZ, -R3 ;  /* 0x000000ffff077224 */ /* 0x002fc800078e0a03 */
[----:B------:R-:W-:-:S04]  /*19de0*/  IMAD R7, R7, R6, RZ ;  /* 0x0000000607077224 */ /* 0x000fc800078e02ff */
[----:B------:R-:W-:Y:S01]  /*19df0*/  IMAD.HI.U32 R3, R3, R7, R2 ;  /* 0x0000000703037227 */ /* 0x000fe200078e0002 */
[----:B------:R-:W-:-:S04]  /*19e00*/  IABS R7, R5 ;  /* 0x0000000500077213 */ /* 0x000fc80000000000 */
[----:B------:R-:W0:Y:S01]  /*19e10*/  I2F.RP R10, R7 ;  /* 0x00000007000a7306 */ /* 0x000e220000209400 */
[----:B------:R-:W-:-:S04]  /*19e20*/  IMAD.HI.U32 R8, R3, R9, RZ ;  /* 0x0000000903087227 */ /* 0x000fc800078e00ff */
[----:B------:R-:W-:-:S05]  /*19e30*/  IMAD R9, R8, R11, R9 ;  /* 0x0000000b08097224 */ /* 0x000fca00078e0209 */
[----:B------:R-:W-:Y:S01]  /*19e40*/  ISETP.GT.U32.AND P1, PT, R6, R9, PT ;  /* 0x000000090600720c */ /* 0x000fe20003f24070 */
[----:B0-----:R-:W0:-:S12]  /*19e50*/  MUFU.RCP R2, R10 ;  /* 0x0000000a00027308 */ /* 0x001e180000001000 */
[----:B------:R-:W-:Y:S02]  /*19e60*/  @!P1 IMAD.IADD R9, R9, 0x1, -R6 ;  /* 0x0000000109099824 */ /* 0x000fe400078e0a06 */
[----:B------:R-:W-:Y:S01]  /*19e70*/  @!P1 VIADD R8, R8, 0x1 ;  /* 0x0000000108089836 */ /* 0x000fe20000000000 */
[----:B------:R-:W-:Y:S02]  /*19e80*/  ISETP.NE.AND P1, PT, R0, RZ, PT ;  /* 0x000000ff0000720c */ /* 0x000fe40003f25270 */
[----:B------:R-:W-:Y:S02]  /*19e90*/  ISETP.GE.U32.AND P0, PT, R9, R6, PT ;  /* 0x000000060900720c */ /* 0x000fe40003f06070 */
[----:B------:R-:W-:Y:S01]  /*19ea0*/  IABS R6, R5 ;  /* 0x0000000500067213 */ /* 0x000fe20000000000 */
[----:B0-----:R-:W-:-:S04]  /*19eb0*/  VIADD R11, R2, 0xffffffe ;  /* 0x0ffffffe020b7836 */ /* 0x001fc80000000000 */
[----:B------:R-:W-:Y:S01]  /*19ec0*/  IMAD.MOV R6, RZ, RZ, -R6 ;  /* 0x000000ffff067224 */ /* 0x000fe200078e0a06 */
[----:B------:R-:W0:Y:S05]  /*19ed0*/  F2I.FTZ.U32.TRUNC.NTZ R3, R11 ;  /* 0x0000000b00037305 */ /* 0x000e2a000021f000 */
        /* <DEDUP_REMOVED lines=9> */
[----:B------:R-:W-:-:S05]  /*19f70*/  IABS R3, R8 ;  /* 0x0000000800037213 */ /* 0x000fca0000000000 */
        /* <DEDUP_REMOVED lines=12> */
[--C-:B------:R-:W-:Y:S02]  /*1a040*/  IMAD.MOV R3, RZ, RZ, -R2.reuse ;  /* 0x000000ffff037224 */ /* 0x100fe400078e0a02 */
[C---:B------:R-:W-:Y:S02]  /*1a050*/  IMAD R6, R5.reuse, 0x1000000, R2 ;  /* 0x0100000005067824 */ /* 0x040fe400078e0202 */
[--C-:B------:R-:W-:Y:S02]  /*1a060*/  IMAD R5, R5, R3, R8.reuse ;  /* 0x0000000305057224 */ /* 0x100fe400078e0208 */
[----:B------:R-:W-:-:S04]  /*1a070*/  IMAD.MOV R3, RZ, RZ, -R8 ;  /* 0x000000ffff037224 */ /* 0x000fc800078e0a08 */
[----:B------:R-:W-:Y:S02]  /*1a080*/  IMAD R2, R0, R3, R4 ;  /* 0x0000000300027224 */ /* 0x000fe400078e0204 */
[----:B------:R-:W-:-:S05]  /*1a090*/  IMAD R3, R5, 0x10000, R6 ;  /* 0x0001000005037824 */ /* 0x000fca00078e0206 */
[----:B------:R0:W-:Y:S01]  /*1a0a0*/  STL [R1+0x18], R3 ;  /* 0x0000180301007387 */ /* 0x0001e20000100800 */
[----:B------:R-:W-:Y:S05]  /*1a0b0*/  BRA `(.L_x_1248) ;  /* 0x0000000400007947 */ /* 0x000fea0003800000 */
.L_x_1247:
[----:B------:R-:W-:Y:S02]  /*1a0c0*/  ULDC.64 UR4, c[0x0][0xc90] ;  /* 0x0003240000047ab9 */ /* 0x000fe40000000a00 */
[----:B------:R-:W-:-:S06]  /*1a0d0*/  UIMAD.WIDE UR4, UR41, 0x4, UR4 ;  /* 0x00000004290478a5 */ /* 0x000fcc000f8e0204 */
[----:B0-----:R-:W-:Y:S02]  /*1a0e0*/  IMAD.U32 R2, RZ, RZ, UR4 ;  /* 0x00000004ff027e24 */ /* 0x001fe4000f8e00ff */
[----:B-1----:R-:W-:-:S05]  /*1a0f0*/  IMAD.U32 R3, RZ, RZ, UR5 ;  /* 0x00000005ff037e24 */ /* 0x002fca000f8e00ff */
[----:B------:R0:W2:Y:S02]  /*1a100*/  LDG.E R7, desc[UR54][R2.64] ;  /* 0x0000003602077981 */ /* 0x0000a4000c1e1900 */
[----:B0-----:R-:W-:Y:S02]  /*1a110*/  IMAD.MOV.U32 R2, RZ, RZ, RZ ;  /* 0x000000ffff027224 */ /* 0x001fe400078e00ff */
[----:B--2---:R-:W-:-:S05]  /*1a120*/  IMAD R5, R0, R7, RZ ;  /* 0x0000000700057224 */ /* 0x004fca00078e02ff */
[----:B------:R-:W-:-:S04]  /*1a130*/  IABS R6, R5 ;  /* 0x0000000500067213 */ /* 0x000fc80000000000 */
[----:B------:R-:W0:Y:S08]  /*1a140*/  I2F.RP R9, R6 ;  /* 0x0000000600097306 */ /* 0x000e300000209400 */
[----:B0-----:R-:W0:Y:S02]  /*1a150*/  MUFU.RCP R9, R9 ;  /* 0x0000000900097308 */ /* 0x001e240000001000 */
[----:B0-----:R-:W-:-:S06]  /*1a160*/  VIADD R10, R9, 0xffffffe ;  /* 0x0ffffffe090a7836 */ /* 0x001fcc0000000000 */
[----:B------:R-:W0:Y:S02]  /*1a170*/  F2I.FTZ.U32.TRUNC.NTZ R3, R10 ;  /* 0x0000000a00037305 */ /* 0x000e24000021f000 */
[----:B0-----:R-:W-:-:S04]  /*1a180*/  IMAD.MOV R11, RZ, RZ, -R3 ;  /* 0x000000ffff0b7224 */ /* 0x001fc800078e0a03 */
[----:B------:R-:W-:-:S04]  /*1a190*/  IMAD R11, R11, R6, RZ ;  /* 0x000000060b0b7224 */ /* 0x000fc800078e02ff */
[----:B------:R-:W-:Y:S01]  /*1a1a0*/  IMAD.HI.U32 R3, R3, R11, R2 ;  /* 0x0000000b03037227 */ /* 0x000fe200078e0002 */
[----:B------:R-:W-:Y:S02]  /*1a1b0*/  IABS R2, R4 ;  /* 0x0000000400027213 */ /* 0x000fe40000000000 */
[----:B------:R-:W-:-:S03]  /*1a1c0*/  IABS R11, R5 ;  /* 0x00000005000b7213 */ /* 0x000fc60000000000 */
[----:B------:R-:W-:-:S04]  /*1a1d0*/  IMAD.HI.U32 R3, R3, R2, RZ ;  /* 0x0000000203037227 */ /* 0x000fc800078e00ff */
[----:B------:R-:W-:-:S04]  /*1a1e0*/  IMAD.MOV R9, RZ, RZ, -R11 ;  /* 0x000000ffff097224 */ /* 0x000fc800078e0a0b */
        /* <DEDUP_REMOVED lines=9> */
[----:B------:R-:W-:-:S04]  /*1a280*/  IMAD.MOV.U32 R2, RZ, RZ, R3 ;  /* 0x000000ffff027224 */ /* 0x000fc800078e0003 */
[----:B------:R-:W-:Y:S01]  /*1a290*/  @!P2 IMAD.MOV R2, RZ, RZ, -R2 ;  /* 0x000000ffff02a224 */ /* 0x000fe200078e0a02 */
[----:B------:R-:W-:-:S05]  /*1a2a0*/  @!P1 LOP3.LUT R2, RZ, R5, RZ, 0x33, !PT ;  /* 0x00000005ff029212 */ /* 0x000fca00078e33ff */
[----:B------:R-:W-:Y:S02]  /*1a2b0*/  IMAD R6, R7, R2, RZ ;  /* 0x0000000207067224 */ /* 0x000fe400078e02ff */
[----:B------:R-:W-:Y:S02]  /*1a2c0*/  IMAD.MOV R2, RZ, RZ, -R2 ;  /* 0x000000ffff027224 */ /* 0x000fe400078e0a02 */
[----:B------:R-:W-:Y:S02]  /*1a2d0*/  IMAD.MOV R3, RZ, RZ, -R6 ;  /* 0x000000ffff037224 */ /* 0x000fe400078e0a06 */
[----:B------:R-:W-:Y:S02]  /*1a2e0*/  IMAD R4, R5, R2, R4 ;  /* 0x0000000205047224 */ /* 0x000fe400078e0204 */
[----:B------:R-:W-:Y:S01]  /*1a2f0*/  IMAD.MOV.U32 R2, RZ, RZ, RZ ;  /* 0x000000ffff027224 */ /* 0x000fe200078e00ff */
[----:B------:R-:W-:-:S04]  /*1a300*/  VIADDMNMX R7, R3, R8, R7, PT ;  /* 0x0000000803077246 */ /* 0x000fc80003800107 */
[----:B------:R-:W-:-:S04]  /*1a310*/  IABS R8, R7 ;  /* 0x0000000700087213 */ /* 0x000fc80000000000 */
[----:B------:R-:W0:Y:S08]  /*1a320*/  I2F.RP R9, R8 ;  /* 0x0000000800097306 */ /* 0x000e300000209400 */
[----:B0-----:R-:W0:Y:S02]  /*1a330*/  MUFU.RCP R9, R9 ;  /* 0x0000000900097308 */ /* 0x001e240000001000 */
[----:B0-----:R-:W-:Y:S01]  /*1a340*/  VIADD R3, R9, 0xffffffe ;  /* 0x0ffffffe09037836 */ /* 0x001fe20000000000 */
[----:B------:R-:W-:-:S05]  /*1a350*/  IABS R9, R7 ;  /* 0x0000000700097213 */ /* 0x000fca0000000000 */
[----:B------:R-:W0:Y:S02]  /*1a360*/  F2I.FTZ.U32.TRUNC.NTZ R3, R3 ;  /* 0x0000000300037305 */ /* 0x000e24000021f000 */
[----:B0-----:R-:W-:-:S04]  /*1a370*/  IMAD.MOV R5, RZ, RZ, -R3 ;  /* 0x000000ffff057224 */ /* 0x001fc800078e0a03 */
[----:B------:R-:W-:-:S04]  /*1a380*/  IMAD R5, R5, R8, RZ ;  /* 0x0000000805057224 */ /* 0x000fc800078e02ff */
[----:B------:R-:W-:Y:S01]  /*1a390*/  IMAD.HI.U32 R2, R3, R5, R2 ;  /* 0x0000000503027227 */ /* 0x000fe200078e0002 */
[----:B------:R-:W-:-:S03]  /*1a3a0*/  IABS R5, R4 ;  /* 0x0000000400057213 */ /* 0x000fc60000000000 */
        /* <DEDUP_REMOVED lines=9> */
[----:B------:R-:W-:Y:S02]  /*1a440*/  ISETP.GE.AND P2, PT, R3, RZ, PT ;  /* 0x000000ff0300720c */ /* 0x000fe40003f46270 */
[----:B------:R-:W-:-:S05]  /*1a450*/  IADD3 R3, R6, 0x1000000, R4 ;  /* 0x0100000006037810 */ /* 0x000fca0007ffe004 */
[----:B------:R-:W-:-:S06]  /*1a460*/  @P0 VIADD R2, R2, 0x1 ;  /* 0x0000000102020836 */ /* 0x000fcc0000000000 */
[----:B------:R-:W-:Y:S01]  /*1a470*/  @!P2 IMAD.MOV R2, RZ, RZ, -R2 ;  /* 0x000000ffff02a224 */ /* 0x000fe200078e0a02 */
[----:B------:R-:W-:Y:S01]  /*1a480*/  @!P1 LOP3.LUT R2, RZ, R7, RZ, 0x33, !PT ;  /* 0x00000007ff029212 */ /* 0x000fe200078e33ff */
[----:B------:R-:W-:-:S04]  /*1a490*/  IMAD.MOV R7, RZ, RZ, -R7 ;  /* 0x000000ffff077224 */ /* 0x000fc800078e0a07 */
[----:B------:R-:W-:-:S05]  /*1a4a0*/  IMAD R3, R2, R7, R3 ;  /* 0x0000000702037224 */ /* 0x000fca00078e0203 */
[----:B------:R1:W-:Y:S02]  /*1a4b0*/  STL [R1+0x18], R3 ;  /* 0x0000180301007387 */ /* 0x0003e40000100800 */
.L_x_1248:
[----:B01----:R-:W-:-:S05]  /*1a4c0*/  LOP3.LUT R3, RZ, R2, RZ, 0x33, !PT ;  /* 0x00000002ff037212 */ /* 0x003fca00078e33ff */
[----:B------:R-:W-:-:S05]  /*1a4d0*/  IMAD.IADD R0, R0, 0x1, R3 ;  /* 0x0000000100007824 */ /* 0x000fca00078e0203 */
[----:B------:R1:W-:Y:S01]  /*1a4e0*/  STL [R1+0x14], R0 ;  /* 0x0000140001007387 */ /* 0x0003e20000100800 */
[----:B------:R-:W-:Y:S05]  /*1a4f0*/  BRA `(.L_x_1249) ;  /* 0x0000000000107947 */ /* 0x000fea0003800000 */
.L_x_1244:
[----:B------:R0:W-:Y:S01]  /*1a500*/  STL [R1+0x10], R6 ;  /* 0x0000100601007387 */ /* 0x0001e20000100800 */
[----:B------:R-:W-:-:S03]  /*1a510*/  ULDC UR41, c[0x0][0xc3c] ;  /* 0x00030f0000297ab9 */ /* 0x000fc60000000800 */
[----:B------:R0:W-:Y:S04]  /*1a520*/  STL [R1+0x14], RZ ;  /* 0x000014ff01007387 */ /* 0x0001e80000100800 */
[----:B------:R0:W-:Y:S02]  /*1a530*/  STL [R1+0x18], RZ ;  /* 0x000018ff01007387 */ /* 0x0001e40000100800 */
.L_x_1249:
[----:B------:R-:W2:Y:S04]  /*1a540*/  LDL R3, [R1+0x14] ;  /* 0x0000140001037983 */ /* 0x000ea80000100800 */
[----:B------:R-:W3:Y:S04]  /*1a550*/  LDL R2, [R1+0x18] ;  /* 0x0000180001027983 */ /* 0x000ee80000100800 */
[----:B------:R-:W4:Y:S01]  /*1a560*/  LDL R4, [R1+0x10] ;  /* 0x0000100001047983 */ /* 0x000f220000100800 */
[----:B-1----:R-:W1:Y:S01]  /*1a570*/  S2R R0, SR_TID.X ;  /* 0x0000000000007919 */ /* 0x002e620000002100 */
[----:B------:R-:W-:Y:S01]  /*1a580*/  BAR.SYNC.DEFER_BLOCKING 0x4, 0x200 ;  /* 0x0108000000007b1d */ /* 0x000fe20000010000 */
[----:B--2---:R-:W-:-:S02]  /*1a590*/  IMAD.MOV.U32 R5, RZ, RZ, R3 ;  /* 0x000000ffff057224 */ /* 0x004fc400078e0003 */
[----:B---3--:R-:W-:-:S03]  /*1a5a0*/  IMAD.MOV.U32 R3, RZ, RZ, R2 ;  /* 0x000000ffff037224 */ /* 0x008fc600078e0002 */
[----:B------:R2:W3:Y:S01]  /*1a5b0*/  LDL R2, [R1+0x1c] ;  /* 0x00001c0001027983 */ /* 0x0004e20000100800 */
[----:B-1----:R-:W-:Y:S01]  /*1a5c0*/  LOP3.LUT R0, R0, 0x1f, RZ, 0xc0, !PT ;  /* 0x0000001f00007812 */ /* 0x002fe200078ec0ff */
[----:B0-----:R-:W-:-:S03]  /*1a5d0*/  IMAD.MOV.U32 R6, RZ, RZ, R3 ;  /* 0x000000ffff067224 */ /* 0x001fc600078e0003 */
[----:B------:R-:W-:-:S13]  /*1a5e0*/  ISETP.NE.AND P0, PT, R0, RZ, PT ;  /* 0x000000ff0000720c */ /* 0x000fda0003f05270 */
[----:B------:R-:W-:Y:S01]  /*1a5f0*/  @!P0 MOV R0, 0x400 ;  /* 0x0000040000008802 */ /* 0x000fe20000000f00 */
[----:B---3--:R-:W0:Y:S03]  /*1a600*/  @!P0 S2R R2, SR_CgaCtaId ;  /* 0x0000000000028919 */ /* 0x008e260000008800 */
[----:B0-----:R-:W-:Y:S01]  /*1a610*/  @!P0 LEA R17, R2, R0, 0x18 ;  /* 0x0000000002118211 */ /* 0x001fe200078ec0ff */
[----:B------:R-:W-:Y:S01]  /*1a620*/  IMAD.U32 R0, RZ, RZ, UR41 ;  /* 0x00000029ff007e24 */ /* 0x000fe2000f8e00ff */
[----:B------:R2:W-:Y:S03]  /*1a630*/  @!P0 STL [R1+0x1c], R2 ;  /* 0x00001c0201008387 */ /* 0x0005e60000100800 */
[----:B------:R-:W-:-:S05]  /*1a640*/  @!P0 IMAD.MOV.U32 R7, RZ, RZ, R0 ;  /* 0x000000ffff078224 */ /* 0x000fca00078e0000 */
[----:B----4-:R2:W-:Y:S01]  /*1a650*/  @!P0 STS.128 [R17+0x132d0], R4 ;  /* 0x0132d00411008388 */ /* 0x0105e20000000c00 */
[----:B------:R-:W-:Y:S06]  /*1a660*/  BAR.ARV 0x5, 0x200 ;  /* 0x0148000000007b1d */ /* 0x000fec0000002000 */
.L_x_1242:
[----:B------:R-:W-:Y:S02]  /*1a670*/  ULDC UR4, c[0x0][0xc3c] ;  /* 0x00030f0000047ab9 */ /* 0x000fe40000000800 */
[----:B------:R-:W-:-:S06]  /*1a680*/  UISETP.GE.AND UP0, UPT, UR41, UR4, UPT ;  /* 0x000000042900728c */ /* 0x000fcc000bf06270 */
[----:B------:R-:W-:-:S13]  /*1a690*/  PLOP3.LUT P0, PT, PT, PT, UP0, 0x80, 0x0 ;  /* 0x000000000000781c */ /* 0x000fda0003f0f008 */
[----:B------:R-:W-:Y:S05]  /*1a6a0*/  @!P0 BRA `(.L_x_1250) ;  /* 0xffffffa000408947 */ /* 0x000fea000383ffff */
.L_x_1168:
[----:B------:R-:W3:Y:S01]  /*1a6b0*/  LDL.LU R0, [R1+0x30] ;  /* 0x0000300001007983 */ /* 0x000ee20000300800 */
[----:B------:R-:W-:Y:S01]  /*1a6c0*/  BSSY B0, `(.L_x_1251) ;  /* 0x000000b000007945 */ /* 0x000fe20003800000 */
[----:B012---:R-:W0:Y:S01]  /*1a6d0*/  S2R R5, SR_CgaCtaId ;  /* 0x0000000000057919 */ /* 0x007e220000008800 */
        /* <DEDUP_REMOVED lines=9> */
.L_x_1341:
[----:B------:R-:W-:Y:S05]  /*1a770*/  BSYNC B0 ;  /* 0x0000000000007941 */ /* 0x000fea0003800000 */
.L_x_1251:
[----:B------:R-:W-:-:S03]  /*1a780*/  UMOV UR4, 0xffffffff ;  /* 0xffffffff00047882 */ /* 0x000fc60000000000 */
[----:B------:R-:W-:Y:S05]  /*1a790*/  BRA.DIV UR4, `(.L_x_1253) ;  /* 0x0000002a04a47947 */ /* 0x000fea000b800000 */
[----:B0-----:R-:W0:Y:S02]  /*1a7a0*/  S2R R0, SR_TID.X ;  /* 0x0000000000007919 */ /* 0x001e240000002100 */
[----:B0-----:R-:W-:-:S04]  /*1a7b0*/  SHF.R.U32.HI R0, RZ, 0x5, R0 ;  /* 0x00000005ff007819 */ /* 0x001fc80000011600 */
[----:B------:R-:W-:-:S05]  /*1a7c0*/  LOP3.LUT R0, R0, 0x3, RZ, 0xc0, !PT ;  /* 0x0000000300007812 */ /* 0x000fca00078ec0ff */
[----:B------:R0:W1:Y:S02]  /*1a7d0*/  SHFL.IDX PT, R14, R0, RZ, 0x1f ;  /* 0x00001fff000e7589 */ /* 0x00006400000e0000 */
.L_x_1344:
[----:B-1----:R-:W-:Y:S01]  /*1a7e0*/  ISETP.NE.AND P0, PT, R14, RZ, PT ;  /* 0x000000ff0e00720c */ /* 0x002fe20003f05270 */
[----:B------:R-:W-:-:S12]  /*1a7f0*/  BSSY B0, `(.L_x_1254) ;  /* 0x000002e000007945 */ /* 0x000fd80003800000 */
[----:B------:R-:W-:Y:S05]  /*1a800*/  @P0 BRA `(.L_x_1255) ;  /* 0x0000000000b00947 */ /* 0x000fea0003800000 */
[----:B------:R-:W-:-:S03]  /*1a810*/  UMOV UR4, 0xffffffff ;  /* 0xffffffff00047882 */ /* 0x000fc60000000000 */
[----:B------:R-:W-:Y:S05]  /*1a820*/  BRA.DIV UR4, `(.L_x_1256) ;  /* 0x0000002a04b47947 */ /* 0x000fea000b800000 */
[----:B------:R-:W-:-:S13]  /*1a830*/  ELECT P6, URZ, PT ;  /* 0x00000000003f782f */ /* 0x000fda00038c0000 */
.L_x_1347:
[----:B------:R-:W-:Y:S05]  /*1a840*/  @!P6 BRA `(.L_x_1255) ;  /* 0x0000000000a0e947 */ /* 0x000fea0003800000 */
[----:B------:R-:W-:-:S06]  /*1a850*/  ULOP3.LUT UR4, UR36, 0x2, URZ, 0xfc, !UPT ;  /* 0x0000000224047892 */ /* 0x000fcc000f8efc3f */
[----:B0-----:R-:W-:-:S05]  /*1a860*/  IMAD.U32 R0, RZ, RZ, UR4 ;  /* 0x00000004ff007e24 */ /* 0x001fca000f8e00ff */
[----:B------:R-:W-:-:S13]  /*1a870*/  ISETP.NE.AND P0, PT, R0, 0x3, PT ;  /* 0x000000030000780c */ /* 0x000fda0003f05270 */
[----:B------:R-:W-:Y:S05]  /*1a880*/  @!P0 BRA `(.L_x_1257) ;  /* 0x0000000000048947 */ /* 0x000fea0003800000 */
[----:B------:R-:W-:Y:S01]  /*1a890*/  BPT.TRAP 0x1 ;  /* 0x000000040000795c */ /* 0x000fe20000300000 */
.L_x_1257:
[----:B------:R-:W2:Y:S01]  /*1a8a0*/  LDL R0, [R1+0x4] ;  /* 0x0000040001007983 */ /* 0x000ea20000100800 */
[C---:B------:R-:W-:Y:S02]  /*1a8b0*/  IMAD R3, R28.reuse, 0x8, R5 ;  /* 0x000000081c037824 */ /* 0x040fe400078e0205 */
[----:B------:R-:W-:-:S05]  /*1a8c0*/  VIADD R28, R28, 0x1 ;  /* 0x000000011c1c7836 */ /* 0x000fca0000000000 */
[----:B------:R-:W-:Y:S02]  /*1a8d0*/  ISETP.NE.AND P2, PT, R28, 0x2, PT ;  /* 0x000000021c00780c */ /* 0x000fe40003f45270 */
[----:B--2---:R-:W-:Y:S02]  /*1a8e0*/  SHF.L.U32 R2, R0, 0x1f, RZ ;  /* 0x0000001f00027819 */ /* 0x004fe400000006ff */
[----:B------:R-:W-:Y:S02]  /*1a8f0*/  SEL R0, RZ, 0x1, P2 ;  /* 0x00000001ff007807 */ /* 0x000fe40001000000 */
[----:B------:R-:W0:Y:S02]  /*1a900*/  SYNCS.PHASECHK.TRANS64.TRYWAIT P1, [R3+URZ+0x13240], R2 ;  /* 0x01324002030075a7 */ /* 0x000e24000802017f */
[----:B0-----:R-:W-:Y:S05]  /*1a910*/  @!P1 BRA `(.L_x_1258) ;  /* 0x0000002800989947 */ /* 0x001fea0003800000 */
.L_x_1348:
[----:B------:R-:W2:Y:S01]  /*1a920*/  LDL.LU R4, [R1+0x4] ;  /* 0x0000040001047983 */ /* 0x000ea20000300800 */
[----:B------:R-:W-:Y:S02]  /*1a930*/  SEL R28, R28, RZ, P2 ;  /* 0x000000ff1c1c7207 */ /* 0x000fe40001000000 */
[----:B--2---:R-:W-:Y:S01]  /*1a940*/  LOP3.LUT R0, R4, R0, RZ, 0x3c, !PT ;  /* 0x0000000004007212 */ /* 0x004fe200078e3cff */
[----:B------:R-:W-:Y:S06]  /*1a950*/  @!P0 BRA `(.L_x_1259) ;  /* 0x0000000000048947 */ /* 0x000fec0003800000 */
[----:B------:R-:W-:Y:S01]  /*1a960*/  BPT.TRAP 0x1 ;  /* 0x000000040000795c */ /* 0x000fe20000300000 */
.L_x_1259:
[----:B------:R-:W-:Y:S01]  /*1a970*/  IMAD R5, R28, 0x8, R5 ;  /* 0x000000081c057824 */ /* 0x000fe200078e0205 */
[----:B------:R-:W-:-:S04]  /*1a980*/  SHF.L.U32 R0, R0, 0x1f, RZ ;  /* 0x0000001f00007819 */ /* 0x000fc800000006ff */
[----:B------:R-:W1:Y:S02]  /*1a990*/  SYNCS.PHASECHK.TRANS64.TRYWAIT P1, [R5+URZ+0x13240], R0 ;  /* 0x01324000050075a7 */ /* 0x000e64000802017f */
[----:B-1----:R-:W-:Y:S05]  /*1a9a0*/  @!P1 BRA `(.L_x_1260) ;  /* 0x0000002800889947 */ /* 0x002fea0003800000 */
.L_x_1349:
[----:B------:R-:W-:Y:S05]  /*1a9b0*/  @!P0 BRA `(.L_x_1261) ;  /* 0x0000000000048947 */ /* 0x000fea0003800000 */
[----:B------:R-:W-:Y:S01]  /*1a9c0*/  BPT.TRAP 0x1 ;  /* 0x000000040000795c */ /* 0x000fe20000300000 */
.L_x_1261:
[----:B------:R-:W2:Y:S02]  /*1a9d0*/  SYNCS.PHASECHK.TRANS64.TRYWAIT P1, [R3+URZ+0x13260], R2 ;  /* 0x01326002030075a7 */ /* 0x000ea4000802017f */
[----:B--2---:R-:W-:Y:S05]  /*1a9e0*/  @!P1 BRA `(.L_x_1262) ;  /* 0x00000028008c9947 */ /* 0x004fea0003800000 */
.L_x_1350:
[----:B------:R-:W-:Y:S05]  /*1a9f0*/  @!P0 BRA `(.L_x_1263) ;  /* 0x0000000000048947 */ /* 0x000fea0003800000 */
[----:B------:R-:W-:Y:S01]  /*1aa00*/  BPT.TRAP 0x1 ;  /* 0x000000040000795c */ /* 0x000fe20000300000 */
.L_x_1263:
[----:B------:R-:W3:Y:S02]  /*1aa10*/  SYNCS.PHASECHK.TRANS64.TRYWAIT P1, [R5+URZ+0x13260], R0 ;  /* 0x01326000050075a7 */ /* 0x000ee4000802017f */
[----:B---3--:R-:W-:Y:S05]  /*1aa20*/  @!P1 BRA `(.L_x_1264) ;  /* 0x0000002800909947 */ /* 0x008fea0003800000 */
.L_x_1351:
[----:B------:R-:W-:Y:S05]  /*1aa30*/  @!P0 BRA `(.L_x_1265) ;  /* 0x0000000000048947 */ /* 0x000fea0003800000 */
[----:B------:R-:W-:Y:S01]  /*1aa40*/  BPT.TRAP 0x1 ;  /* 0x000000040000795c */ /* 0x000fe20000300000 */
.L_x_1265:
[----:B------:R-:W4:Y:S02]  /*1aa50*/  SYNCS.PHASECHK.TRANS64.TRYWAIT P1, [R3+URZ+0x13280], R2 ;  /* 0x01328002030075a7 */ /* 0x000f24000802017f */
[----:B----4-:R-:W-:Y:S05]  /*1aa60*/  @!P1 BRA `(.L_x_1266) ;  /* 0x0000002800949947 */ /* 0x010fea0003800000 */
.L_x_1352:
[----:B------:R-:W-:Y:S05]  /*1aa70*/  @!P0 BRA `(.L_x_1267) ;  /* 0x0000000000048947 */ /* 0x000fea0003800000 */
[----:B------:R-:W-:Y:S01]  /*1aa80*/  BPT.TRAP 0x1 ;  /* 0x000000040000795c */ /* 0x000fe20000300000 */
.L_x_1267:
[----:B------:R0:W0:Y:S02]  /*1aa90*/  SYNCS.PHASECHK.TRANS64.TRYWAIT P0, [R5+URZ+0x13280], R0 ;  /* 0x01328000050075a7 */ /* 0x000024000800017f */
[----:B0-----:R-:W-:Y:S05]  /*1aaa0*/  @!P0 NANOSLEEP.SYNCS 0x989680 ;  /* 0x009896800000895d */ /* 0x001fea0003900000 */
[----:B------:R-:W0:Y:S02]  /*1aab0*/  @!P0 SYNCS.PHASECHK.TRANS64 P0, [R5+URZ+0x13280], R0 ;  /* 0x01328000050085a7 */ /* 0x000e24000800007f */
[----:B0-----:R-:W-:Y:S05]  /*1aac0*/  @!P0 BRA `(.L_x_1267) ;  /* 0xfffffffc00f08947 */ /* 0x001fea000383ffff */
.L_x_1255:
[----:B------:R-:W-:Y:S05]  /*1aad0*/  BSYNC B0 ;  /* 0x0000000000007941 */ /* 0x000fea0003800000 */
.L_x_1254:
[----:B------:R-:W-:Y:S05]  /*1aae0*/  EXIT ;  /* 0x000000000000794d */ /* 0x000fea0003800000 */
.L_x_1072:
[----:B0-----:R-:W-:-:S04]  /*1aaf0*/  IMAD.U32 R3, RZ, RZ, UR45 ;  /* 0x0000002dff037e24 */ /* 0x001fc8000f8e00ff */
[----:B------:R0:W1:Y:S03]  /*1ab00*/  SYNCS.PHASECHK.TRANS64.TRYWAIT P1, [R3+URZ+0x13200], R0 ;  /* 0x01320000030075a7 */ /* 0x000066000802017f */
[----:B-1----:R-:W-:Y:S05]  /*1ab10*/  @!P1 NANOSLEEP.SYNCS 0x989680 ;  /* 0x009896800000995d */ /* 0x002fea0003900000 */
[----:B------:R-:W1:Y:S02]  /*1ab20*/  @!P1 SYNCS.PHASECHK.TRANS64 P1, [R3+URZ+0x13200], R0 ;  /* 0x01320000030095a7 */ /* 0x000e64000802007f */
[----:B-1----:R-:W-:Y:S05]  /*1ab30*/  @!P1 BRA `(.L_x_1072) ;  /* 0xfffffffc00ec9947 */ /* 0x002fea000383ffff */
[----:B------:R-:W-:Y:S05]  /*1ab40*/  BRA `(.L_x_1268) ;  /* 0xfffffe7000ac7947 */ /* 0x000fea000383ffff */
.L_x_1076:
[----:B-1----:R1:W2:Y:S02]  /*1ab50*/  SYNCS.PHASECHK.TRANS64.TRYWAIT P1, [R3+URZ+0x13230], R0 ;  /* 0x01323000030075a7 */ /* 0x0022a4000802017f */
[----:B--2---:R-:W-:Y:S05]  /*1ab60*/  @!P1 NANOSLEEP.SYNCS 0x989680 ;  /* 0x009896800000995d */ /* 0x004fea0003900000 */
[----:B------:R-:W2:Y:S02]  /*1ab70*/  @!P1 SYNCS.PHASECHK.TRANS64 P1, [R3+URZ+0x13230], R0 ;  /* 0x01323000030095a7 */ /* 0x000ea4000802007f */
[----:B--2---:R-:W-:Y:S05]  /*1ab80*/  @!P1 BRA `(.L_x_1076) ;  /* 0xfffffffc00f09947 */ /* 0x004fea000383ffff */
[----:B------:R-:W-:Y:S05]  /*1ab90*/  BRA `(.L_x_1075) ;  /* 0xfffffe7000c87947 */ /* 0x000fea000383ffff */
.L_x_1093:
[----:B-1----:R-:W-:-:S04]  /*1aba0*/  IMAD.U32 R8, RZ, RZ, UR23 ;  /* 0x00000017ff087e24 */ /* 0x002fc8000f8e00ff */
[----:B------:R1:W2:Y:S03]  /*1abb0*/  SYNCS.PHASECHK.TRANS64.TRYWAIT P1, [R8+URZ+0x13230], R7 ;  /* 0x01323007080075a7 */ /* 0x0002a6000802017f */
[----:B--2---:R-:W-:Y:S05]  /*1abc0*/  @!P1 NANOSLEEP.SYNCS 0x989680 ;  /* 0x009896800000995d */ /* 0x004fea0003900000 */
[----:B------:R-:W2:Y:S02]  /*1abd0*/  @!P1 SYNCS.PHASECHK.TRANS64 P1, [R8+URZ+0x13230], R7 ;  /* 0x01323007080095a7 */ /* 0x000ea4000802007f */
[----:B--2---:R-:W-:Y:S05]  /*1abe0*/  @!P1 BRA `(.L_x_1093) ;  /* 0xfffffffc00ec9947 */ /* 0x004fea000383ffff */
[----:B------:R-:W-:Y:S05]  /*1abf0*/  BRA `(.L_x_1092) ;  /* 0xfffffeb0005c7947 */ /* 0x000fea000383ffff */
.L_x_1097:
[----:B-1----:R-:W-:-:S04]  /*1ac00*/  IMAD.U32 R8, RZ, RZ, UR11 ;  /* 0x0000000bff087e24 */ /* 0x002fc8000f8e00ff */
[----:B------:R1:W2:Y:S03]  /*1ac10*/  SYNCS.PHASECHK.TRANS64.TRYWAIT P1, [R8+URZ+0x13250], R7 ;  /* 0x01325007080075a7 */ /* 0x0002a6000802017f */
[----:B--2---:R-:W-:Y:S05]  /*1ac20*/  @!P1 NANOSLEEP.SYNCS 0x989680 ;  /* 0x009896800000995d */ /* 0x004fea0003900000 */
[----:B------:R-:W2:Y:S02]  /*1ac30*/  @!P1 SYNCS.PHASECHK.TRANS64 P1, [R8+URZ+0x13250], R7 ;  /* 0x01325007080095a7 */ /* 0x000ea4000802007f */
[----:B--2---:R-:W-:Y:S05]  /*1ac40*/  @!P1 BRA `(.L_x_1097) ;  /* 0xfffffffc00ec9947 */ /* 0x004fea000383ffff */
[----:B------:R-:W-:Y:S05]  /*1ac50*/  BRA `(.L_x_1096) ;  /* 0xfffffeb400687947 */ /* 0x000fea000383ffff */
.L_x_1116:
[----:B-1----:R-:W-:-:S04]  /*1ac60*/  IMAD.U32 R4, RZ, RZ, UR20 ;  /* 0x00000014ff047e24 */ /* 0x002fc8000f8e00ff */
[----:B------:R1:W2:Y:S03]  /*1ac70*/  SYNCS.PHASECHK.TRANS64.TRYWAIT P1, [R4+URZ+0x13230], R3 ;  /* 0x01323003040075a7 */ /* 0x0002a6000802017f */
[----:B--2---:R-:W-:Y:S05]  /*1ac80*/  @!P1 NANOSLEEP.SYNCS 0x989680 ;  /* 0x009896800000995d */ /* 0x004fea0003900000 */
[----:B------:R-:W2:Y:S02]  /*1ac90*/  @!P1 SYNCS.PHASECHK.TRANS64 P1, [R4+URZ+0x13230], R3 ;  /* 0x01323003040095a7 */ /* 0x000ea4000802007f */
[----:B--2---:R-:W-:Y:S05]  /*1aca0*/  @!P1 BRA `(.L_x_1116) ;  /* 0xfffffffc00ec9947 */ /* 0x004fea000383ffff */
[----:B------:R-:W-:Y:S05]  /*1acb0*/  BRA `(.L_x_1115) ;  /* 0xfffffef000a87947 */ /* 0x000fea000383ffff */
.L_x_1120:
[----:B-1----:R-:W-:-:S04]  /*1acc0*/  IMAD.U32 R4, RZ, RZ, UR11 ;  /* 0x0000000bff047e24 */ /* 0x002fc8000f8e00ff */
[----:B------:R1:W2:Y:S03]  /*1acd0*/  SYNCS.PHASECHK.TRANS64.TRYWAIT P1, [R4+URZ+0x13250], R3 ;  /* 0x01325003040075a7 */ /* 0x0002a6000802017f */
[----:B--2---:R-:W-:Y:S05]  /*1ace0*/  @!P1 NANOSLEEP.SYNCS 0x989680 ;  /* 0x009896800000995d */ /* 0x004fea0003900000 */
[----:B------:R-:W2:Y:S02]  /*1acf0*/  @!P1 SYNCS.PHASECHK.TRANS64 P1, [R4+URZ+0x13250], R3 ;  /* 0x01325003040095a7 */ /* 0x000ea4000802007f */
[----:B--2---:R-:W-:Y:S05]  /*1ad00*/  @!P1 BRA `(.L_x_1120) ;  /* 0xfffffffc00ec9947 */ /* 0x004fea000383ffff */
[----:B------:R-:W-:Y:S05]  /*1ad10*/  BRA `(.L_x_1119) ;  /* 0xfffffef400b47947 */ /* 0x000fea000383ffff */
.L_x_1128:
[----:B-1----:R-:W-:-:S04]  /*1ad20*/  IMAD.U32 R8, RZ, RZ, UR6 ;  /* 0x00000006ff087e24 */ /* 0x002fc8000f8e00ff */
[----:B------:R1:W2:Y:S03]  /*1ad30*/  SYNCS.PHASECHK.TRANS64.TRYWAIT P1, [R8+URZ+0x13230], R7 ;  /* 0x01323007080075a7 */ /* 0x0002a6000802017f */
[----:B--2---:R-:W-:Y:S05]  /*1ad40*/  @!P1 NANOSLEEP.SYNCS 0x989680 ;  /* 0x009896800000995d */ /* 0x004fea0003900000 */
[----:B------:R-:W2:Y:S02]  /*1ad50*/  @!P1 SYNCS.PHASECHK.TRANS64 P1, [R8+URZ+0x13230], R7 ;  /* 0x01323007080095a7 */ /* 0x000ea4000802007f */
[----:B--2---:R-:W-:Y:S05]  /*1ad60*/  @!P1 BRA `(.L_x_1128) ;  /* 0xfffffffc00ec9947 */ /* 0x004fea000383ffff */
[----:B------:R-:W-:Y:S05]  /*1ad70*/  BRA `(.L_x_1127) ;  /* 0xffffff1400147947 */ /* 0x000fea000383ffff */
.L_x_1132:
[----:B-1----:R-:W-:-:S04]  /*1ad80*/  IMAD.U32 R8, RZ, RZ, UR11 ;  /* 0x0000000bff087e24 */ /* 0x002fc8000f8e00ff */
[----:B------:R1:W2:Y:S03]  /*1ad90*/  SYNCS.PHASECHK.TRANS64.TRYWAIT P1, [R8+URZ+0x13250], R7 ;  /* 0x01325007080075a7 */ /* 0x0002a6000802017f */
[----:B--2---:R-:W-:Y:S05]  /*1ada0*/  @!P1 NANOSLEEP.SYNCS 0x989680 ;  /* 0x009896800000995d */ /* 0x004fea0003900000 */
[----:B------:R-:W2:Y:S02]  /*1adb0*/  @!P1 SYNCS.PHASECHK.TRANS64 P1, [R8+URZ+0x13250], R7 ;  /* 0x01325007080095a7 */ /* 0x000ea4000802007f */
[----:B--2---:R-:W-:Y:S05]  /*1adc0*/  @!P1 BRA `(.L_x_1132) ;  /* 0xfffffffc00ec9947 */ /* 0x004fea000383ffff */
[----:B------:R-:W-:Y:S05]  /*1add0*/  BRA `(.L_x_1131) ;  /* 0xffffff1800207947 */ /* 0x000fea000383ffff */
.L_x_1147:
[----:B-1----:R-:W-:-:S04]  /*1ade0*/  IMAD.U32 R7, RZ, RZ, UR14 ;  /* 0x0000000eff077e24 */ /* 0x002fc8000f8e00ff */
[----:B------:R1:W2:Y:S03]  /*1adf0*/  SYNCS.PHASECHK.TRANS64.TRYWAIT P1, [R7+URZ+0x13250], R0 ;  /* 0x01325000070075a7 */ /* 0x0002a6000802017f */
[----:B--2---:R-:W-:Y:S05]  /*1ae00*/  @!P1 NANOSLEEP.SYNCS 0x989680 ;  /* 0x009896800000995d */ /* 0x004fea0003900000 */
[----:B------:R-:W2:Y:S02]  /*1ae10*/  @!P1 SYNCS.PHASECHK.TRANS64 P1, [R7+URZ+0x13250], R0 ;  /* 0x01325000070095a7 */ /* 0x000ea4000802007f */
[----:B--2---:R-:W-:Y:S05]  /*1ae20*/  @!P1 BRA `(.L_x_1147) ;  /* 0xfffffffc00ec9947 */ /* 0x004fea000383ffff */
[----:B------:R-:W-:Y:S05]  /*1ae30*/  BRA `(.L_x_1146) ;  /* 0xffffff5000a07947 */ /* 0x000fea000383ffff */
.L_x_1190:
[----:B------:R-:W1:Y:S01]  /*1ae40*/  S2R R21, SR_TID.X ;  /* 0x0000000000157919 */ /* 0x000e620000002100 */
[----:B------:R-:W-:Y:S02]  /*1ae50*/  IMAD.MOV.U32 R12, RZ, RZ, RZ ;  /* 0x000000ffff0c7224 */ /* 0x000fe400078e00ff */
[----:B------:R-:W-:Y:S02]  /*1ae60*/  IMAD.MOV.U32 R11, RZ, RZ, 0x1f ;  /* 0x0000001fff0b7424 */ /* 0x000fe400078e00ff */
[----:B------:R-:W-:Y:S01]  /*1ae70*/  IMAD.MOV.U32 R15, RZ, RZ, -0x1 ;  /* 0xffffffffff0f7424 */ /* 0x000fe200078e00ff */
[----:B-1----:R-:W-:-:S04]  /*1ae80*/  SHF.R.U32.HI R21, RZ, 0x5, R21 ;  /* 0x00000005ff157819 */ /* 0x002fc80000011615 */
[----:B------:R-:W-:-:S05]  /*1ae90*/  LOP3.LUT R21, R21, 0x3, RZ, 0xc0, !PT ;  /* 0x0000000315157812 */ /* 0x000fca00078ec0ff */
[----:B------:R-:W-:-:S07]  /*1aea0*/  IMAD.MOV.U32 R13, RZ, RZ, R21 ;  /* 0x000000ffff0d7224 */ /* 0x000fce00078e0015 */
[----:B0-----:R-:W-:Y:S05]  /*1aeb0*/  WARPSYNC.COLLECTIVE R15, `(.L_x_1269) ;  /* 0x000000000f087348 */ /* 0x001fea0003c00000 */
[----:B------:R1:W2:Y:S02]  /*1aec0*/  SHFL.IDX P6, R14, R13, R12, R11 ;  /* 0x0000000c0d0e7389 */ /* 0x0002a400000c000b */
[----:B012---:R-:W-:Y:S01]  /*1aed0*/  ENDCOLLECTIVE ;  /* 0x000000000000791b */ /* 0x007fe20003800000 */
.L_x_1269:
[----:B------:R-:W-:Y:S05]  /*1aee0*/  BRA `(.L_x_1270) ;  /* 0xffffffac00587947 */ /* 0x000fea000383ffff */
.L_x_1193:
[----:B0-----:R-:W2:Y:S02]  /*1aef0*/  LDL R0, [R1+0x14] ;  /* 0x0000140001007983 */ /* 0x001ea40000100800 */
[----:B--2---:R0:W1:Y:S02]  /*1af00*/  SYNCS.PHASECHK.TRANS64.TRYWAIT P0, [R4+URZ+0x13280], R0 ;  /* 0x01328000040075a7 */ /* 0x004064000800017f */
[----:B-1----:R-:W-:Y:S05]  /*1af10*/  @!P0 NANOSLEEP.SYNCS 0x989680 ;  /* 0x009896800000895d */ /* 0x002fea0003900000 */
[----:B------:R-:W1:Y:S02]  /*1af20*/  @!P0 SYNCS.PHASECHK.TRANS64 P0, [R4+URZ+0x13280], R0 ;  /* 0x01328000040085a7 */ /* 0x000e64000800007f */
[----:B-1----:R-:W-:Y:S05]  /*1af30*/  @!P0 BRA `(.L_x_1193) ;  /* 0xfffffffc00ec8947 */ /* 0x002fea000383ffff */
[----:B------:R-:W-:Y:S05]  /*1af40*/  BRA `(.L_x_1271) ;  /* 0xffffffb000807947 */ /* 0x000fea000383ffff */
.L_x_1194:
        /* <DEDUP_REMOVED lines=8> */
.L_x_1273:
[----:B------:R-:W-:Y:S05]  /*1afd0*/  BSYNC B0 ;  /* 0x0000000000007941 */ /* 0x000fea0003800000 */
.L_x_1272:
[----:B------:R-:W-:Y:S01]  /*1afe0*/  IMAD.MOV.U32 R13, RZ, RZ, R10 ;  /* 0x000000ffff0d7224 */ /* 0x000fe200078e000a */
[C---:B------:R-:W-:Y:S01]  /*1aff0*/  ISETP.GE.AND P2, PT, R9.reuse, 0x81, PT ;  /* 0x000000810900780c */ /* 0x040fe20003f46270 */
[----:B------:R-:W-:Y:S01]  /*1b000*/  IMAD.MOV.U32 R12, RZ, RZ, RZ ;  /* 0x000000ffff0c7224 */ /* 0x000fe200078e00ff */
[----:B------:R-:W-:Y:S01]  /*1b010*/  LOP3.LUT R16, R16, 0xffffffef, RZ, 0xc0, !PT ;  /* 0xffffffef10107812 */ /* 0x000fe200078ec0ff */
[----:B------:R-:W-:Y:S01]  /*1b020*/  IMAD.MOV.U32 R11, RZ, RZ, 0x1c1f ;  /* 0x00001c1fff0b7424 */ /* 0x000fe200078e00ff */
[C---:B------:R-:W-:Y:S01]  /*1b030*/  ISETP.GE.AND P4, PT, R9.reuse, 0x21, PT ;  /* 0x000000210900780c */ /* 0x040fe20003f86270 */
[----:B------:R-:W-:Y:S01]  /*1b040*/  IMAD.MOV.U32 R15, RZ, RZ, -0x1 ;  /* 0xffffffffff0f7424 */ /* 0x000fe200078e00ff */
[----:B------:R-:W-:Y:S01]  /*1b050*/  ISETP.GE.AND P3, PT, R9, 0x41, PT ;  /* 0x000000410900780c */ /* 0x000fe20003f66270 */
[----:B------:R-:W-:-:S12]  /*1b060*/  IMAD.MOV.U32 R0, RZ, RZ, R14 ;  /* 0x000000ffff007224 */ /* 0x000fd800078e000e */
[----:B------:R-:W-:Y:S05]  /*1b070*/  WARPSYNC.COLLECTIVE R15, `(.L_x_1274) ;  /* 0x000000000f087348 */ /* 0x000fea0003c00000 */
[----:B------:R0:W1:Y:S02]  /*1b080*/  SHFL.IDX P6, R14, R13, R12, R11 ;  /* 0x0000000c0d0e7389 */ /* 0x00006400000c000b */
[----:B01----:R-:W-:Y:S01]  /*1b090*/  ENDCOLLECTIVE ;  /* 0x000000000000791b */ /* 0x003fe20003800000 */
.L_x_1274:
[----:B------:R-:W-:Y:S01]  /*1b0a0*/  @P2 LOP3.LUT R16, R16, 0x10, RZ, 0xfc, !PT ;  /* 0x0000001010102812 */ /* 0x000fe200078efcff */
[----:B------:R-:W-:Y:S02]  /*1b0b0*/  IMAD.MOV.U32 R13, RZ, RZ, R19 ;  /* 0x000000ffff0d7224 */ /* 0x000fe400078e0013 */
[----:B------:R-:W-:Y:S02]  /*1b0c0*/  IMAD.MOV.U32 R12, RZ, RZ, 0x1 ;  /* 0x00000001ff0c7424 */ /* 0x000fe400078e00ff */
[----:B------:R-:W-:-:S07]  /*1b0d0*/  IMAD.MOV.U32 R2, RZ, RZ, R14 ;  /* 0x000000ffff027224 */ /* 0x000fce00078e000e */
[----:B------:R-:W-:Y:S05]  /*1b0e0*/  WARPSYNC.COLLECTIVE R15, `(.L_x_1275) ;  /* 0x000000000f087348 */ /* 0x000fea0003c00000 */
[----:B------:R0:W1:Y:S02]  /*1b0f0*/  SHFL.IDX P6, R14, R13, R12, R11 ;  /* 0x0000000c0d0e7389 */ /* 0x00006400000c000b */
[----:B01----:R-:W-:Y:S01]  /*1b100*/  ENDCOLLECTIVE ;  /* 0x000000000000791b */ /* 0x003fe20003800000 */
.L_x_1275:
[----:B------:R-:W-:Y:S02]  /*1b110*/  IADD3 R2, P1, R21, R2, RZ ;  /* 0x0000000215027210 */ /* 0x000fe40007f3e0ff */
[----:B------:R-:W0:Y:S03]  /*1b120*/  S2R R21, SR_TID.X ;  /* 0x0000000000157919 */ /* 0x000e260000002100 */
[----:B------:R-:W-:Y:S01]  /*1b130*/  IMAD.X R3, RZ, RZ, R0, P1 ;  /* 0x000000ffff037224 */ /* 0x000fe200008e0600 */
[----:B------:R-:W-:Y:S01]  /*1b140*/  ISETP.LT.OR P1, PT, R9, 0x1, P0 ;  /* 0x000000010900780c */ /* 0x000fe20000721670 */
[----:B------:R-:W-:Y:S02]  /*1b150*/  IMAD.IADD R0, R17, 0x1, R20 ;  /* 0x0000000111007824 */ /* 0x000fe400078e0214 */
[----:B------:R-:W-:-:S10]  /*1b160*/  IMAD.MOV.U32 R13, RZ, RZ, R10 ;  /* 0x000000ffff0d7224 */ /* 0x000fd400078e000a */
[----:B------:R-:W-:Y:S01]  /*1b170*/  @!PT LDS RZ, [RZ] ;  /* 0x00000000fffff984 */ /* 0x000fe20000000800 */
[----:B------:R-:W-:Y:S01]  /*1b180*/  @!PT LDS RZ, [RZ] ;  /* 0x00000000fffff984 */ /* 0x000fe20000000800 */
[----:B------:R-:W-:Y:S01]  /*1b190*/  @!PT LDS RZ, [RZ] ;  /* 0x00000000fffff984 */ /* 0x000fe20000000800 */
[----:B------:R1:W-:Y:S02]  /*1b1a0*/  LDGSTS.E.BYPASS.LTC128B.128 [R0+0x6000], desc[UR54][R2.64], !P1 ;  /* 0x0600000002007fae */ /* 0x0003e4000c901d76 */
[----:B-1----:R-:W-:-:S07]  /*1b1b0*/  IMAD.MOV.U32 R2, RZ, RZ, R14 ;  /* 0x000000ffff027224 */ /* 0x002fce00078e000e */
[----:B0-----:R-:W-:Y:S05]  /*1b1c0*/  WARPSYNC.COLLECTIVE R15, `(.L_x_1276) ;  /* 0x000000000f087348 */ /* 0x001fea0003c00000 */
[----:B------:R1:W2:Y:S02]  /*1b1d0*/  SHFL.IDX P6, R14, R13, R12, R11 ;  /* 0x0000000c0d0e7389 */ /* 0x0002a400000c000b */
[----:B012---:R-:W-:Y:S01]  /*1b1e0*/  ENDCOLLECTIVE ;  /* 0x000000000000791b */ /* 0x007fe20003800000 */
.L_x_1276:
[----:B------:R-:W-:-:S05]  /*1b1f0*/  IMAD.SHL.U32 R3, R21, 0x10, RZ ;  /* 0x0000001015037824 */ /* 0x000fca00078e00ff */
[----:B------:R-:W-:Y:S01]  /*1b200*/  LOP3.LUT R3, R3, 0x30, RZ, 0xc0, !PT ;  /* 0x0000003003037812 */ /* 0x000fe200078ec0ff */
[----:B------:R-:W-:Y:S02]  /*1b210*/  IMAD.MOV.U32 R13, RZ, RZ, R19 ;  /* 0x000000ffff0d7224 */ /* 0x000fe400078e0013 */
[----:B------:R-:W-:-:S05]  /*1b220*/  IMAD.MOV.U32 R12, RZ, RZ, R14 ;  /* 0x000000ffff0c7224 */ /* 0x000fca00078e000e */
[----:B------:R-:W-:Y:S01]  /*1b230*/  IADD3 R20, P1, R3, R12, RZ ;  /* 0x0000000c03147210 */ /* 0x000fe20007f3e0ff */
[----:B------:R-:W-:-:S04]  /*1b240*/  IMAD.MOV.U32 R12, RZ, RZ, 0x2 ;  /* 0x00000002ff0c7424 */ /* 0x000fc800078e00ff */
[----:B------:R-:W-:-:S08]  /*1b250*/  IMAD.X R21, RZ, RZ, R2, P1 ;  /* 0x000000ffff157224 */ /* 0x000fd000008e0602 */
[----:B------:R-:W-:Y:S05]  /*1b260*/  WARPSYNC.COLLECTIVE R15, `(.L_x_1277) ;  /* 0x000000000f087348 */ /* 0x000fea0003c00000 */
[----:B------:R0:W1:Y:S02]  /*1b270*/  SHFL.IDX P6, R14, R13, R12, R11 ;  /* 0x0000000c0d0e7389 */ /* 0x00006400000c000b */
[----:B01----:R-:W-:Y:S01]  /*1b280*/  ENDCOLLECTIVE ;  /* 0x000000000000791b */ /* 0x003fe20003800000 */
.L_x_1277:
[----:B------:R-:W-:Y:S01]  /*1b290*/  ISETP.LT.OR P1, PT, R9, 0x21, P0 ;  /* 0x000000210900780c */ /* 0x000fe20000721670 */
[----:B------:R-:W-:-:S12]  /*1b2a0*/  IMAD.MOV.U32 R13, RZ, RZ, R10 ;  /* 0x000000ffff0d7224 */ /* 0x000fd800078e000a */
        /* <DEDUP_REMOVED lines=8> */
.L_x_1278:
        /* <DEDUP_REMOVED lines=8> */
.L_x_1279:
        /* <DEDUP_REMOVED lines=10> */
.L_x_1280:
[----:B------:R-:W-:Y:S02]  /*1b450*/  IMAD.MOV.U32 R13, RZ, RZ, R23 ;  /* 0x000000ffff0d7224 */ /* 0x000fe400078e0017 */
[----:B------:R-:W-:Y:S02]  /*1b460*/  IMAD.MOV.U32 R12, RZ, RZ, RZ ;  /* 0x000000ffff0c7224 */ /* 0x000fe400078e00ff */
[----:B------:R-:W-:-:S07]  /*1b470*/  IMAD.MOV.U32 R2, RZ, RZ, R14 ;  /* 0x000000ffff027224 */ /* 0x000fce00078e000e */
[----:B------:R-:W-:Y:S05]  /*1b480*/  WARPSYNC.COLLECTIVE R15, `(.L_x_1281) ;  /* 0x000000000f087348 */ /* 0x000fea0003c00000 */
[----:B------:R0:W1:Y:S02]  /*1b490*/  SHFL.IDX P6, R14, R13, R12, R11 ;  /* 0x0000000c0d0e7389 */ /* 0x00006400000c000b */
[----:B01----:R-:W-:Y:S01]  /*1b4a0*/  ENDCOLLECTIVE ;  /* 0x000000000000791b */ /* 0x003fe20003800000 */
.L_x_1281:
        /* <DEDUP_REMOVED lines=9> */
[----:B0-----:R-:W-:-:S12]  /*1b540*/  IMAD.MOV.U32 R3, RZ, RZ, R14 ;  /* 0x000000ffff037224 */ /* 0x001fd800078e000e */
[----:B------:R-:W-:Y:S05]  /*1b550*/  WARPSYNC.COLLECTIVE R15, `(.L_x_1282) ;  /* 0x000000000f087348 */ /* 0x000fea0003c00000 */
[----:B------:R0:W1:Y:S02]  /*1b560*/  SHFL.IDX P6, R14, R13, R12, R11 ;  /* 0x0000000c0d0e7389 */ /* 0x00006400000c000b */
[----:B01----:R-:W-:Y:S01]  /*1b570*/  ENDCOLLECTIVE ;  /* 0x000000000000791b */ /* 0x003fe20003800000 */
.L_x_1282:
[----:B------:R-:W-:Y:S01]  /*1b580*/  IMAD.MOV.U32 R2, RZ, RZ, R14 ;  /* 0x000000ffff027224 */ /* 0x000fe200078e000e */
[----:B------:R-:W-:Y:S06]  /*1b590*/  BRA `(.L_x_1283) ;  /* 0xffffffb000447947 */ /* 0x000fec000383ffff */
.L_x_1199:
[----:B--2---:R-:W2:Y:S02]  /*1b5a0*/  LDL R2, [R1+0x14] ;  /* 0x0000140001027983 */ /* 0x004ea40000100800 */
[----:B--2---:R2:W3:Y:S02]  /*1b5b0*/  SYNCS.PHASECHK.TRANS64.TRYWAIT P0, [R4+URZ+0x13240], R2 ;  /* 0x01324002040075a7 */ /* 0x0044e4000800017f */
[----:B---3--:R-:W-:Y:S05]  /*1b5c0*/  @!P0 NANOSLEEP.SYNCS 0x989680 ;  /* 0x009896800000895d */ /* 0x008fea0003900000 */
[----:B------:R-:W3:Y:S02]  /*1b5d0*/  @!P0 SYNCS.PHASECHK.TRANS64 P0, [R4+URZ+0x13240], R2 ;  /* 0x01324002040085a7 */ /* 0x000ee4000800007f */
[----:B---3--:R-:W-:Y:S05]  /*1b5e0*/  @!P0 BRA `(.L_x_1199) ;  /* 0xfffffffc00ec8947 */ /* 0x008fea000383ffff */
[----:B------:R-:W-:Y:S05]  /*1b5f0*/  BRA `(.L_x_1284) ;  /* 0xffffffb000a47947 */ /* 0x000fea000383ffff */
.L_x_1200:
[----:B------:R-:W-:Y:S01]  /*1b600*/  BSSY B0, `(.L_x_1285) ;  /* 0x0000008000007945 */ /* 0x000fe20003800000 */
[----:B------:R-:W-:Y:S02]  /*1b610*/  IMAD.MOV.U32 R13, RZ, RZ, R6 ;  /* 0x000000ffff0d7224 */ /* 0x000fe400078e0006 */
[----:B------:R-:W-:Y:S02]  /*1b620*/  IMAD.MOV.U32 R12, RZ, RZ, RZ ;  /* 0x000000ffff0c7224 */ /* 0x000fe400078e00ff */
[----:B------:R-:W-:Y:S02]  /*1b630*/  IMAD.MOV.U32 R11, RZ, RZ, 0x1c1f ;  /* 0x00001c1fff0b7424 */ /* 0x000fe400078e00ff */
[----:B------:R-:W-:-:S07]  /*1b640*/  IMAD.MOV.U32 R15, RZ, RZ, -0x1 ;  /* 0xffffffffff0f7424 */ /* 0x000fce00078e00ff */
[----:B01----:R-:W-:Y:S05]  /*1b650*/  WARPSYNC.COLLECTIVE R15, `(.L_x_1286) ;  /* 0x000000000f087348 */ /* 0x003fea0003c00000 */
[----:B------:R2:W3:Y:S02]  /*1b660*/  SHFL.IDX P6, R14, R13, R12, R11 ;  /* 0x0000000c0d0e7389 */ /* 0x0004e400000c000b */
[----:B0123--:R-:W-:Y:S01]  /*1b670*/  ENDCOLLECTIVE ;  /* 0x000000000000791b */ /* 0x00ffe20003800000 */
.L_x_1286:
[----:B------:R-:W-:Y:S05]  /*1b680*/  BSYNC B0 ;  /* 0x0000000000007941 */ /* 0x000fea0003800000 */
.L_x_1285:
        /* <DEDUP_REMOVED lines=10> */
.L_x_1287:
        /* <DEDUP_REMOVED lines=8> */
.L_x_1288:
        /* <DEDUP_REMOVED lines=15> */
.L_x_1289:
[----:B------:R-:W-:Y:S02]  /*1b8a0*/  IMAD.MOV.U32 R13, RZ, RZ, R6 ;  /* 0x000000ffff0d7224 */ /* 0x000fe400078e0006 */
[----:B------:R-:W-:Y:S02]  /*1b8b0*/  IMAD.MOV.U32 R12, RZ, RZ, 0x2 ;  /* 0x00000002ff0c7424 */ /* 0x000fe400078e00ff */
[----:B------:R-:W-:-:S07]  /*1b8c0*/  IMAD.MOV.U32 R3, RZ, RZ, R14 ;  /* 0x000000ffff037224 */ /* 0x000fce00078e000e */
[----:B------:R-:W-:Y:S05]  /*1b8d0*/  WARPSYNC.COLLECTIVE R15, `(.L_x_1290) ;  /* 0x000000000f087348 */ /* 0x000fea0003c00000 */
[----:B------:R0:W1:Y:S02]  /*1b8e0*/  SHFL.IDX P6, R14, R13, R12, R11 ;  /* 0x0000000c0d0e7389 */ /* 0x00006400000c000b */
[----:B01----:R-:W-:Y:S01]  /*1b8f0*/  ENDCOLLECTIVE ;  /* 0x000000000000791b */ /* 0x003fe20003800000 */
.L_x_1290:
        /* <DEDUP_REMOVED lines=14> */
.L_x_1291:
[----:B------:R-:W-:Y:S02]  /*1b9e0*/  IMAD.MOV.U32 R13, RZ, RZ, R6 ;  /* 0x000000ffff0d7224 */ /* 0x000fe400078e0006 */
[----:B------:R-:W-:Y:S02]  /*1b9f0*/  IMAD.MOV.U32 R12, RZ, RZ, 0x3 ;  /* 0x00000003ff0c7424 */ /* 0x000fe400078e00ff */
[----:B------:R-:W-:-:S07]  /*1ba00*/  IMAD.MOV.U32 R3, RZ, RZ, R14 ;  /* 0x000000ffff037224 */ /* 0x000fce00078e000e */
[----:B------:R-:W-:Y:S05]  /*1ba10*/  WARPSYNC.COLLECTIVE R15, `(.L_x_1292) ;  /* 0x000000000f087348 */ /* 0x000fea0003c00000 */
[----:B------:R0:W1:Y:S02]  /*1ba20*/  SHFL.IDX P6, R14, R13, R12, R11 ;  /* 0x0000000c0d0e7389 */ /* 0x00006400000c000b */
[----:B01----:R-:W-:Y:S01]  /*1ba30*/  ENDCOLLECTIVE ;  /* 0x000000000000791b */ /* 0x003fe20003800000 */
.L_x_1292:
        /* <DEDUP_REMOVED lines=10> */
.L_x_1293:
        /* <DEDUP_REMOVED lines=10> */
.L_x_1294:
[----:B------:R-:W-:-:S05]  /*1bb80*/  @P1 IADD3 R2, P0, R10, R5, RZ ;  /* 0x000000050a021210 */ /* 0x000fca0007f1e0ff */
[----:B------:R-:W-:-:S05]  /*1bb90*/  @P1 IMAD.X R3, RZ, RZ, R6, P0 ;  /* 0x000000ffff031224 */ /* 0x000fca00000e0606 */
        /* <DEDUP_REMOVED lines=9> */
.L_x_1295:
[----:B------:R-:W-:Y:S05]  /*1bc30*/  BRA `(.L_x_1296) ;  /* 0xffffffb000207947 */ /* 0x000fea000383ffff */
.L_x_1207:
[----:B------:R-:W-:Y:S02]  /*1bc40*/  IMAD.MOV.U32 R13, RZ, RZ, R4 ;  /* 0x000000ffff0d7224 */ /* 0x000fe400078e0004 */
[----:B------:R-:W-:Y:S02]  /*1bc50*/  IMAD.MOV.U32 R12, RZ, RZ, RZ ;  /* 0x000000ffff0c7224 */ /* 0x000fe400078e00ff */
[----:B------:R-:W-:Y:S02]  /*1bc60*/  IMAD.MOV.U32 R11, RZ, RZ, 0x1c1f ;  /* 0x00001c1fff0b7424 */ /* 0x000fe400078e00ff */
[----:B------:R-:W-:Y:S02]  /*1bc70*/  IMAD.MOV.U32 R15, RZ, RZ, -0x1 ;  /* 0xffffffffff0f7424 */ /* 0x000fe400078e00ff */
[----:B------:R-:W-:Y:S02]  /*1bc80*/  IMAD R6, R9, UR42, RZ ;  /* 0x0000002a09067c24 */ /* 0x000fe4000f8e02ff */
[----:B------:R-:W-:-:S07]  /*1bc90*/  IMAD.IADD R22, R20, 0x1, R22 ;  /* 0x0000000114167824 */ /* 0x000fce00078e0216 */
[----:B-----5:R-:W-:Y:S05]  /*1bca0*/  WARPSYNC.COLLECTIVE R15, `(.L_x_1297) ;  /* 0x000000000f087348 */ /* 0x020fea0003c00000 */
[----:B------:R0:W1:Y:S02]  /*1bcb0*/  SHFL.IDX P6, R14, R13, R12, R11 ;  /* 0x0000000c0d0e7389 */ /* 0x00006400000c000b */
[----:B01---5:R-:W-:Y:S01]  /*1bcc0*/  ENDCOLLECTIVE ;  /* 0x000000000000791b */ /* 0x023fe20003800000 */
.L_x_1297:
[C---:B------:R-:W-:Y:S01]  /*1bcd0*/  VIADD R9, R22.reuse, 0x20 ;  /* 0x0000002016097836 */ /* 0x040fe20000000000 */
[----:B------:R-:W-:Y:S01]  /*1bce0*/  ISETP.GE.AND P2, PT, R22, R6, PT ;  /* 0x000000061600720c */ /* 0x000fe20003f46270 */
[----:B------:R-:W-:Y:S02]  /*1bcf0*/  IMAD.MOV.U32 R13, RZ, RZ, R0 ;  /* 0x000000ffff0d7224 */ /* 0x000fe400078e0000 */
[----:B------:R-:W-:-:S10]  /*1bd00*/  IMAD.MOV.U32 R2, RZ, RZ, R14 ;  /* 0x000000ffff027224 */ /* 0x000fd400078e000e */
[----:B------:R-:W-:Y:S05]  /*1bd10*/  WARPSYNC.COLLECTIVE R15, `(.L_x_1298) ;  /* 0x000000000f087348 */ /* 0x000fea0003c00000 */
[----:B------:R0:W1:Y:S02]  /*1bd20*/  SHFL.IDX P6, R14, R13, R12, R11 ;  /* 0x0000000c0d0e7389 */ /* 0x00006400000c000b */
[----:B01----:R-:W-:Y:S01]  /*1bd30*/  ENDCOLLECTIVE ;  /* 0x000000000000791b */ /* 0x003fe20003800000 */
.L_x_1298:
[----:B------:R-:W-:Y:S02]  /*1bd40*/  IMAD.MOV.U32 R13, RZ, RZ, R4 ;  /* 0x000000ffff0d7224 */ /* 0x000fe400078e0004 */
[----:B------:R-:W-:Y:S02]  /*1bd50*/  IMAD.MOV.U32 R12, RZ, RZ, 0x1 ;  /* 0x00000001ff0c7424 */ /* 0x000fe400078e00ff */
[----:B------:R-:W-:-:S07]  /*1bd60*/  IMAD.MOV.U32 R3, RZ, RZ, R14 ;  /* 0x000000ffff037224 */ /* 0x000fce00078e000e */
[----:B------:R-:W-:Y:S05]  /*1bd70*/  WARPSYNC.COLLECTIVE R15, `(.L_x_1299) ;  /* 0x000000000f087348 */ /* 0x000fea0003c00000 */
[----:B------:R0:W1:Y:S02]  /*1bd80*/  SHFL.IDX P6, R14, R13, R12, R11 ;  /* 0x0000000c0d0e7389 */ /* 0x00006400000c000b */
[----:B01----:R-:W-:Y:S01]  /*1bd90*/  ENDCOLLECTIVE ;  /* 0x000000000000791b */ /* 0x003fe20003800000 */
.L_x_1299:
        /* <DEDUP_REMOVED lines=15> */
.L_x_1300:
[----:B------:R-:W-:Y:S02]  /*1be90*/  IMAD.MOV.U32 R13, RZ, RZ, R4 ;  /* 0x000000ffff0d7224 */ /* 0x000fe400078e0004 */
[----:B------:R-:W-:Y:S02]  /*1bea0*/  IMAD.MOV.U32 R12, RZ, RZ, 0x2 ;  /* 0x00000002ff0c7424 */ /* 0x000fe400078e00ff */
[----:B------:R-:W-:-:S07]  /*1beb0*/  IMAD.MOV.U32 R3, RZ, RZ, R14 ;  /* 0x000000ffff037224 */ /* 0x000fce00078e000e */
[----:B------:R-:W-:Y:S05]  /*1bec0*/  WARPSYNC.COLLECTIVE R15, `(.L_x_1301) ;  /* 0x000000000f087348 */ /* 0x000fea0003c00000 */
[----:B------:R0:W1:Y:S02]  /*1bed0*/  SHFL.IDX P6, R14, R13, R12, R11 ;  /* 0x0000000c0d0e7389 */ /* 0x00006400000c000b */
[----:B01----:R-:W-:Y:S01]  /*1bee0*/  ENDCOLLECTIVE ;  /* 0x000000000000791b */ /* 0x003fe20003800000 */
.L_x_1301:
        /* <DEDUP_REMOVED lines=16> */
.L_x_1302:
[----:B------:R-:W-:Y:S02]  /*1bff0*/  IMAD.MOV.U32 R13, RZ, RZ, R4 ;  /* 0x000000ffff0d7224 */ /* 0x000fe400078e0004 */
[----:B------:R-:W-:Y:S02]  /*1c000*/  IMAD.MOV.U32 R12, RZ, RZ, 0x3 ;  /* 0x00000003ff0c7424 */ /* 0x000fe400078e00ff */
[----:B------:R-:W-:-:S07]  /*1c010*/  IMAD.MOV.U32 R3, RZ, RZ, R14 ;  /* 0x000000ffff037224 */ /* 0x000fce00078e000e */
[----:B------:R-:W-:Y:S05]  /*1c020*/  WARPSYNC.COLLECTIVE R15, `(.L_x_1303) ;  /* 0x000000000f087348 */ /* 0x000fea0003c00000 */
[----:B------:R0:W1:Y:S02]  /*1c030*/  SHFL.IDX P6, R14, R13, R12, R11 ;  /* 0x0000000c0d0e7389 */ /* 0x00006400000c000b */
[----:B01----:R-:W-:Y:S01]  /*1c040*/  ENDCOLLECTIVE ;  /* 0x000000000000791b */ /* 0x003fe20003800000 */
.L_x_1303:
        /* <DEDUP_REMOVED lines=10> */
.L_x_1304:
        /* <DEDUP_REMOVED lines=12> */
.L_x_1305:
        /* <DEDUP_REMOVED lines=13> */
.L_x_1306:
        /* <DEDUP_REMOVED lines=8> */
.L_x_1307:
        /* <DEDUP_REMOVED lines=12> */
.L_x_1308:
[----:B------:R-:W-:Y:S05]  /*1c3c0*/  BRA `(.L_x_1309) ;  /* 0xffffffb400347947 */ /* 0x000fea000383ffff */
.L_x_1210:
[----:B0-----:R0:W1:Y:S02]  /*1c3d0*/  SYNCS.PHASECHK.TRANS64.TRYWAIT P0, [R17+URZ+0x13220], R0 ;  /* 0x01322000110075a7 */ /* 0x001064000800017f */
[----:B-1----:R-:W-:Y:S05]  /*1c3e0*/  @!P0 NANOSLEEP.SYNCS 0x989680 ;  /* 0x009896800000895d */ /* 0x002fea0003900000 */
[----:B------:R-:W1:Y:S02]  /*1c3f0*/  @!P0 SYNCS.PHASECHK.TRANS64 P0, [R17+URZ+0x13220], R0 ;  /* 0x01322000110085a7 */ /* 0x000e64000800007f */
[----:B-1----:R-:W-:Y:S05]  /*1c400*/  @!P0 BRA `(.L_x_1210) ;  /* 0xfffffffc00f08947 */ /* 0x002fea000383ffff */
[----:B------:R-:W-:Y:S05]  /*1c410*/  BRA `(.L_x_1310) ;  /* 0xffffffb400907947 */ /* 0x000fea000383ffff */
.L_x_1214:
[----:B0-----:R0:W1:Y:S02]  /*1c420*/  SYNCS.PHASECHK.TRANS64.TRYWAIT P0, [R0+URZ+0x13280], R27 ;  /* 0x0132801b000075a7 */ /* 0x001064000800017f */
[----:B-1----:R-:W-:Y:S05]  /*1c430*/  @!P0 NANOSLEEP.SYNCS 0x989680 ;  /* 0x009896800000895d */ /* 0x002fea0003900000 */
[----:B------:R-:W1:Y:S02]  /*1c440*/  @!P0 SYNCS.PHASECHK.TRANS64 P0, [R0+URZ+0x13280], R27 ;  /* 0x0132801b000085a7 */ /* 0x000e64000800007f */
[----:B-1----:R-:W-:Y:S05]  /*1c450*/  @!P0 BRA `(.L_x_1214) ;  /* 0xfffffffc00f08947 */ /* 0x002fea000383ffff */
[----:B------:R-:W-:Y:S05]  /*1c460*/  BRA `(.L_x_1311) ;  /* 0xffffffb800c87947 */ /* 0x000fea000383ffff */
.L_x_1215:
        /* <DEDUP_REMOVED lines=8> */
.L_x_1313:
[----:B------:R-:W-:Y:S05]  /*1c4f0*/  BSYNC B0 ;  /* 0x0000000000007941 */ /* 0x000fea0003800000 */
.L_x_1312:
        /* <DEDUP_REMOVED lines=10> */
.L_x_1314:
        /* <DEDUP_REMOVED lines=11> */
.L_x_1315:
        /* <DEDUP_REMOVED lines=10> */
.L_x_1316:
        /* <DEDUP_REMOVED lines=11> */
.L_x_1317:
        /* <DEDUP_REMOVED lines=10> */
.L_x_1318:
        /* <DEDUP_REMOVED lines=11> */
.L_x_1319:
        /* <DEDUP_REMOVED lines=10> */
.L_x_1320:
[----:B------:R-:W-:Y:S02]  /*1c990*/  IMAD.MOV.U32 R13, RZ, RZ, R19 ;  /* 0x000000ffff0d7224 */ /* 0x000fe400078e0013 */
[----:B------:R-:W-:Y:S02]  /*1c9a0*/  IMAD.MOV.U32 R12, RZ, RZ, RZ ;  /* 0x000000ffff0c7224 */ /* 0x000fe400078e00ff */
[----:B------:R-:W-:Y:S02]  /*1c9b0*/  IMAD.SHL.U32 R5, R2, 0x10, RZ ;  /* 0x0000001002057824 */ /* 0x000fe400078e00ff */
[----:B------:R-:W-:-:S07]  /*1c9c0*/  IMAD.MOV.U32 R2, RZ, RZ, R14 ;  /* 0x000000ffff027224 */ /* 0x000fce00078e000e */
[----:B------:R-:W-:Y:S05]  /*1c9d0*/  WARPSYNC.COLLECTIVE R15, `(.L_x_1321) ;  /* 0x000000000f087348 */ /* 0x000fea0003c00000 */
[----:B------:R0:W1:Y:S02]  /*1c9e0*/  SHFL.IDX P6, R14, R13, R12, R11 ;  /* 0x0000000c0d0e7389 */ /* 0x00006400000c000b */
[----:B01----:R-:W-:Y:S01]  /*1c9f0*/  ENDCOLLECTIVE ;  /* 0x000000000000791b */ /* 0x003fe20003800000 */
.L_x_1321:
        /* <DEDUP_REMOVED lines=12> */
.L_x_1322:
[----:B------:R-:W-:Y:S01]  /*1cac0*/  IMAD.MOV.U32 R2, RZ, RZ, R14 ;  /* 0x000000ffff027224 */ /* 0x000fe200078e000e */
[----:B------:R-:W-:Y:S06]  /*1cad0*/  BRA `(.L_x_1323) ;  /* 0xffffffb800387947 */ /* 0x000fec000383ffff */
.L_x_1220:
[----:B---3--:R3:W4:Y:S02]  /*1cae0*/  SYNCS.PHASECHK.TRANS64.TRYWAIT P0, [R0+URZ+0x13240], R27 ;  /* 0x0132401b000075a7 */ /* 0x008724000800017f */
[----:B----4-:R-:W-:Y:S05]  /*1caf0*/  @!P0 NANOSLEEP.SYNCS 0x989680 ;  /* 0x009896800000895d */ /* 0x010fea0003900000 */
[----:B------:R-:W4:Y:S02]  /*1cb00*/  @!P0 SYNCS.PHASECHK.TRANS64 P0, [R0+URZ+0x13240], R27 ;  /* 0x0132401b000085a7 */ /* 0x000f24000800007f */
[----:B----4-:R-:W-:Y:S05]  /*1cb10*/  @!P0 BRA `(.L_x_1220) ;  /* 0xfffffffc00f08947 */ /* 0x010fea000383ffff */
[----:B------:R-:W-:Y:S05]  /*1cb20*/  BRA `(.L_x_1324) ;  /* 0xffffffb800947947 */ /* 0x000fea000383ffff */
.L_x_1221:
[----:B------:R-:W-:Y:S01]  /*1cb30*/  BSSY B0, `(.L_x_1325) ;  /* 0x0000008000007945 */ /* 0x000fe20003800000 */
[----:B------:R-:W-:Y:S02]  /*1cb40*/  IMAD.MOV.U32 R13, RZ, RZ, R8 ;  /* 0x000000ffff0d7224 */ /* 0x000fe400078e0008 */
[----:B------:R-:W-:Y:S02]  /*1cb50*/  IMAD.MOV.U32 R12, RZ, RZ, RZ ;  /* 0x000000ffff0c7224 */ /* 0x000fe400078e00ff */
[----:B------:R-:W-:Y:S02]  /*1cb60*/  IMAD.MOV.U32 R11, RZ, RZ, 0x1c1f ;  /* 0x00001c1fff0b7424 */ /* 0x000fe400078e00ff */
[----:B------:R-:W-:-:S07]  /*1cb70*/  IMAD.MOV.U32 R15, RZ, RZ, -0x1 ;  /* 0xffffffffff0f7424 */ /* 0x000fce00078e00ff */
[----:B0-23--:R-:W-:Y:S05]  /*1cb80*/  WARPSYNC.COLLECTIVE R15, `(.L_x_1326) ;  /* 0x000000000f087348 */ /* 0x00dfea0003c00000 */
[----:B------:R1:W4:Y:S02]  /*1cb90*/  SHFL.IDX P6, R14, R13, R12, R11 ;  /* 0x0000000c0d0e7389 */ /* 0x00032400000c000b */
[----:B01234-:R-:W-:Y:S01]  /*1cba0*/  ENDCOLLECTIVE ;  /* 0x000000000000791b */ /* 0x01ffe20003800000 */
.L_x_1326:
[----:B------:R-:W-:Y:S05]  /*1cbb0*/  BSYNC B0 ;  /* 0x0000000000007941 */ /* 0x000fea0003800000 */
.L_x_1325:
        /* <DEDUP_REMOVED lines=8> */
.L_x_1327:
[----:B------:R-:W-:Y:S02]  /*1cc40*/  IMAD.MOV.U32 R13, RZ, RZ, R8 ;  /* 0x000000ffff0d7224 */ /* 0x000fe400078e0008 */
[----:B------:R-:W-:Y:S02]  /*1cc50*/  IMAD.MOV.U32 R12, RZ, RZ, 0x1 ;  /* 0x00000001ff0c7424 */ /* 0x000fe400078e00ff */
[----:B------:R-:W-:-:S07]  /*1cc60*/  IMAD.MOV.U32 R2, RZ, RZ, R14 ;  /* 0x000000ffff027224 */ /* 0x000fce00078e000e */
[----:B------:R-:W-:Y:S05]  /*1cc70*/  WARPSYNC.COLLECTIVE R15, `(.L_x_1328) ;  /* 0x000000000f087348 */ /* 0x000fea0003c00000 */
[----:B------:R0:W1:Y:S02]  /*1cc80*/  SHFL.IDX P6, R14, R13, R12, R11 ;  /* 0x0000000c0d0e7389 */ /* 0x00006400000c000b */
[----:B01----:R-:W-:Y:S01]  /*1cc90*/  ENDCOLLECTIVE ;  /* 0x000000000000791b */ /* 0x003fe20003800000 */
.L_x_1328:
        /* <DEDUP_REMOVED lines=11> */
.L_x_1329:
[----:B------:R-:W-:Y:S02]  /*1cd50*/  IMAD.MOV.U32 R13, RZ, RZ, R8 ;  /* 0x000000ffff0d7224 */ /* 0x000fe400078e0008 */
[----:B------:R-:W-:Y:S02]  /*1cd60*/  IMAD.MOV.U32 R12, RZ, RZ, 0x2 ;  /* 0x00000002ff0c7424 */ /* 0x000fe400078e00ff */
[----:B------:R-:W-:-:S07]  /*1cd70*/  IMAD.MOV.U32 R2, RZ, RZ, R14 ;  /* 0x000000ffff027224 */ /* 0x000fce00078e000e */
[----:B------:R-:W-:Y:S05]  /*1cd80*/  WARPSYNC.COLLECTIVE R15, `(.L_x_1330) ;  /* 0x000000000f087348 */ /* 0x000fea0003c00000 */
[----:B------:R0:W1:Y:S02]  /*1cd90*/  SHFL.IDX P6, R14, R13, R12, R11 ;  /* 0x0000000c0d0e7389 */ /* 0x00006400000c000b */
[----:B01----:R-:W-:Y:S01]  /*1cda0*/  ENDCOLLECTIVE ;  /* 0x000000000000791b */ /* 0x003fe20003800000 */
.L_x_1330:
        /* <DEDUP_REMOVED lines=11> */
.L_x_1331:
[----:B------:R-:W-:Y:S02]  /*1ce60*/  IMAD.MOV.U32 R13, RZ, RZ, R8 ;  /* 0x000000ffff0d7224 */ /* 0x000fe400078e0008 */
[----:B------:R-:W-:Y:S02]  /*1ce70*/  IMAD.MOV.U32 R12, RZ, RZ, 0x3 ;  /* 0x00000003ff0c7424 */ /* 0x000fe400078e00ff */
[----:B------:R-:W-:-:S07]  /*1ce80*/  IMAD.MOV.U32 R2, RZ, RZ, R14 ;  /* 0x000000ffff027224 */ /* 0x000fce00078e000e */
[----:B------:R-:W-:Y:S05]  /*1ce90*/  WARPSYNC.COLLECTIVE R15, `(.L_x_1332) ;  /* 0x000000000f087348 */ /* 0x000fea0003c00000 */
[----:B------:R0:W1:Y:S02]  /*1cea0*/  SHFL.IDX P6, R14, R13, R12, R11 ;  /* 0x0000000c0d0e7389 */ /* 0x00006400000c000b */
[----:B01----:R-:W-:Y:S01]  /*1ceb0*/  ENDCOLLECTIVE ;  /* 0x000000000000791b */ /* 0x003fe20003800000 */
.L_x_1332:
        /* <DEDUP_REMOVED lines=11> */
.L_x_1333:
[----:B------:R-:W-:Y:S02]  /*1cf70*/  IMAD.MOV.U32 R13, RZ, RZ, R5 ;  /* 0x000000ffff0d7224 */ /* 0x000fe400078e0005 */
[----:B------:R-:W-:Y:S02]  /*1cf80*/  IMAD.MOV.U32 R12, RZ, RZ, RZ ;  /* 0x000000ffff0c7224 */ /* 0x000fe400078e00ff */
[----:B------:R-:W-:-:S07]  /*1cf90*/  IMAD.MOV.U32 R2, RZ, RZ, R14 ;  /* 0x000000ffff027224 */ /* 0x000fce00078e000e */
[----:B------:R-:W-:Y:S05]  /*1cfa0*/  WARPSYNC.COLLECTIVE R15, `(.L_x_1334) ;  /* 0x000000000f087348 */ /* 0x000fea0003c00000 */
[----:B------:R0:W1:Y:S02]  /*1cfb0*/  SHFL.IDX P6, R14, R13, R12, R11 ;  /* 0x0000000c0d0e7389 */ /* 0x00006400000c000b */
[----:B01----:R-:W-:Y:S01]  /*1cfc0*/  ENDCOLLECTIVE ;  /* 0x000000000000791b */ /* 0x003fe20003800000 */
.L_x_1334:
        /* <DEDUP_REMOVED lines=11> */
.L_x_1335:
[----:B------:R-:W-:Y:S01]  /*1d080*/  IMAD.MOV.U32 R2, RZ, RZ, R14 ;  /* 0x000000ffff027224 */ /* 0x000fe200078e000e */
[----:B------:R-:W-:Y:S06]  /*1d090*/  BRA `(.L_x_1336) ;  /* 0xffffffb800207947 */ /* 0x000fec000383ffff */
.L_x_1226:
[----:B0-----:R0:W2:Y:S02]  /*1d0a0*/  SYNCS.PHASECHK.TRANS64.TRYWAIT P2, [R2+URZ+0x13270], R3 ;  /* 0x01327003020075a7 */ /* 0x0010a4000804017f */
[----:B--2---:R-:W-:Y:S05]  /*1d0b0*/  @!P2 NANOSLEEP.SYNCS 0x989680 ;  /* 0x009896800000a95d */ /* 0x004fea0003900000 */
[----:B------:R-:W2:Y:S02]  /*1d0c0*/  @!P2 SYNCS.PHASECHK.TRANS64 P2, [R2+URZ+0x13270], R3 ;  /* 0x013270030200a5a7 */ /* 0x000ea4000804007f */
[----:B--2---:R-:W-:Y:S05]  /*1d0d0*/  @!P2 BRA `(.L_x_1226) ;  /* 0xfffffffc00f0a947 */ /* 0x004fea000383ffff */
[----:B------:R-:W-:Y:S05]  /*1d0e0*/  BRA `(.L_x_1337) ;  /* 0xffffffb800847947 */ /* 0x000fea000383ffff */
.L_x_1228:
[----:B0-----:R0:W2:Y:S02]  /*1d0f0*/  SYNCS.PHASECHK.TRANS64.TRYWAIT P2, [R2+URZ+0x13260], R5 ;  /* 0x01326005020075a7 */ /* 0x0010a4000804017f */
[----:B--2---:R-:W-:Y:S05]  /*1d100*/  @!P2 NANOSLEEP.SYNCS 0x989680 ;  /* 0x009896800000a95d */ /* 0x004fea0003900000 */
[----:B------:R-:W2:Y:S02]  /*1d110*/  @!P2 SYNCS.PHASECHK.TRANS64 P2, [R2+URZ+0x13260], R5 ;  /* 0x013260050200a5a7 */ /* 0x000ea4000804007f */
[----:B--2---:R-:W-:Y:S05]  /*1d120*/  @!P2 BRA `(.L_x_1228) ;  /* 0xfffffffc00f0a947 */ /* 0x004fea000383ffff */
[----:B------:R-:W-:Y:S05]  /*1d130*/  BRA `(.L_x_1338) ;  /* 0xffffffb800947947 */ /* 0x000fea000383ffff */
.L_x_1236:
[----:B0-----:R0:W1:Y:S02]  /*1d140*/  SYNCS.PHASECHK.TRANS64.TRYWAIT P1, [R3+URZ+0x13270], R0 ;  /* 0x01327000030075a7 */ /* 0x001064000802017f */
[----:B-1----:R-:W-:Y:S05]  /*1d150*/  @!P1 NANOSLEEP.SYNCS 0x989680 ;  /* 0x009896800000995d */ /* 0x002fea0003900000 */
[----:B------:R-:W1:Y:S02]  /*1d160*/  @!P1 SYNCS.PHASECHK.TRANS64 P1, [R3+URZ+0x13270], R0 ;  /* 0x01327000030095a7 */ /* 0x000e64000802007f */
[----:B-1----:R-:W-:Y:S05]  /*1d170*/  @!P1 BRA `(.L_x_1236) ;  /* 0xfffffffc00f09947 */ /* 0x002fea000383ffff */
[----:B------:R-:W-:Y:S05]  /*1d180*/  BRA `(.L_x_1339) ;  /* 0xffffffbc00e07947 */ /* 0x000fea000383ffff */
.L_x_1238:
[----:B0-----:R0:W1:Y:S02]  /*1d190*/  SYNCS.PHASECHK.TRANS64.TRYWAIT P1, [R3+URZ+0x13260], R0 ;  /* 0x01326000030075a7 */ /* 0x001064000802017f */
[----:B-1----:R-:W-:Y:S05]  /*1d1a0*/  @!P1 NANOSLEEP.SYNCS 0x989680 ;  /* 0x009896800000995d */ /* 0x002fea0003900000 */
[----:B------:R-:W1:Y:S02]  /*1d1b0*/  @!P1 SYNCS.PHASECHK.TRANS64 P1, [R3+URZ+0x13260], R0 ;  /* 0x01326000030095a7 */ /* 0x000e64000802007f */
[----:B-1----:R-:W-:Y:S05]  /*1d1c0*/  @!P1 BRA `(.L_x_1238) ;  /* 0xfffffffc00f09947 */ /* 0x002fea000383ffff */
[----:B------:R-:W-:Y:S05]  /*1d1d0*/  BRA `(.L_x_1340) ;  /* 0xffffffbc00f07947 */ /* 0x000fea000383ffff */
.L_x_1252:
[----:B0-----:R0:W1:Y:S02]  /*1d1e0*/  SYNCS.PHASECHK.TRANS64.TRYWAIT P0, [R5+URZ+0x13220], R0 ;  /* 0x01322000050075a7 */ /* 0x001064000800017f */
[----:B-1----:R-:W-:Y:S05]  /*1d1f0*/  @!P0 NANOSLEEP.SYNCS 0x989680 ;  /* 0x009896800000895d */ /* 0x002fea0003900000 */
[----:B------:R-:W1:Y:S02]  /*1d200*/  @!P0 SYNCS.PHASECHK.TRANS64 P0, [R5+URZ+0x13220], R0 ;  /* 0x01322000050085a7 */ /* 0x000e64000800007f */
[----:B-1----:R-:W-:Y:S05]  /*1d210*/  @!P0 BRA `(.L_x_1252) ;  /* 0xfffffffc00f08947 */ /* 0x002fea000383ffff */
[----:B------:R-:W-:Y:S05]  /*1d220*/  BRA `(.L_x_1341) ;  /* 0xffffffd400507947 */ /* 0x000fea000383ffff */
.L_x_1253:
        /* <DEDUP_REMOVED lines=8> */
[----:B0----5:R-:W-:Y:S05]  /*1d2b0*/  WARPSYNC.COLLECTIVE R15, `(.L_x_1343) ;  /* 0x000000000f087348 */ /* 0x021fea0003c00000 */
[----:B------:R1:W2:Y:S02]  /*1d2c0*/  SHFL.IDX P6, R14, R13, R12, R11 ;  /* 0x0000000c0d0e7389 */ /* 0x0002a400000c000b */
[----:B012--5:R-:W-:Y:S01]  /*1d2d0*/  ENDCOLLECTIVE ;  /* 0x000000000000791b */ /* 0x027fe20003800000 */
.L_x_1343:
[----:B------:R-:W-:Y:S05]  /*1d2e0*/  BSYNC B0 ;  /* 0x0000000000007941 */ /* 0x000fea0003800000 */
.L_x_1342:
[----:B------:R-:W-:Y:S05]  /*1d2f0*/  BRA `(.L_x_1344) ;  /* 0xffffffd400387947 */ /* 0x000fea000383ffff */
.L_x_1256:
[----:B------:R-:W-:Y:S01]  /*1d300*/  BSSY B1, `(.L_x_1345) ;  /* 0x0000006000017945 */ /* 0x000fe20003800000 */
[----:B------:R-:W-:-:S07]  /*1d310*/  IMAD.MOV.U32 R15, RZ, RZ, -0x1 ;  /* 0xffffffffff0f7424 */ /* 0x000fce00078e00ff */
[----:B0----5:R-:W-:Y:S05]  /*1d320*/  WARPSYNC.COLLECTIVE R15, `(.L_x_1346) ;  /* 0x000000000f0c7348 */ /* 0x021fea0003c00000 */
[----:B------:R-:W-:Y:S02]  /*1d330*/  ELECT P6, UR62, PT ;  /* 0x00000000003e782f */ /* 0x000fe400038c0000 */
[----:B------:R-:W-:Y:S01]  /*1d340*/  MOV R14, UR62 ;  /* 0x0000003e000e7c02 */ /* 0x000fe20008000f00 */
[----:B0----5:R-:W-:Y:S10]  /*1d350*/  ENDCOLLECTIVE ;  /* 0x000000000000791b */ /* 0x021ff40003800000 */
.L_x_1346:
[----:B------:R-:W-:Y:S05]  /*1d360*/  BSYNC B1 ;  /* 0x0000000000017941 */ /* 0x000fea0003800000 */
.L_x_1345:
[----:B------:R-:W-:Y:S05]  /*1d370*/  BRA `(.L_x_1347) ;  /* 0xffffffd400307947 */ /* 0x000fea000383ffff */
.L_x_1258:
[----:B0-----:R0:W1:Y:S02]  /*1d380*/  SYNCS.PHASECHK.TRANS64.TRYWAIT P1, [R3+URZ+0x13240], R2 ;  /* 0x01324002030075a7 */ /* 0x001064000802017f */
[----:B-1----:R-:W-:Y:S05]  /*1d390*/  @!P1 NANOSLEEP.SYNCS 0x989680 ;  /* 0x009896800000995d */ /* 0x002fea0003900000 */
[----:B------:R-:W1:Y:S02]  /*1d3a0*/  @!P1 SYNCS.PHASECHK.TRANS64 P1, [R3+URZ+0x13240], R2 ;  /* 0x01324002030095a7 */ /* 0x000e64000802007f */
[----:B-1----:R-:W-:Y:S05]  /*1d3b0*/  @!P1 BRA `(.L_x_1258) ;  /* 0xfffffffc00f09947 */ /* 0x002fea000383ffff */
[----:B------:R-:W-:Y:S05]  /*1d3c0*/  BRA `(.L_x_1348) ;  /* 0xffffffd400547947 */ /* 0x000fea000383ffff */
.L_x_1260:
[----:B-1----:R1:W2:Y:S02]  /*1d3d0*/  SYNCS.PHASECHK.TRANS64.TRYWAIT P1, [R5+URZ+0x13240], R0 ;  /* 0x01324000050075a7 */ /* 0x0022a4000802017f */
[----:B--2---:R-:W-:Y:S05]  /*1d3e0*/  @!P1 NANOSLEEP.SYNCS 0x989680 ;  /* 0x009896800000995d */ /* 0x004fea0003900000 */
[----:B------:R-:W2:Y:S02]  /*1d3f0*/  @!P1 SYNCS.PHASECHK.TRANS64 P1, [R5+URZ+0x13240], R0 ;  /* 0x01324000050095a7 */ /* 0x000ea4000802007f */
[----:B--2---:R-:W-:Y:S05]  /*1d400*/  @!P1 BRA `(.L_x_1260) ;  /* 0xfffffffc00f09947 */ /* 0x004fea000383ffff */
[----:B------:R-:W-:Y:S05]  /*1d410*/  BRA `(.L_x_1349) ;  /* 0xffffffd400647947 */ /* 0x000fea000383ffff */
.L_x_1262:
[----:B--2---:R2:W3:Y:S02]  /*1d420*/  SYNCS.PHASECHK.TRANS64.TRYWAIT P1, [R3+URZ+0x13260], R2 ;  /* 0x01326002030075a7 */ /* 0x0044e4000802017f */
[----:B---3--:R-:W-:Y:S05]  /*1d430*/  @!P1 NANOSLEEP.SYNCS 0x989680 ;  /* 0x009896800000995d */ /* 0x008fea0003900000 */
[----:B------:R-:W3:Y:S02]  /*1d440*/  @!P1 SYNCS.PHASECHK.TRANS64 P1, [R3+URZ+0x13260], R2 ;  /* 0x01326002030095a7 */ /* 0x000ee4000802007f */
[----:B---3--:R-:W-:Y:S05]  /*1d450*/  @!P1 BRA `(.L_x_1262) ;  /* 0xfffffffc00f09947 */ /* 0x008fea000383ffff */
[----:B------:R-:W-:Y:S05]  /*1d460*/  BRA `(.L_x_1350) ;  /* 0xffffffd400607947 */ /* 0x000fea000383ffff */
.L_x_1264:
[----:B---3--:R3:W4:Y:S02]  /*1d470*/  SYNCS.PHASECHK.TRANS64.TRYWAIT P1, [R5+URZ+0x13260], R0 ;  /* 0x01326000050075a7 */ /* 0x008724000802017f */
[----:B----4-:R-:W-:Y:S05]  /*1d480*/  @!P1 NANOSLEEP.SYNCS 0x989680 ;  /* 0x009896800000995d */ /* 0x010fea0003900000 */
[----:B------:R-:W4:Y:S02]  /*1d490*/  @!P1 SYNCS.PHASECHK.TRANS64 P1, [R5+URZ+0x13260], R0 ;  /* 0x01326000050095a7 */ /* 0x000f24000802007f */
[----:B----4-:R-:W-:Y:S05]  /*1d4a0*/  @!P1 BRA `(.L_x_1264) ;  /* 0xfffffffc00f09947 */ /* 0x010fea000383ffff */
[----:B------:R-:W-:Y:S05]  /*1d4b0*/  BRA `(.L_x_1351) ;  /* 0xffffffd4005c7947 */ /* 0x000fea000383ffff */
.L_x_1266:
[----:B----4-:R4:W0:Y:S02]  /*1d4c0*/  SYNCS.PHASECHK.TRANS64.TRYWAIT P1, [R3+URZ+0x13280], R2 ;  /* 0x01328002030075a7 */ /* 0x010824000802017f */
[----:B0-----:R-:W-:Y:S05]  /*1d4d0*/  @!P1 NANOSLEEP.SYNCS 0x989680 ;  /* 0x009896800000995d */ /* 0x001fea0003900000 */
[----:B------:R-:W0:Y:S02]  /*1d4e0*/  @!P1 SYNCS.PHASECHK.TRANS64 P1, [R3+URZ+0x13280], R2 ;  /* 0x01328002030095a7 */ /* 0x000e24000802007f */
[----:B0-----:R-:W-:Y:S05]  /*1d4f0*/  @!P1 BRA `(.L_x_1266) ;  /* 0xfffffffc00f09947 */ /* 0x001fea000383ffff */
[----:B------:R-:W-:Y:S05]  /*1d500*/  BRA `(.L_x_1352) ;  /* 0xffffffd400587947 */ /* 0x000fea000383ffff */
.L_x_1353:
        /* <DEDUP_REMOVED lines=15> */
.L_x_2723:


//--------------------- .text._ZN7cutlass13device_kernelIN5flash11enable_sm90INS1_16FlashAttnFwdSm90INS1_25CollectiveMainloopFwdSm90ILi2EN4cute5tupleIJNS5_1CILi1EEES8_S8_EEENS6_IJNS7_ILi192EEENS7_ILi160EEENS7_ILi64EEEEEELi64ENS_12float_e4m3_tEfNS_4arch4Sm90ELb0ELb1ELb0ELb1ELb1ELb1ELb0ELb1ELb1ELb1ELb1ELb0EEENS1_21CollectiveEpilogueFwdINS6_IJSA_SC_SB_EEES9_NS_10bfloat16_tESG_Li384ELb1ELb1ELb1ELb1EEENS1_36VarlenDynamicPersistentTileSchedulerILi192ELi160ELi384ELi128ELb1ELb1ELb1ELb1ELb0ELb1EEEEEEEEEvNT_6ParamsE --------------------------
	.section	.text._ZN7cutlass13device_kernelIN5flash11enable_sm90INS1_16FlashAttnFwdSm90INS1_25CollectiveMainloopFwdSm90ILi2EN4cute5tupleIJNS5_1CILi1EEES8_S8_EEENS6_IJNS7_ILi192EEENS7_ILi160EEENS7_ILi64EEEEEELi64ENS_12float_e4m3_tEfNS_4arch4Sm90ELb0ELb1ELb0ELb1ELb1ELb1ELb0ELb1ELb1ELb1ELb1ELb0EEENS1_21CollectiveEpilogueFwdINS6_IJSA_SC_SB_EEES9_NS_10bfloat16_tESG_Li384ELb1ELb1ELb1ELb1EEENS1_36VarlenDynamicPersistentTileSchedulerILi192ELi160ELi384ELi128ELb1ELb1ELb1ELb1ELb0ELb1EEEEEEEEEvNT_6ParamsE,"ax",@progbits
	.align	128
.text._ZN7cutlass13device_kernelIN5flash11enable_sm90INS1_16FlashAttnFwdSm90INS1_25CollectiveMainloopFwdSm90ILi2EN4cute5tupleIJNS5_1CILi1EEES8_S8_EEENS6_IJNS7_ILi192EEENS7_ILi160EEENS7_ILi64EEEEEELi64ENS_12float_e4m3_tEfNS_4arch4Sm90ELb0ELb1ELb0ELb1ELb1ELb1ELb0ELb1ELb1ELb1ELb1ELb0EEENS1_21CollectiveEpilogueFwdINS6_IJSA_SC_SB_EEES9_NS_10bfloat16_tESG_Li384ELb1ELb1ELb1ELb1EEENS1_36VarlenDynamicPersistentTileSchedulerILi192ELi160ELi384ELi128ELb1ELb1ELb1ELb1ELb0ELb1EEEEEEEEEvNT_6ParamsE:
        .type           _ZN7cutlass13device_kernelIN5flash11enable_sm90INS1_16FlashAttnFwdSm90INS1_25CollectiveMainloopFwdSm90ILi2EN4cute5tupleIJNS5_1CILi1EEES8_S8_EEENS6_IJNS7_ILi192EEENS7_ILi160EEENS7_ILi64EEEEEELi64ENS_12float_e4m3_tEfNS_4arch4Sm90ELb0ELb1ELb0ELb1ELb1ELb1ELb0ELb1ELb1ELb1ELb1ELb0EEENS1_21CollectiveEpilogueFwdINS6_IJSA_SC_SB_EEES9_NS_10bfloat16_tESG_Li384ELb1ELb1ELb1ELb1EEENS1_36VarlenDynamicPersistentTileSchedulerILi192ELi160ELi384ELi128ELb1ELb1ELb1ELb1ELb0ELb1EEEEEEEEEvNT_6ParamsE,@function
        .size           _ZN7cutlass13device_kernelIN5flash11enable_sm90INS1_16FlashAttnFwdSm90INS1_25CollectiveMainloopFwdSm90ILi2EN4cute5tupleIJNS5_1CILi1EEES8_S8_EEENS6_IJNS7_ILi192EEENS7_ILi160EEENS7_ILi64EEEEEELi64ENS_12float_e4m3_tEfNS_4arch4Sm90ELb0ELb1ELb0ELb1ELb1ELb1ELb0ELb1ELb1ELb1ELb1ELb0EEENS1_21CollectiveEpilogueFwdINS6_IJSA_SC_SB_EEES9_NS_10bfloat16_tESG_Li384ELb1ELb1ELb1ELb1EEENS1_36VarlenDynamicPersistentTileSchedulerILi192ELi160ELi384ELi128ELb1ELb1ELb1ELb1ELb0ELb1EEEEEEEEEvNT_6ParamsE,(.L_x_2724 - _ZN7cutlass13device_kernelIN5flash11enable_sm90INS1_16FlashAttnFwdSm90INS1_25CollectiveMainloopFwdSm90ILi2EN4cute5tupleIJNS5_1CILi1EEES8_S8_EEENS6_IJNS7_ILi192EEENS7_ILi160EEENS7_ILi64EEEEEELi64ENS_12float_e4m3_tEfNS_4arch4Sm90ELb0ELb1ELb0ELb1ELb1ELb1ELb0ELb1ELb1ELb1ELb1ELb0EEENS1_21CollectiveEpilogueFwdINS6_IJSA_SC_SB_EEES9_NS_10bfloat16_tESG_Li384ELb1ELb1ELb1ELb1EEENS1_36VarlenDynamicPersistentTileSchedulerILi192ELi160ELi384ELi128ELb1ELb1ELb1ELb1ELb0ELb1EEEEEEEEEvNT_6ParamsE)
        .other          _ZN7cutlass13device_kernelIN5flash11enable_sm90INS1_16FlashAttnFwdSm90INS1_25CollectiveMainloopFwdSm90ILi2EN4cute5tupleIJNS5_1CILi1EEES8_S8_EEENS6_IJNS7_ILi192EEENS7_ILi160EEENS7_ILi64EEEEEELi64ENS_12float_e4m3_tEfNS_4arch4Sm90ELb0ELb1ELb0ELb1ELb1ELb1ELb0ELb1ELb1ELb1ELb1ELb0EEENS1_21CollectiveEpilogueFwdINS6_IJSA_SC_SB_EEES9_NS_10bfloat16_tESG_Li384ELb1ELb1ELb1ELb1EEENS1_36VarlenDynamicPersistentTileSchedulerILi192ELi160ELi384ELi128ELb1ELb1ELb1ELb1ELb0ELb1EEEEEEEEEvNT_6ParamsE,@"STO_CUDA_ENTRY STV_DEFAULT"
_ZN7cutlass13device_kernelIN5flash11enable_sm90INS1_16FlashAttnFwdSm90INS1_25CollectiveMainloopFwdSm90ILi2EN4cute5tupleIJNS5_1CILi1EEES8_S8_EEENS6_IJNS7_ILi192EEENS7_ILi160EEENS7_ILi64EEEEEELi64ENS_12float_e4m3_tEfNS_4arch4Sm90ELb0ELb1ELb0ELb1ELb1ELb1ELb0ELb1ELb1ELb1ELb1ELb0EEENS1_21CollectiveEpilogueFwdINS6_IJSA_SC_SB_EEES9_NS_10bfloat16_tESG_Li384ELb1ELb1ELb1ELb1EEENS1_36VarlenDynamicPersistentTileSchedulerILi192ELi160ELi384ELi128ELb1ELb1ELb1ELb1ELb0ELb1EEEEEEEEEvNT_6ParamsE:
        /* <DEDUP_REMOVED lines=17> */
.L_x_1355:
[----:B------:R-:W-:Y:S05]  /*0110*/  BSYNC B0 ;  /* 0x0000000000007941 */ /* 0x000fea0003800000 */
.L_x_1354:
[----:B------:R-:W-:Y:S01]  /*0120*/  VOTEU.ANY UP0, P0 ;  /* 0x00000000003f7886 */ /* 0x000fe20000000100 */
[----:B------:R-:W0:Y:S01]  /*0130*/  SHFL.IDX PT, R2, R0, RZ, 0x1f ;  /* 0x00001fff00027589 */ /* 0x000e2200000e0000 */
[----:B------:R-:W-:Y:S01]  /*0140*/  UMOV UR4, 0x80 ;  /* 0x0000008000047882 */ /* 0x000fe20000000000 */
[----:B------:R-:W-:Y:S01]  /*0150*/  UMOV UR7, 0x180 ;  /* 0x0000018000077882 */ /* 0x000fe20000000000 */
[----:B------:R-:W-:Y:S01]  /*0160*/  VOTEU.ANY UP1, P0 ;  /* 0x00000000003f7886 */ /* 0x000fe20000020100 */
[----:B------:R-:W1:Y:S01]  /*0170*/  @UP0 S2UR UR8, SR_CgaCtaId ;  /* 0x00000000000809c3 */ /* 0x000e620000008800 */
[----:B------:R-:W-:Y:S01]  /*0180*/  @UP0 UMOV UR6, 0x400 ;  /* 0x0000040000060882 */ /* 0x000fe20000000000 */
[----:B------:R-:W-:-:S04]  /*0190*/  @UP0 UIADD3 UR4, -UR4, 0x100000, URZ ;  /* 0x0010000004040890 */ /* 0x000fc8000fffe13f */
[----:B------:R-:W-:Y:S02]  /*01a0*/  @UP0 USHF.L.U32 UR5, UR4, 0xb, URZ ;  /* 0x0000000b04050899 */ /* 0x000fe4000800063f */
[----:B------:R-:W-:Y:S01]  /*01b0*/  @UP0 USHF.L.U32 UR4, UR4, 0x1, URZ ;  /* 0x0000000104040899 */ /* 0x000fe2000800063f */
[----:B0-----:R-:W-:Y:S02]  /*01c0*/  ISETP.NE.AND P1, PT, R2, RZ, PT ;  /* 0x000000ff0200720c */ /* 0x001fe40003f25270 */
[----:B------:R-:W-:Y:S01]  /*01d0*/  SHF.R.U32.HI R2, RZ, 0x7, R3 ;  /* 0x00000007ff027819 */ /* 0x000fe20000011603 */
[----:B-1----:R-:W-:Y:S02]  /*01e0*/  @UP0 ULEA UR8, UR8, UR6, 0x18 ;  /* 0x0000000608080291 */ /* 0x002fe4000f8ec03f */
[----:B------:R-:W-:-:S04]  /*01f0*/  @UP0 UIADD3 UR6, -UR7, 0x100000, URZ ;  /* 0x0010000007060890 */ /* 0x000fc8000fffe13f */
[----:B------:R-:W-:Y:S02]  /*0200*/  @UP0 USHF.L.U32 UR7, UR6, 0xb, URZ ;  /* 0x0000000b06070899 */ /* 0x000fe4000800063f */
[----:B------:R-:W-:Y:S01]  /*0210*/  @UP0 USHF.L.U32 UR6, UR6, 0x1, URZ ;  /* 0x0000000106060899 */ /* 0x000fe2000800063f */
[----:B------:R-:W-:Y:S01]  /*0220*/  VOTEU.ANY UP0, P0 ;  /* 0x00000000003f7886 */ /* 0x000fe20000000100 */
[----:B------:R-:W0:Y:S04]  /*0230*/  SHFL.IDX PT, R2, R2, RZ, 0x1f ;  /* 0x00001fff02027589 */ /* 0x000e2800000e0000 */
[----:B------:R-:W1:Y:S02]  /*0240*/  FENCE.VIEW.ASYNC.S ;  /* 0x00000000000073c6 */ /* 0x000e640000000000 */
[----:B-1----:R1:W2:Y:S04]  /*0250*/  @UP0 SYNCS.EXCH.64 URZ, [UR8+0x13200], UR4 ;  /* 0x01320004083f05b2 */ /* 0x0022a80008000100 */
[----:B------:R1:W3:Y:S01]  /*0260*/  @UP1 SYNCS.EXCH.64 URZ, [UR8+0x13220], UR6 ;  /* 0x01322006083f15b2 */ /* 0x0002e20008000100 */
[----:B------:R-:W-:Y:S05]  /*0270*/  @P1 BRA `(.L_x_1356) ;  /* 0x0000000000481947 */ /* 0x000fea0003800000 */
[----:B-1----:R-:W1:Y:S01]  /*0280*/  S2UR UR5, SR_CgaCtaId ;  /* 0x00000000000579c3 */ /* 0x002e620000008800 */
[----:B------:R-:W-:Y:S01]  /*0290*/  UMOV UR4, 0x400 ;  /* 0x0000040000047882 */ /* 0x000fe20000000000 */
[----:B------:R-:W-:Y:S01]  /*02a0*/  UMOV UR6, 0x80 ;  /* 0x0000008000067882 */ /* 0x000fe20000000000 */
[----:B------:R-:W-:Y:S01]  /*02b0*/  UMOV UR7, 0x180 ;  /* 0x0000018000077882 */ /* 0x000fe20000000000 */
[----:B------:R-:W-:Y:S01]  /*02c0*/  ELECT P0, URZ, PT ;  /* 0x00000000003f782f */ /* 0x000fe20003800000 */
[----:B-1----:R-:W-:Y:S02]  /*02d0*/  ULEA UR8, UR5, UR4, 0x18 ;  /* 0x0000000405087291 */ /* 0x002fe4000f8ec03f */
[----:B------:R-:W-:-:S04]  /*02e0*/  UIADD3 UR4, -UR6, 0x100000, URZ ;  /* 0x0010000006047890 */ /* 0x000fc8000fffe13f */
[----:B------:R-:W-:Y:S02]  /*02f0*/  USHF.L.U32 UR5, UR4, 0xb, URZ ;  /* 0x0000000b04057899 */ /* 0x000fe4000800063f */
[----:B------:R-:W-:Y:S02]  /*0300*/  USHF.L.U32 UR4, UR4, 0x1, URZ ;  /* 0x0000000104047899 */ /* 0x000fe4000800063f */
[----:B------:R-:W-:-:S04]  /*0310*/  UIADD3 UR6, -UR7, 0x100000, URZ ;  /* 0x0010000007067890 */ /* 0x000fc8000fffe13f */
[----:B------:R-:W-:Y:S02]  /*0320*/  USHF.L.U32 UR7, UR6, 0xb, URZ ;  /* 0x0000000b06077899 */ /* 0x000fe4000800063f */
[----:B------:R-:W-:Y:S01]  /*0330*/  USHF.L.U32 UR6, UR6, 0x1, URZ ;  /* 0x0000000106067899 */ /* 0x000fe2000800063f */
[----:B------:R-:W1:Y:S03]  /*0340*/  FENCE.VIEW.ASYNC.S ;  /* 0x00000000000073c6 */ /* 0x000e660000000000 */
[----:B-1----:R4:W1:Y:S08]  /*0350*/  SYNCS.EXCH.64 URZ, [UR8+0x13230], UR4 ;  /* 0x01323004083f75b2 */ /* 0x0028700008000100 */
[----:B------:R4:W0:Y:S01]  /*0360*/  SYNCS.EXCH.64 URZ, [UR8+0x13240], UR6 ;  /* 0x01324006083f75b2 */ /* 0x0008220008000100 */
[----:B------:R4:W0:Y:S01]  /*0370*/  SYNCS.EXCH.64 URZ, [UR8+0x13238], UR4 ;  /* 0x01323804083f75b2 */ /* 0x0008220008000100 */
[----:B------:R4:W0:Y:S02]  /*0380*/  SYNCS.EXCH.64 URZ, [UR8+0x13248], UR6 ;  /* 0x01324806083f75b2 */ /* 0x0008240008000100 */
[----:B----4-:R-:W-:Y:S01]  /*0390*/  NOP ;  /* 0x0000000000007918 */ /* 0x010fe20000000000 */
.L_x_1356:
[----:B------:R-:W4:Y:S01]  /*03a0*/  SHFL.IDX PT, R3, R0, RZ, 0x1f ;  /* 0x00001fff00037589 */ /* 0x000f2200000e0000 */
[----:B------:R-:W-:Y:S01]  /*03b0*/  NOP ;  /* 0x0000000000007918 */ /* 0x000fe20000000000 */
[----:B----4-:R-:W-:-:S13]  /*03c0*/  ISETP.NE.AND P0, PT, R3, RZ, PT ;  /* 0x000000ff0300720c */ /* 0x010fda0003f05270 */
        /* <DEDUP_REMOVED lines=19> */
.L_x_1357:
[----:B------:R-:W4:Y:S01]  /*0500*/  SHFL.IDX PT, R3, R0, RZ, 0x1f ;  /* 0x00001fff00037589 */ /* 0x000f2200000e0000 */
[----:B------:R-:W-:Y:S01]  /*0510*/  NOP ;  /* 0x0000000000007918 */ /* 0x000fe20000000000 */
[----:B----4-:R-:W-:-:S13]  /*0520*/  ISETP.NE.AND P0, PT, R3, RZ, PT ;  /* 0x000000ff0300720c */ /* 0x010fda0003f05270 */
[----:B------:R-:W-:Y:S05]  /*0530*/  @P0 BRA `(.L_x_1358) ;  /* 0x0000000000380947 */ /* 0x000fea0003800000 */
[----:B-1----:R-:W1:Y:S01]  /*0540*/  S2UR UR5, SR_CgaCtaId ;  /* 0x00000000000579c3 */ /* 0x002e620000008800 */
[----:B------:R-:W-:Y:S01]  /*0550*/  UMOV UR4, 0x400 ;  /* 0x0000040000047882 */ /* 0x000fe20000000000 */
[----:B------:R-:W-:Y:S01]  /*0560*/  UMOV UR7, 0x80 ;  /* 0x0000008000077882 */ /* 0x000fe20000000000 */
[----:B------:R-:W-:Y:S01]  /*0570*/  ELECT P0, URZ, PT ;  /* 0x00000000003f782f */ /* 0x000fe20003800000 */
[----:B-1----:R-:W-:Y:S02]  /*0580*/  ULEA UR6, UR5, UR4, 0x18 ;  /* 0x0000000405067291 */ /* 0x002fe4000f8ec03f */
[----:B------:R-:W-:-:S04]  /*0590*/  UIADD3 UR4, -UR7, 0x100000, URZ ;  /* 0x0010000007047890 */ /* 0x000fc8000fffe13f */
[----:B------:R-:W-:Y:S02]  /*05a0*/  USHF.L.U32 UR5, UR4, 0xb, URZ ;  /* 0x0000000b04057899 */ /* 0x000fe4000800063f */
[----:B------:R-:W-:Y:S01]  /*05b0*/  USHF.L.U32 UR4, UR4, 0x1, URZ ;  /* 0x0000000104047899 */ /* 0x000fe2000800063f */
[----:B------:R-:W1:Y:S11]  /*05c0*/  FENCE.VIEW.ASYNC.S ;  /* 0x00000000000073c6 */ /* 0x000e760000000000 */
[----:B-1----:R4:W1:Y:S01]  /*05d0*/  SYNCS.EXCH.64 URZ, [UR6+0x13270], UR4 ;  /* 0x01327004063f75b2 */ /* 0x0028620008000100 */
[----:B------:R4:W0:Y:S01]  /*05e0*/  SYNCS.EXCH.64 URZ, [UR6+0x13280], UR4 ;  /* 0x01328004063f75b2 */ /* 0x0008220008000100 */
[----:B------:R4:W0:Y:S01]  /*05f0*/  SYNCS.EXCH.64 URZ, [UR6+0x13278], UR4 ;  /* 0x01327804063f75b2 */ /* 0x0008220008000100 */
[----:B------:R4:W0:Y:S02]  /*0600*/  SYNCS.EXCH.64 URZ, [UR6+0x13288], UR4 ;  /* 0x01328804063f75b2 */ /* 0x0008240008000100 */
[----:B----4-:R-:W-:Y:S01]  /*0610*/  NOP ;  /* 0x0000000000007918 */ /* 0x010fe20000000000 */
.L_x_1358:
        /* <DEDUP_REMOVED lines=22> */
.L_x_1359:
[----:B------:R-:W4:Y:S01]  /*0780*/  SHFL.IDX PT, R4, R0, RZ, 0x1f ;  /* 0x00001fff00047589 */ /* 0x000f2200000e0000 */
[----:B------:R-:W-:Y:S01]  /*0790*/  NOP ;  /* 0x0000000000007918 */ /* 0x000fe20000000000 */
[----:B------:R-:W0:Y:S01]  /*07a0*/  S2R R3, SR_CgaCtaId ;  /* 0x0000000000037919 */ /* 0x000e220000008800 */
[----:B----4-:R-:W-:-:S13]  /*07b0*/  ISETP.NE.AND P0, PT, R4, RZ, PT ;  /* 0x000000ff0400720c */ /* 0x010fda0003f05270 */
[----:B0-----:R-:W-:Y:S05]  /*07c0*/  @P0 BRA `(.L_x_1360) ;  /* 0x0000000000480947 */ /* 0x001fea0003800000 */
[----:B-1----:R-:W0:Y:S01]  /*07d0*/  S2UR UR5, SR_CgaCtaId ;  /* 0x00000000000579c3 */ /* 0x002e220000008800 */
        /* <DEDUP_REMOVED lines=13> */
[----:B------:R0:W1:Y:S01]  /*08b0*/  SYNCS.EXCH.64 URZ, [UR8+0x132c0], UR6 ;  /* 0x0132c006083f75b2 */ /* 0x0000620008000100 */
[----:B------:R0:W0:Y:S01]  /*08c0*/  SYNCS.EXCH.64 URZ, [UR8+0x132b8], UR4 ;  /* 0x0132b804083f75b2 */ /* 0x0000220008000100 */
[----:B------:R0:W0:Y:S01]  /*08d0*/  SYNCS.EXCH.64 URZ, [UR8+0x132c8], UR6 ;  /* 0x0132c806083f75b2 */ /* 0x0000220008000100 */
[----:B------:R-:W-:Y:S01]  /*08e0*/  NOP ;  /* 0x0000000000007918 */ /* 0x000fe20000000000 */
.L_x_1360:
[----:B------:R-:W-:Y:S01]  /*08f0*/  ISETP.NE.AND P0, PT, R2, RZ, PT ;  /* 0x000000ff0200720c */ /* 0x000fe20003f05270 */
[----:B------:R-:W-:Y:S01]  /*0900*/  IMAD.MOV.U32 R2, RZ, RZ, 0x1 ;  /* 0x00000001ff027424 */ /* 0x000fe200078e00ff */
[----:B------:R-:W-:Y:S01]  /*0910*/  NOP ;  /* 0x0000000000007918 */ /* 0x000fe20000000000 */
[----:B------:R-:W-:Y:S01]  /*0920*/  ULDC.64 UR40, c[0x0][0x208] ;  /* 0x0000820000287ab9 */ /* 0x000fe20000000a00 */
[----:B------:R-:W-:Y:S02]  /*0930*/  BSSY B8, `(.L_x_1361) ;  /* 0x0002342000087945 */ /* 0x000fe40003800000 */
[----:B------:R-:W-:-:S05]  /*0940*/  SEL R2, R2, 0x2, !P0 ;  /* 0x0000000202027807 */ /* 0x000fca0004000000 */
[----:B------:R0:W-:Y:S02]  /*0950*/  STL [R1+0x30], R2 ;  /* 0x0000300201007387 */ /* 0x0001e40000100800 */
[----:B01234-:R-:W-:Y:S06]  /*0960*/  BAR.SYNC.DEFER_BLOCKING 0x0 ;  /* 0x0000000000007b1d */ /* 0x01ffec0000010000 */
[----:B------:R-:W-:Y:S05]  /*0970*/  @!P0 BRA `(.L_x_1362) ;  /* 0x000001a800c88947 */ /* 0x000fea0003800000 */
.L_x_1363:
        /* <DEDUP_REMOVED lines=16> */
[----:B------:R-:W2:Y:S01]  /*0a80*/  LDL.LU R20, [R1+0x30] ;  /* 0x0000300001147983 */ /* 0x000ea20000300800 */
[----:B------:R-:W0:Y:S02]  /*0a90*/  S2R R0, SR_TID.X ;  /* 0x0000000000007919 */ /* 0x000e240000002100 */
[----:B0-----:R-:W-:-:S05]  /*0aa0*/  VIADD R0, R0, 0xffffff80 ;  /* 0xffffff8000007836 */ /* 0x001fca0000000000 */
[----:B------:R-:W-:-:S04]  /*0ab0*/  SHF.R.S32.HI R5, RZ, 0x1f, R0 ;  /* 0x0000001fff057819 */ /* 0x000fc80000011400 */
[-C--:B------:R-:W-:Y:S02]  /*0ac0*/  LEA.HI R7, R5, R0.reuse, RZ, 0x7 ;  /* 0x0000000005077211 */ /* 0x080fe400078f38ff */
[-C--:B------:R-:W-:Y:S02]  /*0ad0*/  LEA.HI R2, R0, R0.reuse, RZ, 0x1 ;  /* 0x0000000000027211 */ /* 0x080fe400078f08ff */
[----:B------:R-:W-:Y:S02]  /*0ae0*/  LOP3.LUT R9, R7, 0xffffff80, RZ, 0xc0, !PT ;  /* 0xffffff8007097812 */ /* 0x000fe400078ec0ff */
[----:B------:R-:W-:Y:S02]  /*0af0*/  LEA.HI R4, R5, R0, RZ, 0x2 ;  /* 0x0000000005047211 */ /* 0x000fe400078f10ff */
[----:B------:R-:W-:Y:S01]  /*0b00*/  LOP3.LUT R3, R2, 0xfffffffe, RZ, 0xc0, !PT ;  /* 0xfffffffe02037812 */ /* 0x000fe200078ec0ff */
[----:B------:R-:W-:Y:S01]  /*0b10*/  IMAD.IADD R9, R0, 0x1, -R9 ;  /* 0x0000000100097824 */ /* 0x000fe200078e0a09 */
[----:B------:R-:W-:-:S02]  /*0b20*/  LOP3.LUT R11, R4, 0xfffffffc, RZ, 0xc0, !PT ;  /* 0xfffffffc040b7812 */ /* 0x000fc400078ec0ff */
[----:B------:R-:W-:Y:S01]  /*0b30*/  LEA.HI R6, R5, R0, RZ, 0x4 ;  /* 0x0000000005067211 */ /* 0x000fe200078f20ff */
[C---:B------:R-:W-:Y:S01]  /*0b40*/  IMAD.IADD R3, R0.reuse, 0x1, -R3 ;  /* 0x0000000100037824 */ /* 0x040fe200078e0a03 */
[----:B------:R-:W-:Y:S01]  /*0b50*/  SHF.R.S32.HI R10, RZ, 0x1f, R9 ;  /* 0x0000001fff0a7819 */ /* 0x000fe20000011409 */
[----:B------:R-:W-:Y:S01]  /*0b60*/  IMAD.IADD R19, R0, 0x1, -R11 ;  /* 0x0000000100137824 */ /* 0x000fe200078e0a0b */
[--C-:B------:R-:W-:Y:S02]  /*0b70*/  SHF.R.S32.HI R0, RZ, 0x2, R4.reuse ;  /* 0x00000002ff007819 */ /* 0x100fe40000011404 */
[----:B------:R-:W-:Y:S02]  /*0b80*/  SHF.R.S32.HI R5, RZ, 0x1f, R4 ;  /* 0x0000001fff057819 */ /* 0x000fe40000011404 */
[----:B------:R-:W-:Y:S02]  /*0b90*/  LEA.HI R12, R10, R9, RZ, 0x2 ;  /* 0x000000090a0c7211 */ /* 0x000fe400078f10ff */
[----:B------:R-:W-:-:S02]  /*0ba0*/  LEA.HI R5, R5, R0, RZ, 0x2 ;  /* 0x0000000005057211 */ /* 0x000fc400078f10ff */
[----:B------:R-:W-:Y:S02]  /*0bb0*/  SHF.R.S32.HI R18, RZ, 0x1, R2 ;  /* 0x00000001ff127819 */ /* 0x000fe40000011402 */
[--C-:B------:R-:W-:Y:S02]  /*0bc0*/  SHF.R.S32.HI R16, RZ, 0x2, R12.reuse ;  /* 0x00000002ff107819 */ /* 0x100fe4000001140c */
[----:B------:R-:W-:Y:S02]  /*0bd0*/  SHF.R.S32.HI R17, RZ, 0x1f, R12 ;  /* 0x0000001fff117819 */ /* 0x000fe4000001140c */
[----:B------:R-:W-:Y:S02]  /*0be0*/  LOP3.LUT R5, R5, 0xfffffffc, RZ, 0xc0, !PT ;  /* 0xfffffffc05057812 */ /* 0x000fe400078ec0ff */
[----:B------:R-:W-:Y:S02]  /*0bf0*/  SHF.R.S32.HI R8, RZ, 0x7, R7 ;  /* 0x00000007ff087819 */ /* 0x000fe40000011407 */
[----:B------:R-:W-:-:S02]  /*0c00*/  LEA.HI R2, R2, R18, RZ, 0x1 ;  /* 0x0000001202027211 */ /* 0x000fc400078f08ff */
[----:B------:R-:W-:Y:S01]  /*0c10*/  LEA.HI R17, R17, R16, RZ, 0x3 ;  /* 0x0000001011117211 */ /* 0x000fe200078f18ff */
[----:B------:R-:W-:Y:S01]  /*0c20*/  IMAD.IADD R5, R0, 0x1, -R5 ;  /* 0x0000000100057824 */ /* 0x000fe200078e0a05 */
[----:B------:R-:W-:Y:S01]  /*0c30*/  LOP3.LUT R2, R2, 0x3fffffe, RZ, 0xc0, !PT ;  /* 0x03fffffe02027812 */ /* 0x000fe200078ec0ff */
[----:B------:R-:W-:Y:S01]  /*0c40*/  IMAD.HI R4, R8, 0x55555556, RZ ;  /* 0x5555555608047827 */ /* 0x000fe200078e02ff */
[----:B------:R-:W-:Y:S02]  /*0c50*/  LOP3.LUT R17, R17, 0xfffffff8, RZ, 0xc0, !PT ;  /* 0xfffffff811117812 */ /* 0x000fe400078ec0ff */
[----:B------:R-:W-:Y:S01]  /*0c60*/  LEA.HI R10, R10, R9, RZ, 0x5 ;  /* 0x000000090a0a7211 */ /* 0x000fe200078f28ff */
[----:B------:R-:W-:Y:S01]  /*0c70*/  IMAD.SHL.U32 R5, R5, 0x80, RZ ;  /* 0x0000008005057824 */ /* 0x000fe200078e00ff */
[----:B------:R-:W-:Y:S01]  /*0c80*/  LEA.HI R0, R19, R19, RZ, 0x1 ;  /* 0x0000001313007211 */ /* 0x000fe200078f08ff */
[----:B------:R-:W-:Y:S01]  /*0c90*/  IMAD.IADD R2, R18, 0x1, -R2 ;  /* 0x0000000112027824 */ /* 0x000fe200078e0a02 */
[----:B------:R-:W-:Y:S01]  /*0ca0*/  LEA.HI R11, R4, R4, RZ, 0x1 ;  /* 0x00000004040b7211 */ /* 0x000fe200078f08ff */
[----:B------:R-:W-:Y:S01]  /*0cb0*/  IMAD.IADD R17, R16, 0x1, -R17 ;  /* 0x0000000110117824 */ /* 0x000fe200078e0a11 */
[----:B------:R-:W-:Y:S01]  /*0cc0*/  SHF.R.S32.HI R10, RZ, 0x5, R10 ;  /* 0x00000005ff0a7819 */ /* 0x000fe2000001140a */
[----:B------:R-:W-:Y:S01]  /*0cd0*/  IMAD.SHL.U32 R18, R3, 0x10, RZ ;  /* 0x0000001003127824 */ /* 0x000fe200078e00ff */
[----:B------:R-:W-:-:S02]  /*0ce0*/  LOP3.LUT R0, R0, 0x1ffffffe, RZ, 0xc0, !PT ;  /* 0x1ffffffe00007812 */ /* 0x000fc400078ec0ff */
[----:B------:R-:W-:Y:S02]  /*0cf0*/  SHF.R.S32.HI R7, RZ, 0x4, R6 ;  /* 0x00000004ff077819 */ /* 0x000fe40000011406 */
[----:B------:R-:W-:Y:S01]  /*0d00*/  LOP3.LUT R5, R5, 0x180, RZ, 0xc0, !PT ;  /* 0x0000018005057812 */ /* 0x000fe200078ec0ff */
[----:B------:R-:W-:Y:S02]  /*0d10*/  IMAD R11, R11, -0x3, R8 ;  /* 0xfffffffd0b0b7824 */ /* 0x000fe400078e0208 */
[----:B------:R-:W-:Y:S01]  /*0d20*/  IMAD R10, R10, 0x10, R17 ;  /* 0x000000100a0a7824 */ /* 0x000fe200078e0211 */
[----:B------:R-:W-:Y:S01]  /*0d30*/  SHF.R.U32.HI R3, RZ, 0x3, R5 ;  /* 0x00000003ff037819 */ /* 0x000fe20000011605 */
[----:B------:R-:W-:Y:S01]  /*0d40*/  IMAD.IADD R19, R19, 0x1, -R0 ;  /* 0x0000000113137824 */ /* 0x000fe200078e0a00 */
[----:B------:R-:W-:Y:S01]  /*0d50*/  LOP3.LUT R0, R5, 0x10, R18, 0xf8, !PT ;  /* 0x0000001005007812 */ /* 0x000fe200078ef812 */
[----:B------:R-:W-:Y:S01]  /*0d60*/  IMAD R7, R7, 0x8, R2 ;  /* 0x0000000807077824 */ /* 0x000fe200078e0202 */
[----:B------:R-:W-:Y:S01]  /*0d70*/  LOP3.LUT R2, R5, 0x30, R18, 0xf8, !PT ;  /* 0x0000003005027812 */ /* 0x000fe200078ef812 */
[----:B------:R-:W-:Y:S01]  /*0d80*/  IMAD R10, R11, 0x40, R10 ;  /* 0x000000400b0a7824 */ /* 0x000fe200078e020a */
[----:B------:R-:W-:-:S02]  /*0d90*/  LOP3.LUT R0, R0, R3, RZ, 0x3c, !PT ;  /* 0x0000000300007212 */ /* 0x000fc400078e3cff */
[----:B------:R-:W-:Y:S01]  /*0da0*/  LOP3.LUT R3, R2, R3, RZ, 0x3c, !PT ;  /* 0x0000000302037212 */ /* 0x000fe200078e3cff */
[----:B------:R-:W-:Y:S01]  /*0db0*/  IMAD R2, R19, 0x8, R10 ;  /* 0x0000000813027824 */ /* 0x000fe200078e020a */
[----:B------:R-:W-:Y:S01]  /*0dc0*/  STL [R1+0x54], R13 ;  /* 0x0000540d01007387 */ /* 0x000fe20000100800 */
[----:B------:R-:W-:-:S03]  /*0dd0*/  VIADD R4, R18, 0x20 ;  /* 0x0000002012047836 */ /* 0x000fc60000000000 */
[----:B------:R2:W-:Y:S01]  /*0de0*/  STL [R1+0x44], R2 ;  /* 0x0000440201007387 */ /* 0x0005e20000100800 */
[----:B------:R-:W-:-:S03]  /*0df0*/  LOP3.LUT R12, R12, 0x7ffffffc, RZ, 0xc0, !PT ;  /* 0x7ffffffc0c0c7812 */ /* 0x000fc600078ec0ff */
[----:B------:R-:W-:Y:S04]  /*0e00*/  STL [R1+0x58], R14 ;  /* 0x0000580e01007387 */ /* 0x000fe80000100800 */
[----:B------:R-:W-:Y:S04]  /*0e10*/  STL [R1+0x5c], R15 ;  /* 0x00005c0f01007387 */ /* 0x000fe80000100800 */
[----:B------:R-:W-:Y:S01]  /*0e20*/  STL [R1+0x68], RZ ;  /* 0x000068ff01007387 */ /* 0x000fe20000100800 */
[----:B------:R-:W-:-:S04]  /*0e30*/  IMAD.IADD R12, R9, 0x1, -R12 ;  /* 0x00000001090c7824 */ /* 0x000fc800078e0a0c */
[----:B------:R-:W-:Y:S01]  /*0e40*/  IMAD.SHL.U32 R5, R12, 0x2, RZ ;  /* 0x000000020c057824 */ /* 0x000fe200078e00ff */
[----:B------:R-:W-:Y:S01]  /*0e50*/  CS2R R156, SRZ ;  /* 0x00000000009c7805 */ /* 0x000fe2000001ff00 */
[----:B------:R-:W-:Y:S01]  /*0e60*/  IMAD.MOV.U32 R23, RZ, RZ, RZ ;  /* 0x000000ffff177224 */ /* 0x000fe200078e00ff */
[----:B------:R-:W-:Y:S02]  /*0e70*/  SHF.R.S32.HI R19, RZ, 0x1f, R18 ;  /* 0x0000001fff137819 */ /* 0x000fe40000011412 */
[----:B--2---:R-:W-:-:S05]  /*0e80*/  LOP3.LUT R2, R20, 0x1, RZ, 0xfc, !PT ;  /* 0x0000000114027812 */ /* 0x004fca00078efcff */
[----:B------:R0:W-:Y:S04]  /*0e90*/  STL [R1+0x10], R2 ;  /* 0x0000100201007387 */ /* 0x0001e80000100800 */
[----:B------:R-:W-:Y:S04]  /*0ea0*/  STL [R1+0x24], RZ ;  /* 0x000024ff01007387 */ /* 0x000fe80000100800 */
[----:B------:R1:W-:Y:S01]  /*0eb0*/  STL [R1+0x20], R4 ;  /* 0x0000200401007387 */ /* 0x0003e20000100800 */
[----:B0-----:R-:W-:Y:S01]  /*0ec0*/  IMAD.SHL.U32 R2, R7, 0x40, RZ ;  /* 0x0000004007027824 */ /* 0x001fe200078e00ff */
[----:B-1----:R-:W-:-:S04]  /*0ed0*/  SHF.R.S32.HI R4, RZ, 0x1f, R4 ;  /* 0x0000001fff047819 */ /* 0x002fc80000011404 */
[----:B------:R-:W-:Y:S04]  /*0ee0*/  STL [R1+0x4c], R2 ;  /* 0x00004c0201007387 */ /* 0x000fe80000100800 */
[----:B------:R0:W-:Y:S04]  /*0ef0*/  STL [R1+0x3c], R4 ;  /* 0x00003c0401007387 */ /* 0x0001e80000100800 */
[----:B------:R1:W-:Y:S01]  /*0f00*/  STL [R1+0x28], R5 ;  /* 0x0000280501007387 */ /* 0x0003e20000100800 */
[----:B0-----:R-:W-:Y:S01]  /*0f10*/  IMAD.IADD R4, R2, 0x1, R0 ;  /* 0x0000000102047824 */ /* 0x001fe200078e0200 */
[----:B------:R-:W-:-:S05]  /*0f20*/  IADD3 R0, R22, R2, R3 ;  /* 0x0000000216007210 */ /* 0x000fca0007ffe003 */
[----:B------:R1:W-:Y:S04]  /*0f30*/  STL [R1+0x70], R0 ;  /* 0x0000700001007387 */ /* 0x0003e80000100800 */
[----:B------:R1:W-:Y:S02]  /*0f40*/  STL [R1+0x40], R4 ;  /* 0x0000400401007387 */ /* 0x0003e40000100800 */
.L_x_1553:
[----:B--2---:R-:W2:Y:S01]  /*0f50*/  LDL.LU R12, [R1+0x58] ;  /* 0x00005800010c7983 */ /* 0x004ea20000300800 */
[----:B------:R-:W-:Y:S01]  /*0f60*/  ULDC.64 UR4, c[0x0][0xa28] ;  /* 0x00028a0000047ab9 */ /* 0x000fe20000000a00 */
[----:B01----:R-:W0:Y:S01]  /*0f70*/  LDC.64 R4, c[0x0][0xa08] ;  /* 0x00028200ff047b82 */ /* 0x003e220000000a00 */
[----:B------:R-:W-:Y:S01]  /*0f80*/  IMAD.MOV.U32 R65, RZ, RZ, RZ ;  /* 0x000000ffff417224 */ /* 0x000fe200078e00ff */
[----:B---3-5:R-:W0:Y:S01]  /*0f90*/  LDL R26, [R1+0x5c] ;  /* 0x00005c00011a7983 */ /* 0x028e220000100800 */
[----:B------:R-:W-:Y:S01]  /*0fa0*/  ISETP.NE.U32.AND P0, PT, RZ, UR4, PT ;  /* 0x00000004ff007c0c */ /* 0x000fe2000bf05070 */
[----:B------:R-:W-:Y:S01]  /*0fb0*/  IMAD.MOV.U32 R11, RZ, RZ, RZ ;  /* 0x000000ffff0b7224 */ /* 0x000fe200078e00ff */
[----:B------:R-:W-:Y:S02]  /*0fc0*/  ULDC.64 UR6, c[0x0][0xa20] ;  /* 0x0002880000067ab9 */ /* 0x000fe40000000a00 */
[----:B------:R-:W-:Y:S01]  /*0fd0*/  ISETP.NE.AND.EX P0, PT, RZ, UR5, PT, P0 ;  /* 0x00000005ff007c0c */ /* 0x000fe2000bf05300 */
[----:B------:R-:W-:-:S02]  /*0fe0*/  ULDC.64 UR4, c[0x0][0xa18] ;  /* 0x0002860000047ab9 */ /* 0x000fc40000000a00 */
[----:B------:R-:W-:-:S04]  /*0ff0*/  ISETP.NE.U32.AND P1, PT, RZ, UR4, PT ;  /* 0x00000004ff007c0c */ /* 0x000fc8000bf25070 */
[----:B------:R-:W-:Y:S01]  /*1000*/  ISETP.NE.AND.EX P1, PT, RZ, UR5, PT, P1 ;  /* 0x00000005ff007c0c */ /* 0x000fe2000bf25310 */
[----:B------:R-:W-:Y:S02]  /*1010*/  ULDC.64 UR4, c[0x0][0xa08] ;  /* 0x0002820000047ab9 */ /* 0x000fe40000000a00 */
[----:B------:R-:W-:-:S03]  /*1020*/  ISETP.NE.U32.AND P3, PT, RZ, UR4, PT ;  /* 0x00000004ff007c0c */ /* 0x000fc6000bf65070 */
[----:B------:R-:W1:Y:S08]  /*1030*/  @P0 LDC.64 R2, c[0x0][0xa28] ;  /* 0x00028a00ff020b82 */ /* 0x000e700000000a00 */
[----:B------:R-:W3:Y:S01]  /*1040*/  @P1 LDC.64 R6, c[0x0][0xa18] ;  /* 0x00028600ff061b82 */ /* 0x000ee20000000a00 */
[----:B------:R-:W-:Y:S01]  /*1050*/  ULDC UR4, c[0x0][0x288] ;  /* 0x0000a20000047ab9 */ /* 0x000fe20000000800 */
[----:B------:R-:W-:Y:S01]  /*1060*/  ISETP.NE.AND.EX P3, PT, RZ, UR5, PT, P3 ;  /* 0x00000005ff007c0c */ /* 0x000fe2000bf65330 */
[----:B------:R-:W-:Y:S01]  /*1070*/  IMAD.U32 R0, RZ, RZ, UR4 ;  /* 0x00000004ff007e24 */ /* 0x000fe2000f8e00ff */
[----:B------:R-:W-:Y:S01]  /*1080*/  ULDC.64 UR4, c[0x0][0x418] ;  /* 0x0001060000047ab9 */ /* 0x000fe20000000a00 */
[----:B0-----:R-:W-:-:S04]  /*1090*/  IMAD.WIDE R8, R26, 0x4, R4 ;  /* 0x000000041a087825 */ /* 0x001fc800078e0204 */
[----:B---3--:R-:W-:-:S06]  /*10a0*/  @P1 IMAD.WIDE R4, R26, 0x4, R6 ;  /* 0x000000041a041825 */ /* 0x008fcc00078e0206 */
[----:B------:R-:W5:Y:S01]  /*10b0*/  @P3 LDG.E R65, desc[UR40][R8.64] ;  /* 0x0000002808413981 */ /* 0x000f62000c1e1900 */
[----:B-1----:R-:W-:-:S03]  /*10c0*/  @P0 IMAD.WIDE R2, R26, 0x4, R2 ;  /* 0x000000041a020825 */ /* 0x002fc600078e0202 */
[----:B------:R-:W3:Y:S04]  /*10d0*/  @P1 LDG.E R0, desc[UR40][R4.64] ;  /* 0x0000002804001981 */ /* 0x000ee8000c1e1900 */
[----:B------:R2:W5:Y:S02]  /*10e0*/  @P0 LDG.E R11, desc[UR40][R2.64] ;  /* 0x00000028020b0981 */ /* 0x000564000c1e1900 */
[----:B--2---:R-:W-:-:S04]  /*10f0*/  LOP3.LUT R2, R12, 0xff000000, RZ, 0xc0, !PT ;  /* 0xff0000000c027812 */ /* 0x004fc800078ec0ff */
[----:B------:R-:W-:Y:S01]  /*1100*/  SHF.R.U32.HI R3, RZ, 0x8, R2 ;  /* 0x00000008ff037819 */ /* 0x000fe20000011602 */
[----:B------:R-:W-:-:S03]  /*1110*/  UISETP.NE.U32.AND UP0, UPT, UR4, URZ, UPT ;  /* 0x0000003f0400728c */ /* 0x000fc6000bf05070 */
[----:B------:R-:W-:Y:S01]  /*1120*/  ULDC UR4, c[0x0][0x424] ;  /* 0x0001090000047ab9 */ /* 0x000fe20000000800 */
[----:B------:R-:W-:Y:S01]  /*1130*/  UISETP.NE.AND.EX UP0, UPT, UR5, URZ, UPT, UP0 ;  /* 0x0000003f0500728c */ /* 0x000fe2000bf05300 */
[----:B------:R-:W-:Y:S02]  /*1140*/  ISETP.NE.U32.AND P2, PT, RZ, UR6, PT ;  /* 0x00000006ff007c0c */ /* 0x000fe4000bf45070 */
[----:B------:R-:W-:Y:S01]  /*1150*/  ULDC UR5, c[0x0][0x2f0] ;  /* 0x0000bc0000057ab9 */ /* 0x000fe20000000800 */
[----:B------:R-:W-:Y:S01]  /*1160*/  USEL UR4, UR4, 0x1, UP0 ;  /* 0x0000000104047887 */ /* 0x000fe20008000000 */
[----:B------:R-:W-:-:S03]  /*1170*/  ISETP.NE.AND.EX P2, PT, RZ, UR7, PT, P2 ;  /* 0x00000007ff007c0c */ /* 0x000fc6000bf45320 */
[----:B------:R-:W-:-:S03]  /*1180*/  UIMAD UR4, UR4, UR5, URZ ;  /* 0x00000005040472a4 */ /* 0x000fc6000f8e023f */
[----:B------:R-:W-:Y:S01]  /*1190*/  ULDC UR5, c[0x0][0x348] ;  /* 0x0000d20000057ab9 */ /* 0x000fe20000000800 */
[----:B---3--:R0:W-:Y:S01]  /*11a0*/  STL [R1+0x4], R0 ;  /* 0x0000040001007387 */ /* 0x0081e20000100800 */
[----:B------:R-:W-:Y:S01]  /*11b0*/  IMAD.MOV.U32 R14, RZ, RZ, R0 ;  /* 0x000000ffff0e7224 */ /* 0x000fe200078e0000 */
[----:B0-----:R-:W-:-:S04]  /*11c0*/  LOP3.LUT R0, R12, 0xff0000, RZ, 0xc0, !PT ;  /* 0x00ff00000c007812 */ /* 0x001fc800078ec0ff */
[----:B------:R-:W-:Y:S02]  /*11d0*/  LEA.HI R10, R0, R3, RZ, 0x10 ;  /* 0x00000003000a7211 */ /* 0x000fe400078f80ff */
[----:B------:R-:W-:Y:S01]  /*11e0*/  LOP3.LUT R0, R12, 0xffff, RZ, 0xc0, !PT ;  /* 0x0000ffff0c007812 */ /* 0x000fe200078ec0ff */
[----:B------:R0:W-:Y:S04]  /*11f0*/  STL [R1+0x64], R26 ;  /* 0x0000641a01007387 */ /* 0x0001e80000100800 */
[----:B------:R0:W-:Y:S01]  /*1200*/  STL [R1+0x8], R0 ;  /* 0x0000080001007387 */ /* 0x0001e20000100800 */
[----:B------:R-:W-:Y:S05]  /*1210*/  @P1 BRA `(.L_x_1365) ;  /* 0x0000000000281947 */ /* 0x000fea0003800000 */
[----:B------:R-:W-:Y:S02]  /*1220*/  ULDC.64 UR6, c[0x0][0xa00] ;  /* 0x0002800000067ab9 */ /* 0x000fe40000000a00 */
[----:B------:R-:W-:-:S04]  /*1230*/  ISETP.NE.U32.AND P0, PT, RZ, UR6, PT ;  /* 0x00000006ff007c0c */ /* 0x000fc8000bf05070 */
[----:B------:R-:W-:-:S13]  /*1240*/  ISETP.NE.AND.EX P0, PT, RZ, UR7, PT, P0 ;  /* 0x00000007ff007c0c */ /* 0x000fda000bf05300 */
[----:B------:R-:W-:Y:S05]  /*1250*/  @!P0 BRA `(.L_x_1365) ;  /* 0x0000000000188947 */ /* 0x000fea0003800000 */
[----:B------:R-:W1:Y:S02]  /*1260*/  LDC.64 R2, c[0x0][0xa00] ;  /* 0x00028000ff027b82 */ /* 0x000e640000000a00 */
[----:B-1----:R-:W-:-:S05]  /*1270*/  IMAD.WIDE R2, R26, 0x4, R2 ;  /* 0x000000041a027825 */ /* 0x002fca00078e0202 */
[----:B0-----:R-:W2:Y:S04]  /*1280*/  LDG.E R0, desc[UR40][R2.64] ;  /* 0x0000002802007981 */ /* 0x001ea8000c1e1900 */
[----:B------:R-:W2:Y:S02]  /*1290*/  LDG.E R5, desc[UR40][R2.64+0x4] ;  /* 0x0000042802057981 */ /* 0x000ea4000c1e1900 */
[----:B--2---:R-:W-:-:S05]  /*12a0*/  IMAD.IADD R14, R5, 0x1, -R0 ;  /* 0x00000001050e7824 */ /* 0x004fca00078e0a00 */
[----:B------:R1:W-:Y:S02]  /*12b0*/  STL [R1+0x4], R14 ;  /* 0x0000040e01007387 */ /* 0x0003e40000100800 */
.L_x_1365:
[----:B------:R-:W-:Y:S02]  /*12c0*/  IMAD.U32 R48, RZ, RZ, UR5 ;  /* 0x00000005ff307e24 */ /* 0x000fe4000f8e00ff */
[----:B------:R-:W-:Y:S01]  /*12d0*/  IMAD.U32 R24, RZ, RZ, UR4 ;  /* 0x00000004ff187e24 */ /* 0x000fe2000f8e00ff */
[----:B------:R-:W-:Y:S06]  /*12e0*/  @!P2 BRA `(.L_x_1366) ;  /* 0x000000000010a947 */ /* 0x000fec0003800000 */
[----:B------:R-:W2:Y:S02]  /*12f0*/  LDC.64 R24, c[0x0][0xa20] ;  /* 0x00028800ff187b82 */ /* 0x000ea40000000a00 */
[----:B--2---:R-:W-:-:S06]  /*1300*/  IMAD.WIDE R24, R26, 0x4, R24 ;  /* 0x000000041a187825 */ /* 0x004fcc00078e0218 */
[----:B------:R2:W5:Y:S01]  /*1310*/  LDG.E R24, desc[UR40][R24.64] ;  /* 0x0000002818187981 */ /* 0x000562000c1e1900 */
[----:B------:R-:W-:Y:S05]  /*1320*/  BRA `(.L_x_1367) ;  /* 0x0000000000107947 */ /* 0x000fea0003800000 */
.L_x_1366:
[----:B------:R-:W-:Y:S05]  /*1330*/  @!P3 BRA `(.L_x_1367) ;  /* 0x00000000000cb947 */ /* 0x000fea0003800000 */
[----:B------:R-:W2:Y:S04]  /*1340*/  LDG.E R3, desc[UR40][R8.64] ;  /* 0x0000002808037981 */ /* 0x000ea8000c1e1900 */
[----:B------:R-:W2:Y:S02]  /*1350*/  LDG.E R24, desc[UR40][R8.64+0x4] ;  /* 0x0000042808187981 */ /* 0x000ea4000c1e1900 */
[----:B--2---:R-:W-:-:S07]  /*1360*/  IMAD.IADD R24, R24, 0x1, -R3 ;  /* 0x0000000118187824 */ /* 0x004fce00078e0a03 */
.L_x_1367:
[----:B------:R-:W-:Y:S01]  /*1370*/  ULDC.64 UR4, c[0x0][0xa10] ;  /* 0x0002840000047ab9 */ /* 0x000fe20000000a00 */
[----:B------:R-:W3:Y:S01]  /*1380*/  LDL R8, [R1+0x54] ;  /* 0x0000540001087983 */ /* 0x000ee20000100800 */
[----:B------:R-:W-:Y:S01]  /*1390*/  ISETP.NE.U32.AND P0, PT, RZ, UR4, PT ;  /* 0x00000004ff007c0c */ /* 0x000fe2000bf05070 */
[----:B------:R-:W4:Y:S03]  /*13a0*/  LDC R6, c[0x0][0x448] ;  /* 0x00011200ff067b82 */ /* 0x000f260000000800 */
[----:B------:R-:W-:Y:S01]  /*13b0*/  ISETP.NE.AND.EX P0, PT, RZ, UR5, PT, P0 ;  /* 0x00000005ff007c0c */ /* 0x000fe2000bf05300 */
[----:B------:R-:W-:Y:S02]  /*13c0*/  ULDC.64 UR4, c[0x0][0xa30] ;  /* 0x00028c0000047ab9 */ /* 0x000fe40000000a00 */
[----:B------:R-:W-:Y:S01]  /*13d0*/  ISETP.NE.U32.AND P1, PT, RZ, UR4, PT ;  /* 0x00000004ff007c0c */ /* 0x000fe2000bf25070 */
[----:B-----5:R-:W-:Y:S01]  /*13e0*/  IMAD.MOV.U32 R45, RZ, RZ, R24 ;  /* 0x000000ffff2d7224 */ /* 0x020fe200078e0018 */
[----:B------:R-:W1:Y:S02]  /*13f0*/  LDC.64 R12, c[0x0][0x9e0] ;  /* 0x00027800ff0c7b82 */ /* 0x000e640000000a00 */
[----:B------:R-:W-:-:S06]  /*1400*/  ISETP.NE.AND.EX P1, PT, RZ, UR5, PT, P1 ;  /* 0x00000005ff007c0c */ /* 0x000fcc000bf25310 */
[----:B------:R-:W0:Y:S08]  /*1410*/  @P0 LDC.64 R2, c[0x0][0xa10] ;  /* 0x00028400ff020b82 */ /* 0x000e300000000a00 */
[----:B------:R-:W2:Y:S01]  /*1420*/  @P1 LDC.64 R4, c[0x0][0xa30] ;  /* 0x00028c00ff041b82 */ /* 0x000ea20000000a00 */
[----:B0-----:R-:W-:-:S05]  /*1430*/  @P0 IMAD.WIDE R2, R26, 0x4, R2 ;  /* 0x000000041a020825 */ /* 0x001fca00078e0202 */
[----:B------:R-:W3:Y:S04]  /*1440*/  @P0 LDG.E R0, desc[UR40][R2.64] ;  /* 0x0000002802000981 */ /* 0x000ee8000c1e1900 */
[----:B------:R0:W3:Y:S01]  /*1450*/  @P0 LDG.E R7, desc[UR40][R2.64+0x4] ;  /* 0x0000042802070981 */ /* 0x0000e2000c1e1900 */
[----:B--2---:R-:W-:-:S05]  /*1460*/  @P1 IMAD.WIDE R4, R26, 0x4, R4 ;  /* 0x000000041a041825 */ /* 0x004fca00078e0204 */
[----:B------:R2:W5:Y:S01]  /*1470*/  @P1 LDG.E R45, desc[UR40][R4.64] ;  /* 0x00000028042d1981 */ /* 0x000562000c1e1900 */
[----:B----4-:R-:W-:Y:S01]  /*1480*/  ISETP.NE.AND P1, PT, R6, 0x1, PT ;  /* 0x000000010600780c */ /* 0x010fe20003f25270 */
[----:B------:R-:W-:Y:S01]  /*1490*/  IMAD.IADD R11, R24, 0x1, -R11 ;  /* 0x00000001180b7824 */ /* 0x000fe200078e0a0b */
[----:B-1----:R-:W-:-:S11]  /*14a0*/  ISETP.GE.AND P2, PT, R13, 0x1, PT ;  /* 0x000000010d00780c */ /* 0x002fd60003f46270 */
[----:B------:R-:W1:Y:S08]  /*14b0*/  @P1 LDC R9, c[0x0][0x44c] ;  /* 0x00011300ff091b82 */ /* 0x000e700000000800 */
[----:B------:R-:W4:Y:S01]  /*14c0*/  @P1 LDC R6, c[0x0][0x450] ;  /* 0x00011400ff061b82 */ /* 0x000f220000000800 */
[----:B---3--:R-:W-:-:S04]  /*14d0*/  IMAD R15, R8, 0xc0, RZ ;  /* 0x000000c0080f7824 */ /* 0x008fc800078e02ff */
[----:B0-----:R-:W-:Y:S01]  /*14e0*/  VIADD R2, R15, 0xbf ;  /* 0x000000bf0f027836 */ /* 0x001fe20000000000 */
[----:B------:R0:W-:Y:S03]  /*14f0*/  STL [R1+0x34], R15 ;  /* 0x0000340f01007387 */ /* 0x0001e60000100800 */
[----:B-1----:R-:W-:-:S05]  /*1500*/  @P1 IMAD.HI.U32 R3, R2, R9, RZ ;  /* 0x0000000902031227 */ /* 0x002fca00078e00ff */
[----:B----4-:R-:W-:Y:S01]  /*1510*/  @P1 SHF.R.U32.HI R2, RZ, R6, R3 ;  /* 0x00000006ff021219 */ /* 0x010fe20000011603 */
[----:B------:R-:W-:-:S04]  /*1520*/  @P0 IMAD.IADD R48, R7, 0x1, -R0 ;  /* 0x0000000107300824 */ /* 0x000fc800078e0a00 */
[----:B------:R-:W-:-:S04]  /*1530*/  IMAD.IADD R8, R11, 0x1, R48 ;  /* 0x000000010b087824 */ /* 0x000fc800078e0230 */
[C---:B------:R-:W-:Y:S01]  /*1540*/  VIADD R0, R8.reuse, 0x9f ;  /* 0x0000009f08007836 */ /* 0x040fe20000000000 */
[----:B------:R0:W-:Y:S01]  /*1550*/  STL [R1+0xc], R8 ;  /* 0x00000c0801007387 */ /* 0x0001e20000100800 */
[----:B--2---:R-:W-:Y:S02]  /*1560*/  IADD3 R5, R8, 0x1, -R14 ;  /* 0x0000000108057810 */ /* 0x004fe40007ffe80e */
[----:B------:R-:W-:-:S04]  /*1570*/  IMAD.HI R0, R0, 0x66666667, RZ ;  /* 0x6666666700007827 */ /* 0x000fc800078e02ff */
[----:B------:R-:W-:Y:S01]  /*1580*/  IMAD.IADD R7, R5, 0x1, R2 ;  /* 0x0000000105077824 */ /* 0x000fe200078e0202 */
[----:B------:R-:W-:-:S04]  /*1590*/  SHF.R.U32.HI R3, RZ, 0x1f, R0 ;  /* 0x0000001fff037819 */ /* 0x000fc80000011600 */
[----:B------:R-:W-:Y:S01]  /*15a0*/  LEA.HI.SX32 R44, R0, R3, 0x1a ;  /* 0x00000003002c7211 */ /* 0x000fe200078fd2ff */
[----:B------:R-:W-:Y:S01]  /*15b0*/  IMAD.IADD R0, R7, 0x1, R12 ;  /* 0x0000000107007824 */ /* 0x000fe200078e020c */
[----:B0-----:R-:W-:Y:S06]  /*15c0*/  @!P2 BRA `(.L_x_1368) ;  /* 0x000000000048a947 */ /* 0x001fec0003800000 */
[C---:B------:R-:W-:Y:S01]  /*15d0*/  ISETP.GT.AND P0, PT, R7.reuse, RZ, PT ;  /* 0x000000ff0700720c */ /* 0x040fe20003f04270 */
[----:B------:R-:W-:Y:S01]  /*15e0*/  BSSY B0, `(.L_x_1369) ;  /* 0x000000e000007945 */ /* 0x000fe20003800000 */
[----:B------:R-:W-:-:S11]  /*15f0*/  VIADD R2, R7, 0xffffffff ;  /* 0xffffffff07027836 */ /* 0x000fd60000000000 */
[----:B------:R-:W-:Y:S05]  /*1600*/  @P0 BRA `(.L_x_1370) ;  /* 0x00000000001c0947 */ /* 0x000fea0003800000 */
[----:B------:R-:W-:Y:S01]  /*1610*/  ISETP.NE.AND P0, PT, R13, 0x1, PT ;  /* 0x000000010d00780c */ /* 0x000fe20003f05270 */
[----:B------:R-:W-:-:S12]  /*1620*/  IMAD.MOV R3, RZ, RZ, -R7 ;  /* 0x000000ffff037224 */ /* 0x000fd800078e0a07 */
[----:B------:R-:W0:Y:S02]  /*1630*/  @P0 LDC.64 R4, c[0x0][0x9e8] ;  /* 0x00027a00ff040b82 */ /* 0x000e240000000a00 */
[----:B0-----:R-:W-:-:S05]  /*1640*/  @P0 IMAD.HI.U32 R2, R3, R4, RZ ;  /* 0x0000000403020227 */ /* 0x001fca00078e00ff */
[----:B------:R-:W-:-:S04]  /*1650*/  @P0 SHF.R.U32.HI R3, RZ, R5, R2 ;  /* 0x00000005ff030219 */ /* 0x000fc80000011602 */
[----:B------:R-:W-:Y:S01]  /*1660*/  LOP3.LUT R2, RZ, R3, RZ, 0x33, !PT ;  /* 0x00000003ff027212 */ /* 0x000fe200078e33ff */
[----:B------:R-:W-:Y:S06]  /*1670*/  BRA `(.L_x_1371) ;  /* 0x0000000000107947 */ /* 0x000fec0003800000 */
.L_x_1370:
[----:B------:R-:W-:-:S13]  /*1680*/  ISETP.NE.AND P0, PT, R13, 0x1, PT ;  /* 0x000000010d00780c */ /* 0x000fda0003f05270 */
[----:B------:R-:W0:Y:S02]  /*1690*/  @P0 LDC.64 R4, c[0x0][0x9e8] ;  /* 0x00027a00ff040b82 */ /* 0x000e240000000a00 */
[----:B0-----:R-:W-:-:S05]  /*16a0*/  @P0 IMAD.HI.U32 R4, R2, R4, RZ ;  /* 0x0000000402040227 */ /* 0x001fca00078e00ff */
[----:B------:R-:W-:-:S07]  /*16b0*/  @P0 SHF.R.U32.HI R2, RZ, R5, R4 ;  /* 0x00000005ff020219 */ /* 0x000fce0000011604 */
.L_x_1371:
[----:B------:R-:W-:Y:S05]  /*16c0*/  BSYNC B0 ;  /* 0x0000000000007941 */ /* 0x000fea0003800000 */
.L_x_1369:
[----:B------:R-:W-:-:S05]  /*16d0*/  IMAD R3, R2, R13, R13 ;  /* 0x0000000d02037224 */ /* 0x000fca00078e020d */
[----:B------:R-:W-:-:S07]  /*16e0*/  VIMNMX R0, R0, R3, PT ;  /* 0x0000000300007248 */ /* 0x000fce0003fe0100 */
.L_x_1368:
[----:B------:R-:W0:Y:S01]  /*16f0*/  @P1 LDC R2, c[0x0][0x44c] ;  /* 0x00011300ff021b82 */ /* 0x000e220000000800 */
[----:B------:R-:W-:Y:S01]  /*1700*/  VIADD R0, R0, 0x9f ;  /* 0x0000009f00007836 */ /* 0x000fe20000000000 */
[----:B------:R-:W-:Y:S01]  /*1710*/  ULDC UR4, c[0x0][0x9dc] ;  /* 0x0002770000047ab9 */ /* 0x000fe20000000800 */
[----:B------:R-:W-:Y:S02]  /*1720*/  IMAD.MOV.U32 R5, RZ, RZ, R15 ;  /* 0x000000ffff057224 */ /* 0x000fe400078e000f */
[----:B------:R-:W-:-:S03]  /*1730*/  IMAD.HI R0, R0, 0x66666667, RZ ;  /* 0x6666666700007827 */ /* 0x000fc600078e02ff */
[----:B------:R-:W1:Y:S01]  /*1740*/  @P1 LDC R7, c[0x0][0x450] ;  /* 0x00011400ff071b82 */ /* 0x000e620000000800 */
[----:B------:R-:W-:Y:S01]  /*1750*/  IMAD.IADD R104, R8, 0x1, -R14 ;  /* 0x0000000108687824 */ /* 0x000fe200078e0a0e */
[----:B------:R-:W-:-:S04]  /*1760*/  SHF.R.U32.HI R3, RZ, 0x1f, R0 ;  /* 0x0000001fff037819 */ /* 0x000fc80000011600 */
[----:B------:R-:W-:-:S04]  /*1770*/  LEA.HI.SX32 R3, R0, R3, 0x1a ;  /* 0x0000000300037211 */ /* 0x000fc800078fd2ff */
[----:B------:R-:W-:Y:S01]  /*1780*/  VIMNMX R6, R44, R3, PT ;  /* 0x000000032c067248 */ /* 0x000fe20003fe0100 */
[----:B0-----:R-:W-:-:S05]  /*1790*/  @P1 IMAD.HI.U32 R2, R15, R2, RZ ;  /* 0x000000020f021227 */ /* 0x001fca00078e00ff */
[----:B-1----:R-:W-:-:S05]  /*17a0*/  @P1 SHF.R.U32.HI R5, RZ, R7, R2 ;  /* 0x00000007ff051219 */ /* 0x002fca0000011602 */
[----:B------:R-:W-:-:S04]  /*17b0*/  IMAD.IADD R0, R104, 0x1, R5 ;  /* 0x0000000168007824 */ /* 0x000fc800078e0205 */
[----:B------:R-:W-:Y:S01]  /*17c0*/  VIADD R2, R0, -UR4 ;  /* 0x8000000400027c36 */ /* 0x000fe20008000000 */
[----:B------:R-:W-:Y:S06]  /*17d0*/  @!P2 BRA `(.L_x_1372) ;  /* 0x000000000044a947 */ /* 0x000fec0003800000 */
[----:B------:R-:W-:Y:S01]  /*17e0*/  ISETP.GT.AND P0, PT, R0, -0x1, PT ;  /* 0xffffffff0000780c */ /* 0x000fe20003f04270 */
[----:B------:R-:W-:-:S12]  /*17f0*/  BSSY B0, `(.L_x_1373) ;  /* 0x000000d000007945 */ /* 0x000fd80003800000 */
[----:B------:R-:W-:Y:S05]  /*1800*/  @P0 BRA `(.L_x_1374) ;  /* 0x00000000001c0947 */ /* 0x000fea0003800000 */
[----:B------:R-:W-:Y:S02]  /*1810*/  ISETP.NE.AND P0, PT, R13, 0x1, PT ;  /* 0x000000010d00780c */ /* 0x000fe40003f05270 */
[----:B------:R-:W-:-:S11]  /*1820*/  LOP3.LUT R3, RZ, R0, RZ, 0x33, !PT ;  /* 0x00000000ff037212 */ /* 0x000fd600078e33ff */
[----:B------:R-:W0:Y:S02]  /*1830*/  @P0 LDC.64 R4, c[0x0][0x9e8] ;  /* 0x00027a00ff040b82 */ /* 0x000e240000000a00 */
[----:B0-----:R-:W-:-:S05]  /*1840*/  @P0 IMAD.HI.U32 R0, R3, R4, RZ ;  /* 0x0000000403000227 */ /* 0x001fca00078e00ff */
[----:B------:R-:W-:-:S04]  /*1850*/  @P0 SHF.R.U32.HI R3, RZ, R5, R0 ;  /* 0x00000005ff030219 */ /* 0x000fc80000011600 */
[----:B------:R-:W-:Y:S01]  /*1860*/  LOP3.LUT R0, RZ, R3, RZ, 0x33, !PT ;  /* 0x00000003ff007212 */ /* 0x000fe200078e33ff */
[----:B------:R-:W-:Y:S06]  /*1870*/  BRA `(.L_x_1375) ;  /* 0x0000000000107947 */ /* 0x000fec0003800000 */
.L_x_1374:
[----:B------:R-:W-:-:S13]  /*1880*/  ISETP.NE.AND P0, PT, R13, 0x1, PT ;  /* 0x000000010d00780c */ /* 0x000fda0003f05270 */
[----:B------:R-:W0:Y:S02]  /*1890*/  @P0 LDC.64 R4, c[0x0][0x9e8] ;  /* 0x00027a00ff040b82 */ /* 0x000e240000000a00 */
[----:B0-----:R-:W-:-:S05]  /*18a0*/  @P0 IMAD.HI.U32 R4, R0, R4, RZ ;  /* 0x0000000400040227 */ /* 0x001fca00078e00ff */
[----:B------:R-:W-:-:S07]  /*18b0*/  @P0 SHF.R.U32.HI R0, RZ, R5, R4 ;  /* 0x00000005ff000219 */ /* 0x000fce0000011604 */
.L_x_1375:
[----:B------:R-:W-:Y:S05]  /*18c0*/  BSYNC B0 ;  /* 0x0000000000007941 */ /* 0x000fea0003800000 */
.L_x_1373:
[----:B------:R-:W-:-:S05]  /*18d0*/  IMAD R3, R0, R13, RZ ;  /* 0x0000000d00037224 */ /* 0x000fca00078e02ff */
[----:B------:R-:W-:-:S07]  /*18e0*/  VIMNMX R2, R2, R3, !PT ;  /* 0x0000000302027248 */ /* 0x000fce0007fe0100 */
.L_x_1372:
[----:B------:R-:W-:Y:S01]  /*18f0*/  IMAD.HI R2, R2, 0x66666667, RZ ;  /* 0x6666666702027827 */ /* 0x000fe200078e02ff */
[----:B------:R-:W-:Y:S01]  /*1900*/  LOP3.LUT R12, R10, 0xff, RZ, 0xc0, !PT ;  /* 0x000000ff0a0c7812 */ /* 0x000fe200078ec0ff */
[----:B------:R-:W-:Y:S01]  /*1910*/  BSSY B0, `(.L_x_1376) ;  /* 0x0000029000007945 */ /* 0x000fe20003800000 */
[----:B------:R-:W-:Y:S01]  /*1920*/  SHF.R.U32.HI R4, RZ, 0x10, R10 ;  /* 0x00000010ff047819 */ /* 0x000fe2000001160a */
[----:B------:R-:W-:Y:S01]  /*1930*/  IMAD.MOV.U32 R0, RZ, RZ, RZ ;  /* 0x000000ffff007224 */ /* 0x000fe200078e00ff */
[----:B------:R-:W-:Y:S01]  /*1940*/  SHF.R.U32.HI R3, RZ, 0x1f, R2 ;  /* 0x0000001fff037819 */ /* 0x000fe20000011602 */
[----:B------:R0:W-:Y:S03]  /*1950*/  STL [R1+0x6c], R12 ;  /* 0x00006c0c01007387 */ /* 0x0001e60000100800 */
[----:B------:R-:W-:Y:S01]  /*1960*/  LEA.HI.SX32 R3, R2, R3, 0x1a ;  /* 0x0000000302037211 */ /* 0x000fe200078fd2ff */
[----:B------:R0:W-:Y:S03]  /*1970*/  STL [R1+0x60], R4 ;  /* 0x0000600401007387 */ /* 0x0001e60000100800 */
[----:B------:R-:W-:-:S04]  /*1980*/  VIMNMX R9, RZ, R3, !PT ;  /* 0x00000003ff097248 */ /* 0x000fc80007fe0100 */
[----:B------:R-:W-:-:S13]  /*1990*/  ISETP.GT.AND P0, PT, R6, R9, PT ;  /* 0x000000090600720c */ /* 0x000fda0003f04270 */
[----:B0-----:R-:W-:Y:S05]  /*19a0*/  @!P0 BRA `(.L_x_1377) ;  /* 0x00000000007c8947 */ /* 0x001fea0003800000 */
[----:B------:R-:W-:Y:S01]  /*19b0*/  ISETP.NE.AND P0, PT, R4, RZ, PT ;  /* 0x000000ff0400720c */ /* 0x000fe20003f05270 */
[----:B------:R-:W-:-:S03]  /*19c0*/  ULDC UR4, c[0x0][0x9f0] ;  /* 0x00027c0000047ab9 */ /* 0x000fc60000000800 */
[----:B------:R-:W-:-:S04]  /*19d0*/  SEL R13, R4, UR4, P0 ;  /* 0x00000004040d7c07 */ /* 0x000fc80008000000 */
[-C--:B------:R-:W-:Y:S02]  /*19e0*/  IABS R5, R13.reuse ;  /* 0x0000000d00057213 */ /* 0x080fe40000000000 */
[----:B------:R-:W-:Y:S02]  /*19f0*/  IADD3 R0, R13, -0x1, R6 ;  /* 0xffffffff0d007810 */ /* 0x000fe40007ffe006 */
[----:B------:R-:W0:Y:S01]  /*1a00*/  I2F.RP R4, R5 ;  /* 0x0000000500047306 */ /* 0x000e220000209400 */
[----:B------:R-:W-:Y:S02]  /*1a10*/  IABS R10, R13 ;  /* 0x0000000d000a7213 */ /* 0x000fe40000000000 */
[----:B------:R-:W-:-:S05]  /*1a20*/  IMAD.IADD R0, R0, 0x1, -R9 ;  /* 0x0000000100007824 */ /* 0x000fca00078e0a09 */
[----:B0-----:R-:W0:Y:S02]  /*1a30*/  MUFU.RCP R4, R4 ;  /* 0x0000000400047308 */ /* 0x001e240000001000 */
[----:B0-----:R-:W-:Y:S02]  /*1a40*/  VIADD R2, R4, 0xffffffe ;  /* 0x0ffffffe04027836 */ /* 0x001fe40000000000 */
[----:B------:R-:W-:-:S04]  /*1a50*/  IMAD.MOV R4, RZ, RZ, -R10 ;  /* 0x000000ffff047224 */ /* 0x000fc800078e0a0a */
[----:B------:R0:W1:Y:S02]  /*1a60*/  F2I.FTZ.U32.TRUNC.NTZ R3, R2 ;  /* 0x0000000200037305 */ /* 0x000064000021f000 */
[----:B0-----:R-:W-:Y:S02]  /*1a70*/  IMAD.MOV.U32 R2, RZ, RZ, RZ ;  /* 0x000000ffff027224 */ /* 0x001fe400078e00ff */
[----:B-1----:R-:W-:-:S04]  /*1a80*/  IMAD.MOV R8, RZ, RZ, -R3 ;  /* 0x000000ffff087224 */ /* 0x002fc800078e0a03 */
[----:B------:R-:W-:Y:S01]  /*1a90*/  IMAD R7, R8, R5, RZ ;  /* 0x0000000508077224 */ /* 0x000fe200078e02ff */
[----:B------:R-:W-:Y:S02]  /*1aa0*/  IABS R8, R0 ;  /* 0x0000000000087213 */ /* 0x000fe40000000000 */
[----:B------:R-:W-:Y:S01]  /*1ab0*/  LOP3.LUT R0, R0, R13, RZ, 0x3c, !PT ;  /* 0x0000000d00007212 */ /* 0x000fe200078e3cff */
[----:B------:R-:W-:-:S03]  /*1ac0*/  IMAD.HI.U32 R3, R3, R7, R2 ;  /* 0x0000000703037227 */ /* 0x000fc600078e0002 */
[----:B------:R-:W-:Y:S01]  /*1ad0*/  ISETP.GE.AND P2, PT, R0, RZ, PT ;  /* 0x000000ff0000720c */ /* 0x000fe20003f46270 */
[----:B------:R-:W-:-:S04]  /*1ae0*/  IMAD.MOV.U32 R2, RZ, RZ, R8 ;  /* 0x000000ffff027224 */ /* 0x000fc800078e0008 */
        /* <DEDUP_REMOVED lines=11> */
.L_x_1377:
[----:B------:R-:W-:Y:S05]  /*1ba0*/  BSYNC B0 ;  /* 0x0000000000007941 */ /* 0x000fea0003800000 */
.L_x_1376:
[----:B------:R-:W-:Y:S01]  /*1bb0*/  IMAD R3, R12, R0, R9 ;  /* 0x000000000c037224 */ /* 0x000fe200078e0209 */
[----:B------:R-:W-:-:S04]  /*1bc0*/  PLOP3.LUT P3, PT, PT, PT, PT, 0x80, 0x0 ;  /* 0x000000000000781c */ /* 0x000fc80003f6f070 */
[C---:B------:R-:W-:Y:S01]  /*1bd0*/  VIADDMNMX R0, R3.reuse, R0, R6, PT ;  /* 0x0000000003007246 */ /* 0x040fe20003800106 */
[----:B------:R-:W-:-:S04]  /*1be0*/  IMAD R3, R3, 0xa0, -R11 ;  /* 0x000000a003037824 */ /* 0x000fc800078e0a0b */
[----:B------:R-:W-:Y:S01]  /*1bf0*/  IMAD R5, R0, 0xa0, -R11 ;  /* 0x000000a000057824 */ /* 0x000fe200078e0a0b */
[----:B------:R-:W-:-:S04]  /*1c00*/  VIMNMX R3, RZ, R3, !PT ;  /* 0x00000003ff037248 */ /* 0x000fc80007fe0100 */
[----:B------:R-:W-:Y:S01]  /*1c10*/  VIMNMX R0, R5, R48, PT ;  /* 0x0000003005007248 */ /* 0x000fe20003fe0100 */
        /* <DEDUP_REMOVED lines=29> */
[----:B-1---5:R-:W-:Y:S05]  /*1df0*/  CALL.ABS.NOINC R2 ;  /* 0x0000000002007343 */ /* 0x022fea0003c00000 */
.L_x_1380:
[----:B------:R-:W-:Y:S05]  /*1e00*/  BSYNC B6 ;  /* 0x0000000000067941 */ /* 0x000fea0003800000 */
.L_x_1379:
        /* <DEDUP_REMOVED lines=20> */
.L_x_1382:
[----:B------:R-:W-:Y:S05]  /*1f50*/  BSYNC B6 ;  /* 0x0000000000067941 */ /* 0x000fea0003800000 */
.L_x_1381:
[----:B------:R-:W-:Y:S01]  /*1f60*/  ULDC.64 UR4, c[0x0][0x9f8] ;  /* 0x00027e0000047ab9 */ /* 0x000fe20000000a00 */
[----:B------:R-:W2:Y:S01]  /*1f70*/  LDL R12, [R1+0x20] ;  /* 0x00002000010c7983 */ /* 0x000ea20000100800 */
[----:B------:R-:W-:Y:S01]  /*1f80*/  ISETP.NE.U32.AND P0, PT, RZ, UR4, PT ;  /* 0x00000004ff007c0c */ /* 0x000fe2000bf05070 */
[----:B------:R-:W-:Y:S01]  /*1f90*/  IMAD.MOV.U32 R49, RZ, RZ, R26 ;  /* 0x000000ffff317224 */ /* 0x000fe200078e001a */
[----:B------:R-:W0:Y:S01]  /*1fa0*/  LDC.64 R36, c[0x0][0x3f8] ;  /* 0x0000fe00ff247b82 */ /* 0x000e220000000a00 */
[----:B------:R-:W3:Y:S01]  /*1fb0*/  LDL R10, [R1+0x4c] ;  /* 0x00004c00010a7983 */ /* 0x000ee20000100800 */
[----:B------:R-:W-:Y:S01]  /*1fc0*/  ISETP.NE.AND.EX P0, PT, RZ, UR5, PT, P0 ;  /* 0x00000005ff007c0c */ /* 0x000fe2000bf05300 */
[----:B------:R-:W-:Y:S01]  /*1fd0*/  ULDC UR4, c[0x0][0x2f4] ;  /* 0x0000bd0000047ab9 */ /* 0x000fe20000000800 */
[----:B------:R-:W1:Y:S04]  /*1fe0*/  S2R R27, SR_TID.X ;  /* 0x00000000001b7919 */ /* 0x000e680000002100 */
[----:B------:R-:W4:Y:S08]  /*1ff0*/  LDC R63, c[0x0][0x3f4] ;  /* 0x0000fd00ff3f7b82 */ /* 0x000f300000000800 */
[----:B------:R-:W1:Y:S08]  /*2000*/  @P0 LDC.64 R2, c[0x0][0x9f8] ;  /* 0x00027e00ff020b82 */ /* 0x000e700000000a00 */
[----:B------:R-:W4:Y:S01]  /*2010*/  LDC.64 R42, c[0x0][0x408] ;  /* 0x00010200ff2a7b82 */ /* 0x000f220000000a00 */
[----:B-1----:R-:W-:-:S05]  /*2020*/  @P0 IMAD.WIDE R2, R26, 0x4, R2 ;  /* 0x000000041a020825 */ /* 0x002fca00078e0202 */
[----:B------:R1:W3:Y:S01]  /*2030*/  @P0 LDG.E R49, desc[UR40][R2.64] ;  /* 0x0000002802310981 */ /* 0x0002e2000c1e1900 */
[C---:B------:R-:W-:Y:S02]  /*2040*/  VIADD R6, R27.reuse, 0xffffff80 ;  /* 0xffffff801b067836 */ /* 0x040fe40000000000 */
[C---:B------:R-:W-:Y:S02]  /*2050*/  VIADD R26, R27.reuse, 0xffffff80 ;  /* 0xffffff801b1a7836 */ /* 0x040fe40000000000 */
[----:B------:R-:W-:Y:S01]  /*2060*/  VIADD R25, R27, 0xffffff80 ;  /* 0xffffff801b197836 */ /* 0x000fe20000000000 */
[----:B------:R-:W-:Y:S02]  /*2070*/  LEA.HI R9, R6, R6, RZ, 0x1 ;  /* 0x0000000606097211 */ /* 0x000fe400078f08ff */
[----:B------:R-:W-:Y:S02]  /*2080*/  SHF.R.S32.HI R5, RZ, 0x1f, R6 ;  /* 0x0000001fff057819 */ /* 0x000fe40000011406 */
[----:B------:R-:W-:-:S02]  /*2090*/  LOP3.LUT R9, R9, 0xfffffffe, RZ, 0xc0, !PT ;  /* 0xfffffffe09097812 */ /* 0x000fc400078ec0ff */
[----:B------:R-:W-:Y:S02]  /*20a0*/  LEA.HI R8, R5, R6, RZ, 0x2 ;  /* 0x0000000605087211 */ /* 0x000fe400078f10ff */
[----:B------:R-:W-:Y:S01]  /*20b0*/  LEA.HI R25, R25, R26, RZ, 0x1 ;  /* 0x0000001a19197211 */ /* 0x000fe200078f08ff */
[----:B------:R-:W-:Y:S01]  /*20c0*/  IMAD.IADD R59, R6, 0x1, -R9 ;  /* 0x00000001063b7824 */ /* 0x000fe200078e0a09 */
[--C-:B-1----:R-:W-:Y:S02]  /*20d0*/  SHF.R.S32.HI R2, RZ, 0x2, R8.reuse ;  /* 0x00000002ff027819 */ /* 0x102fe40000011408 */
[----:B------:R-:W-:Y:S02]  /*20e0*/  SHF.R.S32.HI R3, RZ, 0x1f, R8 ;  /* 0x0000001fff037819 */ /* 0x000fe40000011408 */
[----:B------:R-:W-:Y:S01]  /*20f0*/  SHF.R.S32.HI R25, RZ, 0x1, R25 ;  /* 0x00000001ff197819 */ /* 0x000fe20000011419 */
[----:B------:R-:W-:Y:S01]  /*2100*/  IMAD.SHL.U32 R20, R59, 0x8, RZ ;  /* 0x000000083b147824 */ /* 0x000fe200078e00ff */
[----:B------:R-:W-:-:S02]  /*2110*/  LEA.HI R3, R3, R2, RZ, 0x2 ;  /* 0x0000000203037211 */ /* 0x000fc400078f10ff */
[----:B------:R-:W-:Y:S02]  /*2120*/  SHF.R.S32.HI R7, RZ, 0x1f, R25 ;  /* 0x0000001fff077819 */ /* 0x000fe40000011419 */
[----:B------:R-:W-:Y:S02]  /*2130*/  LOP3.LUT R3, R3, 0xfffffffc, RZ, 0xc0, !PT ;  /* 0xfffffffc03037812 */ /* 0x000fe400078ec0ff */
[----:B------:R-:W-:Y:S01]  /*2140*/  SHF.R.S32.HI R21, RZ, 0x1f, R20 ;  /* 0x0000001fff157819 */ /* 0x000fe20000011414 */
[-C--:B0-----:R-:W-:Y:S02]  /*2150*/  IMAD R0, R7, R36.reuse, RZ ;  /* 0x0000002407007224 */ /* 0x081fe400078e02ff */
[----:B------:R-:W-:Y:S02]  /*2160*/  IMAD.IADD R8, R2, 0x1, -R3 ;  /* 0x0000000102087824 */ /* 0x000fe400078e0a03 */
[----:B------:R-:W-:Y:S01]  /*2170*/  IMAD.WIDE.U32 R4, R25, R36, R18 ;  /* 0x0000002419047225 */ /* 0x000fe200078e0012 */
[----:B----4-:R-:W-:-:S03]  /*2180*/  ISETP.GE.AND P0, PT, R18, R63, PT ;  /* 0x0000003f1200720c */ /* 0x010fc60003f06270 */
[C---:B------:R-:W-:Y:S02]  /*2190*/  IMAD R11, R25.reuse, R37, R0 ;  /* 0x00000025190b7224 */ /* 0x040fe400078e0200 */
[----:B------:R-:W-:Y:S01]  /*21a0*/  IMAD.WIDE.U32 R2, R25, R36, R20 ;  /* 0x0000002419027225 */ /* 0x000fe200078e0014 */
[----:B------:R-:W-:-:S03]  /*21b0*/  SEL R9, R63, RZ, P0 ;  /* 0x000000ff3f097207 */ /* 0x000fc60000000000 */
[----:B------:R-:W-:Y:S02]  /*21c0*/  IMAD.IADD R33, R11, 0x1, R5 ;  /* 0x000000010b217824 */ /* 0x000fe400078e0205 */
[----:B------:R-:W-:Y:S01]  /*21d0*/  IMAD.IADD R3, R3, 0x1, R11 ;  /* 0x0000000103037824 */ /* 0x000fe200078e020b */
[----:B-----5:R-:W-:Y:S01]  /*21e0*/  SHF.R.S32.HI R11, RZ, 0x1f, R45 ;  /* 0x0000001fff0b7819 */ /* 0x020fe2000001142d */
[----:B------:R-:W-:Y:S01]  /*21f0*/  IMAD R0, R7, R42, RZ ;  /* 0x0000002a07007224 */ /* 0x000fe200078e02ff */
[----:B------:R-:W-:Y:S01]  /*2200*/  ISETP.GE.AND P2, PT, R18, UR4, PT ;  /* 0x0000000412007c0c */ /* 0x000fe2000bf46270 */
[----:B------:R-:W-:Y:S02]  /*2210*/  IMAD.MOV.U32 R32, RZ, RZ, R4 ;  /* 0x000000ffff207224 */ /* 0x000fe400078e0004 */
[----:B------:R-:W-:Y:S02]  /*2220*/  IMAD R13, R25, R43, R0 ;  /* 0x0000002b190d7224 */ /* 0x000fe400078e0200 */
[----:B------:R-:W-:-:S02]  /*2230*/  IMAD R0, R11, R36, RZ ;  /* 0x000000240b007224 */ /* 0x000fc400078e02ff */
[----:B------:R-:W-:-:S04]  /*2240*/  IMAD.WIDE.U32 R6, R25, R42, R18 ;  /* 0x0000002a19067225 */ /* 0x000fc800078e0012 */
[----:B------:R-:W-:-:S04]  /*2250*/  IMAD.WIDE.U32 R4, R25, R42, R20 ;  /* 0x0000002a19047225 */ /* 0x000fc800078e0014 */
[----:B------:R-:W-:Y:S02]  /*2260*/  IMAD.IADD R9, R18, 0x1, R9 ;  /* 0x0000000112097824 */ /* 0x000fe400078e0209 */
[----:B------:R-:W-:Y:S01]  /*2270*/  IMAD R53, R45, R37, R0 ;  /* 0x000000252d357224 */ /* 0x000fe200078e0200 */
[----:B------:R-:W-:Y:S01]  /*2280*/  LOP3.LUT R16, R16, 0xfffffffd, RZ, 0xc0, !PT ;  /* 0xfffffffd10107812 */ /* 0x000fe200078ec0ff */
[----:B------:R-:W-:Y:S02]  /*2290*/  IMAD.IADD R7, R13, 0x1, R7 ;  /* 0x000000010d077824 */ /* 0x000fe400078e0207 */
[----:B------:R-:W-:Y:S02]  /*22a0*/  IMAD.IADD R5, R5, 0x1, R13 ;  /* 0x0000000105057824 */ /* 0x000fe400078e020d */
[----:B------:R-:W-:Y:S01]  /*22b0*/  IMAD R0, R11, R42, RZ ;  /* 0x0000002a0b007224 */ /* 0x000fe200078e02ff */
[----:B------:R-:W-:Y:S01]  /*22c0*/  SHF.R.S32.HI R66, RZ, 0x1f, R9 ;  /* 0x0000001fff427819 */ /* 0x000fe20000011409 */
[----:B------:R-:W-:-:S02]  /*22d0*/  IMAD.SHL.U32 R61, R8, 0x80, RZ ;  /* 0x00000080083d7824 */ /* 0x000fc400078e00ff */
[----:B------:R-:W-:Y:S01]  /*22e0*/  IMAD.WIDE.U32 R34, R45, R36, R2 ;  /* 0x000000242d227225 */ /* 0x000fe200078e0002 */
[----:B------:R-:W-:-:S03]  /*22f0*/  @P2 LOP3.LUT R16, R16, 0x2, RZ, 0xfc, !PT ;  /* 0x0000000210102812 */ /* 0x000fc600078efcff */
[----:B------:R-:W-:Y:S02]  /*2300*/  IMAD R51, R45, R43, R0 ;  /* 0x0000002b2d337224 */ /* 0x000fe400078e0200 */
[----:B------:R-:W-:Y:S02]  /*2310*/  IMAD R3, R43, 0xa0, RZ ;  /* 0x000000a02b037824 */ /* 0x000fe400078e02ff */
[----:B------:R-:W-:Y:S01]  /*2320*/  IMAD.WIDE.U32 R38, R45, R42, R6 ;  /* 0x0000002a2d267225 */ /* 0x000fe200078e0006 */
[----:B------:R-:W-:-:S03]  /*2330*/  LEA.HI R66, R66, R9, RZ, 0x4 ;  /* 0x0000000942427211 */ /* 0x000fc600078f20ff */
[----:B------:R-:W-:Y:S01]  /*2340*/  IMAD.WIDE.U32 R40, R45, R42, R4 ;  /* 0x0000002a2d287225 */ /* 0x000fe200078e0004 */
[----:B------:R-:W-:-:S03]  /*2350*/  LOP3.LUT R61, R61, 0x180, RZ, 0xc0, !PT ;  /* 0x000001803d3d7812 */ /* 0x000fc600078ec0ff */
[----:B------:R-:W-:Y:S01]  /*2360*/  IMAD.WIDE.U32 R42, R42, 0xa0, RZ ;  /* 0x000000a02a2a7825 */ /* 0x000fe200078e00ff */
[----:B------:R-:W-:-:S03]  /*2370*/  SHF.R.U32.HI R58, RZ, 0x3, R61 ;  /* 0x00000003ff3a7819 */ /* 0x000fc6000001163d */
[----:B------:R-:W-:Y:S01]  /*2380*/  IMAD.IADD R60, R43, 0x1, R3 ;  /* 0x000000012b3c7824 */ /* 0x000fe200078e0203 */
[----:B------:R-:W-:Y:S01]  /*2390*/  LOP3.LUT R3, R61, 0x30, R66, 0xf8, !PT ;  /* 0x000000303d037812 */ /* 0x000fe200078ef842 */
[----:B------:R-:W-:Y:S01]  /*23a0*/  IMAD R9, R37, 0xa0, RZ ;  /* 0x000000a025097824 */ /* 0x000fe200078e02ff */
[----:B------:R-:W-:Y:S01]  /*23b0*/  SHF.R.U32.HI R64, RZ, 0x7, R27 ;  /* 0x00000007ff407819 */ /* 0x000fe2000001161b */
[----:B------:R-:W-:Y:S01]  /*23c0*/  IMAD.WIDE.U32 R32, R45, R36, R32 ;  /* 0x000000242d207225 */ /* 0x000fe200078e0020 */
[----:B------:R-:W-:Y:S02]  /*23d0*/  LOP3.LUT R3, R3, R58, RZ, 0x3c, !PT ;  /* 0x0000003a03037212 */ /* 0x000fe400078e3cff */
[----:B------:R-:W-:Y:S01]  /*23e0*/  LOP3.LUT R16, R16, 0xfffffffe, RZ, 0xc0, !PT ;  /* 0xfffffffe10107812 */ /* 0x000fe200078ec0ff */
[----:B------:R-:W-:Y:S01]  /*23f0*/  IMAD.WIDE.U32 R36, R36, 0xa0, RZ ;  /* 0x000000a024247825 */ /* 0x000fe200078e00ff */
[----:B------:R-:W-:Y:S02]  /*2400*/  LOP3.LUT P1, RZ, R8, 0x2, RZ, 0xc0, !PT ;  /* 0x0000000208ff7812 */ /* 0x000fe4000782c0ff */
[----:B------:R-:W-:Y:S01]  /*2410*/  LOP3.LUT R55, R66, 0xfffffff0, RZ, 0xc0, !PT ;  /* 0xfffffff042377812 */ /* 0x000fe200078ec0ff */
[----:B------:R-:W-:-:S02]  /*2420*/  IMAD.IADD R56, R53, 0x1, R33 ;  /* 0x0000000135387824 */ /* 0x000fc400078e0221 */
[----:B------:R-:W-:Y:S02]  /*2430*/  IMAD.IADD R54, R51, 0x1, R39 ;  /* 0x0000000133367824 */ /* 0x000fe400078e0227 */
[----:B------:R-:W-:Y:S02]  /*2440*/  IMAD.IADD R65, R65, 0x1, R24 ;  /* 0x0000000141417824 */ /* 0x000fe400078e0218 */
[----:B------:R-:W-:Y:S02]  /*2450*/  VIADD R64, R64, 0x8 ;  /* 0x0000000840407836 */ /* 0x000fe40000000000 */
[----:B------:R-:W-:Y:S02]  /*2460*/  IMAD.SHL.U32 R63, R63, 0x2, RZ ;  /* 0x000000023f3f7824 */ /* 0x000fe400078e00ff */
[----:B------:R-:W-:Y:S02]  /*2470*/  IMAD.IADD R62, R37, 0x1, R9 ;  /* 0x00000001253e7824 */ /* 0x000fe400078e0209 */
[----:B------:R-:W-:-:S02]  /*2480*/  IMAD R59, R59, 0xc0, R25 ;  /* 0x000000c03b3b7824 */ /* 0x000fc400078e0219 */
[----:B------:R-:W-:Y:S02]  /*2490*/  IMAD.IADD R53, R35, 0x1, R53 ;  /* 0x0000000123357824 */ /* 0x000fe400078e0235 */
[----:B------:R-:W-:Y:S01]  /*24a0*/  IMAD.IADD R51, R41, 0x1, R51 ;  /* 0x0000000129337824 */ /* 0x000fe200078e0233 */
[----:B--2---:R-:W-:Y:S01]  /*24b0*/  ISETP.GE.AND P2, PT, R12, UR4, PT ;  /* 0x000000040c007c0c */ /* 0x004fe2000bf46270 */
[----:B---3--:R-:W-:-:S12]  /*24c0*/  IMAD.IADD R52, R10, 0x1, R3 ;  /* 0x000000010a347824 */ /* 0x008fd800078e0203 */
[----:B------:R-:W-:Y:S02]  /*24d0*/  @P2 LOP3.LUT R16, R16, 0x1, RZ, 0xfc, !PT ;  /* 0x0000000110102812 */ /* 0x000fe400078efcff */
[----:B------:R-:W-:-:S07]  /*24e0*/  SHF.R.S32.HI R57, RZ, 0x1f, R49 ;  /* 0x0000001fff397819 */ /* 0x000fce0000011431 */
.L_x_1415:
[----:B------:R-:W2:Y:S01]  /*24f0*/  LDL R6, [R1+0x40] ;  /* 0x0000400001067983 */ /* 0x000ea20000100800 */
[----:B0-----:R-:W0:Y:S01]  /*2500*/  LDC R69, c[0x0][0x430] ;  /* 0x00010c00ff457b82 */ /* 0x001e220000000800 */
[----:B------:R-:W-:Y:S02]  /*2510*/  VIADD R47, R47, 0xffffffff ;  /* 0xffffffff2f2f7836 */ /* 0x000fe40000000000 */
[----:B------:R-:W-:Y:S02]  /*2520*/  IMAD.MOV.U32 R68, RZ, RZ, RZ ;  /* 0x000000ffff447224 */ /* 0x000fe400078e00ff */
[----:B-1----:R-:W-:-:S03]  /*2530*/  IMAD R2, R47, 0xa0, R59 ;  /* 0x000000a02f027824 */ /* 0x002fc600078e023b */
[----:B------:R-:W1:Y:S01]  /*2540*/  LDC R31, c[0x0][0x3f4] ;  /* 0x0000fd00ff1f7b82 */ /* 0x000e620000000800 */
[----:B----4-:R-:W-:Y:S01]  /*2550*/  IMAD.IADD R9, R65, 0x1, R2 ;  /* 0x0000000141097824 */ /* 0x010fe200078e0202 */
[----:B------:R-:W-:-:S03]  /*2560*/  ISETP.GE.AND P2, PT, R2, R48, PT ;  /* 0x000000300200720c */ /* 0x000fc60003f46270 */
[----:B------:R-:W-:Y:S01]  /*2570*/  IMAD.MOV.U32 R7, RZ, RZ, R9 ;  /* 0x000000ffff077224 */ /* 0x000fe200078e0009 */
[----:B------:R-:W-:Y:S02]  /*2580*/  ISETP.GT.OR P2, PT, R59, 0x9f, P2 ;  /* 0x0000009f3b00780c */ /* 0x000fe40001744670 */
[----:B0-----:R-:W-:-:S11]  /*2590*/  ISETP.NE.AND P3, PT, R69, 0x1, PT ;  /* 0x000000014500780c */ /* 0x001fd60003f65270 */
[----:B---3--:R-:W0:Y:S08]  /*25a0*/  @!P2 LDC.64 R4, c[0x0][0x428] ;  /* 0x00010a00ff04ab82 */ /* 0x008e300000000a00 */
[----:B------:R-:W3:Y:S08]  /*25b0*/  @!P2 LDC.64 R10, c[0x0][0x418] ;  /* 0x00010600ff0aab82 */ /* 0x000ef00000000a00 */
[----:B------:R-:W4:Y:S08]  /*25c0*/  @P3 LDC R0, c[0x0][0x434] ;  /* 0x00010d00ff003b82 */ /* 0x000f300000000800 */
[----:B------:R-:W1:Y:S01]  /*25d0*/  @P3 LDC R3, c[0x0][0x438] ;  /* 0x00010e00ff033b82 */ /* 0x000e620000000800 */
[----:B----4-:R-:W-:-:S05]  /*25e0*/  @P3 IMAD.HI.U32 R0, R9, R0, RZ ;  /* 0x0000000009003227 */ /* 0x010fca00078e00ff */
[----:B-1----:R-:W-:Y:S01]  /*25f0*/  @P3 SHF.R.U32.HI R7, RZ, R3, R0 ;  /* 0x00000003ff073219 */ /* 0x002fe20000011600 */
[----:B0-----:R-:W-:-:S03]  /*2600*/  @!P2 IMAD R0, R57, R4, RZ ;  /* 0x000000043900a224 */ /* 0x001fc600078e02ff */
[--C-:B------:R-:W-:Y:S01]  /*2610*/  @!P2 SHF.R.S32.HI R3, RZ, 0x1f, R7.reuse ;  /* 0x0000001fff03a819 */ /* 0x100fe20000011407 */
[----:B------:R-:W-:Y:S02]  /*2620*/  @!P2 IMAD.MOV.U32 R2, RZ, RZ, R7 ;  /* 0x000000ffff02a224 */ /* 0x000fe400078e0007 */
        /* <DEDUP_REMOVED lines=15> */
[C---:B------:R-:W-:Y:S02]  /*2720*/  IMAD.IADD R70, R22.reuse, 0x1, R3 ;  /* 0x0000000116467824 */ /* 0x040fe400078e0203 */
[----:B------:R-:W-:Y:S01]  /*2730*/  IMAD.IADD R67, R22, 0x1, R67 ;  /* 0x0000000116437824 */ /* 0x000fe200078e0243 */
[----:B0-----:R-:W-:Y:S06]  /*2740*/  @!P3 BRA `(.L_x_1384) ;  /* 0x000000240054b947 */ /* 0x001fec0003800000 */
[----:B------:R-:W2:Y:S01]  /*2750*/  LDL R6, [R1+0x8] ;  /* 0x0000080001067983 */ /* 0x000ea20000100800 */
[----:B------:R-:W-:Y:S01]  /*2760*/  SHF.R.S32.HI R71, RZ, 0x1f, R69 ;  /* 0x0000001fff477819 */ /* 0x000fe20000011445 */
[----:B------:R-:W-:Y:S01]  /*2770*/  ULDC.64 UR4, c[0x0][0x300] ;  /* 0x0000c00000047ab9 */ /* 0x000fe20000000a00 */
[----:B-----5:R-:W-:Y:S01]  /*2780*/  SHF.R.S32.HI R72, RZ, 0x1f, R68 ;  /* 0x0000001fff487819 */ /* 0x020fe20000011444 */
[----:B------:R-:W-:Y:S01]  /*2790*/  IMAD.WIDE.U32 R2, R69, UR4, RZ ;  /* 0x0000000445027c25 */ /* 0x000fe2000f8e00ff */
[----:B------:R-:W-:-:S03]  /*27a0*/  ULDC.64 UR6, c[0x0][0x2e8] ;  /* 0x0000ba0000067ab9 */ /* 0x000fc60000000a00 */
[----:B------:R-:W-:Y:S02]  /*27b0*/  IMAD R0, R71, UR4, RZ ;  /* 0x0000000447007c24 */ /* 0x000fe4000f8e02ff */
[-C--:B------:R-:W-:Y:S02]  /*27c0*/  IMAD R4, R60, R47.reuse, RZ ;  /* 0x0000002f3c047224 */ /* 0x080fe400078e02ff */
[----:B------:R-:W-:Y:S01]  /*27d0*/  IMAD R5, R69, UR5, R0 ;  /* 0x0000000545057c24 */ /* 0x000fe2000f8e0200 */
[----:B------:R-:W-:Y:S01]  /*27e0*/  ULDC.64 UR4, c[0x0][0x310] ;  /* 0x0000c40000047ab9 */ /* 0x000fe20000000a00 */
[----:B------:R-:W-:Y:S02]  /*27f0*/  IMAD R0, R62, R47, RZ ;  /* 0x0000002f3e007224 */ /* 0x000fe400078e02ff */
[----:B------:R-:W-:Y:S02]  /*2800*/  IMAD R7, R72, UR4, RZ ;  /* 0x0000000448077c24 */ /* 0x000fe4000f8e02ff */
[----:B------:R-:W-:Y:S01]  /*2810*/  IMAD.IADD R3, R3, 0x1, R5 ;  /* 0x0000000103037824 */ /* 0x000fe200078e0205 */
[----:B------:R-:W-:Y:S01]  /*2820*/  SHF.R.S32.HI R5, RZ, 0x1f, R47 ;  /* 0x0000001fff057819 */ /* 0x000fe2000001142f */
[----:B------:R-:W-:-:S02]  /*2830*/  IMAD R7, R68, UR5, R7 ;  /* 0x0000000544077c24 */ /* 0x000fc4000f8e0207 */
[----:B------:R-:W-:Y:S01]  /*2840*/  IMAD.WIDE.U32 R2, R68, UR4, R2 ;  /* 0x0000000444027c25 */ /* 0x000fe2000f8e0002 */
[----:B------:R-:W-:-:S03]  /*2850*/  ULDC.64 UR4, c[0x0][0x308] ;  /* 0x0000c20000047ab9 */ /* 0x000fc60000000a00 */
[----:B------:R-:W-:Y:S02]  /*2860*/  IMAD.IADD R3, R3, 0x1, R7 ;  /* 0x0000000103037824 */ /* 0x000fe400078e0207 */
[C---:B------:R-:W-:Y:S02]  /*2870*/  IMAD R9, R5.reuse, R36, R0 ;  /* 0x0000002405097224 */ /* 0x040fe400078e0200 */
[----:B------:R-:W-:Y:S02]  /*2880*/  IMAD R11, R5, R42, R4 ;  /* 0x0000002a050b7224 */ /* 0x000fe400078e0204 */
[----:B------:R-:W-:-:S04]  /*2890*/  IMAD.WIDE.U32 R4, R42, R47, RZ ;  /* 0x0000002f2a047225 */ /* 0x000fc800078e00ff */
[----:B------:R-:W-:Y:S02]  /*28a0*/  IMAD.IADD R12, R5, 0x1, R11 ;  /* 0x00000001050c7824 */ /* 0x000fe400078e020b */
[C---:B--2---:R-:W-:Y:S01]  /*28b0*/  IMAD.WIDE.U32 R2, R6.reuse, UR4, R2 ;  /* 0x0000000406027c25 */ /* 0x044fe2000f8e0002 */
[----:B------:R-:W-:Y:S02]  /*28c0*/  ULDC.U8 UR4, c[0x0][0x410] ;  /* 0x0001040000047ab9 */ /* 0x000fe40000000000 */
[----:B------:R-:W-:Y:S01]  /*28d0*/  ISETP.NE.AND P3, PT, RZ, UR4, PT ;  /* 0x00000004ff007c0c */ /* 0x000fe2000bf65270 */
[----:B------:R-:W-:Y:S01]  /*28e0*/  IMAD R13, R6, UR5, R3 ;  /* 0x00000005060d7c24 */ /* 0x000fe2000f8e0203 */
[----:B------:R-:W-:Y:S01]  /*28f0*/  IADD3 R2, P4, R2, UR6, RZ ;  /* 0x0000000602027c10 */ /* 0x000fe2000ff9e0ff */
[----:B------:R-:W-:-:S03]  /*2900*/  IMAD.WIDE.U32 R6, R36, R47, RZ ;  /* 0x0000002f24067225 */ /* 0x000fc600078e00ff */
[----:B------:R-:W-:Y:S01]  /*2910*/  IADD3.X R13, R13, UR7, RZ, P4, !PT ;  /* 0x000000070d0d7c10 */ /* 0x000fe2000a7fe4ff */
[----:B------:R-:W-:-:S06]  /*2920*/  IMAD.IADD R0, R7, 0x1, R9 ;  /* 0x0000000107007824 */ /* 0x000fcc00078e0209 */
[----:B------:R-:W-:Y:S05]  /*2930*/  @!P3 BRA `(.L_x_1385) ;  /* 0x00000010007cb947 */ /* 0x000fea0003800000 */
[----:B------:R-:W0:Y:S01]  /*2940*/  S2R R8, SR_TID.X ;  /* 0x0000000000087919 */ /* 0x000e220000002100 */
[----:B------:R-:W-:Y:S01]  /*2950*/  IMAD R73, R47, -0xa0, R48 ;  /* 0xffffff602f497824 */ /* 0x000fe200078e0230 */
[----:B------:R-:W-:Y:S01]  /*2960*/  BSSY B1, `(.L_x_1386) ;  /* 0x000001b000017945 */ /* 0x000fe20003800000 */
[----:B------:R-:W-:Y:S02]  /*2970*/  CS2R R26, SRZ ;  /* 0x00000000001a7805 */ /* 0x000fe4000001ff00 */
[----:B------:R-:W-:Y:S02]  /*2980*/  CS2R R24, SRZ ;  /* 0x0000000000187805 */ /* 0x000fe4000001ff00 */
[----:B------:R-:W-:Y:S02]  /*2990*/  CS2R R28, SRZ ;  /* 0x00000000001c7805 */ /* 0x000fe4000001ff00 */
[----:B------:R-:W-:Y:S01]  /*29a0*/  VIMNMX R73, R73, 0xa0, PT ;  /* 0x000000a049497848 */ /* 0x000fe20003fe0100 */
[----:B0-----:R-:W-:-:S02]  /*29b0*/  VIADD R10, R8, 0xffffff80 ;  /* 0xffffff80080a7836 */ /* 0x001fc40000000000 */
[----:B------:R-:W-:-:S05]  /*29c0*/  VIADD R8, R8, 0xffffff80 ;  /* 0xffffff8008087836 */ /* 0x000fca0000000000 */
[----:B------:R-:W-:-:S04]  /*29d0*/  LEA.HI R8, R8, R10, RZ, 0x1 ;  /* 0x0000000a08087211 */ /* 0x000fc800078f08ff */
[----:B------:R-:W-:-:S04]  /*29e0*/  SHF.R.S32.HI R8, RZ, 0x1, R8 ;  /* 0x00000001ff087819 */ /* 0x000fc80000011408 */
[----:B------:R-:W-:Y:S02]  /*29f0*/  ISETP.GE.AND P3, PT, R8, R73, PT ;  /* 0x000000490800720c */ /* 0x000fe40003f66270 */
[----:B------:R-:W-:-:S11]  /*2a00*/  CS2R R8, SRZ ;  /* 0x0000000000087805 */ /* 0x000fd6000001ff00 */
[----:B------:R-:W-:Y:S05]  /*2a10*/  @P3 BRA `(.L_x_1387) ;  /* 0x00000000003c3947 */ /* 0x000fea0003800000 */
[----:B------:R-:W-:Y:S02]  /*2a20*/  ULDC.64 UR4, c[0x0][0x3e8] ;  /* 0x0000fa0000047ab9 */ /* 0x000fe40000000a00 */
[----:B------:R-:W-:-:S04]  /*2a30*/  IADD3 R6, P4, P5, R34, UR4, R6 ;  /* 0x0000000422067c10 */ /* 0x000fc8000fd9e006 */
[----:B------:R-:W-:Y:S01]  /*2a40*/  IADD3.X R7, R53, UR5, R0, P4, P5 ;  /* 0x0000000535077c10 */ /* 0x000fe2000a7ea400 */
[----:B------:R-:W-:Y:S01]  /*2a50*/  ULDC.64 UR4, c[0x0][0x400] ;  /* 0x0001000000047ab9 */ /* 0x000fe20000000a00 */
[----:B------:R-:W-:Y:S01]  /*2a60*/  VIADD R0, R20, 0x10 ;  /* 0x0000001014007836 */ /* 0x000fe20000000000 */
[----:B------:R-:W-:-:S04]  /*2a70*/  IADD3 R4, P4, P5, R40, UR4, R4 ;  /* 0x0000000428047c10 */ /* 0x000fc8000fd9e004 */
[----:B------:R-:W-:Y:S02]  /*2a80*/  IADD3.X R5, R51, UR5, R12, P4, P5 ;  /* 0x0000000533057c10 */ /* 0x000fe4000a7ea40c */
[----:B------:R-:W-:Y:S02]  /*2a90*/  ISETP.GE.AND P4, PT, R20, R31, PT ;  /* 0x0000001f1400720c */ /* 0x000fe40003f86270 */
[----:B------:R-:W-:Y:S02]  /*2aa0*/  CS2R R8, SRZ ;  /* 0x0000000000087805 */ /* 0x000fe4000001ff00 */
[----:B------:R-:W-:-:S09]  /*2ab0*/  CS2R R24, SRZ ;  /* 0x0000000000187805 */ /* 0x000fd2000001ff00 */
[----:B------:R0:W5:Y:S04]  /*2ac0*/  @!P4 LDG.E.64 R26, desc[UR40][R6.64] ;  /* 0x00000028061ac981 */ /* 0x000168000c1e1b00 */
[----:B------:R0:W5:Y:S01]  /*2ad0*/  @!P4 LDG.E.64 R28, desc[UR40][R4.64] ;  /* 0x00000028041cc981 */ /* 0x000162000c1e1b00 */
[----:B------:R-:W-:-:S13]  /*2ae0*/  ISETP.GE.AND P4, PT, R0, R31, PT ;  /* 0x0000001f0000720c */ /* 0x000fda0003f86270 */
[----:B------:R0:W5:Y:S04]  /*2af0*/  @!P4 LDG.E.64 R8, desc[UR40][R6.64+0x10] ;  /* 0x000010280608c981 */ /* 0x000168000c1e1b00 */
[----:B------:R0:W5:Y:S02]  /*2b00*/  @!P4 LDG.E.64 R24, desc[UR40][R4.64+0x10] ;  /* 0x000010280418c981 */ /* 0x000164000c1e1b00 */
.L_x_1387:
[----:B------:R-:W-:Y:S05]  /*2b10*/  BSYNC B1 ;  /* 0x0000000000017941 */ /* 0x000fea0003800000 */
.L_x_1386:
[----:B------:R-:W2:Y:S01]  /*2b20*/  LDL R0, [R1+0x10] ;  /* 0x0000100001007983 */ /* 0x000ea20000100800 */
[----:B-----5:R-:W-:Y:S02]  /*2b30*/  IMAD.MOV.U32 R82, RZ, RZ, R26 ;  /* 0x000000ffff527224 */ /* 0x020fe400078e001a */
[----:B------:R-:W-:Y:S02]  /*2b40*/  IMAD.MOV.U32 R30, RZ, RZ, R24 ;  /* 0x000000ffff1e7224 */ /* 0x000fe400078e0018 */
[----:B------:R-:W-:Y:S01]  /*2b50*/  IMAD.MOV.U32 R80, RZ, RZ, R28 ;  /* 0x000000ffff507224 */ /* 0x000fe200078e001c */
[----:B--2---:R-:W-:Y:S01]  /*2b60*/  ISETP.NE.AND P4, PT, R0, 0x3, PT ;  /* 0x000000030000780c */ /* 0x004fe20003f85270 */
[----:B------:R-:W-:-:S12]  /*2b70*/  IMAD.MOV.U32 R0, RZ, RZ, R8 ;  /* 0x000000ffff007224 */ /* 0x000fd800078e0008 */
[----:B------:R-:W-:Y:S05]  /*2b80*/  @!P4 BRA `(.L_x_1388) ;  /* 0x000000000004c947 */ /* 0x000fea0003800000 */
[----:B------:R-:W-:Y:S01]  /*2b90*/  BPT.TRAP 0x1 ;  /* 0x000000040000795c */ /* 0x000fe20000300000 */
.L_x_1388:
[----:B------:R-:W2:Y:S01]  /*2ba0*/  LDL R3, [R1+0x24] ;  /* 0x0000240001037983 */ /* 0x000ea20000100800 */
[----:B------:R-:W-:Y:S01]  /*2bb0*/  IMAD R50, R157, 0x8, R22 ;  /* 0x000000089d327824 */ /* 0x000fe200078e0216 */
[----:B------:R-:W-:Y:S01]  /*2bc0*/  BSSY B1, `(.L_x_1389) ;  /* 0x0000004000017945 */ /* 0x000fe20003800000 */
[----:B--2---:R-:W-:-:S04]  /*2bd0*/  SHF.L.U32 R75, R3, 0x1f, RZ ;  /* 0x0000001f034b7819 */ /* 0x004fc800000006ff */
[----:B------:R-:W1:Y:S02]  /*2be0*/  SYNCS.PHASECHK.TRANS64.TRYWAIT P5, [R50+URZ+0x13290], R75 ;  /* 0x0132904b320075a7 */ /* 0x000e6400080a017f */
[----:B-1----:R-:W-:Y:S05]  /*2bf0*/  @!P5 BRA `(.L_x_1390) ;  /* 0x00000210005cd947 */ /* 0x002fea0003800000 */
.L_x_1708:
[----:B------:R-:W-:Y:S05]  /*2c00*/  BSYNC B1 ;  /* 0x0000000000017941 */ /* 0x000fea0003800000 */
.L_x_1389:
[----:B------:R-:W-:-:S03]  /*2c10*/  UMOV UR4, 0xffffffff ;  /* 0xffffffff00047882 */ /* 0x000fc60000000000 */
[----:B------:R-:W-:Y:S05]  /*2c20*/  BRA.DIV UR4, `(.L_x_1391) ;  /* 0x0000021204647947 */ /* 0x000fea000b800000 */
[----:B------:R2:W3:Y:S04]  /*2c30*/  SHFL.IDX PT, R3, R13, RZ, 0x1e1f ;  /* 0x001e1fff0d037589 */ /* 0x0004e800000e0000 */
[----:B------:R2:W4:Y:S02]  /*2c40*/  SHFL.IDX PT, R14, R2, RZ, 0x1e1f ;  /* 0x001e1fff020e7589 */ /* 0x00052400000e0000 */
.L_x_1712:
[----:B------:R-:W-:Y:S05]  /*2c50*/  @P3 BRA `(.L_x_1392) ;  /* 0x0000002000f03947 */ /* 0x000fea0003800000 */
[----:B------:R-:W-:Y:S01]  /*2c60*/  LOP3.LUT P5, RZ, R16, 0x2, RZ, 0xc0, !PT ;  /* 0x0000000210ff7812 */ /* 0x000fe200078ac0ff */
[----:B------:R-:W-:-:S12]  /*2c70*/  BSSY B1, `(.L_x_1393) ;  /* 0x0000070000017945 */ /* 0x000fd80003800000 */
[----:B------:R-:W-:Y:S05]  /*2c80*/  @P5 BRA `(.L_x_1394) ;  /* 0x0000000400b85947 */ /* 0x000fea0003800000 */
[----:B0-----:R0:W0:Y:S01]  /*2c90*/  LDS.128 R4, [R70+0xe000] ;  /* 0x00e0000046047984 */ /* 0x0010220000000c00 */
[----:B----4-:R-:W-:Y:S01]  /*2ca0*/  IADD3 R10, P3, R18, R14, RZ ;  /* 0x0000000e120a7210 */ /* 0x010fe20007f7e0ff */
[----:B------:R-:W-:Y:S04]  /*2cb0*/  BSSY B2, `(.L_x_1395) ;  /* 0x000006a000027945 */ /* 0x000fe80003800000 */
[----:B---3--:R-:W-:Y:S01]  /*2cc0*/  IMAD.X R11, R3, 0x1, R19, P3 ;  /* 0x00000001030b7824 */ /* 0x008fe200018e0613 */
[----:B------:R-:W-:-:S13]  /*2cd0*/  ISETP.GE.AND P3, PT, R20, R31, PT ;  /* 0x0000001f1400720c */ /* 0x000fda0003f66270 */
[----:B------:R-:W-:Y:S05]  /*2ce0*/  @P3 BRA `(.L_x_1396) ;  /* 0x0000000400983947 */ /* 0x000fea0003800000 */
[----:B------:R-:W-:Y:S02]  /*2cf0*/  SHF.R.U32.HI R12, RZ, 0x8, R29 ;  /* 0x00000008ff0c7819 */ /* 0x000fe4000001161d */
[--C-:B--2---:R-:W-:Y:S02]  /*2d00*/  SHF.R.U32.HI R2, RZ, 0x8, R27.reuse ;  /* 0x00000008ff027819 */ /* 0x104fe4000001161b */
[----:B------:R-:W-:Y:S01]  /*2d10*/  SHF.R.U32.HI R28, RZ, 0x10, R27 ;  /* 0x00000010ff1c7819 */ /* 0x000fe2000001161b */
[----:B------:R-:W-:Y:S01]  /*2d20*/  IMAD.SHL.U32 R12, R12, 0x100, RZ ;  /* 0x000001000c0c7824 */ /* 0x000fe200078e00ff */
[----:B------:R-:W-:Y:S01]  /*2d30*/  SHF.R.U32.HI R26, RZ, 0x10, R29 ;  /* 0x00000010ff1a7819 */ /* 0x000fe2000001161d */
[----:B------:R-:W-:Y:S01]  /*2d40*/  IMAD.SHL.U32 R2, R2, 0x100, RZ ;  /* 0x0000010002027824 */ /* 0x000fe200078e00ff */
[----:B------:R-:W-:Y:S02]  /*2d50*/  LOP3.LUT R15, R29, 0xff0000ff, RZ, 0xc0, !PT ;  /* 0xff0000ff1d0f7812 */ /* 0x000fe400078ec0ff */
[----:B------:R-:W-:Y:S01]  /*2d60*/  LOP3.LUT R13, R27, 0xff0000ff, RZ, 0xc0, !PT ;  /* 0xff0000ff1b0d7812 */ /* 0x000fe200078ec0ff */
[----:B------:R-:W-:Y:S01]  /*2d70*/  IMAD.U32 R26, R26, 0x10000, RZ ;  /* 0x000100001a1a7824 */ /* 0x000fe200078e00ff */
[----:B------:R-:W-:Y:S01]  /*2d80*/  LOP3.LUT R27, R15, 0xff00, R12, 0xf8, !PT ;  /* 0x0000ff000f1b7812 */ /* 0x000fe200078ef80c */
[----:B------:R-:W-:Y:S01]  /*2d90*/  IMAD.U32 R12, R28, 0x10000, RZ ;  /* 0x000100001c0c7824 */ /* 0x000fe200078e00ff */
[----:B------:R-:W-:-:S02]  /*2da0*/  LOP3.LUT R13, R13, 0xff00, R2, 0xf8, !PT ;  /* 0x0000ff000d0d7812 */ /* 0x000fc400078ef802 */
[-C--:B0-----:R-:W-:Y:S02]  /*2db0*/  F2FP.F16.E4M3.UNPACK_B R2, R5.reuse ;  /* 0x00000005ff02723e */ /* 0x081fe400020006ff */
        /* <DEDUP_REMOVED lines=9> */
[-C--:B------:R-:W-:Y:S01]  /*2e50*/  FMUL.FTZ R79, R12, R77.reuse ;  /* 0x0000004d0c4f7220 */ /* 0x080fe20000410000 */
[--C-:B------:R-:W-:Y:S02]  /*2e60*/  HADD2.F32 R27, -RZ, R26.reuse.H0_H0 ;  /* 0x2000001aff1b7230 */ /* 0x100fe40000004100 */
[--C-:B------:R-:W-:Y:S02]  /*2e70*/  HADD2.F32 R15, -RZ, R5.reuse.H1_H1 ;  /* 0x30000005ff0f7230 */ /* 0x100fe40000004100 */
[----:B------:R-:W-:Y:S02]  /*2e80*/  HADD2.F32 R13, -RZ, R5.H0_H0 ;  /* 0x20000005ff0d7230 */ /* 0x000fe40000004100 */
[C---:B------:R-:W-:Y:S01]  /*2e90*/  FMUL.FTZ R5, R2.reuse, R77 ;  /* 0x0000004d02057220 */ /* 0x040fe20000410000 */
[----:B------:R-:W-:Y:S02]  /*2ea0*/  HADD2.F32 R26, -RZ, R26.H1_H1 ;  /* 0x3000001aff1a7230 */ /* 0x000fe40000004100 */
[-C--:B------:R-:W-:Y:S01]  /*2eb0*/  FMUL.FTZ R74, R15, R28.reuse ;  /* 0x0000001c0f4a7220 */ /* 0x080fe20000410000 */
[-C--:B------:R-:W-:Y:S01]  /*2ec0*/  FFMA.FTZ R2, R2, R27.reuse, -R79 ;  /* 0x0000001b02027223 */ /* 0x080fe2000001084f */
[----:B------:R-:W-:Y:S01]  /*2ed0*/  FFMA.FTZ R5, R12, R27, R5 ;  /* 0x0000001b0c057223 */ /* 0x000fe20000010005 */
[----:B------:R-:W-:Y:S01]  /*2ee0*/  FMUL.FTZ R78, R13, R28 ;  /* 0x0000001c0d4e7220 */ /* 0x000fe20000410000 */
[----:B------:R-:W-:-:S02]  /*2ef0*/  F2FP.F16.E4M3.UNPACK_B R12, R4.H1 ;  /* 0x00000004ff0c723e */ /* 0x000fc400030006ff */
[----:B------:R-:W-:Y:S01]  /*2f00*/  F2FP.F16.E4M3.UNPACK_B R28, R80 ;  /* 0x00000050ff1c723e */ /* 0x000fe200020006ff */
[----:B------:R-:W-:Y:S01]  /*2f10*/  FFMA.FTZ R80, R13, R26, -R74 ;  /* 0x0000001a0d507223 */ /* 0x000fe2000001084a */
[----:B------:R-:W-:Y:S01]  /*2f20*/  F2FP.F16.E4M3.UNPACK_B R4, R4 ;  /* 0x00000004ff04723e */ /* 0x000fe200020006ff */
[----:B------:R-:W-:Y:S01]  /*2f30*/  FFMA.FTZ R81, R15, R26, R78 ;  /* 0x0000001a0f517223 */ /* 0x000fe2000001004e */
[----:B------:R-:W-:Y:S01]  /*2f40*/  F2FP.F16.E4M3.UNPACK_B R26, R82 ;  /* 0x00000052ff1a723e */ /* 0x000fe200020006ff */
[--C-:B------:R-:W-:Y:S02]  /*2f50*/  HADD2.F32 R13, -RZ, R12.reuse.H0_H0 ;  /* 0x2000000cff0d7230 */ /* 0x100fe40000004100 */
[----:B------:R-:W-:Y:S01]  /*2f60*/  HADD2.F32 R15, -RZ, R12.H1_H1 ;  /* 0x3000000cff0f7230 */ /* 0x000fe20000004100 */
[----:B------:R-:W-:Y:S01]  /*2f70*/  F2FP.SATFINITE.E4M3.F32.PACK_AB_MERGE_C R84, R81, R80, RZ ;  /* 0x000000505154723e */ /* 0x000fe200048070ff */
[----:B------:R-:W-:Y:S02]  /*2f80*/  HADD2.F32 R74, -RZ, R28.H1_H1 ;  /* 0x3000001cff4a7230 */ /* 0x000fe40000004100 */
[----:B------:R-:W-:Y:S01]  /*2f90*/  HADD2.F32 R12, -RZ, R4.H0_H0 ;  /* 0x20000004ff0c7230 */ /* 0x000fe20000004100 */
[----:B------:R-:W-:Y:S01]  /*2fa0*/  F2FP.SATFINITE.E4M3.F32.PACK_AB_MERGE_C R5, R5, R2, R84 ;  /* 0x000000020505723e */ /* 0x000fe20004807054 */
[----:B------:R-:W-:-:S02]  /*2fb0*/  HADD2.F32 R77, -RZ, R28.H0_H0 ;  /* 0x2000001cff4d7230 */ /* 0x000fc40000004100 */
[----:B------:R-:W-:Y:S02]  /*2fc0*/  HADD2.F32 R4, -RZ, R4.H1_H1 ;  /* 0x30000004ff047230 */ /* 0x000fe40000004100 */
[--C-:B------:R-:W-:Y:S02]  /*2fd0*/  HADD2.F32 R28, -RZ, R26.reuse.H1_H1 ;  /* 0x3000001aff1c7230 */ /* 0x100fe40000004100 */
[----:B------:R-:W-:Y:S02]  /*2fe0*/  HADD2.F32 R27, -RZ, R26.H0_H0 ;  /* 0x2000001aff1b7230 */ /* 0x000fe40000004100 */
[-C--:B------:R-:W-:Y:S01]  /*2ff0*/  FMUL.FTZ R26, R15, R74.reuse ;  /* 0x0000004a0f1a7220 */ /* 0x080fe20000410000 */
[C---:B------:R-:W-:Y:S01]  /*3000*/  FMUL.FTZ R74, R13.reuse, R74 ;  /* 0x0000004a0d4a7220 */ /* 0x040fe20000410000 */
[-C--:B------:R-:W-:Y:S01]  /*3010*/  FMUL.FTZ R79, R4, R77.reuse ;  /* 0x0000004d044f7220 */ /* 0x080fe20000410000 */
[C---:B------:R-:W-:Y:S01]  /*3020*/  FMUL.FTZ R77, R12.reuse, R77 ;  /* 0x0000004d0c4d7220 */ /* 0x040fe20000410000 */
[-C--:B------:R-:W-:Y:S01]  /*3030*/  FFMA.FTZ R26, R13, R28.reuse, -R26 ;  /* 0x0000001c0d1a7223 */ /* 0x080fe2000001081a */
[----:B------:R-:W-:Y:S01]  /*3040*/  FFMA.FTZ R15, R15, R28, R74 ;  /* 0x0000001c0f0f7223 */ /* 0x000fe2000001004a */
[-C--:B------:R-:W-:Y:S01]  /*3050*/  FFMA.FTZ R79, R12, R27.reuse, -R79 ;  /* 0x0000001b0c4f7223 */ /* 0x080fe2000001084f */
[----:B------:R-:W-:Y:S01]  /*3060*/  FFMA.FTZ R78, R4, R27, R77 ;  /* 0x0000001b044e7223 */ /* 0x000fe2000001004d */
[----:B------:R-:W-:-:S02]  /*3070*/  F2FP.F16.E4M3.UNPACK_B R12, R7.H1 ;  /* 0x00000007ff0c723e */ /* 0x000fc400030006ff */
[----:B------:R-:W-:Y:S02]  /*3080*/  F2FP.F16.E4M3.UNPACK_B R27, R76.H1 ;  /* 0x0000004cff1b723e */ /* 0x000fe400030006ff */
[----:B------:R-:W-:Y:S01]  /*3090*/  F2FP.SATFINITE.E4M3.F32.PACK_AB_MERGE_C R82, R15, R26, RZ ;  /* 0x0000001a0f52723e */ /* 0x000fe200048070ff */
[--C-:B------:R-:W-:Y:S01]  /*30a0*/  HADD2.F32 R15, -RZ, R12.reuse.H1_H1 ;  /* 0x3000000cff0f7230 */ /* 0x100fe20000004100 */
[-C--:B------:R-:W-:Y:S01]  /*30b0*/  F2FP.F16.E4M3.UNPACK_B R26, R29.reuse.H1 ;  /* 0x0000001dff1a723e */ /* 0x080fe200030006ff */
[----:B------:R-:W-:Y:S01]  /*30c0*/  HADD2.F32 R74, -RZ, R27.H1_H1 ;  /* 0x3000001bff4a7230 */ /* 0x000fe20000004100 */
[----:B------:R-:W-:Y:S01]  /*30d0*/  F2FP.F16.E4M3.UNPACK_B R4, R6.H1 ;  /* 0x00000006ff04723e */ /* 0x000fe200030006ff */
[----:B------:R-:W-:Y:S01]  /*30e0*/  HADD2.F32 R13, -RZ, R12.H0_H0 ;  /* 0x2000000cff0d7230 */ /* 0x000fe20000004100 */
[----:B------:R-:W-:Y:S01]  /*30f0*/  F2FP.F16.E4M3.UNPACK_B R76, R76 ;  /* 0x0000004cff4c723e */ /* 0x000fe200020006ff */
[----:B------:R-:W-:Y:S01]  /*3100*/  HADD2.F32 R28, -RZ, R26.H1_H1 ;  /* 0x3000001aff1c7230 */ /* 0x000fe20000004100 */
[----:B------:R-:W-:Y:S01]  /*3110*/  F2FP.F16.E4M3.UNPACK_B R29, R29 ;  /* 0x0000001dff1d723e */ /* 0x000fe200020006ff */
[----:B------:R-:W-:Y:S01]  /*3120*/  FMUL.FTZ R80, R15, R74 ;  /* 0x0000004a0f507220 */ /* 0x000fe20000410000 */
[----:B------:R-:W-:-:S02]  /*3130*/  HADD2.F32 R12, -RZ, R4.H1_H1 ;  /* 0x30000004ff0c7230 */ /* 0x000fc40000004100 */
[C---:B------:R-:W-:Y:S01]  /*3140*/  FMUL.FTZ R74, R13.reuse, R74 ;  /* 0x0000004a0d4a7220 */ /* 0x040fe20000410000 */
[----:B------:R-:W-:Y:S02]  /*3150*/  HADD2.F32 R77, -RZ, R76.H1_H1 ;  /* 0x3000004cff4d7230 */ /* 0x000fe40000004100 */
[----:B------:R-:W-:Y:S01]  /*3160*/  FFMA.FTZ R80, R13, R28, -R80 ;  /* 0x0000001c0d507223 */ /* 0x000fe20000010850 */
[----:B------:R-:W-:Y:S01]  /*3170*/  HADD2.F32 R4, -RZ, R4.H0_H0 ;  /* 0x20000004ff047230 */ /* 0x000fe20000004100 */
[----:B------:R-:W-:Y:S01]  /*3180*/  F2FP.F16.E4M3.UNPACK_B R6, R6 ;  /* 0x00000006ff06723e */ /* 0x000fe200020006ff */
[----:B------:R-:W-:Y:S02]  /*3190*/  HADD2.F32 R13, -RZ, R29.H1_H1 ;  /* 0x3000001dff0d7230 */ /* 0x000fe40000004100 */
[----:B------:R-:W-:Y:S01]  /*31a0*/  FMUL.FTZ R81, R12, R77 ;  /* 0x0000004d0c517220 */ /* 0x000fe20000410000 */
[----:B------:R-:W-:Y:S01]  /*31b0*/  F2FP.F16.E4M3.UNPACK_B R7, R7 ;  /* 0x00000007ff07723e */ /* 0x000fe200020006ff */
[C---:B------:R-:W-:Y:S01]  /*31c0*/  FMUL.FTZ R77, R4.reuse, R77 ;  /* 0x0000004d044d7220 */ /* 0x040fe20000410000 */
[----:B------:R-:W-:Y:S01]  /*31d0*/  FFMA.FTZ R83, R15, R28, R74 ;  /* 0x0000001c0f537223 */ /* 0x000fe2000001004a */
[----:B------:R-:W-:Y:S01]  /*31e0*/  FFMA.FTZ R81, R4, R13, -R81 ;  /* 0x0000000d04517223 */ /* 0x000fe20000010851 */
[----:B------:R-:W-:-:S02]  /*31f0*/  HADD2.F32 R4, -RZ, R6.H0_H0 ;  /* 0x20000006ff047230 */ /* 0x000fc40000004100 */
[----:B------:R-:W-:Y:S01]  /*3200*/  FFMA.FTZ R28, R12, R13, R77 ;  /* 0x0000000d0c1c7223 */ /* 0x000fe2000001004d */
[--C-:B------:R-:W-:Y:S01]  /*3210*/  HADD2.F32 R12, -RZ, R7.reuse.H0_H0 ;  /* 0x20000007ff0c7230 */ /* 0x100fe20000004100 */
        /* <DEDUP_REMOVED lines=11> */
[----:B------:R-:W-:-:S03]  /*32d0*/  FMUL.FTZ R74, R12, R27 ;  /* 0x0000001b0c4a7220 */ /* 0x000fc60000410000 */
[-C--:B------:R-:W-:Y:S01]  /*32e0*/  FFMA.FTZ R77, R12, R26.reuse, -R77 ;  /* 0x0000001a0c4d7223 */ /* 0x080fe2000001084d */
[----:B------:R-:W-:Y:S01]  /*32f0*/  FFMA.FTZ R74, R7, R26, R74 ;  /* 0x0000001a074a7223 */ /* 0x000fe2000001004a */
[-C--:B------:R-:W-:Y:S01]  /*3300*/  FFMA.FTZ R15, R4, R29.reuse, -R15 ;  /* 0x0000001d040f7223 */ /* 0x080fe2000001080f */
[----:B------:R-:W-:Y:S01]  /*3310*/  FFMA.FTZ R6, R6, R29, R13 ;  /* 0x0000001d06067223 */ /* 0x000fe2000001000d */
[----:B------:R-:W-:Y:S02]  /*3320*/  F2FP.SATFINITE.E4M3.F32.PACK_AB_MERGE_C R4, R78, R79, R82 ;  /* 0x0000004f4e04723e */ /* 0x000fe40004807052 */
[----:B------:R-:W-:Y:S02]  /*3330*/  F2FP.SATFINITE.E4M3.F32.PACK_AB_MERGE_C R7, R74, R77, R80 ;  /* 0x0000004d4a07723e */ /* 0x000fe40004807050 */
[----:B------:R-:W-:-:S07]  /*3340*/  F2FP.SATFINITE.E4M3.F32.PACK_AB_MERGE_C R6, R6, R15, R28 ;  /* 0x0000000f0606723e */ /* 0x000fce000480701c */
.L_x_1396:
[----:B------:R-:W-:Y:S05]  /*3350*/  BSYNC B2 ;  /* 0x0000000000027941 */ /* 0x000fea0003800000 */
.L_x_1395:
[----:B0-----:R0:W-:Y:S02]  /*3360*/  ST.E.128 desc[UR40][R10.64], R4 ;  /* 0x000000040a007985 */ /* 0x0011e4000c101d28 */
.L_x_1394:
[----:B------:R-:W-:Y:S05]  /*3370*/  BSYNC B1 ;  /* 0x0000000000017941 */ /* 0x000fea0003800000 */
.L_x_1393:
[----:B------:R-:W-:-:S13]  /*3380*/  LOP3.LUT P3, RZ, R16, 0x1, RZ, 0xc0, !PT ;  /* 0x0000000110ff7812 */ /* 0x000fda000786c0ff */
[----:B------:R-:W-:Y:S05]  /*3390*/  @P3 BRA `(.L_x_1392) ;  /* 0x0000001c00203947 */ /* 0x000fea0003800000 */
[----:B0-----:R-:W5:Y:S04]  /*33a0*/  LDL R7, [R1+0x40] ;  /* 0x0000400001077983 */ /* 0x001f680000100800 */
[----:B------:R-:W4:Y:S04]  /*33b0*/  LDL R4, [R1+0x20] ;  /* 0x0000200001047983 */ /* 0x000f280000100800 */
[----:B------:R-:W3:Y:S01]  /*33c0*/  LDL R6, [R1+0x3c] ;  /* 0x00003c0001067983 */ /* 0x000ee20000100800 */
[----:B------:R-:W-:Y:S01]  /*33d0*/  IMAD.MOV.U32 R5, RZ, RZ, 0x20 ;  /* 0x00000020ff057424 */ /* 0x000fe200078e00ff */
[----:B------:R-:W-:Y:S01]  /*33e0*/  BSSY B1, `(.L_x_1397) ;  /* 0x0000072000017945 */ /* 0x000fe20003800000 */
[----:B--2---:R-:W-:-:S03]  /*33f0*/  IMAD R2, R157, 0x2800, RZ ;  /* 0x000028009d027824 */ /* 0x004fc600078e02ff */
[----:B------:R-:W-:-:S04]  /*3400*/  SEL R5, R5, 0xffffffe0, !P1 ;  /* 0xffffffe005057807 */ /* 0x000fc80004800000 */
[----:B-----5:R-:W-:Y:S01]  /*3410*/  IADD3 R5, R5, R7, R2 ;  /* 0x0000000705057210 */ /* 0x020fe20007ffe002 */
[----:B------:R-:W-:Y:S01]  /*3420*/  VIADD R2, R20, 0x10 ;  /* 0x0000001014027836 */ /* 0x000fe20000000000 */
[----:B----4-:R-:W-:-:S03]  /*3430*/  IADD3 R14, P3, R4, R14, RZ ;  /* 0x0000000e040e7210 */ /* 0x010fc60007f7e0ff */
[----:B------:R-:W-:Y:S02]  /*3440*/  IMAD.IADD R4, R22, 0x1, R5 ;  /* 0x0000000116047824 */ /* 0x000fe400078e0205 */
[----:B---3--:R-:W-:Y:S01]  /*3450*/  IMAD.X R15, R3, 0x1, R6, P3 ;  /* 0x00000001030f7824 */ /* 0x008fe200018e0606 */
[----:B------:R-:W-:-:S03]  /*3460*/  ISETP.GE.AND P3, PT, R2, R31, PT ;  /* 0x0000001f0200720c */ /* 0x000fc60003f66270 */
[----:B------:R-:W0:Y:S10]  /*3470*/  LDS.128 R4, [R4+0xe000] ;  /* 0x00e0000004047984 */ /* 0x000e340000000c00 */
[----:B------:R-:W-:Y:S05]  /*3480*/  @P3 BRA `(.L_x_1398) ;  /* 0x00000004009c3947 */ /* 0x000fea0003800000 */
[--C-:B------:R-:W-:Y:S02]  /*3490*/  SHF.R.U32.HI R3, RZ, 0x8, R9.reuse ;  /* 0x00000008ff037819 */ /* 0x100fe40000011609 */
[----:B------:R-:W-:Y:S02]  /*34a0*/  LOP3.LUT R2, R9, 0xff0000ff, RZ, 0xc0, !PT ;  /* 0xff0000ff09027812 */ /* 0x000fe400078ec0ff */
[----:B------:R-:W-:Y:S01]  /*34b0*/  SHF.R.U32.HI R10, RZ, 0x10, R9 ;  /* 0x00000010ff0a7819 */ /* 0x000fe20000011609 */
[----:B------:R-:W-:Y:S01]  /*34c0*/  IMAD.SHL.U32 R3, R3, 0x100, RZ ;  /* 0x0000010003037824 */ /* 0x000fe200078e00ff */
[--C-:B------:R-:W-:Y:S02]  /*34d0*/  SHF.R.U32.HI R9, RZ, 0x8, R25.reuse ;  /* 0x00000008ff097819 */ /* 0x100fe40000011619 */
[----:B------:R-:W-:Y:S02]  /*34e0*/  LOP3.LUT R8, R25, 0xff0000ff, RZ, 0xc0, !PT ;  /* 0xff0000ff19087812 */ /* 0x000fe400078ec0ff */
[----:B------:R-:W-:Y:S01]  /*34f0*/  SHF.R.U32.HI R12, RZ, 0x10, R25 ;  /* 0x00000010ff0c7819 */ /* 0x000fe20000011619 */
[----:B------:R-:W-:Y:S01]  /*3500*/  IMAD.SHL.U32 R9, R9, 0x100, RZ ;  /* 0x0000010009097824 */ /* 0x000fe200078e00ff */
[----:B------:R-:W-:-:S02]  /*3510*/  LOP3.LUT R3, R2, 0xff00, R3, 0xf8, !PT ;  /* 0x0000ff0002037812 */ /* 0x000fc400078ef803 */
[-C--:B0-----:R-:W-:Y:S01]  /*3520*/  F2FP.F16.E4M3.UNPACK_B R2, R5.reuse ;  /* 0x00000005ff02723e */ /* 0x081fe200020006ff */
[----:B------:R-:W-:Y:S01]  /*3530*/  IMAD.U32 R12, R12, 0x10000, RZ ;  /* 0x000100000c0c7824 */ /* 0x000fe200078e00ff */
[----:B------:R-:W-:Y:S01]  /*3540*/  LOP3.LUT R9, R8, 0xff00, R9, 0xf8, !PT ;  /* 0x0000ff0008097812 */ /* 0x000fe200078ef809 */
[----:B------:R-:W-:Y:S01]  /*3550*/  IMAD.U32 R8, R10, 0x10000, RZ ;  /* 0x000100000a087824 */ /* 0x000fe200078e00ff */
[----:B------:R-:W-:Y:S02]  /*3560*/  F2FP.F16.E4M3.UNPACK_B R10, R30.H1 ;  /* 0x0000001eff0a723e */ /* 0x000fe400030006ff */
[----:B------:R-:W-:Y:S02]  /*3570*/  LOP3.LUT R24, R9, 0xff0000, R12, 0xf8, !PT ;  /* 0x00ff000009187812 */ /* 0x000fe400078ef80c */
[----:B------:R-:W-:Y:S01]  /*3580*/  LOP3.LUT R11, R3, 0xff0000, R8, 0xf8, !PT ;  /* 0x00ff0000030b7812 */ /* 0x000fe200078ef808 */
[----:B------:R-:W-:Y:S01]  /*3590*/  HADD2.F32 R12, -RZ, R10.H0_H0 ;  /* 0x2000000aff0c7230 */ /* 0x000fe20000004100 */
[----:B------:R-:W-:Y:S01]  /*35a0*/  F2FP.F16.E4M3.UNPACK_B R9, R0.H1 ;  /* 0x00000000ff09723e */ /* 0x000fe200030006ff */
[--C-:B------:R-:W-:Y:S01]  /*35b0*/  HADD2.F32 R3, -RZ, R2.reuse.H1_H1 ;  /* 0x30000002ff037230 */ /* 0x100fe20000004100 */
[----:B------:R-:W-:Y:S01]  /*35c0*/  F2FP.F16.E4M3.UNPACK_B R5, R5.H1 ;  /* 0x00000005ff05723e */ /* 0x000fe200030006ff */
[----:B------:R-:W-:Y:S01]  /*35d0*/  HADD2.F32 R2, -RZ, R2.H0_H0 ;  /* 0x20000002ff027230 */ /* 0x000fe20000004100 */
[----:B------:R-:W-:Y:S01]  /*35e0*/  F2FP.F16.E4M3.UNPACK_B R30, R30 ;  /* 0x0000001eff1e723e */ /* 0x000fe200020006ff */
[----:B------:R-:W-:-:S02]  /*35f0*/  HADD2.F32 R13, -RZ, R10.H1_H1 ;  /* 0x3000000aff0d7230 */ /* 0x000fc40000004100 */
[CC--:B------:R-:W-:Y:S01]  /*3600*/  FMUL.FTZ R25, R3.reuse, R12.reuse ;  /* 0x0000000c03197220 */ /* 0x0c0fe20000410000 */
[----:B------:R-:W-:Y:S02]  /*3610*/  HADD2.F32 R10, -RZ, R9.H0_H0 ;  /* 0x20000009ff0a7230 */ /* 0x000fe40000004100 */
[----:B------:R-:W-:Y:S01]  /*3620*/  FMUL.FTZ R12, R2, R12 ;  /* 0x0000000c020c7220 */ /* 0x000fe20000410000 */
[--C-:B------:R-:W-:Y:S02]  /*3630*/  HADD2.F32 R8, -RZ, R5.reuse.H1_H1 ;  /* 0x30000005ff087230 */ /* 0x100fe40000004100 */
[----:B------:R-:W-:Y:S02]  /*3640*/  HADD2.F32 R5, -RZ, R5.H0_H0 ;  /* 0x20000005ff057230 */ /* 0x000fe40000004100 */
[----:B------:R-:W-:Y:S01]  /*3650*/  FFMA.FTZ R27, R3, R10, R12 ;  /* 0x0000000a031b7223 */ /* 0x000fe2000001000c */
[----:B------:R-:W-:Y:S02]  /*3660*/  HADD2.F32 R9, -RZ, R9.H1_H1 ;  /* 0x30000009ff097230 */ /* 0x000fe40000004100 */
[-C--:B------:R-:W-:Y:S01]  /*3670*/  FMUL.FTZ R26, R8, R13.reuse ;  /* 0x0000000d081a7220 */ /* 0x080fe20000410000 */
[----:B------:R-:W-:Y:S01]  /*3680*/  F2FP.F16.E4M3.UNPACK_B R3, R4.H1 ;  /* 0x00000004ff03723e */ /* 0x000fe200030006ff */
[----:B------:R-:W-:Y:S01]  /*3690*/  FMUL.FTZ R13, R5, R13 ;  /* 0x0000000d050d7220 */ /* 0x000fe20000410000 */
[----:B------:R-:W-:-:S02]  /*36a0*/  HADD2.F32 R12, -RZ, R30.H1_H1 ;  /* 0x3000001eff0c7230 */ /* 0x000fc40000004100 */
[-C--:B------:R-:W-:Y:S01]  /*36b0*/  FFMA.FTZ R28, R5, R9.reuse, -R26 ;  /* 0x00000009051c7223 */ /* 0x080fe2000001081a */
[----:B------:R-:W-:Y:S01]  /*36c0*/  F2FP.F16.E4M3.UNPACK_B R4, R4 ;  /* 0x00000004ff04723e */ /* 0x000fe200020006ff */
[----:B------:R-:W-:Y:S01]  /*36d0*/  FFMA.FTZ R29, R8, R9, R13 ;  /* 0x00000009081d7223 */ /* 0x000fe2000001000d */
[----:B------:R-:W-:Y:S01]  /*36e0*/  F2FP.F16.E4M3.UNPACK_B R8, R0 ;  /* 0x00000000ff08723e */ /* 0x000fe200020006ff */
[--C-:B------:R-:W-:Y:S02]  /*36f0*/  HADD2.F32 R5, -RZ, R3.reuse.H0_H0 ;  /* 0x20000003ff057230 */ /* 0x100fe40000004100 */
[----:B------:R-:W-:Y:S01]  /*3700*/  FFMA.FTZ R2, R2, R10, -R25 ;  /* 0x0000000a02027223 */ /* 0x000fe20000010819 */
[----:B------:R-:W-:Y:S01]  /*3710*/  HADD2.F32 R3, -RZ, R3.H1_H1 ;  /* 0x30000003ff037230 */ /* 0x000fe20000004100 */
[----:B------:R-:W-:Y:S01]  /*3720*/  F2FP.SATFINITE.E4M3.F32.PACK_AB_MERGE_C R31, R29, R28, RZ ;  /* 0x0000001c1d1f723e */ /* 0x000fe200048070ff */
[--C-:B------:R-:W-:Y:S02]  /*3730*/  HADD2.F32 R10, -RZ, R8.reuse.H1_H1 ;  /* 0x30000008ff0a7230 */ /* 0x100fe40000004100 */
[----:B------:R-:W-:-:S02]  /*3740*/  HADD2.F32 R9, -RZ, R8.H0_H0 ;  /* 0x20000008ff097230 */ /* 0x000fc40000004100 */
[-C--:B------:R-:W-:Y:S01]  /*3750*/  FMUL.FTZ R8, R3, R12.reuse ;  /* 0x0000000c03087220 */ /* 0x080fe20000410000 */
[----:B------:R-:W-:Y:S02]  /*3760*/  HADD2.F32 R0, -RZ, R4.H0_H0 ;  /* 0x20000004ff007230 */ /* 0x000fe40000004100 */
[C---:B------:R-:W-:Y:S01]  /*3770*/  FMUL.FTZ R12, R5.reuse, R12 ;  /* 0x0000000c050c7220 */ /* 0x040fe20000410000 */
[----:B------:R-:W-:Y:S02]  /*3780*/  HADD2.F32 R13, -RZ, R30.H0_H0 ;  /* 0x2000001eff0d7230 */ /* 0x000fe40000004100 */
[-C--:B------:R-:W-:Y:S01]  /*3790*/  FFMA.FTZ R8, R5, R10.reuse, -R8 ;  /* 0x0000000a05087223 */ /* 0x080fe20000010808 */
[----:B------:R-:W-:Y:S02]  /*37a0*/  HADD2.F32 R4, -RZ, R4.H1_H1 ;  /* 0x30000004ff047230 */ /* 0x000fe40000004100 */
[----:B------:R-:W-:Y:S01]  /*37b0*/  FFMA.FTZ R5, R3, R10, R12 ;  /* 0x0000000a03057223 */ /* 0x000fe2000001000c */
[----:B------:R-:W-:-:S02]  /*37c0*/  F2FP.F16.E4M3.UNPACK_B R3, R7.H1 ;  /* 0x00000007ff03723e */ /* 0x000fc400030006ff */
[----:B------:R-:W-:Y:S01]  /*37d0*/  F2FP.F16.E4M3.UNPACK_B R10, R24.H1 ;  /* 0x00000018ff0a723e */ /* 0x000fe200030006ff */
[-C--:B------:R-:W-:Y:S01]  /*37e0*/  FMUL.FTZ R25, R4, R13.reuse ;  /* 0x0000000d04197220 */ /* 0x080fe20000410000 */
[C---:B------:R-:W-:Y:S01]  /*37f0*/  FMUL.FTZ R13, R0.reuse, R13 ;  /* 0x0000000d000d7220 */ /* 0x040fe20000410000 */
[----:B------:R-:W-:Y:S01]  /*3800*/  F2FP.SATFINITE.E4M3.F32.PACK_AB_MERGE_C R30, R5, R8, RZ ;  /* 0x00000008051e723e */ /* 0x000fe200048070ff */
[--C-:B------:R-:W-:Y:S02]  /*3810*/  HADD2.F32 R5, -RZ, R3.reuse.H1_H1 ;  /* 0x30000003ff057230 */ /* 0x100fe40000004100 */
[-C--:B------:R-:W-:Y:S01]  /*3820*/  FFMA.FTZ R25, R0, R9.reuse, -R25 ;  /* 0x0000000900197223 */ /* 0x080fe20000010819 */
[----:B------:R-:W-:Y:S01]  /*3830*/  FFMA.FTZ R26, R4, R9, R13 ;  /* 0x00000009041a7223 */ /* 0x000fe2000001000d */
[-C--:B------:R-:W-:Y:S01]  /*3840*/  F2FP.F16.E4M3.UNPACK_B R8, R11.reuse.H1 ;  /* 0x0000000bff08723e */ /* 0x080fe200030006ff */
[----:B------:R-:W-:Y:S01]  /*3850*/  HADD2.F32 R13, -RZ, R10.H1_H1 ;  /* 0x3000000aff0d7230 */ /* 0x000fe20000004100 */
[----:B------:R-:W-:Y:S01]  /*3860*/  F2FP.F16.E4M3.UNPACK_B R0, R6.H1 ;  /* 0x00000006ff00723e */ /* 0x000fe200030006ff */
[----:B------:R-:W-:Y:S01]  /*3870*/  HADD2.F32 R4, -RZ, R3.H0_H0 ;  /* 0x20000003ff047230 */ /* 0x000fe20000004100 */
[----:B------:R-:W-:Y:S01]  /*3880*/  F2FP.F16.E4M3.UNPACK_B R24, R24 ;  /* 0x00000018ff18723e */ /* 0x000fe200020006ff */
[----:B------:R-:W-:Y:S01]  /*3890*/  HADD2.F32 R9, -RZ, R8.H1_H1 ;  /* 0x30000008ff097230 */ /* 0x000fe20000004100 */
[----:B------:R-:W-:Y:S01]  /*38a0*/  F2FP.F16.E4M3.UNPACK_B R11, R11 ;  /* 0x0000000bff0b723e */ /* 0x000fe200020006ff */
[----:B------:R-:W-:-:S02]  /*38b0*/  HADD2.F32 R3, -RZ, R0.H1_H1 ;  /* 0x30000000ff037230 */ /* 0x000fc40000004100 */
[-C--:B------:R-:W-:Y:S01]  /*38c0*/  FMUL.FTZ R29, R5, R13.reuse ;  /* 0x0000000d051d7220 */ /* 0x080fe20000410000 */
[----:B------:R-:W-:Y:S02]  /*38d0*/  HADD2.F32 R12, -RZ, R24.H1_H1 ;  /* 0x30000018ff0c7230 */ /* 0x000fe40000004100 */
[C---:B------:R-:W-:Y:S01]  /*38e0*/  FMUL.FTZ R28, R4.reuse, R13 ;  /* 0x0000000d041c7220 */ /* 0x040fe20000410000 */
[----:B------:R-:W-:Y:S02]  /*38f0*/  HADD2.F32 R0, -RZ, R0.H0_H0 ;  /* 0x20000000ff007230 */ /* 0x000fe40000004100 */
[----:B------:R-:W-:Y:S01]  /*3900*/  FFMA.FTZ R29, R4, R9, -R29 ;  /* 0x00000009041d7223 */ /* 0x000fe2000001081d */
[----:B------:R-:W-:Y:S02]  /*3910*/  HADD2.F32 R4, -RZ, R11.H1_H1 ;  /* 0x3000000bff047230 */ /* 0x000fe40000004100 */
[-C--:B------:R-:W-:Y:S01]  /*3920*/  FMUL.FTZ R13, R3, R12.reuse ;  /* 0x0000000c030d7220 */ /* 0x080fe20000410000 */
[----:B------:R-:W-:Y:S01]  /*3930*/  F2FP.F16.E4M3.UNPACK_B R7, R7 ;  /* 0x00000007ff07723e */ /* 0x000fe200020006ff */
[C---:B------:R-:W-:Y:S01]  /*3940*/  FMUL.FTZ R12, R0.reuse, R12 ;  /* 0x0000000c000c7220 */ /* 0x040fe20000410000 */
[----:B------:R-:W-:Y:S01]  /*3950*/  F2FP.F16.E4M3.UNPACK_B R6, R6 ;  /* 0x00000006ff06723e */ /* 0x000fe200020006ff */
[-C--:B------:R-:W-:Y:S01]  /*3960*/  FFMA.FTZ R13, R0, R4.reuse, -R13 ;  /* 0x00000004000d7223 */ /* 0x080fe2000001080d */
[----:B------:R-:W-:Y:S01]  /*3970*/  FFMA.FTZ R28, R5, R9, R28 ;  /* 0x00000009051c7223 */ /* 0x000fe2000001001c */
[----:B------:R-:W-:Y:S01]  /*3980*/  FFMA.FTZ R12, R3, R4, R12 ;  /* 0x00000004030c7223 */ /* 0x000fe2000001000c */
[--C-:B------:R-:W-:Y:S01]  /*3990*/  HADD2.F32 R3, -RZ, R7.reuse.H0_H0 ;  /* 0x20000007ff037230 */ /* 0x100fe20000004100 */
[----:B------:R-:W-:Y:S01]  /*39a0*/  F2FP.SATFINITE.E4M3.F32.PACK_AB_MERGE_C R25, R26, R25, R30 ;  /* 0x000000191a19723e */ /* 0x000fe2000480701e */
[----:B------:R-:W-:Y:S01]  /*39b0*/  HADD2.F32 R7, -RZ, R7.H1_H1 ;  /* 0x30000007ff077230 */ /* 0x000fe20000004100 */
[----:B------:R-:W-:Y:S01]  /*39c0*/  F2FP.SATFINITE.E4M3.F32.PACK_AB_MERGE_C R28, R28, R29, RZ ;  /* 0x0000001d1c1c723e */ /* 0x000fe200048070ff */
[----:B------:R-:W-:Y:S01]  /*39d0*/  HADD2.F32 R10, -RZ, R10.H0_H0 ;  /* 0x2000000aff0a7230 */ /* 0x000fe20000004100 */
[----:B------:R-:W-:Y:S01]  /*39e0*/  F2FP.SATFINITE.E4M3.F32.PACK_AB_MERGE_C R12, R12, R13, RZ ;  /* 0x0000000d0c0c723e */ /* 0x000fe200048070ff */
[----:B------:R-:W-:-:S02]  /*39f0*/  HADD2.F32 R0, -RZ, R6.H0_H0 ;  /* 0x20000006ff007230 */ /* 0x000fc40000004100 */
[----:B------:R-:W-:Y:S02]  /*3a00*/  HADD2.F32 R6, -RZ, R6.H1_H1 ;  /* 0x30000006ff067230 */ /* 0x000fe40000004100 */
[-C--:B------:R-:W-:Y:S01]  /*3a10*/  FMUL.FTZ R4, R7, R10.reuse ;  /* 0x0000000a07047220 */ /* 0x080fe20000410000 */
[----:B------:R-:W-:Y:S02]  /*3a20*/  HADD2.F32 R5, -RZ, R24.H0_H0 ;  /* 0x20000018ff057230 */ /* 0x000fe40000004100 */
[C---:B------:R-:W-:Y:S01]  /*3a30*/  FMUL.FTZ R10, R3.reuse, R10 ;  /* 0x0000000a030a7220 */ /* 0x040fe20000410000 */
[----:B------:R-:W-:Y:S02]  /*3a40*/  HADD2.F32 R8, -RZ, R8.H0_H0 ;  /* 0x20000008ff087230 */ /* 0x000fe40000004100 */
[----:B------:R-:W-:Y:S02]  /*3a50*/  HADD2.F32 R11, -RZ, R11.H0_H0 ;  /* 0x2000000bff0b7230 */ /* 0x000fe40000004100 */
[-C--:B------:R-:W-:Y:S01]  /*3a60*/  FMUL.FTZ R9, R6, R5.reuse ;  /* 0x0000000506097220 */ /* 0x080fe20000410000 */
[C---:B------:R-:W-:Y:S01]  /*3a70*/  FMUL.FTZ R5, R0.reuse, R5 ;  /* 0x0000000500057220 */ /* 0x040fe20000410000 */
[-C--:B------:R-:W-:Y:S01]  /*3a80*/  FFMA.FTZ R4, R3, R8.reuse, -R4 ;  /* 0x0000000803047223 */ /* 0x080fe20000010804 */
[----:B------:R-:W-:Y:S01]  /*3a90*/  FFMA.FTZ R7, R7, R8, R10 ;  /* 0x0000000807077223 */ /* 0x000fe2000001000a */
[-C--:B------:R-:W-:Y:S01]  /*3aa0*/  FFMA.FTZ R9, R0, R11.reuse, -R9 ;  /* 0x0000000b00097223 */ /* 0x080fe20000010809 */
[----:B------:R-:W-:Y:S01]  /*3ab0*/  FFMA.FTZ R6, R6, R11, R5 ;  /* 0x0000000b06067223 */ /* 0x000fe20000010005 */
[----:B------:R-:W-:-:S02]  /*3ac0*/  F2FP.SATFINITE.E4M3.F32.PACK_AB_MERGE_C R5, R27, R2, R31 ;  /* 0x000000021b05723e */ /* 0x000fc4000480701f */
[----:B------:R-:W-:Y:S01]  /*3ad0*/  F2FP.SATFINITE.E4M3.F32.PACK_AB_MERGE_C R7, R7, R4, R28 ;  /* 0x000000040707723e */ /* 0x000fe2000480701c */
[----:B------:R-:W-:Y:S01]  /*3ae0*/  IMAD.MOV.U32 R4, RZ, RZ, R25 ;  /* 0x000000ffff047224 */ /* 0x000fe200078e0019 */
[----:B------:R-:W-:-:S07]  /*3af0*/  F2FP.SATFINITE.E4M3.F32.PACK_AB_MERGE_C R6, R6, R9, R12 ;  /* 0x000000090606723e */ /* 0x000fce000480700c */
.L_x_1398:
[----:B------:R-:W-:Y:S05]  /*3b00*/  BSYNC B1 ;  /* 0x0000000000017941 */ /* 0x000fea0003800000 */
.L_x_1397:
[----:B0-----:R0:W-:Y:S01]  /*3b10*/  ST.E.128 desc[UR40][R14.64], R4 ;  /* 0x000000040e007985 */ /* 0x0011e2000c101d28 */
[----:B------:R-:W-:Y:S05]  /*3b20*/  BRA `(.L_x_1392) ;  /* 0x00000014003c7947 */ /* 0x000fea0003800000 */
.L_x_1385:
[----:B------:R-:W0:Y:S01]  /*3b30*/  S2R R3, SR_TID.X ;  /* 0x0000000000037919 */ /* 0x000e220000002100 */
[----:B------:R-:W-:-:S05]  /*3b40*/  IMAD R73, R47, -0xa0, R48 ;  /* 0xffffff602f497824 */ /* 0x000fca00078e0230 */
[----:B------:R-:W-:Y:S01]  /*3b50*/  VIMNMX R73, R73, 0xa0, PT ;  /* 0x000000a049497848 */ /* 0x000fe20003fe0100 */
[C---:B0-----:R-:W-:Y:S02]  /*3b60*/  VIADD R9, R3.reuse, 0xffffff80 ;  /* 0xffffff8003097836 */ /* 0x041fe40000000000 */
[----:B------:R-:W-:Y:S02]  /*3b70*/  VIADD R8, R3, 0xffffff80 ;  /* 0xffffff8003087836 */ /* 0x000fe40000000000 */
[----:B------:R-:W2:Y:S03]  /*3b80*/  LDL R3, [R1+0x10] ;  /* 0x0000100001037983 */ /* 0x000ea60000100800 */
[----:B------:R-:W-:-:S04]  /*3b90*/  LEA.HI R8, R8, R9, RZ, 0x1 ;  /* 0x0000000908087211 */ /* 0x000fc800078f08ff */
[----:B------:R-:W-:-:S04]  /*3ba0*/  SHF.R.S32.HI R8, RZ, 0x1, R8 ;  /* 0x00000001ff087819 */ /* 0x000fc80000011408 */
[----:B------:R-:W-:-:S04]  /*3bb0*/  ISETP.GE.AND P3, PT, R8, R73, PT ;  /* 0x000000490800720c */ /* 0x000fc80003f66270 */
[----:B------:R-:W-:-:S13]  /*3bc0*/  ISETP.GE.OR P4, PT, R18, R31, P3 ;  /* 0x0000001f1200720c */ /* 0x000fda0001f86670 */
[----:B------:R-:W0:Y:S08]  /*3bd0*/  @!P4 LDC.64 R8, c[0x0][0x3e8] ;  /* 0x0000fa00ff08cb82 */ /* 0x000e300000000a00 */
[----:B------:R-:W1:Y:S01]  /*3be0*/  @!P4 LDC.64 R10, c[0x0][0x400] ;  /* 0x00010000ff0acb82 */ /* 0x000e620000000a00 */
[----:B------:R-:W-:Y:S02]  /*3bf0*/  CS2R R26, SRZ ;  /* 0x00000000001a7805 */ /* 0x000fe4000001ff00 */
[----:B------:R-:W-:-:S02]  /*3c00*/  CS2R R24, SRZ ;  /* 0x0000000000187805 */ /* 0x000fc4000001ff00 */
[----:B0-----:R-:W-:-:S04]  /*3c10*/  @!P4 IADD3 R8, P5, P6, R32, R8, R6 ;  /* 0x000000082008c210 */ /* 0x001fc80007ebe006 */
[----:B------:R-:W-:Y:S02]  /*3c20*/  @!P4 IADD3.X R9, R56, R9, R0, P5, P6 ;  /* 0x000000093809c210 */ /* 0x000fe40002fec400 */
[----:B------:R-:W-:Y:S02]  /*3c30*/  CS2R R6, SRZ ;  /* 0x0000000000067805 */ /* 0x000fe4000001ff00 */
[----:B-1----:R-:W-:Y:S02]  /*3c40*/  @!P4 IADD3 R10, P5, P6, R38, R10, R4 ;  /* 0x0000000a260ac210 */ /* 0x002fe40007ebe004 */
[----:B------:R-:W-:Y:S01]  /*3c50*/  CS2R R4, SRZ ;  /* 0x0000000000047805 */ /* 0x000fe2000001ff00 */
[----:B------:R-:W3:Y:S01]  /*3c60*/  @!P4 LDG.E.128 R24, desc[UR40][R8.64] ;  /* 0x000000280818c981 */ /* 0x000ee2000c1e1d00 */
[----:B------:R-:W-:-:S05]  /*3c70*/  @!P4 IADD3.X R11, R54, R11, R12, P5, P6 ;  /* 0x0000000b360bc210 */ /* 0x000fca0002fec40c */
[----:B------:R-:W4:Y:S01]  /*3c80*/  @!P4 LDG.E.128 R4, desc[UR40][R10.64] ;  /* 0x000000280a04c981 */ /* 0x000f22000c1e1d00 */
[----:B------:R-:W-:Y:S02]  /*3c90*/  ISETP.GE.AND P5, PT, R18, R31, PT ;  /* 0x0000001f1200720c */ /* 0x000fe40003fa6270 */
[----:B--2---:R-:W-:Y:S01]  /*3ca0*/  ISETP.NE.AND P4, PT, R3, 0x3, PT ;  /* 0x000000030300780c */ /* 0x004fe20003f85270 */
[----:B---3--:R-:W-:Y:S02]  /*3cb0*/  IMAD.MOV.U32 R74, RZ, RZ, R26 ;  /* 0x000000ffff4a7224 */ /* 0x008fe400078e001a */
[----:B------:R-:W-:Y:S02]  /*3cc0*/  IMAD.MOV.U32 R77, RZ, RZ, R24 ;  /* 0x000000ffff4d7224 */ /* 0x000fe400078e0018 */
[----:B----4-:R-:W-:Y:S02]  /*3cd0*/  IMAD.MOV.U32 R76, RZ, RZ, R6 ;  /* 0x000000ffff4c7224 */ /* 0x010fe400078e0006 */
[----:B------:R-:W-:-:S06]  /*3ce0*/  IMAD.MOV.U32 R78, RZ, RZ, R4 ;  /* 0x000000ffff4e7224 */ /* 0x000fcc00078e0004 */
[----:B------:R-:W-:Y:S05]  /*3cf0*/  @!P4 BRA `(.L_x_1399) ;  /* 0x000000000004c947 */ /* 0x000fea0003800000 */
[----:B------:R-:W-:Y:S01]  /*3d00*/  BPT.TRAP 0x1 ;  /* 0x000000040000795c */ /* 0x000fe20000300000 */
.L_x_1399:
[----:B------:R-:W2:Y:S01]  /*3d10*/  LDL R0, [R1+0x24] ;  /* 0x0000240001007983 */ /* 0x000ea20000100800 */
[----:B------:R-:W-:Y:S01]  /*3d20*/  IMAD R50, R157, 0x8, R22 ;  /* 0x000000089d327824 */ /* 0x000fe200078e0216 */
[----:B------:R-:W-:Y:S01]  /*3d30*/  BSSY B1, `(.L_x_1400) ;  /* 0x0000004000017945 */ /* 0x000fe20003800000 */
[----:B--2---:R-:W-:-:S04]  /*3d40*/  SHF.L.U32 R75, R0, 0x1f, RZ ;  /* 0x0000001f004b7819 */ /* 0x004fc800000006ff */
[----:B------:R-:W0:Y:S02]  /*3d50*/  SYNCS.PHASECHK.TRANS64.TRYWAIT P6, [R50+URZ+0x13290], R75 ;  /* 0x0132904b320075a7 */ /* 0x000e2400080c017f */
[----:B0-----:R-:W-:Y:S05]  /*3d60*/  @!P6 BRA `(.L_x_1401) ;  /* 0x000002000058e947 */ /* 0x001fea0003800000 */
.L_x_1713:
[----:B------:R-:W-:Y:S05]  /*3d70*/  BSYNC B1 ;  /* 0x0000000000017941 */ /* 0x000fea0003800000 */
.L_x_1400:
[----:B------:R-:W-:-:S03]  /*3d80*/  UMOV UR4, 0xffffffff ;  /* 0xffffffff00047882 */ /* 0x000fc60000000000 */
[----:B------:R-:W-:Y:S05]  /*3d90*/  BRA.DIV UR4, `(.L_x_1402) ;  /* 0x0000020204607947 */ /* 0x000fea000b800000 */
[----:B------:R1:W2:Y:S04]  /*3da0*/  SHFL.IDX PT, R0, R13, RZ, 0x1e1f ;  /* 0x001e1fff0d007589 */ /* 0x0002a800000e0000 */
[----:B------:R1:W3:Y:S02]  /*3db0*/  SHFL.IDX PT, R14, R2, RZ, 0x1e1f ;  /* 0x001e1fff020e7589 */ /* 0x0002e400000e0000 */
.L_x_1717:
[----:B------:R-:W4:Y:S02]  /*3dc0*/  LDC R12, c[0x0][0x2f4] ;  /* 0x0000bd00ff0c7b82 */ /* 0x000f240000000800 */
[----:B----4-:R-:W-:-:S13]  /*3dd0*/  ISETP.GE.OR P3, PT, R18, R12, P3 ;  /* 0x0000000c1200720c */ /* 0x010fda0001f66670 */
[----:B------:R-:W-:Y:S05]  /*3de0*/  @P3 BRA `(.L_x_1392) ;  /* 0x00000010008c3947 */ /* 0x000fea0003800000 */
[----:B------:R-:W4:Y:S01]  /*3df0*/  LDL R10, [R1+0x4c] ;  /* 0x00004c00010a7983 */ /* 0x000f220000100800 */
[----:B------:R-:W-:Y:S01]  /*3e00*/  IMAD.IADD R8, R12, 0x1, -R63 ;  /* 0x000000010c087824 */ /* 0x000fe200078e0a3f */
[----:B-1-3--:R-:W-:Y:S01]  /*3e10*/  IADD3 R2, P3, R55, R14, RZ ;  /* 0x0000000e37027210 */ /* 0x00afe20007f7e0ff */
[----:B------:R-:W-:Y:S03]  /*3e20*/  BSSY B1, `(.L_x_1403) ;  /* 0x00000e0000017945 */ /* 0x000fe60003800000 */
[----:B------:R-:W-:Y:S02]  /*3e30*/  SEL R8, R63, R8, !P0 ;  /* 0x000000083f087207 */ /* 0x000fe40004000000 */
[----:B--2---:R-:W-:Y:S02]  /*3e40*/  LEA.HI.X.SX32 R3, R55, R0, 0x1, P3 ;  /* 0x0000000037037211 */ /* 0x004fe400018f0eff */
[----:B------:R-:W-:-:S04]  /*3e50*/  SHF.R.S32.HI R9, RZ, 0x1f, R8 ;  /* 0x0000001fff097819 */ /* 0x000fc80000011408 */
[----:B------:R-:W-:-:S04]  /*3e60*/  LEA.HI R9, R9, R8, RZ, 0x5 ;  /* 0x0000000809097211 */ /* 0x000fc800078f28ff */
[----:B------:R-:W-:-:S04]  /*3e70*/  SHF.R.S32.HI R9, RZ, 0x5, R9 ;  /* 0x00000005ff097819 */ /* 0x000fc80000011409 */
[----:B------:R-:W-:-:S05]  /*3e80*/  LEA.HI.SX32 R9, R66, R9, 0x1c ;  /* 0x0000000942097211 */ /* 0x000fca00078fe2ff */
[----:B------:R-:W-:-:S05]  /*3e90*/  IMAD.SHL.U32 R13, R9, 0x10, RZ ;  /* 0x00000010090d7824 */ /* 0x000fca00078e00ff */
[----:B------:R-:W-:-:S04]  /*3ea0*/  LOP3.LUT R9, R61, 0x30, R13, 0xf8, !PT ;  /* 0x000000303d097812 */ /* 0x000fc800078ef80d */
[----:B------:R-:W-:-:S05]  /*3eb0*/  LOP3.LUT R9, R9, R58, RZ, 0x3c, !PT ;  /* 0x0000003a09097212 */ /* 0x000fca00078e3cff */
[----:B----4-:R-:W-:Y:S02]  /*3ec0*/  IMAD.IADD R8, R10, 0x1, R9 ;  /* 0x000000010a087824 */ /* 0x010fe400078e0209 */
[C---:B------:R-:W-:Y:S02]  /*3ed0*/  IMAD R9, R157.reuse, 0x2800, R52 ;  /* 0x000028009d097824 */ /* 0x040fe400078e0234 */
[----:B------:R-:W-:Y:S02]  /*3ee0*/  IMAD R11, R157, 0x2800, R8 ;  /* 0x000028009d0b7824 */ /* 0x000fe400078e0208 */
[C---:B------:R-:W-:Y:S02]  /*3ef0*/  IMAD.IADD R9, R22.reuse, 0x1, R9 ;  /* 0x0000000116097824 */ /* 0x040fe400078e0209 */
[----:B------:R-:W-:-:S04]  /*3f00*/  IMAD.IADD R28, R22, 0x1, R11 ;  /* 0x00000001161c7824 */ /* 0x000fc800078e020b */
[----:B------:R-:W1:Y:S04]  /*3f10*/  LDS.128 R8, [R9+0xe000] ;  /* 0x00e0000009087984 */ /* 0x000e680000000c00 */
[----:B------:R-:W2:Y:S01]  /*3f20*/  LDS.128 R28, [R28+0xe000] ;  /* 0x00e000001c1c7984 */ /* 0x000ea20000000c00 */
[----:B------:R-:W-:Y:S05]  /*3f30*/  @P5 BRA `(.L_x_1404) ;  /* 0x0000000c00385947 */ /* 0x000fea0003800000 */
[----:B------:R-:W-:Y:S01]  /*3f40*/  SHF.R.U32.HI R84, RZ, 0x8, R25 ;  /* 0x00000008ff547819 */ /* 0x000fe20000011619 */
[----:B-1----:R-:W-:Y:S01]  /*3f50*/  IMAD.MOV.U32 R24, RZ, RZ, R8 ;  /* 0x000000ffff187224 */ /* 0x002fe200078e0008 */
[--C-:B------:R-:W-:Y:S02]  /*3f60*/  SHF.R.U32.HI R80, RZ, 0x8, R27.reuse ;  /* 0x00000008ff507819 */ /* 0x100fe4000001161b */
[----:B------:R-:W-:Y:S02]  /*3f70*/  LOP3.LUT R6, R27, 0xff0000ff, RZ, 0xc0, !PT ;  /* 0xff0000ff1b067812 */ /* 0x000fe400078ec0ff */
[----:B------:R-:W-:Y:S02]  /*3f80*/  SHF.R.U32.HI R81, RZ, 0x10, R27 ;  /* 0x00000010ff517819 */ /* 0x000fe4000001161b */
[----:B------:R-:W-:Y:S02]  /*3f90*/  SHF.R.U32.HI R27, RZ, 0x8, R5 ;  /* 0x00000008ff1b7819 */ /* 0x000fe40000011605 */
[----:B------:R-:W-:-:S02]  /*3fa0*/  LOP3.LUT R15, R5, 0xff0000ff, RZ, 0xc0, !PT ;  /* 0xff0000ff050f7812 */ /* 0x000fc400078ec0ff */
[----:B------:R-:W-:Y:S01]  /*3fb0*/  SHF.R.U32.HI R79, RZ, 0x10, R5 ;  /* 0x00000010ff4f7819 */ /* 0x000fe20000011605 */
[----:B------:R-:W-:Y:S01]  /*3fc0*/  IMAD.SHL.U32 R5, R84, 0x100, RZ ;  /* 0x0000010054057824 */ /* 0x000fe200078e00ff */
[----:B------:R-:W-:Y:S01]  /*3fd0*/  LOP3.LUT R4, R25, 0xff0000ff, RZ, 0xc0, !PT ;  /* 0xff0000ff19047812 */ /* 0x000fe200078ec0ff */
[----:B------:R-:W-:Y:S01]  /*3fe0*/  IMAD.SHL.U32 R8, R27, 0x100, RZ ;  /* 0x000001001b087824 */ /* 0x000fe200078e00ff */
[----:B------:R-:W-:Y:S02]  /*3ff0*/  SHF.R.U32.HI R82, RZ, 0x10, R25 ;  /* 0x00000010ff527819 */ /* 0x000fe40000011619 */
[--C-:B------:R-:W-:Y:S02]  /*4000*/  SHF.R.U32.HI R26, RZ, 0x8, R7.reuse ;  /* 0x00000008ff1a7819 */ /* 0x100fe40000011607 */
[----:B------:R-:W-:Y:S02]  /*4010*/  LOP3.LUT R25, R7, 0xff0000ff, RZ, 0xc0, !PT ;  /* 0xff0000ff07197812 */ /* 0x000fe400078ec0ff */
[----:B------:R-:W-:Y:S01]  /*4020*/  SHF.R.U32.HI R83, RZ, 0x10, R7 ;  /* 0x00000010ff537819 */ /* 0x000fe20000011607 */
[----:B------:R-:W-:Y:S01]  /*4030*/  IMAD.SHL.U32 R7, R80, 0x100, RZ ;  /* 0x0000010050077824 */ /* 0x000fe200078e00ff */
[----:B------:R-:W-:Y:S01]  /*4040*/  LOP3.LUT R4, R4, 0xff00, R5, 0xf8, !PT ;  /* 0x0000ff0004047812 */ /* 0x000fe200078ef805 */
[----:B------:R-:W-:Y:S01]  /*4050*/  IMAD.U32 R5, R82, 0x10000, RZ ;  /* 0x0001000052057824 */ /* 0x000fe200078e00ff */
[----:B------:R-:W-:Y:S01]  /*4060*/  LOP3.LUT R80, R15, 0xff00, R8, 0xf8, !PT ;  /* 0x0000ff000f507812 */ /* 0x000fe200078ef808 */
[----:B------:R-:W-:Y:S01]  /*4070*/  IMAD.SHL.U32 R26, R26, 0x100, RZ ;  /* 0x000001001a1a7824 */ /* 0x000fe200078e00ff */
[----:B------:R-:W-:Y:S01]  /*4080*/  LOP3.LUT R7, R6, 0xff00, R7, 0xf8, !PT ;  /* 0x0000ff0006077812 */ /* 0x000fe200078ef807 */
[----:B------:R-:W-:Y:S01]  /*4090*/  IMAD.U32 R83, R83, 0x10000, RZ ;  /* 0x0001000053537824 */ /* 0x000fe200078e00ff */
[----:B------:R-:W-:Y:S01]  /*40a0*/  LOP3.LUT R6, R4, 0xff0000, R5, 0xf8, !PT ;  /* 0x00ff000004067812 */ /* 0x000fe200078ef805 */
[----:B------:R-:W-:Y:S01]  /*40b0*/  IMAD.U32 R4, R81, 0x10000, RZ ;  /* 0x0001000051047824 */ /* 0x000fe200078e00ff */
[----:B------:R-:W-:-:S02]  /*40c0*/  LOP3.LUT R82, R25, 0xff00, R26, 0xf8, !PT ;  /* 0x0000ff0019527812 */ /* 0x000fc400078ef81a */
[----:B------:R-:W-:Y:S02]  /*40d0*/  F2FP.F16.E4M3.UNPACK_B R81, R78.H1 ;  /* 0x0000004eff51723e */ /* 0x000fe400030006ff */
[----:B--2---:R-:W-:Y:S02]  /*40e0*/  F2FP.F16.E4M3.UNPACK_B R26, R28.H1 ;  /* 0x0000001cff1a723e */ /* 0x004fe400030006ff */
[----:B------:R-:W-:Y:S01]  /*40f0*/  F2FP.F16.E4M3.UNPACK_B R25, R24.H1 ;  /* 0x00000018ff19723e */ /* 0x000fe200030006ff */
[----:B------:R-:W-:Y:S01]  /*4100*/  HADD2.F32 R5, -RZ, R81.H0_H0 ;  /* 0x20000051ff057230 */ /* 0x000fe20000004100 */
[----:B------:R-:W-:Y:S01]  /*4110*/  LOP3.LUT R4, R7, 0xff0000, R4, 0xf8, !PT ;  /* 0x00ff000007047812 */ /* 0x000fe200078ef804 */
[----:B------:R-:W-:Y:S01]  /*4120*/  HADD2.F32 R15, -RZ, R26.H0_H0 ;  /* 0x2000001aff0f7230 */ /* 0x000fe20000004100 */
[----:B------:R-:W-:Y:S01]  /*4130*/  F2FP.F16.E4M3.UNPACK_B R27, R77.H1 ;  /* 0x0000004dff1b723e */ /* 0x000fe200030006ff */
[----:B------:R-:W-:Y:S01]  /*4140*/  HADD2.F32 R8, -RZ, R25.H0_H0 ;  /* 0x20000019ff087230 */ /* 0x000fe20000004100 */
[----:B------:R-:W-:Y:S01]  /*4150*/  F2FP.F16.E4M3.UNPACK_B R28, R28 ;  /* 0x0000001cff1c723e */ /* 0x000fe200020006ff */
[----:B------:R-:W-:-:S02]  /*4160*/  IMAD.U32 R7, R79, 0x10000, RZ ;  /* 0x000100004f077824 */ /* 0x000fc400078e00ff */
[CC--:B------:R-:W-:Y:S01]  /*4170*/  FMUL.FTZ R85, R15.reuse, R5.reuse ;  /* 0x000000050f557220 */ /* 0x0c0fe20000410000 */
[----:B------:R-:W-:Y:S02]  /*4180*/  HADD2.F32 R79, -RZ, R27.H0_H0 ;  /* 0x2000001bff4f7230 */ /* 0x000fe40000004100 */
[----:B------:R-:W-:Y:S01]  /*4190*/  FMUL.FTZ R84, R8, R5 ;  /* 0x0000000508547220 */ /* 0x000fe20000410000 */
[----:B------:R-:W-:Y:S01]  /*41a0*/  LOP3.LUT R5, R82, 0xff0000, R83, 0xf8, !PT ;  /* 0x00ff000052057812 */ /* 0x000fe200078ef853 */
[----:B------:R-:W-:Y:S01]  /*41b0*/  HADD2.F32 R83, -RZ, R81.H1_H1 ;  /* 0x30000051ff537230 */ /* 0x000fe20000004100 */
[----:B------:R-:W-:Y:S01]  /*41c0*/  F2FP.F16.E4M3.UNPACK_B R81, R78 ;  /* 0x0000004eff51723e */ /* 0x000fe200020006ff */
[----:B------:R-:W-:Y:S01]  /*41d0*/  HADD2.F32 R78, -RZ, R26.H1_H1 ;  /* 0x3000001aff4e7230 */ /* 0x000fe20000004100 */
[----:B------:R-:W-:Y:S01]  /*41e0*/  LOP3.LUT R7, R80, 0xff0000, R7, 0xf8, !PT ;  /* 0x00ff000050077812 */ /* 0x000fe200078ef807 */
[----:B------:R-:W-:Y:S02]  /*41f0*/  HADD2.F32 R25, -RZ, R25.H1_H1 ;  /* 0x30000019ff197230 */ /* 0x000fe40000004100 */
[-C--:B------:R-:W-:Y:S01]  /*4200*/  FFMA.FTZ R8, R8, R79.reuse, -R85 ;  /* 0x0000004f08087223 */ /* 0x080fe20000010855 */
[----:B------:R-:W-:Y:S01]  /*4210*/  HADD2.F32 R80, -RZ, R27.H1_H1 ;  /* 0x3000001bff507230 */ /* 0x000fe20000004100 */
[----:B------:R-:W-:Y:S01]  /*4220*/  F2FP.F16.E4M3.UNPACK_B R27, R24 ;  /* 0x00000018ff1b723e */ /* 0x000fe200020006ff */
[----:B------:R-:W-:Y:S01]  /*4230*/  FFMA.FTZ R15, R15, R79, R84 ;  /* 0x0000004f0f0f7223 */ /* 0x000fe20000010054 */
[----:B------:R-:W-:Y:S01]  /*4240*/  FMUL.FTZ R24, R78, R83 ;  /* 0x000000534e187220 */ /* 0x000fe20000410000 */
[----:B------:R-:W-:Y:S01]  /*4250*/  F2FP.F16.E4M3.UNPACK_B R79, R77 ;  /* 0x0000004dff4f723e */ /* 0x000fe200020006ff */
[----:B------:R-:W-:Y:S01]  /*4260*/  FMUL.FTZ R83, R25, R83 ;  /* 0x0000005319537220 */ /* 0x000fe20000410000 */
[----:B------:R-:W-:-:S02]  /*4270*/  HADD2.F32 R82, -RZ, R81.H0_H0 ;  /* 0x20000051ff527230 */ /* 0x000fc40000004100 */
[-C--:B------:R-:W-:Y:S01]  /*4280*/  FFMA.FTZ R25, R25, R80.reuse, -R24 ;  /* 0x0000005019197223 */ /* 0x080fe20000010818 */
[--C-:B------:R-:W-:Y:S02]  /*4290*/  HADD2.F32 R77, -RZ, R28.reuse.H0_H0 ;  /* 0x2000001cff4d7230 */ /* 0x100fe40000004100 */
[----:B------:R-:W-:Y:S01]  /*42a0*/  FFMA.FTZ R24, R78, R80, R83 ;  /* 0x000000504e187223 */ /* 0x000fe20000010053 */
[----:B------:R-:W-:Y:S01]  /*42b0*/  HADD2.F32 R26, -RZ, R27.H0_H0 ;  /* 0x2000001bff1a7230 */ /* 0x000fe20000004100 */
[----:B------:R-:W-:Y:S01]  /*42c0*/  F2FP.F16.E4M3.UNPACK_B R80, R74.H1 ;  /* 0x0000004aff50723e */ /* 0x000fe200030006ff */
[----:B------:R-:W-:Y:S02]  /*42d0*/  HADD2.F32 R78, -RZ, R79.H0_H0 ;  /* 0x2000004fff4e7230 */ /* 0x000fe40000004100 */
[-C--:B------:R-:W-:Y:S01]  /*42e0*/  FMUL.FTZ R83, R77, R82.reuse ;  /* 0x000000524d537220 */ /* 0x080fe20000410000 */
[----:B------:R-:W-:Y:S02]  /*42f0*/  HADD2.F32 R81, -RZ, R81.H1_H1 ;  /* 0x30000051ff517230 */ /* 0x000fe40000004100 */
[----:B------:R-:W-:Y:S01]  /*4300*/  FMUL.FTZ R82, R26, R82 ;  /* 0x000000521a527220 */ /* 0x000fe20000410000 */
[----:B------:R-:W-:-:S02]  /*4310*/  HADD2.F32 R28, -RZ, R28.H1_H1 ;  /* 0x3000001cff1c7230 */ /* 0x000fc40000004100 */
[-C--:B------:R-:W-:Y:S01]  /*4320*/  FFMA.FTZ R26, R26, R78.reuse, -R83 ;  /* 0x0000004e1a1a7223 */ /* 0x080fe20000010853 */
[----:B------:R-:W-:Y:S02]  /*4330*/  HADD2.F32 R27, -RZ, R27.H1_H1 ;  /* 0x3000001bff1b7230 */ /* 0x000fe40000004100 */
[----:B------:R-:W-:Y:S01]  /*4340*/  FFMA.FTZ R83, R77, R78, R82 ;  /* 0x0000004e4d537223 */ /* 0x000fe20000010052 */
[----:B------:R-:W-:Y:S02]  /*4350*/  HADD2.F32 R79, -RZ, R79.H1_H1 ;  /* 0x3000004fff4f7230 */ /* 0x000fe40000004100 */
[-C--:B------:R-:W-:Y:S01]  /*4360*/  FMUL.FTZ R78, R28, R81.reuse ;  /* 0x000000511c4e7220 */ /* 0x080fe20000410000 */
[----:B------:R-:W-:Y:S01]  /*4370*/  F2FP.F16.E4M3.UNPACK_B R82, R76.H1 ;  /* 0x0000004cff52723e */ /* 0x000fe200030006ff */
[C---:B------:R-:W-:Y:S01]  /*4380*/  FMUL.FTZ R87, R27.reuse, R81 ;  /* 0x000000511b577220 */ /* 0x040fe20000410000 */
[----:B------:R-:W-:Y:S01]  /*4390*/  F2FP.F16.E4M3.UNPACK_B R77, R30.H1 ;  /* 0x0000001eff4d723e */ /* 0x000fe200030006ff */
[----:B------:R-:W-:Y:S01]  /*43a0*/  FFMA.FTZ R85, R27, R79, -R78 ;  /* 0x0000004f1b557223 */ /* 0x000fe2000001084e */
[----:B------:R-:W-:Y:S01]  /*43b0*/  F2FP.F16.E4M3.UNPACK_B R27, R10.H1 ;  /* 0x0000000aff1b723e */ /* 0x000fe200030006ff */
[----:B------:R-:W-:-:S02]  /*43c0*/  HADD2.F32 R81, -RZ, R82.H0_H0 ;  /* 0x20000052ff517230 */ /* 0x000fc40000004100 */
[----:B------:R-:W-:Y:S01]  /*43d0*/  FFMA.FTZ R84, R28, R79, R87 ;  /* 0x0000004f1c547223 */ /* 0x000fe20000010057 */
[----:B------:R-:W-:Y:S01]  /*43e0*/  HADD2.F32 R78, -RZ, R77.H0_H0 ;  /* 0x2000004dff4e7230 */ /* 0x000fe20000004100 */
[----:B------:R-:W-:Y:S01]  /*43f0*/  F2FP.F16.E4M3.UNPACK_B R76, R76 ;  /* 0x0000004cff4c723e */ /* 0x000fe200020006ff */
[----:B------:R-:W-:Y:S01]  /*4400*/  HADD2.F32 R28, -RZ, R27.H0_H0 ;  /* 0x2000001bff1c7230 */ /* 0x000fe20000004100 */
[----:B------:R-:W-:Y:S01]  /*4410*/  F2FP.F16.E4M3.UNPACK_B R10, R10 ;  /* 0x0000000aff0a723e */ /* 0x000fe200020006ff */
[----:B------:R-:W-:Y:S02]  /*4420*/  HADD2.F32 R79, -RZ, R80.H0_H0 ;  /* 0x20000050ff4f7230 */ /* 0x000fe40000004100 */
[-C--:B------:R-:W-:Y:S01]  /*4430*/  FMUL.FTZ R87, R78, R81.reuse ;  /* 0x000000514e577220 */ /* 0x080fe20000410000 */
[----:B------:R-:W-:Y:S02]  /*4440*/  HADD2.F32 R82, -RZ, R82.H1_H1 ;  /* 0x30000052ff527230 */ /* 0x000fe40000004100 */
[----:B------:R-:W-:Y:S01]  /*4450*/  FMUL.FTZ R81, R28, R81 ;  /* 0x000000511c517220 */ /* 0x000fe20000410000 */
[----:B------:R-:W-:-:S02]  /*4460*/  HADD2.F32 R77, -RZ, R77.H1_H1 ;  /* 0x3000004dff4d7230 */ /* 0x000fc40000004100 */
[-C--:B------:R-:W-:Y:S01]  /*4470*/  FFMA.FTZ R86, R28, R79.reuse, -R87 ;  /* 0x0000004f1c567223 */ /* 0x080fe20000010857 */
[----:B------:R-:W-:Y:S01]  /*4480*/  HADD2.F32 R27, -RZ, R27.H1_H1 ;  /* 0x3000001bff1b7230 */ /* 0x000fe20000004100 */
[----:B------:R-:W-:Y:S01]  /*4490*/  F2FP.F16.E4M3.UNPACK_B R30, R30 ;  /* 0x0000001eff1e723e */ /* 0x000fe200020006ff */
[----:B------:R-:W-:Y:S02]  /*44a0*/  HADD2.F32 R80, -RZ, R80.H1_H1 ;  /* 0x30000050ff507230 */ /* 0x000fe40000004100 */
[----:B------:R-:W-:Y:S01]  /*44b0*/  FMUL.FTZ R28, R77, R82 ;  /* 0x000000524d1c7220 */ /* 0x000fe20000410000 */
[----:B------:R-:W-:Y:S01]  /*44c0*/  F2FP.F16.E4M3.UNPACK_B R74, R74 ;  /* 0x0000004aff4a723e */ /* 0x000fe200020006ff */
[C---:B------:R-:W-:Y:S01]  /*44d0*/  FMUL.FTZ R88, R27.reuse, R82 ;  /* 0x000000521b587220 */ /* 0x040fe20000410000 */
[----:B------:R-:W-:Y:S01]  /*44e0*/  FFMA.FTZ R82, R78, R79, R81 ;  /* 0x0000004f4e527223 */ /* 0x000fe20000010051 */
[----:B------:R-:W-:Y:S01]  /*44f0*/  FFMA.FTZ R91, R27, R80, -R28 ;  /* 0x000000501b5b7223 */ /* 0x000fe2000001081c */
[----:B------:R-:W-:Y:S01]  /*4500*/  HADD2.F32 R78, -RZ, R76.H0_H0 ;  /* 0x2000004cff4e7230 */ /* 0x000fe20000004100 */
[----:B------:R-:W-:Y:S01]  /*4510*/  F2FP.SATFINITE.E4M3.F32.PACK_AB_MERGE_C R8, R25, R8, RZ ;  /* 0x000000081908723e */ /* 0x000fe200048070ff */
[----:B------:R-:W-:-:S02]  /*4520*/  HADD2.F32 R27, -RZ, R10.H0_H0 ;  /* 0x2000000aff1b7230 */ /* 0x000fc40000004100 */
[----:B------:R-:W-:Y:S01]  /*4530*/  FFMA.FTZ R93, R77, R80, R88 ;  /* 0x000000504d5d7223 */ /* 0x000fe20000010058 */
[----:B------:R-:W-:Y:S01]  /*4540*/  HADD2.F32 R28, -RZ, R30.H0_H0 ;  /* 0x2000001eff1c7230 */ /* 0x000fe20000004100 */
[----:B------:R-:W-:Y:S01]  /*4550*/  F2FP.SATFINITE.E4M3.F32.PACK_AB_MERGE_C R8, R85, R26, R8 ;  /* 0x0000001a5508723e */ /* 0x000fe20004807008 */
[----:B------:R-:W-:Y:S02]  /*4560*/  HADD2.F32 R79, -RZ, R76.H1_H1 ;  /* 0x3000004cff4f7230 */ /* 0x000fe40000004100 */
[----:B------:R-:W-:Y:S01]  /*4570*/  FMUL.FTZ R81, R27, R78 ;  /* 0x0000004e1b517220 */ /* 0x000fe20000410000 */
[----:B------:R-:W-:Y:S01]  /*4580*/  HADD2.F32 R10, -RZ, R10.H1_H1 ;  /* 0x3000000aff0a7230 */ /* 0x000fe20000004100 */
[----:B------:R-:W-:Y:S01]  /*4590*/  F2FP.SATFINITE.E4M3.F32.PACK_AB_MERGE_C R15, R24, R15, RZ ;  /* 0x0000000f180f723e */ /* 0x000fe200048070ff */
[----:B------:R-:W-:Y:S01]  /*45a0*/  HADD2.F32 R30, -RZ, R30.H1_H1 ;  /* 0x3000001eff1e7230 */ /* 0x000fe20000004100 */
[----:B------:R-:W-:Y:S01]  /*45b0*/  F2FP.F16.E4M3.UNPACK_B R25, R29 ;  /* 0x0000001dff19723e */ /* 0x000fe200020006ff */
[--C-:B------:R-:W-:Y:S01]  /*45c0*/  HADD2.F32 R76, -RZ, R74.reuse.H0_H0 ;  /* 0x2000004aff4c7230 */ /* 0x100fe20000004100 */
[----:B------:R-:W-:Y:S01]  /*45d0*/  F2FP.F16.E4M3.UNPACK_B R26, R7 ;  /* 0x00000007ff1a723e */ /* 0x000fe200020006ff */
[----:B------:R-:W-:-:S02]  /*45e0*/  HADD2.F32 R77, -RZ, R74.H1_H1 ;  /* 0x3000004aff4d7230 */ /* 0x000fc40000004100 */
[----:B------:R-:W-:Y:S01]  /*45f0*/  FMUL.FTZ R74, R28, R78 ;  /* 0x0000004e1c4a7220 */ /* 0x000fe20000410000 */
[----:B------:R-:W-:Y:S01]  /*4600*/  F2FP.F16.E4M3.UNPACK_B R24, R9 ;  /* 0x00000009ff18723e */ /* 0x000fe200020006ff */
[-C--:B------:R-:W-:Y:S01]  /*4610*/  FMUL.FTZ R87, R30, R79.reuse ;  /* 0x0000004f1e577220 */ /* 0x080fe20000410000 */
[----:B------:R-:W-:Y:S01]  /*4620*/  FMUL.FTZ R89, R10, R79 ;  /* 0x0000004f0a597220 */ /* 0x000fe20000410000 */
[-C--:B------:R-:W-:Y:S01]  /*4630*/  FFMA.FTZ R79, R27, R76.reuse, -R74 ;  /* 0x0000004c1b4f7223 */ /* 0x080fe2000001084a */
[----:B------:R-:W-:Y:S01]  /*4640*/  FFMA.FTZ R81, R28, R76, R81 ;  /* 0x0000004c1c517223 */ /* 0x000fe20000010051 */
[----:B------:R-:W-:Y:S01]  /*4650*/  F2FP.SATFINITE.E4M3.F32.PACK_AB_MERGE_C R28, R84, R83, R15 ;  /* 0x00000053541c723e */ /* 0x000fe2000480700f */
[----:B------:R-:W-:Y:S01]  /*4660*/  HADD2.F32 R27, -RZ, R25.H0_H0 ;  /* 0x20000019ff1b7230 */ /* 0x000fe20000004100 */
[----:B------:R-:W-:Y:S01]  /*4670*/  F2FP.F16.E4M3.UNPACK_B R74, R6 ;  /* 0x00000006ff4a723e */ /* 0x000fe200020006ff */
[----:B------:R-:W-:Y:S02]  /*4680*/  HADD2.F32 R78, -RZ, R26.H0_H0 ;  /* 0x2000001aff4e7230 */ /* 0x000fe40000004100 */
[----:B------:R-:W-:Y:S01]  /*4690*/  FFMA.FTZ R10, R10, R77, -R87 ;  /* 0x0000004d0a0a7223 */ /* 0x000fe20000010857 */
[----:B------:R-:W-:-:S02]  /*46a0*/  HADD2.F32 R15, -RZ, R24.H0_H0 ;  /* 0x20000018ff0f7230 */ /* 0x000fc40000004100 */
[----:B------:R-:W-:Y:S01]  /*46b0*/  FFMA.FTZ R30, R30, R77, R89 ;  /* 0x0000004d1e1e7223 */ /* 0x000fe20000010059 */
[----:B------:R-:W-:Y:S02]  /*46c0*/  HADD2.F32 R76, -RZ, R74.H0_H0 ;  /* 0x2000004aff4c7230 */ /* 0x000fe40000004100 */
[-C--:B------:R-:W-:Y:S01]  /*46d0*/  FMUL.FTZ R80, R27, R78.reuse ;  /* 0x0000004e1b507220 */ /* 0x080fe20000410000 */
[----:B------:R-:W-:Y:S02]  /*46e0*/  HADD2.F32 R77, -RZ, R26.H1_H1 ;  /* 0x3000001aff4d7230 */ /* 0x000fe40000004100 */
[C---:B------:R-:W-:Y:S01]  /*46f0*/  FMUL.FTZ R78, R15.reuse, R78 ;  /* 0x0000004e0f4e7220 */ /* 0x040fe20000410000 */
[----:B------:R-:W-:Y:S02]  /*4700*/  HADD2.F32 R25, -RZ, R25.H1_H1 ;  /* 0x30000019ff197230 */ /* 0x000fe40000004100 */
[----:B------:R-:W-:Y:S01]  /*4710*/  FFMA.FTZ R15, R15, R76, -R80 ;  /* 0x0000004c0f0f7223 */ /* 0x000fe20000010850 */
[----:B------:R-:W-:-:S02]  /*4720*/  HADD2.F32 R26, -RZ, R24.H1_H1 ;  /* 0x30000018ff1a7230 */ /* 0x000fc40000004100 */
[----:B------:R-:W-:Y:S01]  /*4730*/  FFMA.FTZ R24, R27, R76, R78 ;  /* 0x0000004c1b187223 */ /* 0x000fe2000001004e */
[----:B------:R-:W-:Y:S02]  /*4740*/  HADD2.F32 R74, -RZ, R74.H1_H1 ;  /* 0x3000004aff4a7230 */ /* 0x000fe40000004100 */
[C---:B------:R-:W-:Y:S01]  /*4750*/  FMUL.FTZ R27, R25.reuse, R77 ;  /* 0x0000004d191b7220 */ /* 0x040fe20000410000 */
[----:B------:R-:W-:Y:S01]  /*4760*/  F2FP.F16.E4M3.UNPACK_B R29, R29.H1 ;  /* 0x0000001dff1d723e */ /* 0x000fe200030006ff */
[C---:B------:R-:W-:Y:S01]  /*4770*/  FMUL.FTZ R78, R26.reuse, R77 ;  /* 0x0000004d1a4e7220 */ /* 0x040fe20000410000 */
[----:B------:R-:W-:Y:S01]  /*4780*/  F2FP.F16.E4M3.UNPACK_B R76, R7.H1 ;  /* 0x00000007ff4c723e */ /* 0x000fe200030006ff */
[-C--:B------:R-:W-:Y:S01]  /*4790*/  FFMA.FTZ R26, R26, R74.reuse, -R27 ;  /* 0x0000004a1a1a7223 */ /* 0x080fe2000001081b */
[----:B------:R-:W-:Y:S01]  /*47a0*/  F2FP.F16.E4M3.UNPACK_B R9, R9.H1 ;  /* 0x00000009ff09723e */ /* 0x000fe200030006ff */
[----:B------:R-:W-:Y:S01]  /*47b0*/  FFMA.FTZ R7, R25, R74, R78 ;  /* 0x0000004a19077223 */ /* 0x000fe2000001004e */
[----:B------:R-:W-:Y:S01]  /*47c0*/  F2FP.SATFINITE.E4M3.F32.PACK_AB_MERGE_C R82, R93, R82, RZ ;  /* 0x000000525d52723e */ /* 0x000fe200048070ff */
[----:B------:R-:W-:Y:S01]  /*47d0*/  HADD2.F32 R27, -RZ, R29.H0_H0 ;  /* 0x2000001dff1b7230 */ /* 0x000fe20000004100 */
[----:B------:R-:W-:Y:S01]  /*47e0*/  F2FP.F16.E4M3.UNPACK_B R6, R6.H1 ;  /* 0x00000006ff06723e */ /* 0x000fe200030006ff */
[----:B------:R-:W-:Y:S01]  /*47f0*/  HADD2.F32 R78, -RZ, R76.H0_H0 ;  /* 0x2000004cff4e7230 */ /* 0x000fe20000004100 */
[----:B------:R-:W-:Y:S01]  /*4800*/  F2FP.SATFINITE.E4M3.F32.PACK_AB_MERGE_C R30, R30, R81, R82 ;  /* 0x000000511e1e723e */ /* 0x000fe20004807052 */
[----:B------:R-:W-:Y:S01]  /*4810*/  HADD2.F32 R25, -RZ, R9.H0_H0 ;  /* 0x20000009ff197230 */ /* 0x000fe20000004100 */
[----:B------:R-:W-:Y:S01]  /*4820*/  F2FP.SATFINITE.E4M3.F32.PACK_AB_MERGE_C R86, R91, R86, RZ ;  /* 0x000000565b56723e */ /* 0x000fe200048070ff */
[----:B------:R-:W-:-:S02]  /*4830*/  HADD2.F32 R29, -RZ, R29.H1_H1 ;  /* 0x3000001dff1d7230 */ /* 0x000fc40000004100 */
[-C--:B------:R-:W-:Y:S01]  /*4840*/  FMUL.FTZ R82, R27, R78.reuse ;  /* 0x0000004e1b527220 */ /* 0x080fe20000410000 */
[----:B------:R-:W-:Y:S02]  /*4850*/  HADD2.F32 R80, -RZ, R76.H1_H1 ;  /* 0x3000004cff507230 */ /* 0x000fe40000004100 */
[----:B------:R-:W-:Y:S01]  /*4860*/  FMUL.FTZ R78, R25, R78 ;  /* 0x0000004e194e7220 */ /* 0x000fe20000410000 */
[--C-:B------:R-:W-:Y:S01]  /*4870*/  HADD2.F32 R74, -RZ, R6.reuse.H0_H0 ;  /* 0x20000006ff4a7230 */ /* 0x100fe20000004100 */
[----:B------:R-:W-:Y:S01]  /*4880*/  F2FP.SATFINITE.E4M3.F32.PACK_AB_MERGE_C R10, R10, R79, R86 ;  /* 0x0000004f0a0a723e */ /* 0x000fe20004807056 */
[----:B------:R-:W-:Y:S01]  /*4890*/  HADD2.F32 R9, -RZ, R9.H1_H1 ;  /* 0x30000009ff097230 */ /* 0x000fe20000004100 */
[----:B------:R-:W-:Y:S01]  /*48a0*/  F2FP.F16.E4M3.UNPACK_B R79, R5.H1 ;  /* 0x00000005ff4f723e */ /* 0x000fe200030006ff */
[----:B------:R-:W-:Y:S02]  /*48b0*/  HADD2.F32 R76, -RZ, R6.H1_H1 ;  /* 0x30000006ff4c7230 */ /* 0x000fe40000004100 */
[----:B------:R-:W-:Y:S01]  /*48c0*/  FMUL.FTZ R6, R29, R80 ;  /* 0x000000501d067220 */ /* 0x000fe20000410000 */
[-C--:B------:R-:W-:Y:S01]  /*48d0*/  FFMA.FTZ R83, R27, R74.reuse, R78 ;  /* 0x0000004a1b537223 */ /* 0x080fe2000001004e */
[----:B------:R-:W-:Y:S01]  /*48e0*/  F2FP.F16.E4M3.UNPACK_B R27, R31 ;  /* 0x0000001fff1b723e */ /* 0x000fe200020006ff */
[----:B------:R-:W-:Y:S01]  /*48f0*/  FFMA.FTZ R82, R25, R74, -R82 ;  /* 0x0000004a19527223 */ /* 0x000fe20000010852 */
[C---:B------:R-:W-:Y:S01]  /*4900*/  FFMA.FTZ R85, R9.reuse, R76, -R6 ;  /* 0x0000004c09557223 */ /* 0x040fe20000010806 */
[----:B------:R-:W-:Y:S01]  /*4910*/  F2FP.F16.E4M3.UNPACK_B R6, R11 ;  /* 0x0000000bff06723e */ /* 0x000fe200020006ff */
[----:B------:R-:W-:Y:S01]  /*4920*/  FMUL.FTZ R80, R9, R80 ;  /* 0x0000005009507220 */ /* 0x000fe20000410000 */
[----:B------:R-:W-:Y:S01]  /*4930*/  F2FP.F16.E4M3.UNPACK_B R31, R31.H1 ;  /* 0x0000001fff1f723e */ /* 0x000fe200030006ff */
[----:B------:R-:W-:Y:S01]  /*4940*/  HADD2.F32 R81, -RZ, R79.H0_H0 ;  /* 0x2000004fff517230 */ /* 0x000fe20000004100 */
[----:B------:R-:W-:Y:S01]  /*4950*/  F2FP.F16.E4M3.UNPACK_B R11, R11.H1 ;  /* 0x0000000bff0b723e */ /* 0x000fe200030006ff */
[----:B------:R-:W-:Y:S01]  /*4960*/  FFMA.FTZ R84, R29, R76, R80 ;  /* 0x0000004c1d547223 */ /* 0x000fe20000010050 */
[----:B------:R-:W-:Y:S01]  /*4970*/  F2FP.F16.E4M3.UNPACK_B R78, R5 ;  /* 0x00000005ff4e723e */ /* 0x000fe200020006ff */
[----:B------:R-:W-:Y:S01]  /*4980*/  HADD2.F32 R29, -RZ, R27.H0_H0 ;  /* 0x2000001bff1d7230 */ /* 0x000fe20000004100 */
[-C--:B------:R-:W-:Y:S01]  /*4990*/  F2FP.F16.E4M3.UNPACK_B R5, R4.reuse ;  /* 0x00000004ff05723e */ /* 0x080fe200020006ff */
[----:B------:R-:W-:Y:S01]  /*49a0*/  HADD2.F32 R25, -RZ, R11.H0_H0 ;  /* 0x2000000bff197230 */ /* 0x000fe20000004100 */
[----:B------:R-:W-:Y:S01]  /*49b0*/  F2FP.F16.E4M3.UNPACK_B R74, R4.H1 ;  /* 0x00000004ff4a723e */ /* 0x000fe200030006ff */
[----:B------:R-:W-:Y:S01]  /*49c0*/  HADD2.F32 R4, -RZ, R31.H0_H0 ;  /* 0x2000001fff047230 */ /* 0x000fe20000004100 */
[----:B------:R-:W-:Y:S01]  /*49d0*/  F2FP.SATFINITE.E4M3.F32.PACK_AB_MERGE_C R82, R85, R82, RZ ;  /* 0x000000525552723e */ /* 0x000fe200048070ff */
[----:B------:R-:W-:Y:S01]  /*49e0*/  HADD2.F32 R80, -RZ, R78.H0_H0 ;  /* 0x2000004eff507230 */ /* 0x000fe20000004100 */
[----:B------:R-:W-:Y:S01]  /*49f0*/  F2FP.SATFINITE.E4M3.F32.PACK_AB_MERGE_C R83, R84, R83, RZ ;  /* 0x000000535453723e */ /* 0x000fe200048070ff */
[----:B------:R-:W-:-:S02]  /*4a00*/  HADD2.F32 R77, -RZ, R74.H0_H0 ;  /* 0x2000004aff4d7230 */ /* 0x000fc40000004100 */
[CC--:B------:R-:W-:Y:S01]  /*4a10*/  FMUL.FTZ R88, R4.reuse, R81.reuse ;  /* 0x0000005104587220 */ /* 0x0c0fe20000410000 */
[----:B------:R-:W-:Y:S02]  /*4a20*/  HADD2.F32 R9, -RZ, R6.H0_H0 ;  /* 0x20000006ff097230 */ /* 0x000fe40000004100 */
[----:B------:R-:W-:Y:S01]  /*4a30*/  FMUL.FTZ R81, R25, R81 ;  /* 0x0000005119517220 */ /* 0x000fe20000410000 */
[----:B------:R-:W-:Y:S02]  /*4a40*/  HADD2.F32 R76, -RZ, R5.H0_H0 ;  /* 0x20000005ff4c7230 */ /* 0x000fe40000004100 */
[-C--:B------:R-:W-:Y:S01]  /*4a50*/  FMUL.FTZ R86, R29, R80.reuse ;  /* 0x000000501d567220 */ /* 0x080fe20000410000 */
[----:B------:R-:W-:Y:S02]  /*4a60*/  HADD2.F32 R31, -RZ, R31.H1_H1 ;  /* 0x3000001fff1f7230 */ /* 0x000fe40000004100 */
[----:B------:R-:W-:Y:S01]  /*4a70*/  FFMA.FTZ R81, R4, R77, R81 ;  /* 0x0000004d04517223 */ /* 0x000fe20000010051 */
[----:B------:R-:W-:Y:S01]  /*4a80*/  FMUL.FTZ R80, R9, R80 ;  /* 0x0000005009507220 */ /* 0x000fe20000410000 */
[----:B------:R-:W-:-:S02]  /*4a90*/  HADD2.F32 R4, -RZ, R79.H1_H1 ;  /* 0x3000004fff047230 */ /* 0x000fc40000004100 */
[-C--:B------:R-:W-:Y:S01]  /*4aa0*/  FFMA.FTZ R86, R9, R76.reuse, -R86 ;  /* 0x0000004c09567223 */ /* 0x080fe20000010856 */
[----:B------:R-:W-:Y:S02]  /*4ab0*/  HADD2.F32 R11, -RZ, R11.H1_H1 ;  /* 0x3000000bff0b7230 */ /* 0x000fe40000004100 */
[----:B------:R-:W-:Y:S01]  /*4ac0*/  FFMA.FTZ R80, R29, R76, R80 ;  /* 0x0000004c1d507223 */ /* 0x000fe20000010050 */
[----:B------:R-:W-:Y:S02]  /*4ad0*/  HADD2.F32 R27, -RZ, R27.H1_H1 ;  /* 0x3000001bff1b7230 */ /* 0x000fe40000004100 */
[-C--:B------:R-:W-:Y:S01]  /*4ae0*/  FMUL.FTZ R76, R31, R4.reuse ;  /* 0x000000041f4c7220 */ /* 0x080fe20000410000 */
[----:B------:R-:W-:Y:S02]  /*4af0*/  HADD2.F32 R78, -RZ, R78.H1_H1 ;  /* 0x3000004eff4e7230 */ /* 0x000fe40000004100 */
[----:B------:R-:W-:Y:S01]  /*4b00*/  FMUL.FTZ R4, R11, R4 ;  /* 0x000000040b047220 */ /* 0x000fe20000410000 */
[----:B------:R-:W-:-:S02]  /*4b10*/  HADD2.F32 R74, -RZ, R74.H1_H1 ;  /* 0x3000004aff4a7230 */ /* 0x000fc40000004100 */
[----:B------:R-:W-:Y:S01]  /*4b20*/  FFMA.FTZ R88, R25, R77, -R88 ;  /* 0x0000004d19587223 */ /* 0x000fe20000010858 */
[----:B------:R-:W-:Y:S02]  /*4b30*/  HADD2.F32 R6, -RZ, R6.H1_H1 ;  /* 0x30000006ff067230 */ /* 0x000fe40000004100 */
[----:B------:R-:W-:Y:S01]  /*4b40*/  FMUL.FTZ R9, R27, R78 ;  /* 0x0000004e1b097220 */ /* 0x000fe20000410000 */
[----:B------:R-:W-:Y:S02]  /*4b50*/  HADD2.F32 R5, -RZ, R5.H1_H1 ;  /* 0x30000005ff057230 */ /* 0x000fe40000004100 */
[-C--:B------:R-:W-:Y:S01]  /*4b60*/  FFMA.FTZ R11, R11, R74.reuse, -R76 ;  /* 0x0000004a0b0b7223 */ /* 0x080fe2000001084c */
[----:B------:R-:W-:Y:S01]  /*4b70*/  FFMA.FTZ R4, R31, R74, R4 ;  /* 0x0000004a1f047223 */ /* 0x000fe20000010004 */
[----:B------:R-:W-:Y:S01]  /*4b80*/  FMUL.FTZ R78, R6, R78 ;  /* 0x0000004e064e7220 */ /* 0x000fe20000410000 */
[----:B------:R-:W-:Y:S01]  /*4b90*/  F2FP.SATFINITE.E4M3.F32.PACK_AB_MERGE_C R15, R26, R15, R82 ;  /* 0x0000000f1a0f723e */ /* 0x000fe20004807052 */
[-C--:B------:R-:W-:Y:S01]  /*4ba0*/  FFMA.FTZ R9, R6, R5.reuse, -R9 ;  /* 0x0000000506097223 */ /* 0x080fe20000010809 */
[----:B------:R-:W-:Y:S01]  /*4bb0*/  F2FP.SATFINITE.E4M3.F32.PACK_AB_MERGE_C R11, R11, R88, RZ ;  /* 0x000000580b0b723e */ /* 0x000fe200048070ff */
[----:B------:R-:W-:Y:S01]  /*4bc0*/  FFMA.FTZ R5, R27, R5, R78 ;  /* 0x000000051b057223 */ /* 0x000fe2000001004e */
[----:B------:R-:W-:-:S02]  /*4bd0*/  F2FP.SATFINITE.E4M3.F32.PACK_AB_MERGE_C R4, R4, R81, RZ ;  /* 0x000000510404723e */ /* 0x000fc400048070ff */
[----:B------:R-:W-:Y:S01]  /*4be0*/  F2FP.SATFINITE.E4M3.F32.PACK_AB_MERGE_C R11, R9, R86, R11 ;  /* 0x00000056090b723e */ /* 0x000fe2000480700b */
[----:B------:R-:W-:Y:S01]  /*4bf0*/  IMAD.MOV.U32 R9, RZ, RZ, R15 ;  /* 0x000000ffff097224 */ /* 0x000fe200078e000f */
[----:B------:R-:W-:Y:S02]  /*4c00*/  F2FP.SATFINITE.E4M3.F32.PACK_AB_MERGE_C R29, R7, R24, R83 ;  /* 0x00000018071d723e */ /* 0x000fe40004807053 */
[----:B------:R-:W-:-:S07]  /*4c10*/  F2FP.SATFINITE.E4M3.F32.PACK_AB_MERGE_C R31, R5, R80, R4 ;  /* 0x00000050051f723e */ /* 0x000fce0004807004 */
.L_x_1404:
[----:B------:R-:W-:Y:S05]  /*4c20*/  BSYNC B1 ;  /* 0x0000000000017941 */ /* 0x000fea0003800000 */
.L_x_1403:
[----:B-1----:R1:W-:Y:S01]  /*4c30*/  ST.E.128 desc[UR40][R2.64], R8 ;  /* 0x0000000802007985 */ /* 0x0023e2000c101d28 */
[----:B------:R-:W-:-:S13]  /*4c40*/  ISETP.GE.AND P3, PT, R13, R12, PT ;  /* 0x0000000c0d00720c */ /* 0x000fda0003f66270 */
[----:B------:R-:W-:Y:S05]  /*4c50*/  @P3 BRA `(.L_x_1392) ;  /* 0x0000000000f03947 */ /* 0x000fea0003800000 */
[----:B------:R-:W-:-:S04]  /*4c60*/  IADD3 R14, P3, R14, R13, RZ ;  /* 0x0000000d0e0e7210 */ /* 0x000fc80007f7e0ff */
[----:B------:R-:W-:-:S05]  /*4c70*/  LEA.HI.X.SX32 R15, R13, R0, 0x1, P3 ;  /* 0x000000000d0f7211 */ /* 0x000fca00018f0eff */
[----:B--2---:R2:W-:Y:S01]  /*4c80*/  ST.E.128 desc[UR40][R14.64], R28 ;  /* 0x0000001c0e007985 */ /* 0x0045e2000c101d28 */
[----:B------:R-:W-:Y:S05]  /*4c90*/  BRA `(.L_x_1392) ;  /* 0x0000000000e07947 */ /* 0x000fea0003800000 */
.L_x_1384:
[----:B------:R-:W2:Y:S02]  /*4ca0*/  LDL R0, [R1+0x10] ;  /* 0x0000100001007983 */ /* 0x000ea40000100800 */
[----:B--2---:R-:W-:-:S13]  /*4cb0*/  ISETP.NE.AND P4, PT, R0, 0x3, PT ;  /* 0x000000030000780c */ /* 0x004fda0003f85270 */
[----:B------:R-:W-:Y:S05]  /*4cc0*/  @!P4 BRA `(.L_x_1405) ;  /* 0x000000000004c947 */ /* 0x000fea0003800000 */
[----:B------:R-:W-:Y:S01]  /*4cd0*/  BPT.TRAP 0x1 ;  /* 0x000000040000795c */ /* 0x000fe20000300000 */
.L_x_1405:
[----:B------:R-:W2:Y:S01]  /*4ce0*/  LDL R0, [R1+0x24] ;  /* 0x0000240001007983 */ /* 0x000ea20000100800 */
[----:B------:R-:W-:Y:S01]  /*4cf0*/  IMAD R50, R157, 0x8, R22 ;  /* 0x000000089d327824 */ /* 0x000fe200078e0216 */
[----:B------:R-:W-:Y:S01]  /*4d00*/  BSSY B1, `(.L_x_1406) ;  /* 0x0000005000017945 */ /* 0x000fe20003800000 */
[----:B------:R-:W-:Y:S02]  /*4d10*/  SHF.R.S32.HI R71, RZ, 0x1f, R69 ;  /* 0x0000001fff477819 */ /* 0x000fe40000011445 */
[----:B--2---:R-:W-:-:S04]  /*4d20*/  SHF.L.U32 R75, R0, 0x1f, RZ ;  /* 0x0000001f004b7819 */ /* 0x004fc800000006ff */
[----:B------:R-:W0:Y:S02]  /*4d30*/  SYNCS.PHASECHK.TRANS64.TRYWAIT P3, [R50+URZ+0x13290], R75 ;  /* 0x0132904b320075a7 */ /* 0x000e24000806017f */
[----:B0-----:R-:W-:Y:S05]  /*4d40*/  @!P3 BRA `(.L_x_1407) ;  /* 0x000001f000b8b947 */ /* 0x001fea0003800000 */
.L_x_1718:
[----:B------:R-:W-:Y:S05]  /*4d50*/  BSYNC B1 ;  /* 0x0000000000017941 */ /* 0x000fea0003800000 */
.L_x_1406:
[----:B------:R-:W2:Y:S01]  /*4d60*/  LDL R6, [R1+0x8] ;  /* 0x0000080001067983 */ /* 0x000ea20000100800 */
[----:B------:R-:W-:Y:S01]  /*4d70*/  ULDC.64 UR4, c[0x0][0x300] ;  /* 0x0000c00000047ab9 */ /* 0x000fe20000000a00 */
[----:B-----5:R-:W-:Y:S01]  /*4d80*/  SHF.R.S32.HI R72, RZ, 0x1f, R68 ;  /* 0x0000001fff487819 */ /* 0x020fe20000011444 */
[----:B------:R-:W-:Y:S01]  /*4d90*/  IMAD R0, R71, UR4, RZ ;  /* 0x0000000447007c24 */ /* 0x000fe2000f8e02ff */
[----:B------:R-:W1:Y:S01]  /*4da0*/  S2R R4, SR_TID.X ;  /* 0x0000000000047919 */ /* 0x000e620000002100 */
[----:B------:R-:W-:Y:S01]  /*4db0*/  IMAD.WIDE.U32 R2, R69, UR4, RZ ;  /* 0x0000000445027c25 */ /* 0x000fe2000f8e00ff */
[----:B------:R-:W-:-:S03]  /*4dc0*/  ULDC.64 UR6, c[0x0][0x2e8] ;  /* 0x0000ba0000067ab9 */ /* 0x000fc60000000a00 */
        /* <DEDUP_REMOVED lines=10> */
[----:B--2---:R-:W-:Y:S01]  /*4e70*/  IMAD.WIDE.U32 R2, R6, UR4, R2 ;  /* 0x0000000406027c25 */ /* 0x004fe2000f8e0002 */
[----:B------:R-:W-:-:S03]  /*4e80*/  UMOV UR4, 0xffffffff ;  /* 0xffffffff00047882 */ /* 0x000fc60000000000 */
[----:B------:R-:W-:Y:S01]  /*4e90*/  IMAD R13, R6, UR5, R3 ;  /* 0x00000005060d7c24 */ /* 0x000fe2000f8e0203 */
[----:B------:R-:W-:Y:S01]  /*4ea0*/  IADD3 R0, P3, R2, UR6, RZ ;  /* 0x0000000602007c10 */ /* 0x000fe2000ff7e0ff */
[C---:B-1----:R-:W-:Y:S02]  /*4eb0*/  VIADD R6, R4.reuse, 0xffffff80 ;  /* 0xffffff8004067836 */ /* 0x042fe40000000000 */
[----:B------:R-:W-:Y:S01]  /*4ec0*/  VIADD R4, R4, 0xffffff80 ;  /* 0xffffff8004047836 */ /* 0x000fe20000000000 */
[----:B------:R-:W-:-:S04]  /*4ed0*/  IADD3.X R13, R13, UR7, RZ, P3, !PT ;  /* 0x000000070d0d7c10 */ /* 0x000fc80009ffe4ff */
[----:B------:R-:W-:-:S04]  /*4ee0*/  LEA.HI R4, R4, R6, RZ, 0x1 ;  /* 0x0000000604047211 */ /* 0x000fc800078f08ff */
[----:B------:R-:W-:-:S04]  /*4ef0*/  SHF.R.S32.HI R4, RZ, 0x1, R4 ;  /* 0x00000001ff047819 */ /* 0x000fc80000011404 */
[----:B------:R-:W-:Y:S01]  /*4f00*/  ISETP.GT.AND P3, PT, R73, R4, PT ;  /* 0x000000044900720c */ /* 0x000fe20003f64270 */
[----:B------:R-:W-:-:S12]  /*4f10*/  BRA.DIV UR4, `(.L_x_1408) ;  /* 0x000001f204587947 */ /* 0x000fd8000b800000 */
[----:B------:R1:W2:Y:S04]  /*4f20*/  SHFL.IDX PT, R3, R13, RZ, 0x1e1f ;  /* 0x001e1fff0d037589 */ /* 0x0002a800000e0000 */
[----:B------:R1:W3:Y:S02]  /*4f30*/  SHFL.IDX PT, R14, R0, RZ, 0x1e1f ;  /* 0x001e1fff000e7589 */ /* 0x0002e400000e0000 */
.L_x_1722:
[----:B------:R-:W-:Y:S05]  /*4f40*/  @!P3 BRA `(.L_x_1392) ;  /* 0x000000000034b947 */ /* 0x000fea0003800000 */
[----:B------:R-:W4:Y:S01]  /*4f50*/  LDL R2, [R1+0x20] ;  /* 0x0000200001027983 */ /* 0x000f220000100800 */
[----:B------:R-:W-:-:S03]  /*4f60*/  ULDC UR4, c[0x0][0x2f4] ;  /* 0x0000bd0000047ab9 */ /* 0x000fc60000000800 */
[----:B-1----:R-:W5:Y:S01]  /*4f70*/  LDL R0, [R1+0x3c] ;  /* 0x00003c0001007983 */ /* 0x002f620000100800 */
[----:B------:R-:W-:-:S13]  /*4f80*/  ISETP.GE.AND P3, PT, R18, UR4, PT ;  /* 0x0000000412007c0c */ /* 0x000fda000bf66270 */
[----:B------:R-:W1:Y:S01]  /*4f90*/  @!P3 LDS.128 R4, [R70+0xe000] ;  /* 0x00e000004604b984 */ /* 0x000e620000000c00 */
[----:B---3--:R-:W-:-:S05]  /*4fa0*/  @!P3 IADD3 R12, P5, R18, R14, RZ ;  /* 0x0000000e120cb210 */ /* 0x008fca0007fbe0ff */
[----:B--2---:R-:W-:-:S05]  /*4fb0*/  @!P3 IMAD.X R13, R3, 0x1, R19, P5 ;  /* 0x00000001030db824 */ /* 0x004fca00028e0613 */
[----:B-1----:R-:W-:Y:S01]  /*4fc0*/  @!P3 ST.E.128 desc[UR40][R12.64], R4 ;  /* 0x000000040c00b985 */ /* 0x002fe2000c101d28 */
[----:B----4-:R-:W-:-:S13]  /*4fd0*/  ISETP.GE.AND P5, PT, R2, UR4, PT ;  /* 0x0000000402007c0c */ /* 0x010fda000bfa6270 */
[----:B------:R-:W1:Y:S01]  /*4fe0*/  @!P5 LDS.128 R8, [R67+0xe000] ;  /* 0x00e000004308d984 */ /* 0x000e620000000c00 */
[----:B------:R-:W-:-:S05]  /*4ff0*/  @!P5 IADD3 R14, P6, R2, R14, RZ ;  /* 0x0000000e020ed210 */ /* 0x000fca0007fde0ff */
[----:B-----5:R-:W-:-:S05]  /*5000*/  @!P5 IMAD.X R15, R3, 0x1, R0, P6 ;  /* 0x00000001030fd824 */ /* 0x020fca00030e0600 */
[----:B-1----:R4:W-:Y:S03]  /*5010*/  @!P5 ST.E.128 desc[UR40][R14.64], R8 ;  /* 0x000000080e00d985 */ /* 0x0029e6000c101d28 */
.L_x_1392:
[----:B------:R-:W-:Y:S05]  /*5020*/  BSYNC B0 ;  /* 0x0000000000007941 */ /* 0x000fea0003800000 */
.L_x_1383:
[----:B-12---:R-:W1:Y:S01]  /*5030*/  S2R R0, SR_TID.X ;  /* 0x0000000000007919 */ /* 0x006e620000002100 */
        /* <DEDUP_REMOVED lines=15> */
.L_x_1410:
[----:B------:R-:W-:Y:S05]  /*5130*/  BSYNC B0 ;  /* 0x0000000000007941 */ /* 0x000fea0003800000 */
.L_x_1409:
[----:B------:R-:W1:Y:S01]  /*5140*/  SYNCS.PHASECHK.TRANS64.TRYWAIT P4, [R50+URZ+0x132b0], R75 ;  /* 0x0132b04b320075a7 */ /* 0x000e62000808017f */
[----:B------:R-:W-:Y:S04]  /*5150*/  BSSY B0, `(.L_x_1411) ;  /* 0x0000002000007945 */ /* 0x000fe80003800000 */
[----:B-1----:R-:W-:Y:S05]  /*5160*/  @!P4 BRA `(.L_x_1412) ;  /* 0x000001f00008c947 */ /* 0x002fea0003800000 */
.L_x_1723:
[----:B------:R-:W-:Y:S05]  /*5170*/  BSYNC B0 ;  /* 0x0000000000007941 */ /* 0x000fea0003800000 */
.L_x_1411:
[----:B0-----:R-:W5:Y:S01]  /*5180*/  LDL R6, [R1+0x8] ;  /* 0x0000080001067983 */ /* 0x001f620000100800 */
[----:B------:R-:W-:Y:S01]  /*5190*/  ULDC.64 UR4, c[0x0][0x328] ;  /* 0x0000ca0000047ab9 */ /* 0x000fe20000000a00 */
[----:B------:R-:W-:Y:S01]  /*51a0*/  ULDC.64 UR6, c[0x0][0x318] ;  /* 0x0000c60000067ab9 */ /* 0x000fe20000000a00 */
[----:B--2---:R-:W-:Y:S01]  /*51b0*/  IMAD R0, R71, UR4, RZ ;  /* 0x0000000447007c24 */ /* 0x004fe2000f8e02ff */
[----:B------:R-:W0:Y:S01]  /*51c0*/  S2R R4, SR_TID.X ;  /* 0x0000000000047919 */ /* 0x000e220000002100 */
[C---:B---3--:R-:W-:Y:S01]  /*51d0*/  IMAD.WIDE.U32 R2, R69.reuse, UR4, RZ ;  /* 0x0000000445027c25 */ /* 0x048fe2000f8e00ff */
[----:B------:R-:W-:Y:S03]  /*51e0*/  BSSY B0, `(.L_x_1413) ;  /* 0x0000022000007945 */ /* 0x000fe60003800000 */
[----:B------:R-:W-:Y:S01]  /*51f0*/  IMAD R69, R69, UR5, R0 ;  /* 0x0000000545457c24 */ /* 0x000fe2000f8e0200 */
[----:B------:R-:W-:-:S02]  /*5200*/  ULDC.64 UR4, c[0x0][0x338] ;  /* 0x0000ce0000047ab9 */ /* 0x000fc40000000a00 */
[----:B------:R-:W-:Y:S02]  /*5210*/  IMAD R5, R72, UR4, RZ ;  /* 0x0000000448057c24 */ /* 0x000fe4000f8e02ff */
[----:B------:R-:W-:Y:S02]  /*5220*/  IMAD.IADD R3, R3, 0x1, R69 ;  /* 0x0000000103037824 */ /* 0x000fe400078e0245 */
[C---:B------:R-:W-:Y:S02]  /*5230*/  IMAD R5, R68.reuse, UR5, R5 ;  /* 0x0000000544057c24 */ /* 0x040fe4000f8e0205 */
[----:B------:R-:W-:Y:S01]  /*5240*/  IMAD.WIDE.U32 R68, R68, UR4, R2 ;  /* 0x0000000444447c25 */ /* 0x000fe2000f8e0002 */
[----:B------:R-:W-:-:S03]  /*5250*/  ULDC.64 UR4, c[0x0][0x330] ;  /* 0x0000cc0000047ab9 */ /* 0x000fc60000000a00 */
[----:B------:R-:W-:Y:S02]  /*5260*/  IMAD.IADD R69, R69, 0x1, R5 ;  /* 0x0000000145457824 */ /* 0x000fe400078e0205 */
[----:B-----5:R-:W-:-:S04]  /*5270*/  IMAD.WIDE.U32 R2, R6, UR4, R68 ;  /* 0x0000000406027c25 */ /* 0x020fc8000f8e0044 */
[----:B------:R-:W-:Y:S01]  /*5280*/  IMAD R0, R6, UR5, R3 ;  /* 0x0000000506007c24 */ /* 0x000fe2000f8e0203 */
[----:B------:R-:W-:Y:S01]  /*5290*/  IADD3 R2, P4, R2, UR6, RZ ;  /* 0x0000000602027c10 */ /* 0x000fe2000ff9e0ff */
[C---:B0-----:R-:W-:Y:S02]  /*52a0*/  VIADD R6, R4.reuse, 0xffffff80 ;  /* 0xffffff8004067836 */ /* 0x041fe40000000000 */
[----:B------:R-:W-:Y:S01]  /*52b0*/  VIADD R4, R4, 0xffffff80 ;  /* 0xffffff8004047836 */ /* 0x000fe20000000000 */
[----:B------:R-:W-:Y:S01]  /*52c0*/  IADD3.X R0, R0, UR7, RZ, P4, !PT ;  /* 0x0000000700007c10 */ /* 0x000fe2000a7fe4ff */
[----:B------:R0:W2:Y:S03]  /*52d0*/  SHFL.IDX PT, R13, R2, RZ, 0x1e1f ;  /* 0x001e1fff020d7589 */ /* 0x0000a600000e0000 */
[----:B------:R-:W-:Y:S01]  /*52e0*/  LEA.HI R4, R4, R6, RZ, 0x1 ;  /* 0x0000000604047211 */ /* 0x000fe200078f08ff */
[----:B------:R0:W3:Y:S03]  /*52f0*/  SHFL.IDX PT, R5, R0, RZ, 0x1e1f ;  /* 0x001e1fff00057589 */ /* 0x0000e600000e0000 */
[----:B------:R-:W-:-:S04]  /*5300*/  SHF.R.S32.HI R4, RZ, 0x1, R4 ;  /* 0x00000001ff047819 */ /* 0x000fc80000011404 */
[----:B------:R-:W-:-:S13]  /*5310*/  ISETP.GT.AND P4, PT, R73, R4, PT ;  /* 0x000000044900720c */ /* 0x000fda0003f84270 */
[----:B0-2---:R-:W-:Y:S05]  /*5320*/  @!P4 BRA `(.L_x_1414) ;  /* 0x000000000034c947 */ /* 0x005fea0003800000 */
[----:B------:R-:W2:Y:S01]  /*5330*/  LDL R6, [R1+0x20] ;  /* 0x0000200001067983 */ /* 0x000ea20000100800 */
[----:B------:R-:W-:-:S03]  /*5340*/  ULDC UR4, c[0x0][0x2f4] ;  /* 0x0000bd0000047ab9 */ /* 0x000fc60000000800 */
[----:B------:R-:W5:Y:S01]  /*5350*/  LDL R4, [R1+0x3c] ;  /* 0x00003c0001047983 */ /* 0x000f620000100800 */
[----:B------:R-:W-:-:S13]  /*5360*/  ISETP.GE.AND P4, PT, R18, UR4, PT ;  /* 0x0000000412007c0c */ /* 0x000fda000bf86270 */
[----:B------:R-:W-:-:S05]  /*5370*/  @!P4 IADD3 R2, P5, R18, R13, RZ ;  /* 0x0000000d1202c210 */ /* 0x000fca0007fbe0ff */
[----:B---3--:R-:W-:Y:S01]  /*5380*/  @!P4 IMAD.X R3, R5, 0x1, R19, P5 ;  /* 0x000000010503c824 */ /* 0x008fe200028e0613 */
[----:B--2---:R-:W-:-:S13]  /*5390*/  ISETP.GE.AND P5, PT, R6, UR4, PT ;  /* 0x0000000406007c0c */ /* 0x004fda000bfa6270 */
[----:B------:R-:W-:-:S05]  /*53a0*/  @!P5 IADD3 R12, P6, R6, R13, RZ ;  /* 0x0000000d060cd210 */ /* 0x000fca0007fde0ff */
[----:B-----5:R-:W-:Y:S02]  /*53b0*/  @!P5 IMAD.X R13, R5, 0x1, R4, P6 ;  /* 0x00000001050dd824 */ /* 0x020fe400030e0604 */
[----:B------:R-:W0:Y:S04]  /*53c0*/  @!P4 LDS.128 R4, [R70+0x6000] ;  /* 0x006000004604c984 */ /* 0x000e280000000c00 */
[----:B0-----:R-:W-:Y:S04]  /*53d0*/  @!P4 ST.E.128 desc[UR40][R2.64], R4 ;  /* 0x000000040200c985 */ /* 0x001fe8000c101d28 */
[----:B----4-:R-:W0:Y:S04]  /*53e0*/  @!P5 LDS.128 R8, [R67+0x6000] ;  /* 0x006000004308d984 */ /* 0x010e280000000c00 */
[----:B0-----:R0:W-:Y:S02]  /*53f0*/  @!P5 ST.E.128 desc[UR40][R12.64], R8 ;  /* 0x000000080c00d985 */ /* 0x0011e4000c101d28 */
.L_x_1414:
[----:B------:R-:W-:Y:S05]  /*5400*/  BSYNC B0 ;  /* 0x0000000000007941 */ /* 0x000fea0003800000 */
.L_x_1413:
[----:B------:R-:W2:Y:S01]  /*5410*/  LDL.LU R2, [R1+0x24] ;  /* 0x0000240001027983 */ /* 0x000ea20000300800 */
[----:B------:R-:W-:Y:S02]  /*5420*/  VIADD R157, R157, 0x1 ;  /* 0x000000019d9d7836 */ /* 0x000fe40000000000 */
[----:B-1----:R-:W-:Y:S01]  /*5430*/  @!P3 VIADD R50, R50, 0x132c0 ;  /* 0x000132c03232b836 */ /* 0x002fe20000000000 */
[----:B------:R-:W-:Y:S01]  /*5440*/  @!PT LDS RZ, [RZ] ;  /* 0x00000000fffff984 */ /* 0x000fe20000000800 */
[----:B------:R-:W-:Y:S01]  /*5450*/  @!PT LDS RZ, [RZ] ;  /* 0x00000000fffff984 */ /* 0x000fe20000000800 */
[----:B------:R-:W-:Y:S01]  /*5460*/  @!PT LDS RZ, [RZ] ;  /* 0x00000000fffff984 */ /* 0x000fe20000000800 */
[----:B------:R-:W-:Y:S01]  /*5470*/  @!PT LDS RZ, [RZ] ;  /* 0x00000000fffff984 */ /* 0x000fe20000000800 */
[----:B------:R1:W-:Y:S06]  /*5480*/  MEMBAR.ALL.CTA ;  /* 0x0000000000007992 */ /* 0x0003ec0000008000 */
[----:B-1----:R-:W1:Y:S02]  /*5490*/  FENCE.VIEW.ASYNC.S ;  /* 0x00000000000073c6 */ /* 0x002e640000000000 */
[----:B-1----:R1:W-:Y:S01]  /*54a0*/  BAR.SYNC.DEFER_BLOCKING R64, 0x80 ;  /* 0x000200400000751d */ /* 0x0023e20000010000 */
[----:B------:R-:W-:-:S02]  /*54b0*/  ISETP.NE.AND P4, PT, R157, 0x2, PT ;  /* 0x000000029d00780c */ /* 0x000fc40003f85270 */
[----:B------:R-:W-:Y:S02]  /*54c0*/  @!P3 PRMT R50, RZ, 0x654, R50 ;  /* 0x00000654ff32b816 */ /* 0x000fe40000000032 */
[----:B------:R-:W-:Y:S02]  /*54d0*/  SEL R0, RZ, 0x1, P4 ;  /* 0x00000001ff007807 */ /* 0x000fe40002000000 */
[----:B------:R-:W-:Y:S01]  /*54e0*/  SEL R157, R157, RZ, P4 ;  /* 0x000000ff9d9d7207 */ /* 0x000fe20002000000 */
[----:B------:R1:W-:Y:S01]  /*54f0*/  @!P3 SYNCS.ARRIVE.TRANS64.RED.A1T0 RZ, [R50+URZ], RZ ;  /* 0x000000ff32ffb9a7 */ /* 0x0003e2000810043f */
[----:B------:R-:W-:Y:S02]  /*5500*/  PLOP3.LUT P3, PT, PT, PT, PT, 0x8, 0x0 ;  /* 0x000000000000781c */ /* 0x000fe40003f6e170 */
[----:B--2---:R-:W-:-:S05]  /*5510*/  LOP3.LUT R2, R2, R0, RZ, 0x3c, !PT ;  /* 0x0000000002027212 */ /* 0x004fca00078e3cff */
[----:B------:R1:W-:Y:S01]  /*5520*/  STL [R1+0x24], R2 ;  /* 0x0000240201007387 */ /* 0x0003e20000100800 */
[----:B------:R-:W-:Y:S05]  /*5530*/  @P2 BRA `(.L_x_1415) ;  /* 0xffffffcc00ec2947 */ /* 0x000fea000383ffff */
.L_x_1378:
[----:B------:R-:W-:Y:S04]  /*5540*/  BSSY B0, `(.L_x_1416) ;  /* 0x0000004000007945 */ /* 0x000fe80003800000 */
[----:B------:R-:W-:Y:S05]  /*5550*/  @P3 BRA `(.L_x_1417) ;  /* 0x0000000000083947 */ /* 0x000fea0003800000 */
[----:B------:R-:W2:Y:S02]  /*5560*/  FENCE.VIEW.ASYNC.G ;  /* 0x00000000000073c6 */ /* 0x000ea40000000100 */
[----:B--2---:R-:W-:Y:S06]  /*5570*/  BAR.ARV 0xc, 0x200 ;  /* 0x0308000000007b1d */ /* 0x004fec0000002000 */
.L_x_1417:
[----:B------:R-:W-:Y:S05]  /*5580*/  BSYNC B0 ;  /* 0x0000000000007941 */ /* 0x000fea0003800000 */
.L_x_1416:
[----:B------:R-:W3:Y:S01]  /*5590*/  LDL R4, [R1+0x5c] ;  /* 0x00005c0001047983 */ /* 0x000ee20000100800 */
[----:B------:R-:W-:Y:S01]  /*55a0*/  ULDC.64 UR6, c[0x0][0x998] ;  /* 0x0002660000067ab9 */ /* 0x000fe20000000a00 */
[----:B------:R-:W-:Y:S02]  /*55b0*/  ULDC.64 UR4, c[0x0][0x990] ;  /* 0x0002640000047ab9 */ /* 0x000fe40000000a00 */
[----:B------:R-:W2:Y:S01]  /*55c0*/  LDL R0, [R1+0x8] ;  /* 0x0000080001007983 */ /* 0x000ea20000100800 */
[----:B------:R-:W-:Y:S02]  /*55d0*/  ISETP.NE.U32.AND P1, PT, RZ, UR6, PT ;  /* 0x00000006ff007c0c */ /* 0x000fe4000bf25070 */
[----:B------:R-:W-:Y:S01]  /*55e0*/  ISETP.NE.U32.AND P0, PT, RZ, UR4, PT ;  /* 0x00000004ff007c0c */ /* 0x000fe2000bf05070 */
[----:B----4-:R-:W4:Y:S01]  /*55f0*/  LDL R14, [R1+0x34] ;  /* 0x00003400010e7983 */ /* 0x010f220000100800 */
[----:B------:R-:W-:Y:S02]  /*5600*/  ISETP.NE.AND.EX P1, PT, RZ, UR7, PT, P1 ;  /* 0x00000007ff007c0c */ /* 0x000fe4000bf25310 */
[----:B------:R-:W-:Y:S01]  /*5610*/  ISETP.NE.AND.EX P0, PT, RZ, UR5, PT, P0 ;  /* 0x00000005ff007c0c */ /* 0x000fe2000bf05300 */
[----:B------:R-:W4:Y:S04]  /*5620*/  LDL R20, [R1+0x4] ;  /* 0x0000040001147983 */ /* 0x000f280000100800 */
[----:B------:R-:W4:Y:S06]  /*5630*/  LDL R15, [R1+0xc] ;  /* 0x00000c00010f7983 */ /* 0x000f2c0000100800 */
[----:B0-----:R-:W1:Y:S08]  /*5640*/  @P1 LDC.64 R8, c[0x0][0x9b8] ;  /* 0x00026e00ff081b82 */ /* 0x001e700000000a00 */
[----:B------:R-:W0:Y:S08]  /*5650*/  @P0 LDC.64 R6, c[0x0][0x9a8] ;  /* 0x00026a00ff060b82 */ /* 0x000e300000000a00 */
[----:B------:R-:W0:Y:S08]  /*5660*/  @P0 LDC.64 R10, c[0x0][0x9b0] ;  /* 0x00026c00ff0a0b82 */ /* 0x000e300000000a00 */
[----:B------:R-:W0:Y:S01]  /*5670*/  @P1 LDC.64 R12, c[0x0][0x9c0] ;  /* 0x00027000ff0c1b82 */ /* 0x000e220000000a00 */
[----:B---3--:R-:W-:-:S02]  /*5680*/  @P1 SHF.R.S32.HI R5, RZ, 0x1f, R4 ;  /* 0x0000001fff051819 */ /* 0x008fc40000011404 */
[----:B------:R-:W-:Y:S01]  /*5690*/  @P0 SHF.R.S32.HI R3, RZ, 0x1f, R4 ;  /* 0x0000001fff030819 */ /* 0x000fe20000011404 */
[----:B--2---:R-:W-:Y:S02]  /*56a0*/  IMAD.MOV.U32 R21, RZ, RZ, R0 ;  /* 0x000000ffff157224 */ /* 0x004fe400078e0000 */
[----:B-1----:R-:W-:Y:S02]  /*56b0*/  @P1 IMAD R2, R5, R8, RZ ;  /* 0x0000000805021224 */ /* 0x002fe400078e02ff */
[-C--:B0-----:R-:W-:Y:S02]  /*56c0*/  @P0 IMAD R0, R3, R6.reuse, RZ ;  /* 0x0000000603000224 */ /* 0x081fe400078e02ff */
[C---:B------:R-:W-:Y:S02]  /*56d0*/  @P1 IMAD R9, R4.reuse, R9, R2 ;  /* 0x0000000904091224 */ /* 0x040fe400078e0202 */
[C---:B------:R-:W-:Y:S02]  /*56e0*/  @P0 IMAD R7, R4.reuse, R7, R0 ;  /* 0x0000000704070224 */ /* 0x040fe400078e0200 */
[----:B------:R-:W-:-:S04]  /*56f0*/  @P0 IMAD.WIDE.U32 R2, R4, R6, RZ ;  /* 0x0000000604020225 */ /* 0x000fc800078e00ff */
[----:B------:R-:W-:-:S04]  /*5700*/  @P1 IMAD.WIDE.U32 R4, R4, R8, RZ ;  /* 0x0000000804041225 */ /* 0x000fc800078e00ff */
[----:B------:R-:W-:Y:S02]  /*5710*/  @P0 IMAD.IADD R3, R3, 0x1, R7 ;  /* 0x0000000103030824 */ /* 0x000fe400078e0207 */
[----:B------:R-:W-:Y:S02]  /*5720*/  @P1 IMAD.IADD R5, R5, 0x1, R9 ;  /* 0x0000000105051824 */ /* 0x000fe400078e0209 */
[----:B------:R-:W-:-:S04]  /*5730*/  @P0 IMAD.WIDE.U32 R2, R21, R10, R2 ;  /* 0x0000000a15020225 */ /* 0x000fc800078e0002 */
[----:B------:R-:W-:-:S04]  /*5740*/  @P1 IMAD.WIDE.U32 R6, R21, R12, R4 ;  /* 0x0000000c15061225 */ /* 0x000fc800078e0004 */
[C---:B------:R-:W-:Y:S01]  /*5750*/  @P0 IMAD R5, R21.reuse, R11, R3 ;  /* 0x0000000b15050224 */ /* 0x040fe200078e0203 */
[----:B------:R-:W-:Y:S01]  /*5760*/  @P1 LEA R8, P3, R6, UR6, 0x2 ;  /* 0x0000000606081c11 */ /* 0x000fe2000f8610ff */
[----:B------:R-:W-:Y:S01]  /*5770*/  @P1 IMAD R3, R21, R13, R7 ;  /* 0x0000000d15031224 */ /* 0x000fe200078e0207 */
[----:B------:R-:W-:Y:S01]  /*5780*/  @P0 LEA R4, P2, R2, UR4, 0x2 ;  /* 0x0000000402040c11 */ /* 0x000fe2000f8410ff */
[----:B------:R-:W-:Y:S01]  /*5790*/  IMAD.MOV.U32 R0, RZ, RZ, 0x3f800000 ;  /* 0x3f800000ff007424 */ /* 0x000fe200078e00ff */
[----:B------:R-:W0:Y:S01]  /*57a0*/  LDC.64 R10, c[0x0][0x9e0] ;  /* 0x00027800ff0a7b82 */ /* 0x000e220000000a00 */
[----:B------:R-:W-:Y:S01]  /*57b0*/  ULDC UR4, c[0x0][0x988] ;  /* 0x0002620000047ab9 */ /* 0x000fe20000000800 */
[----:B------:R-:W-:Y:S01]  /*57c0*/  @P1 LEA.HI.X R9, R6, UR7, R3, 0x2, P3 ;  /* 0x0000000706091c11 */ /* 0x000fe200098f1403 */
[----:B------:R-:W-:Y:S01]  /*57d0*/  IMAD.MOV.U32 R3, RZ, RZ, 0x3f800000 ;  /* 0x3f800000ff037424 */ /* 0x000fe200078e00ff */
[----:B------:R-:W-:-:S03]  /*57e0*/  @P0 LEA.HI.X R5, R2, UR5, R5, 0x2, P2 ;  /* 0x0000000502050c11 */ /* 0x000fc600090f1405 */
[----:B------:R-:W2:Y:S01]  /*57f0*/  @P1 LDG.E R0, desc[UR40][R8.64] ;  /* 0x0000002808001981 */ /* 0x000ea2000c1e1900 */
[----:B------:R-:W1:Y:S03]  /*5800*/  LDC R2, c[0x0][0x448] ;  /* 0x00011200ff027b82 */ /* 0x000e660000000800 */
[----:B------:R3:W2:Y:S01]  /*5810*/  @P0 LDG.E R3, desc[UR40][R4.64] ;  /* 0x0000002804030981 */ /* 0x0006a2000c1e1900 */
[----:B-1----:R-:W-:-:S13]  /*5820*/  ISETP.NE.AND P1, PT, R2, 0x1, PT ;  /* 0x000000010200780c */ /* 0x002fda0003f25270 */
[----:B------:R-:W1:Y:S08]  /*5830*/  @P1 LDC R7, c[0x0][0x44c] ;  /* 0x00011300ff071b82 */ /* 0x000e700000000800 */
[----:B------:R-:W1:Y:S01]  /*5840*/  @P1 LDC R6, c[0x0][0x450] ;  /* 0x00011400ff061b82 */ /* 0x000e620000000800 */
[----:B----4-:R-:W-:Y:S01]  /*5850*/  VIADD R2, R14, 0xbf ;  /* 0x000000bf0e027836 */ /* 0x010fe20000000000 */
[----:B0-----:R-:W-:-:S02]  /*5860*/  ISETP.GE.AND P2, PT, R11, 0x1, PT ;  /* 0x000000010b00780c */ /* 0x001fc40003f46270 */
[----:B---3--:R-:W-:Y:S01]  /*5870*/  IADD3 R5, R15, 0x1, -R20 ;  /* 0x000000010f057810 */ /* 0x008fe20007ffe814 */
[----:B-1----:R-:W-:-:S05]  /*5880*/  @P1 IMAD.HI.U32 R7, R2, R7, RZ ;  /* 0x0000000702071227 */ /* 0x002fca00078e00ff */
[----:B------:R-:W-:-:S05]  /*5890*/  @P1 SHF.R.U32.HI R2, RZ, R6, R7 ;  /* 0x00000006ff021219 */ /* 0x000fca0000011607 */
[----:B------:R-:W-:Y:S02]  /*58a0*/  IMAD.IADD R5, R5, 0x1, R2 ;  /* 0x0000000105057824 */ /* 0x000fe400078e0202 */
[----:B--2---:R-:W-:Y:S02]  /*58b0*/  FMUL.FTZ R0, R3, R0 ;  /* 0x0000000003007220 */ /* 0x004fe40000410000 */
[----:B------:R-:W-:Y:S02]  /*58c0*/  IMAD.IADD R3, R5, 0x1, R10 ;  /* 0x0000000105037824 */ /* 0x000fe400078e020a */
[----:B------:R-:W-:Y:S01]  /*58d0*/  FMUL.FTZ R2, R0, UR4 ;  /* 0x0000000400027c20 */ /* 0x000fe20008410000 */
[----:B------:R-:W-:Y:S06]  /*58e0*/  @!P2 BRA `(.L_x_1418) ;  /* 0x000000000048a947 */ /* 0x000fec0003800000 */
        /* <DEDUP_REMOVED lines=11> */
.L_x_1420:
[----:B------:R-:W-:-:S13]  /*59a0*/  ISETP.NE.AND P0, PT, R11, 0x1, PT ;  /* 0x000000010b00780c */ /* 0x000fda0003f05270 */
[----:B------:R-:W0:Y:S02]  /*59b0*/  @P0 LDC.64 R4, c[0x0][0x9e8] ;  /* 0x00027a00ff040b82 */ /* 0x000e240000000a00 */
[----:B0-----:R-:W-:-:S05]  /*59c0*/  @P0 IMAD.HI.U32 R4, R0, R4, RZ ;  /* 0x0000000400040227 */ /* 0x001fca00078e00ff */
[----:B------:R-:W-:-:S07]  /*59d0*/  @P0 SHF.R.U32.HI R0, RZ, R5, R4 ;  /* 0x00000005ff000219 */ /* 0x000fce0000011604 */
.L_x_1421:
[----:B------:R-:W-:Y:S05]  /*59e0*/  BSYNC B0 ;  /* 0x0000000000007941 */ /* 0x000fea0003800000 */
.L_x_1419:
[----:B------:R-:W-:-:S05]  /*59f0*/  IMAD R0, R0, R11, R11 ;  /* 0x0000000b00007224 */ /* 0x000fca00078e020b */
[----:B------:R-:W-:-:S07]  /*5a00*/  VIMNMX R3, R3, R0, PT ;  /* 0x0000000003037248 */ /* 0x000fce0003fe0100 */
.L_x_1418:
[----:B------:R-:W0:Y:S01]  /*5a10*/  @P1 LDC R0, c[0x0][0x44c] ;  /* 0x00011300ff001b82 */ /* 0x000e220000000800 */
[----:B------:R-:W-:Y:S01]  /*5a20*/  VIADD R3, R3, 0x9f ;  /* 0x0000009f03037836 */ /* 0x000fe20000000000 */
[----:B------:R-:W-:Y:S01]  /*5a30*/  ULDC UR4, c[0x0][0x9dc] ;  /* 0x0002770000047ab9 */ /* 0x000fe20000000800 */
[----:B------:R-:W-:Y:S02]  /*5a40*/  IMAD.MOV.U32 R5, RZ, RZ, R14 ;  /* 0x000000ffff057224 */ /* 0x000fe400078e000e */
[----:B------:R-:W-:-:S03]  /*5a50*/  IMAD.HI R3, R3, 0x66666667, RZ ;  /* 0x6666666703037827 */ /* 0x000fc600078e02ff */
[----:B------:R-:W1:Y:S01]  /*5a60*/  @P1 LDC R7, c[0x0][0x450] ;  /* 0x00011400ff071b82 */ /* 0x000e620000000800 */
[----:B0-----:R-:W-:Y:S01]  /*5a70*/  @P1 IMAD.HI.U32 R4, R14, R0, RZ ;  /* 0x000000000e041227 */ /* 0x001fe200078e00ff */
[----:B------:R-:W-:-:S04]  /*5a80*/  SHF.R.U32.HI R0, RZ, 0x1f, R3 ;  /* 0x0000001fff007819 */ /* 0x000fc80000011603 */
[----:B------:R-:W-:Y:S02]  /*5a90*/  LEA.HI.SX32 R3, R3, R0, 0x1a ;  /* 0x0000000003037211 */ /* 0x000fe400078fd2ff */
[----:B-1----:R-:W-:Y:S02]  /*5aa0*/  @P1 SHF.R.U32.HI R5, RZ, R7, R4 ;  /* 0x00000007ff051219 */ /* 0x002fe40000011604 */
[----:B------:R-:W-:-:S03]  /*5ab0*/  VIMNMX R44, R44, R3, PT ;  /* 0x000000032c2c7248 */ /* 0x000fc60003fe0100 */
        /* <DEDUP_REMOVED lines=13> */
.L_x_1424:
[----:B------:R-:W-:-:S13]  /*5b90*/  ISETP.NE.AND P0, PT, R11, 0x1, PT ;  /* 0x000000010b00780c */ /* 0x000fda0003f05270 */
[----:B------:R-:W0:Y:S02]  /*5ba0*/  @P0 LDC.64 R4, c[0x0][0x9e8] ;  /* 0x00027a00ff040b82 */ /* 0x000e240000000a00 */
[----:B0-----:R-:W-:-:S05]  /*5bb0*/  @P0 IMAD.HI.U32 R4, R0, R4, RZ ;  /* 0x0000000400040227 */ /* 0x001fca00078e00ff */
[----:B------:R-:W-:-:S07]  /*5bc0*/  @P0 SHF.R.U32.HI R0, RZ, R5, R4 ;  /* 0x00000005ff000219 */ /* 0x000fce0000011604 */
.L_x_1425:
[----:B------:R-:W-:Y:S05]  /*5bd0*/  BSYNC B0 ;  /* 0x0000000000007941 */ /* 0x000fea0003800000 */
.L_x_1423:
[----:B------:R-:W-:-:S05]  /*5be0*/  IMAD R0, R0, R11, RZ ;  /* 0x0000000b00007224 */ /* 0x000fca00078e02ff */
[----:B------:R-:W-:-:S07]  /*5bf0*/  VIMNMX R3, R3, R0, !PT ;  /* 0x0000000003037248 */ /* 0x000fce0007fe0100 */
.L_x_1422:
[----:B------:R-:W-:Y:S01]  /*5c00*/  IMAD.HI R3, R3, 0x66666667, RZ ;  /* 0x6666666703037827 */ /* 0x000fe200078e02ff */
[----:B------:R-:W-:Y:S03]  /*5c10*/  BSSY B0, `(.L_x_1426) ;  /* 0x0000027000007945 */ /* 0x000fe60003800000 */
[----:B------:R-:W-:Y:S01]  /*5c20*/  IMAD.MOV.U32 R105, RZ, RZ, RZ ;  /* 0x000000ffff697224 */ /* 0x000fe200078e00ff */
[----:B------:R-:W-:-:S04]  /*5c30*/  SHF.R.U32.HI R0, RZ, 0x1f, R3 ;  /* 0x0000001fff007819 */ /* 0x000fc80000011603 */
[----:B------:R-:W-:-:S04]  /*5c40*/  LEA.HI.SX32 R0, R3, R0, 0x1a ;  /* 0x0000000003007211 */ /* 0x000fc800078fd2ff */
[----:B------:R-:W-:-:S04]  /*5c50*/  VIMNMX R9, RZ, R0, !PT ;  /* 0x00000000ff097248 */ /* 0x000fc80007fe0100 */
[----:B------:R-:W-:-:S13]  /*5c60*/  ISETP.GT.AND P0, PT, R44, R9, PT ;  /* 0x000000092c00720c */ /* 0x000fda0003f04270 */
[----:B------:R-:W-:Y:S05]  /*5c70*/  @!P0 BRA `(.L_x_1427) ;  /* 0x0000000000808947 */ /* 0x000fea0003800000 */
[----:B------:R-:W2:Y:S01]  /*5c80*/  LDL R4, [R1+0x60] ;  /* 0x0000600001047983 */ /* 0x000ea20000100800 */
[----:B------:R-:W-:Y:S01]  /*5c90*/  ULDC UR4, c[0x0][0x9f0] ;  /* 0x00027c0000047ab9 */ /* 0x000fe20000000800 */
[----:B--2---:R-:W-:-:S04]  /*5ca0*/  ISETP.NE.AND P0, PT, R4, RZ, PT ;  /* 0x000000ff0400720c */ /* 0x004fc80003f05270 */
[----:B------:R-:W-:-:S04]  /*5cb0*/  SEL R11, R4, UR4, P0 ;  /* 0x00000004040b7c07 */ /* 0x000fc80008000000 */
[-C--:B------:R-:W-:Y:S02]  /*5cc0*/  IABS R6, R11.reuse ;  /* 0x0000000b00067213 */ /* 0x080fe40000000000 */
[----:B------:R-:W-:Y:S02]  /*5cd0*/  IADD3 R0, R11, -0x1, R44 ;  /* 0xffffffff0b007810 */ /* 0x000fe40007ffe02c */
[----:B------:R-:W0:Y:S01]  /*5ce0*/  I2F.RP R3, R6 ;  /* 0x0000000600037306 */ /* 0x000e220000209400 */
[----:B------:R-:W-:Y:S02]  /*5cf0*/  IABS R10, R11 ;  /* 0x0000000b000a7213 */ /* 0x000fe40000000000 */
[----:B------:R-:W-:-:S05]  /*5d00*/  IMAD.IADD R0, R0, 0x1, -R9 ;  /* 0x0000000100007824 */ /* 0x000fca00078e0a09 */
[----:B------:R-:W-:Y:S02]  /*5d10*/  IABS R8, R0 ;  /* 0x0000000000087213 */ /* 0x000fe40000000000 */
[----:B------:R-:W-:-:S04]  /*5d20*/  LOP3.LUT R0, R0, R11, RZ, 0x3c, !PT ;  /* 0x0000000b00007212 */ /* 0x000fc800078e3cff */
[----:B------:R-:W-:Y:S01]  /*5d30*/  ISETP.GE.AND P2, PT, R0, RZ, PT ;  /* 0x000000ff0000720c */ /* 0x000fe20003f46270 */
[----:B0-----:R-:W0:Y:S02]  /*5d40*/  MUFU.RCP R3, R3 ;  /* 0x0000000300037308 */ /* 0x001e240000001000 */
[----:B0-----:R-:W-:Y:S02]  /*5d50*/  VIADD R4, R3, 0xffffffe ;  /* 0x0ffffffe03047836 */ /* 0x001fe40000000000 */
[----:B------:R-:W-:-:S04]  /*5d60*/  IMAD.MOV R3, RZ, RZ, -R10 ;  /* 0x000000ffff037224 */ /* 0x000fc800078e0a0a */
[----:B------:R0:W1:Y:S02]  /*5d70*/  F2I.FTZ.U32.TRUNC.NTZ R5, R4 ;  /* 0x0000000400057305 */ /* 0x000064000021f000 */
[----:B0-----:R-:W-:Y:S02]  /*5d80*/  IMAD.MOV.U32 R4, RZ, RZ, RZ ;  /* 0x000000ffff047224 */ /* 0x001fe400078e00ff */
[----:B-1----:R-:W-:-:S04]  /*5d90*/  IMAD.MOV R7, RZ, RZ, -R5 ;  /* 0x000000ffff077224 */ /* 0x002fc800078e0a05 */
[----:B------:R-:W-:-:S04]  /*5da0*/  IMAD R7, R7, R6, RZ ;  /* 0x0000000607077224 */ /* 0x000fc800078e02ff */
[----:B------:R-:W-:-:S04]  /*5db0*/  IMAD.HI.U32 R5, R5, R7, R4 ;  /* 0x0000000705057227 */ /* 0x000fc800078e0004 */
        /* <DEDUP_REMOVED lines=11> */
[----:B------:R-:W-:-:S07]  /*5e70*/  IMAD.MOV.U32 R105, RZ, RZ, R5 ;  /* 0x000000ffff697224 */ /* 0x000fce00078e0005 */
.L_x_1427:
[----:B------:R-:W-:Y:S05]  /*5e80*/  BSYNC B0 ;  /* 0x0000000000007941 */ /* 0x000fea0003800000 */
.L_x_1426:
[----:B------:R-:W2:Y:S01]  /*5e90*/  LDL R0, [R1+0x6c] ;  /* 0x00006c0001007983 */ /* 0x000ea20000100800 */
[----:B------:R-:W-:Y:S02]  /*5ea0*/  PLOP3.LUT P0, PT, PT, PT, PT, 0x80, 0x0 ;  /* 0x000000000000781c */ /* 0x000fe40003f0f070 */
[----:B------:R-:W-:Y:S01]  /*5eb0*/  CS2R R28, SRZ ;  /* 0x00000000001c7805 */ /* 0x000fe2000001ff00 */
[----:B------:R-:W-:Y:S01]  /*5ec0*/  IMAD.MOV.U32 R20, RZ, RZ, RZ ;  /* 0x000000ffff147224 */ /* 0x000fe200078e00ff */
        /* <DEDUP_REMOVED lines=9> */
[----:B------:R-:W-:Y:S01]  /*5f60*/  CS2R R42, SRZ ;  /* 0x00000000002a7805 */ /* 0x000fe2000001ff00 */
[----:B------:R-:W-:Y:S01]  /*5f70*/  IMAD.MOV.U32 R3, RZ, RZ, RZ ;  /* 0x000000ffff037224 */ /* 0x000fe200078e00ff */
[----:B------:R-:W-:-:S02]  /*5f80*/  CS2R R52, SRZ ;  /* 0x0000000000347805 */ /* 0x000fc4000001ff00 */
[----:B------:R-:W-:Y:S02]  /*5f90*/  CS2R R48, SRZ ;  /* 0x0000000000307805 */ /* 0x000fe4000001ff00 */
[----:B------:R-:W-:Y:S02]  /*5fa0*/  CS2R R54, SRZ ;  /* 0x0000000000367805 */ /* 0x000fe4000001ff00 */
[----:B------:R-:W-:Y:S01]  /*5fb0*/  CS2R R50, SRZ ;  /* 0x0000000000327805 */ /* 0x000fe2000001ff00 */
[----:B--2---:R-:W-:Y:S02]  /*5fc0*/  IMAD R4, R0, R105, R9 ;  /* 0x0000006900047224 */ /* 0x004fe400078e0209 */
[----:B------:R-:W-:-:S03]  /*5fd0*/  IMAD.MOV.U32 R0, RZ, RZ, RZ ;  /* 0x000000ffff007224 */ /* 0x000fc600078e00ff */
[----:B------:R0:W-:Y:S01]  /*5fe0*/  STL [R1+0x48], R4 ;  /* 0x0000480401007387 */ /* 0x0001e20000100800 */
[----:B------:R-:W-:Y:S01]  /*5ff0*/  VIADDMNMX R105, R4, R105, R44, PT ;  /* 0x0000006904697246 */ /* 0x000fe2000380012c */
[----:B------:R-:W-:-:S03]  /*6000*/  IMAD.MOV.U32 R44, RZ, RZ, RZ ;  /* 0x000000ffff2c7224 */ /* 0x000fc600078e00ff */
        /* <DEDUP_REMOVED lines=34> */
.L_x_1430:
[----:B------:R-:W-:Y:S05]  /*6230*/  BSYNC B6 ;  /* 0x0000000000067941 */ /* 0x000fea0003800000 */
.L_x_1429:
        /* <DEDUP_REMOVED lines=13> */
.L_x_1434:
[----:B-1----:R1:W2:Y:S02]  /*6310*/  SYNCS.PHASECHK.TRANS64.TRYWAIT P0, [R22+URZ+0x13200], R3 ;  /* 0x01320003160075a7 */ /* 0x0022a4000800017f */
[----:B--2---:R-:W-:Y:S05]  /*6320*/  @!P0 NANOSLEEP.SYNCS 0x989680 ;  /* 0x009896800000895d */ /* 0x004fea0003900000 */
[----:B------:R-:W2:Y:S02]  /*6330*/  @!P0 SYNCS.PHASECHK.TRANS64 P0, [R22+URZ+0x13200], R3 ;  /* 0x01320003160085a7 */ /* 0x000ea4000800007f */
[----:B--2---:R-:W-:Y:S05]  /*6340*/  @!P0 BRA `(.L_x_1434) ;  /* 0xfffffffc00f08947 */ /* 0x004fea000383ffff */
.L_x_1433:
[----:B------:R-:W-:Y:S05]  /*6350*/  BSYNC B0 ;  /* 0x0000000000007941 */ /* 0x000fea0003800000 */
.L_x_1432:
[----:B------:R-:W-:Y:S05]  /*6360*/  BRA `(.L_x_1435) ;  /* 0x0000002c003c7947 */ /* 0x000fea0003800000 */
.L_x_1431:
[----:B------:R-:W-:Y:S01]  /*6370*/  LOP3.LUT P0, RZ, R24, 0x1bf, RZ, 0xc0, !PT ;  /* 0x000001bf18ff7812 */ /* 0x000fe2000780c0ff */
[----:B------:R-:W-:Y:S01]  /*6380*/  ULDC.64 UR4, c[0x0][0x3f8] ;  /* 0x0000fe0000047ab9 */ /* 0x000fe20000000a00 */
[----:B-----5:R-:W-:Y:S01]  /*6390*/  SHF.R.S32.HI R0, RZ, 0x1f, R45 ;  /* 0x0000001fff007819 */ /* 0x020fe2000001142d */
[----:B------:R-:W-:Y:S01]  /*63a0*/  ULDC.64 UR6, c[0x0][0x408] ;  /* 0x0001020000067ab9 */ /* 0x000fe20000000a00 */
[----:B------:R-:W-:Y:S01]  /*63b0*/  IMAD.WIDE.U32 R24, R45, UR4, RZ ;  /* 0x000000042d187c25 */ /* 0x000fe2000f8e00ff */
[----:B------:R-:W-:Y:S03]  /*63c0*/  BSSY B6, `(.L_x_1436) ;  /* 0x0000019000067945 */ /* 0x000fe60003800000 */
[C---:B------:R-:W-:Y:S02]  /*63d0*/  IMAD R4, R0.reuse, UR4, RZ ;  /* 0x0000000400047c24 */ /* 0x040fe4000f8e02ff */
[----:B------:R-:W-:-:S02]  /*63e0*/  IMAD R0, R0, UR6, RZ ;  /* 0x0000000600007c24 */ /* 0x000fc4000f8e02ff */
[C---:B------:R-:W-:Y:S02]  /*63f0*/  IMAD R29, R45.reuse, UR5, R4 ;  /* 0x000000052d1d7c24 */ /* 0x040fe4000f8e0204 */
[C---:B------:R-:W-:Y:S02]  /*6400*/  IMAD R31, R45.reuse, UR7, R0 ;  /* 0x000000072d1f7c24 */ /* 0x040fe4000f8e0200 */
[----:B------:R-:W-:-:S04]  /*6410*/  IMAD.WIDE.U32 R26, R45, UR6, RZ ;  /* 0x000000062d1a7c25 */ /* 0x000fc8000f8e00ff */
[----:B------:R-:W-:Y:S02]  /*6420*/  IMAD.IADD R29, R29, 0x1, R25 ;  /* 0x000000011d1d7824 */ /* 0x000fe400078e0219 */
        /* <DEDUP_REMOVED lines=18> */
.L_x_1437:
[----:B------:R-:W-:Y:S05]  /*6550*/  BSYNC B6 ;  /* 0x0000000000067941 */ /* 0x000fea0003800000 */
.L_x_1436:
[----:B------:R-:W2:Y:S01]  /*6560*/  LDL R21, [R1+0x34] ;  /* 0x0000340001157983 */ /* 0x000ea20000100800 */
[----:B------:R-:W-:Y:S01]  /*6570*/  LEA.HI R33, R33, R30, RZ, 0x2 ;  /* 0x0000001e21217211 */ /* 0x000fe200078f10ff */
[----:B------:R-:W-:Y:S01]  /*6580*/  ULDC.U8 UR4, c[0x0][0x410] ;  /* 0x0001040000047ab9 */ /* 0x000fe20000000000 */
[----:B------:R-:W-:Y:S01]  /*6590*/  BSSY B0, `(.L_x_1438) ;  /* 0x00002a4000007945 */ /* 0x000fe20003800000 */
[----:B------:R-:W0:Y:S01]  /*65a0*/  S2R R32, SR_TID.X ;  /* 0x0000000000207919 */ /* 0x000e220000002100 */
[----:B------:R-:W-:Y:S02]  /*65b0*/  ISETP.NE.AND P0, PT, RZ, UR4, PT ;  /* 0x00000004ff007c0c */ /* 0x000fe4000bf05270 */
[--C-:B------:R-:W-:Y:S02]  /*65c0*/  SHF.R.S32.HI R20, RZ, 0x2, R33.reuse ;  /* 0x00000002ff147819 */ /* 0x100fe40000011421 */
[----:B------:R-:W-:-:S04]  /*65d0*/  SHF.R.S32.HI R33, RZ, 0x1f, R33 ;  /* 0x0000001fff217819 */ /* 0x000fc80000011421 */
[----:B------:R-:W-:-:S04]  /*65e0*/  LEA.HI R33, R33, R20, RZ, 0x2 ;  /* 0x0000001421217211 */ /* 0x000fc800078f10ff */
[----:B------:R-:W-:-:S05]  /*65f0*/  LOP3.LUT R33, R33, 0xfffffffc, RZ, 0xc0, !PT ;  /* 0xfffffffc21217812 */ /* 0x000fca00078ec0ff */
[----:B------:R-:W-:Y:S02]  /*6600*/  IMAD.IADD R20, R20, 0x1, -R33 ;  /* 0x0000000114147824 */ /* 0x000fe400078e0a21 */
[C---:B0-----:R-:W-:Y:S02]  /*6610*/  VIADD R35, R32.reuse, 0xffffff80 ;  /* 0xffffff8020237836 */ /* 0x041fe40000000000 */
[----:B------:R-:W-:-:S05]  /*6620*/  VIADD R34, R32, 0xffffff80 ;  /* 0xffffff8020227836 */ /* 0x000fca0000000000 */
[----:B------:R-:W-:-:S04]  /*6630*/  LEA.HI R34, R34, R35, RZ, 0x1 ;  /* 0x0000002322227211 */ /* 0x000fc800078f08ff */
[----:B------:R-:W-:-:S05]  /*6640*/  SHF.R.S32.HI R34, RZ, 0x1, R34 ;  /* 0x00000001ff227819 */ /* 0x000fca0000011422 */
[----:B--2---:R-:W-:Y:S01]  /*6650*/  IMAD.IADD R10, R34, 0x1, R21 ;  /* 0x00000001220a7824 */ /* 0x004fe200078e0215 */
[----:B------:R-:W-:Y:S06]  /*6660*/  @!P0 BRA `(.L_x_1439) ;  /* 0x0000001400408947 */ /* 0x000fec0003800000 */
[----:B------:R-:W0:Y:S01]  /*6670*/  LDC R21, c[0x0][0x448] ;  /* 0x00011200ff157b82 */ /* 0x000e220000000800 */
[----:B------:R-:W-:Y:S01]  /*6680*/  ULDC.64 UR4, c[0x0][0x3f8] ;  /* 0x0000fe0000047ab9 */ /* 0x000fe20000000a00 */
[----:B------:R-:W-:Y:S01]  /*6690*/  IMAD.MOV.U32 R6, RZ, RZ, R24 ;  /* 0x000000ffff067224 */ /* 0x000fe200078e0018 */
[----:B------:R-:W-:Y:S01]  /*66a0*/  ULDC.64 UR6, c[0x0][0x408] ;  /* 0x0001020000067ab9 */ /* 0x000fe20000000a00 */
[----:B------:R-:W-:Y:S02]  /*66b0*/  IMAD.MOV.U32 R7, RZ, RZ, R29 ;  /* 0x000000ffff077224 */ /* 0x000fe400078e001d */
[----:B------:R-:W-:Y:S02]  /*66c0*/  IMAD.MOV.U32 R8, RZ, RZ, R26 ;  /* 0x000000ffff087224 */ /* 0x000fe400078e001a */
[----:B------:R-:W-:Y:S01]  /*66d0*/  IMAD.MOV.U32 R9, RZ, RZ, R31 ;  /* 0x000000ffff097224 */ /* 0x000fe200078e001f */
[----:B0-----:R-:W-:-:S13]  /*66e0*/  ISETP.NE.AND P0, PT, R21, 0x1, PT ;  /* 0x000000011500780c */ /* 0x001fda0003f05270 */
[----:B------:R-:W0:Y:S08]  /*66f0*/  @P0 LDC R3, c[0x0][0x44c] ;  /* 0x00011300ff030b82 */ /* 0x000e300000000800 */
[----:B------:R-:W1:Y:S01]  /*6700*/  @P0 LDC R5, c[0x0][0x450] ;  /* 0x00011400ff050b82 */ /* 0x000e620000000800 */
[----:B0-----:R-:W-:-:S04]  /*6710*/  @P0 IMAD.HI.U32 R0, R10, R3, RZ ;  /* 0x000000030a000227 */ /* 0x001fc800078e00ff */
[----:B------:R-:W-:Y:S01]  /*6720*/  IMAD.MOV.U32 R3, RZ, RZ, R10 ;  /* 0x000000ffff037224 */ /* 0x000fe200078e000a */
[----:B-1----:R-:W-:-:S04]  /*6730*/  @P0 SHF.R.U32.HI R3, RZ, R5, R0 ;  /* 0x00000005ff030219 */ /* 0x002fc80000011600 */
[----:B------:R-:W-:Y:S01]  /*6740*/  SHF.R.S32.HI R0, RZ, 0x1f, R3 ;  /* 0x0000001fff007819 */ /* 0x000fe20000011403 */
[----:B------:R-:W-:-:S04]  /*6750*/  IMAD.WIDE.U32 R6, R3, UR4, R6 ;  /* 0x0000000403067c25 */ /* 0x000fc8000f8e0006 */
[C---:B------:R-:W-:Y:S02]  /*6760*/  IMAD R4, R0.reuse, UR4, RZ ;  /* 0x0000000400047c24 */ /* 0x040fe4000f8e02ff */
[----:B------:R-:W-:Y:S02]  /*6770*/  IMAD R0, R0, UR6, RZ ;  /* 0x0000000600007c24 */ /* 0x000fe4000f8e02ff */
[C---:B------:R-:W-:Y:S01]  /*6780*/  IMAD R13, R3.reuse, UR5, R4 ;  /* 0x00000005030d7c24 */ /* 0x040fe2000f8e0204 */
[----:B------:R-:W-:Y:S01]  /*6790*/  LEA.HI R4, R30, R30, RZ, 0x1 ;  /* 0x0000001e1e047211 */ /* 0x000fe200078f08ff */
[C---:B------:R-:W-:Y:S01]  /*67a0*/  IMAD.WIDE.U32 R8, R3.reuse, UR6, R8 ;  /* 0x0000000603087c25 */ /* 0x040fe2000f8e0008 */
[----:B------:R-:W-:Y:S02]  /*67b0*/  ULDC.64 UR4, c[0x0][0x3e8] ;  /* 0x0000fa0000047ab9 */ /* 0x000fe40000000a00 */
[----:B------:R-:W-:Y:S01]  /*67c0*/  LOP3.LUT R15, R4, 0xfffffffe, RZ, 0xc0, !PT ;  /* 0xfffffffe040f7812 */ /* 0x000fe200078ec0ff */
[----:B------:R-:W-:Y:S01]  /*67d0*/  IMAD R11, R3, UR7, R0 ;  /* 0x00000007030b7c24 */ /* 0x000fe2000f8e0200 */
[----:B------:R-:W-:Y:S01]  /*67e0*/  ULDC.64 UR6, c[0x0][0x400] ;  /* 0x0001000000067ab9 */ /* 0x000fe20000000a00 */
[----:B------:R-:W-:Y:S01]  /*67f0*/  IADD3 R3, P0, R6, UR4, RZ ;  /* 0x0000000406037c10 */ /* 0x000fe2000ff1e0ff */
[----:B------:R-:W-:Y:S01]  /*6800*/  UMOV UR4, 0xffffffff ;  /* 0xffffffff00047882 */ /* 0x000fe20000000000 */
[----:B------:R-:W-:Y:S01]  /*6810*/  IMAD.IADD R15, R30, 0x1, -R15 ;  /* 0x000000011e0f7824 */ /* 0x000fe200078e0a0f */
[----:B------:R-:W-:-:S02]  /*6820*/  IADD3 R5, P1, R8, UR6, RZ ;  /* 0x0000000608057c10 */ /* 0x000fc4000ff3e0ff */
[----:B------:R-:W-:Y:S01]  /*6830*/  IADD3.X R13, R7, UR5, R13, P0, !PT ;  /* 0x00000005070d7c10 */ /* 0x000fe200087fe40d */
[----:B------:R-:W-:Y:S01]  /*6840*/  IMAD.SHL.U32 R29, R15, 0x8, RZ ;  /* 0x000000080f1d7824 */ /* 0x000fe200078e00ff */
[----:B------:R-:W-:-:S03]  /*6850*/  IADD3.X R4, R9, UR7, R11, P1, !PT ;  /* 0x0000000709047c10 */ /* 0x000fc60008ffe40b */
[----:B------:R-:W-:Y:S01]  /*6860*/  VIADD R31, R29, 0x10 ;  /* 0x000000101d1f7836 */ /* 0x000fe20000000000 */
[----:B------:R-:W-:Y:S06]  /*6870*/  BRA.DIV UR4, `(.L_x_1440) ;  /* 0x000001da04587947 */ /* 0x000fec000b800000 */
[----:B------:R0:W1:Y:S04]  /*6880*/  SHFL.IDX PT, R0, R13, RZ, 0x1e1f ;  /* 0x001e1fff0d007589 */ /* 0x00006800000e0000 */
[----:B------:R-:W2:Y:S04]  /*6890*/  SHFL.IDX PT, R3, R3, RZ, 0x1e1f ;  /* 0x001e1fff03037589 */ /* 0x000ea800000e0000 */
[----:B------:R-:W3:Y:S04]  /*68a0*/  SHFL.IDX PT, R4, R4, RZ, 0x1e1f ;  /* 0x001e1fff04047589 */ /* 0x000ee800000e0000 */
[----:B------:R0:W4:Y:S02]  /*68b0*/  SHFL.IDX PT, R14, R5, RZ, 0x1e1f ;  /* 0x001e1fff050e7589 */ /* 0x00012400000e0000 */
.L_x_1729:
[----:B0-----:R-:W5:Y:S04]  /*68c0*/  LDL R5, [R1+0x4] ;  /* 0x0000040001057983 */ /* 0x001f680000100800 */
[----:B------:R-:W2:Y:S01]  /*68d0*/  LDL R6, [R1+0x68] ;  /* 0x0000680001067983 */ /* 0x000ea20000100800 */
[----:B------:R-:W-:Y:S01]  /*68e0*/  BSSY B1, `(.L_x_1441) ;  /* 0x0000021000017945 */ /* 0x000fe20003800000 */
[----:B------:R-:W-:Y:S02]  /*68f0*/  CS2R R12, SRZ ;  /* 0x00000000000c7805 */ /* 0x000fe4000001ff00 */
[----:B------:R-:W-:Y:S02]  /*6900*/  CS2R R8, SRZ ;  /* 0x0000000000087805 */ /* 0x000fe4000001ff00 */
[----:B------:R-:W-:Y:S01]  /*6910*/  CS2R R24, SRZ ;  /* 0x0000000000187805 */ /* 0x000fe2000001ff00 */
[----:B-----5:R-:W-:Y:S01]  /*6920*/  IMAD R21, R5, R21, RZ ;  /* 0x0000001505157224 */ /* 0x020fe200078e02ff */
[----:B--2---:R-:W-:-:S04]  /*6930*/  LEA.HI R5, R6, R6, RZ, 0x1 ;  /* 0x0000000606057211 */ /* 0x004fc800078f08ff */
[----:B------:R-:W-:Y:S02]  /*6940*/  ISETP.GE.AND P0, PT, R10, R21, PT ;  /* 0x000000150a00720c */ /* 0x000fe40003f06270 */
[----:B------:R-:W-:Y:S02]  /*6950*/  CS2R R10, SRZ ;  /* 0x00000000000a7805 */ /* 0x000fe4000001ff00 */
[----:B------:R-:W-:-:S05]  /*6960*/  LOP3.LUT R5, R5, 0xfffffffe, RZ, 0xc0, !PT ;  /* 0xfffffffe05057812 */ /* 0x000fca00078ec0ff */
[----:B------:R-:W-:-:S05]  /*6970*/  IMAD.IADD R5, R6, 0x1, -R5 ;  /* 0x0000000106057824 */ /* 0x000fca00078e0a05 */
[----:B------:R-:W-:Y:S01]  /*6980*/  SHF.L.U32 R5, R5, 0x1f, RZ ;  /* 0x0000001f05057819 */ /* 0x000fe200000006ff */
[----:B------:R-:W-:Y:S06]  /*6990*/  @P0 BRA `(.L_x_1442) ;  /* 0x0000000000540947 */ /* 0x000fec0003800000 */
[----:B------:R-:W-:Y:S01]  /*69a0*/  ULDC UR4, c[0x0][0x3f4] ;  /* 0x0000fd0000047ab9 */ /* 0x000fe20000000800 */
[----:B------:R-:W-:Y:S02]  /*69b0*/  SHF.R.S32.HI R9, RZ, 0x1f, R31 ;  /* 0x0000001fff097819 */ /* 0x000fe4000001141f */
[----:B------:R-:W-:Y:S02]  /*69c0*/  CS2R R10, SRZ ;  /* 0x00000000000a7805 */ /* 0x000fe4000001ff00 */
[----:B------:R-:W-:Y:S02]  /*69d0*/  ISETP.GE.AND P4, PT, R29, UR4, PT ;  /* 0x000000041d007c0c */ /* 0x000fe4000bf86270 */
[----:B------:R-:W-:Y:S02]  /*69e0*/  ISETP.GE.AND P5, PT, R31, UR4, PT ;  /* 0x000000041f007c0c */ /* 0x000fe4000bfa6270 */
[----:B------:R-:W-:Y:S02]  /*69f0*/  CS2R R24, SRZ ;  /* 0x0000000000187805 */ /* 0x000fe4000001ff00 */
[----:B------:R-:W-:-:S07]  /*6a00*/  CS2R R12, SRZ ;  /* 0x00000000000c7805 */ /* 0x000fce000001ff00 */
[-C--:B----4-:R-:W-:Y:S02]  /*6a10*/  @!P4 IADD3 R32, P1, R29, R14.reuse, RZ ;  /* 0x0000000e1d20c210 */ /* 0x090fe40007f3e0ff */
[CC--:B------:R-:W-:Y:S02]  /*6a20*/  @!P5 IADD3 R26, P2, R31.reuse, R3.reuse, RZ ;  /* 0x000000031f1ad210 */ /* 0x0c0fe40007f5e0ff */
[----:B------:R-:W-:Y:S02]  /*6a30*/  @!P5 IADD3 R14, P3, R31, R14, RZ ;  /* 0x0000000e1f0ed210 */ /* 0x000fe40007f7e0ff */
[----:B------:R-:W-:Y:S01]  /*6a40*/  @!P4 IADD3 R6, P0, R29, R3, RZ ;  /* 0x000000031d06c210 */ /* 0x000fe20007f1e0ff */
[----:B-1----:R-:W-:Y:S01]  /*6a50*/  @!P5 IMAD.X R27, R0, 0x1, R9, P2 ;  /* 0x00000001001bd824 */ /* 0x002fe200010e0609 */
[----:B------:R-:W-:Y:S01]  /*6a60*/  @!P4 SHF.R.S32.HI R3, RZ, 0x1f, R29 ;  /* 0x0000001fff03c819 */ /* 0x000fe2000001141d */
[----:B---3--:R-:W-:Y:S01]  /*6a70*/  @!P5 IMAD.X R15, R4, 0x1, R9, P3 ;  /* 0x00000001040fd824 */ /* 0x008fe200018e0609 */
[----:B------:R-:W-:-:S02]  /*6a80*/  CS2R R8, SRZ ;  /* 0x0000000000087805 */ /* 0x000fc4000001ff00 */
[----:B------:R0:W5:Y:S01]  /*6a90*/  @!P5 LD.E.64 R10, desc[UR40][R26.64] ;  /* 0x000000281a0ad980 */ /* 0x000162000c101b00 */
[--C-:B------:R-:W-:Y:S02]  /*6aa0*/  @!P4 IMAD.X R7, R0, 0x1, R3.reuse, P0 ;  /* 0x000000010007c824 */ /* 0x100fe400000e0603 */
[----:B------:R-:W-:Y:S01]  /*6ab0*/  @!P4 IMAD.X R33, R4, 0x1, R3, P1 ;  /* 0x000000010421c824 */ /* 0x000fe200008e0603 */
[----:B------:R0:W5:Y:S04]  /*6ac0*/  @!P5 LD.E.64 R8, desc[UR40][R14.64] ;  /* 0x000000280e08d980 */ /* 0x000168000c101b00 */
[----:B------:R0:W5:Y:S04]  /*6ad0*/  @!P4 LD.E.64 R24, desc[UR40][R6.64] ;  /* 0x000000280618c980 */ /* 0x000168000c101b00 */
[----:B------:R0:W5:Y:S02]  /*6ae0*/  @!P4 LD.E.64 R12, desc[UR40][R32.64] ;  /* 0x00000028200cc980 */ /* 0x000164000c101b00 */
.L_x_1442:
[----:B------:R-:W-:Y:S05]  /*6af0*/  BSYNC B1 ;  /* 0x0000000000017941 */ /* 0x000fea0003800000 */
.L_x_1441:
[----:B-1----:R-:W2:Y:S01]  /*6b00*/  LDL.LU R0, [R1+0x54] ;  /* 0x0000540001007983 */ /* 0x002ea20000300800 */
[----:B------:R-:W1:Y:S01]  /*6b10*/  SYNCS.PHASECHK.TRANS64.TRYWAIT P0, [R22+URZ+0x13200], R5 ;  /* 0x01320005160075a7 */ /* 0x000e62000800017f */
[----:B------:R-:W-:Y:S01]  /*6b20*/  BSSY B1, `(.L_x_1443) ;  /* 0x0000005000017945 */ /* 0x000fe20003800000 */
[----:B--2---:R-:W-:-:S05]  /*6b30*/  IMAD R0, R0, -0xc0, R21 ;  /* 0xffffff4000007824 */ /* 0x004fca00078e0215 */
[----:B------:R-:W-:-:S04]  /*6b40*/  VIMNMX R0, R0, 0xc0, PT ;  /* 0x000000c000007848 */ /* 0x000fc80003fe0100 */
[----:B------:R-:W-:Y:S01]  /*6b50*/  ISETP.GE.AND P1, PT, R34, R0, PT ;  /* 0x000000002200720c */ /* 0x000fe20003f26270 */
[----:B-1----:R-:W-:-:S12]  /*6b60*/  @!P0 BRA `(.L_x_1444) ;  /* 0x000001d800088947 */ /* 0x002fd80003800000 */
.L_x_1730:
[----:B------:R-:W-:Y:S05]  /*6b70*/  BSYNC B1 ;  /* 0x0000000000017941 */ /* 0x000fea0003800000 */
.L_x_1443:
[----:B------:R-:W-:Y:S05]  /*6b80*/  @P1 BRA `(.L_x_1445) ;  /* 0x0000002400101947 */ /* 0x000fea0003800000 */
[----:B------:R2:W5:Y:S01]  /*6b90*/  LDL R39, [R1+0x40] ;  /* 0x0000400001277983 */ /* 0x0005620000100800 */
[----:B------:R-:W0:Y:S01]  /*6ba0*/  LDC R0, c[0x0][0x3f4] ;  /* 0x0000fd00ff007b82 */ /* 0x000e220000000800 */
[----:B------:R-:W-:Y:S01]  /*6bb0*/  BSSY B1, `(.L_x_1446) ;  /* 0x000007b000017945 */ /* 0x000fe20003800000 */
[-C--:B0-----:R-:W-:Y:S02]  /*6bc0*/  ISETP.GE.AND P0, PT, R29, R0.reuse, PT ;  /* 0x000000001d00720c */ /* 0x081fe40003f06270 */
[----:B------:R-:W-:-:S11]  /*6bd0*/  ISETP.GE.AND P1, PT, R31, R0, PT ;  /* 0x000000001f00720c */ /* 0x000fd60003f26270 */
[----:B--2---:R-:W-:Y:S05]  /*6be0*/  @P0 BRA `(.L_x_1447) ;  /* 0x0000000400dc0947 */ /* 0x004fea0003800000 */
[----:B-----5:R-:W-:Y:S01]  /*6bf0*/  IMAD.IADD R0, R22, 0x1, R39 ;  /* 0x0000000116007824 */ /* 0x020fe200078e0227 */
[----:B----4-:R-:W-:Y:S02]  /*6c00*/  SHF.R.U32.HI R14, RZ, 0x8, R24 ;  /* 0x00000008ff0e7819 */ /* 0x010fe40000011618 */
[----:B------:R-:W-:Y:S02]  /*6c10*/  SHF.R.U32.HI R26, RZ, 0x8, R25 ;  /* 0x00000008ff1a7819 */ /* 0x000fe40000011619 */
[----:B-1-3--:R-:W0:Y:S01]  /*6c20*/  LDS.128 R4, [R0+0xb000] ;  /* 0x00b0000000047984 */ /* 0x00ae220000000c00 */
        /* <DEDUP_REMOVED lines=8> */
[----:B------:R-:W-:-:S02]  /*6cb0*/  SHF.R.U32.HI R29, RZ, 0x10, R13 ;  /* 0x00000010ff1d7819 */ /* 0x000fc4000001160d */
[----:B------:R-:W-:Y:S02]  /*6cc0*/  LOP3.LUT R27, R13, 0xff, RZ, 0xc0, !PT ;  /* 0x000000ff0d1b7812 */ /* 0x000fe400078ec0ff */
[----:B------:R-:W-:Y:S01]  /*6cd0*/  LOP3.LUT R30, R30, 0xff, RZ, 0xc0, !PT ;  /* 0x000000ff1e1e7812 */ /* 0x000fe200078ec0ff */
[----:B------:R-:W-:Y:S01]  /*6ce0*/  IMAD.U32 R29, R29, 0x10000, RZ ;  /* 0x000100001d1d7824 */ /* 0x000fe200078e00ff */
[----:B------:R-:W-:Y:S02]  /*6cf0*/  PRMT R15, R26, 0x7604, R15 ;  /* 0x000076041a0f7816 */ /* 0x000fe4000000000f */
[----:B------:R-:W-:Y:S01]  /*6d00*/  LOP3.LUT R26, R14, 0xff, RZ, 0xc0, !PT ;  /* 0x000000ff0e1a7812 */ /* 0x000fe200078ec0ff */
[----:B------:R-:W-:Y:S01]  /*6d10*/  IMAD.U32 R14, R31, 0x10000, RZ ;  /* 0x000100001f0e7824 */ /* 0x000fe200078e00ff */
[----:B------:R-:W-:Y:S02]  /*6d20*/  PRMT R30, R30, 0x7604, R27 ;  /* 0x000076041e1e7816 */ /* 0x000fe4000000001b */
[----:B------:R-:W-:-:S02]  /*6d30*/  LOP3.LUT R21, R12, 0xff, RZ, 0xc0, !PT ;  /* 0x000000ff0c157812 */ /* 0x000fc400078ec0ff */
[----:B------:R-:W-:Y:S02]  /*6d40*/  LOP3.LUT R27, R15, 0xff0000, R14, 0xf8, !PT ;  /* 0x00ff00000f1b7812 */ /* 0x000fe400078ef80e */
[----:B------:R-:W-:Y:S02]  /*6d50*/  LOP3.LUT R31, R30, 0xff0000, R29, 0xf8, !PT ;  /* 0x00ff00001e1f7812 */ /* 0x000fe400078ef81d */
[----:B------:R-:W-:Y:S02]  /*6d60*/  PRMT R21, R26, 0x7604, R21 ;  /* 0x000076041a157816 */ /* 0x000fe40000000015 */
[----:B------:R-:W-:Y:S02]  /*6d70*/  LOP3.LUT R15, R3, 0xff0000, R24, 0xf8, !PT ;  /* 0x00ff0000030f7812 */ /* 0x000fe400078ef818 */
[----:B------:R-:W-:Y:S02]  /*6d80*/  LOP3.LUT R31, R31, 0xff000000, R13, 0xf8, !PT ;  /* 0xff0000001f1f7812 */ /* 0x000fe400078ef80d */
[----:B------:R-:W-:-:S02]  /*6d90*/  LOP3.LUT R27, R27, 0xff000000, R25, 0xf8, !PT ;  /* 0xff0000001b1b7812 */ /* 0x000fc400078ef819 */
[----:B------:R-:W-:Y:S02]  /*6da0*/  LOP3.LUT R29, R21, 0xff0000, R12, 0xf8, !PT ;  /* 0x00ff0000151d7812 */ /* 0x000fe400078ef80c */
[----:B------:R-:W-:Y:S02]  /*6db0*/  LOP3.LUT R21, R15, 0xff000000, R24, 0xf8, !PT ;  /* 0xff0000000f157812 */ /* 0x000fe400078ef818 */
[-C--:B0-----:R-:W-:Y:S02]  /*6dc0*/  F2FP.F16.E4M3.UNPACK_B R3, R6.reuse.H1 ;  /* 0x00000006ff03723e */ /* 0x081fe400030006ff */
[----:B------:R-:W-:Y:S02]  /*6dd0*/  F2FP.F16.E4M3.UNPACK_B R26, R31 ;  /* 0x0000001fff1a723e */ /* 0x000fe400020006ff */
[----:B------:R-:W-:Y:S01]  /*6de0*/  F2FP.F16.E4M3.UNPACK_B R24, R27 ;  /* 0x0000001bff18723e */ /* 0x000fe200020006ff */
[--C-:B------:R-:W-:Y:S01]  /*6df0*/  HADD2.F32 R13, -RZ, R3.reuse.H0_H0 ;  /* 0x20000003ff0d7230 */ /* 0x100fe20000004100 */
[----:B------:R-:W-:Y:S01]  /*6e00*/  LOP3.LUT R29, R29, 0xff000000, R12, 0xf8, !PT ;  /* 0xff0000001d1d7812 */ /* 0x000fe200078ef80c */
[----:B------:R-:W-:Y:S01]  /*6e10*/  HADD2.F32 R12, -RZ, R3.H1_H1 ;  /* 0x30000003ff0c7230 */ /* 0x000fe20000004100 */
[----:B------:R-:W-:Y:S01]  /*6e20*/  F2FP.F16.E4M3.UNPACK_B R6, R6 ;  /* 0x00000006ff06723e */ /* 0x000fe200020006ff */
[----:B------:R-:W-:Y:S01]  /*6e30*/  HADD2.F32 R30, -RZ, R26.H1_H1 ;  /* 0x3000001aff1e7230 */ /* 0x000fe20000004100 */
[-C--:B------:R-:W-:Y:S01]  /*6e40*/  F2FP.F16.E4M3.UNPACK_B R14, R7.reuse ;  /* 0x00000007ff0e723e */ /* 0x080fe200020006ff */
[----:B------:R-:W-:Y:S01]  /*6e50*/  HADD2.F32 R25, -RZ, R24.H1_H1 ;  /* 0x30000018ff197230 */ /* 0x000fe20000004100 */
[----:B------:R-:W-:Y:S01]  /*6e60*/  F2FP.F16.E4M3.UNPACK_B R15, R7.H1 ;  /* 0x00000007ff0f723e */ /* 0x000fe200030006ff */
[----:B------:R-:W-:-:S02]  /*6e70*/  HADD2.F32 R26, -RZ, R26.H0_H0 ;  /* 0x2000001aff1a7230 */ /* 0x000fc40000004100 */
[CC--:B------:R-:W-:Y:S01]  /*6e80*/  FMUL.FTZ R32, R12.reuse, R30.reuse ;  /* 0x0000001e0c207220 */ /* 0x0c0fe20000410000 */
[----:B------:R-:W-:Y:S01]  /*6e90*/  F2FP.F16.E4M3.UNPACK_B R7, R5 ;  /* 0x00000005ff07723e */ /* 0x000fe200020006ff */
[----:B------:R-:W-:Y:S01]  /*6ea0*/  FMUL.FTZ R33, R12, R25 ;  /* 0x000000190c217220 */ /* 0x000fe20000410000 */
[----:B------:R-:W-:Y:S01]  /*6eb0*/  F2FP.F16.E4M3.UNPACK_B R12, R5.H1 ;  /* 0x00000005ff0c723e */ /* 0x000fe200030006ff */
[----:B------:R-:W-:Y:S02]  /*6ec0*/  HADD2.F32 R5, -RZ, R6.H1_H1 ;  /* 0x30000006ff057230 */ /* 0x000fe40000004100 */
[C---:B------:R-:W-:Y:S01]  /*6ed0*/  FFMA.FTZ R34, R13.reuse, R25, -R32 ;  /* 0x000000190d227223 */ /* 0x040fe20000010820 */
[----:B------:R-:W-:Y:S02]  /*6ee0*/  HADD2.F32 R24, -RZ, R24.H0_H0 ;  /* 0x20000018ff187230 */ /* 0x000fe40000004100 */
[----:B------:R-:W-:Y:S01]  /*6ef0*/  FFMA.FTZ R35, R13, R30, R33 ;  /* 0x0000001e0d237223 */ /* 0x000fe20000010021 */
[----:B------:R-:W-:Y:S01]  /*6f00*/  HADD2.F32 R6, -RZ, R6.H0_H0 ;  /* 0x20000006ff067230 */ /* 0x000fe20000004100 */
[----:B------:R-:W-:Y:S01]  /*6f10*/  F2FP.F16.E4M3.UNPACK_B R31, R31.H1 ;  /* 0x0000001fff1f723e */ /* 0x000fe200030006ff */
[C---:B------:R-:W-:Y:S01]  /*6f20*/  FMUL.FTZ R13, R5.reuse, R26 ;  /* 0x0000001a050d7220 */ /* 0x040fe20000410000 */
[----:B------:R-:W-:Y:S01]  /*6f30*/  F2FP.F16.E4M3.UNPACK_B R27, R27.H1 ;  /* 0x0000001bff1b723e */ /* 0x000fe200030006ff */
[----:B------:R-:W-:Y:S01]  /*6f40*/  FMUL.FTZ R33, R5, R24 ;  /* 0x0000001805217220 */ /* 0x000fe20000410000 */
[----:B------:R-:W-:-:S02]  /*6f50*/  HADD2.F32 R5, -RZ, R14.H1_H1 ;  /* 0x3000000eff057230 */ /* 0x000fc40000004100 */
[C---:B------:R-:W-:Y:S01]  /*6f60*/  FFMA.FTZ R32, R6.reuse, R24, -R13 ;  /* 0x0000001806207223 */ /* 0x040fe2000001080d */
[----:B------:R-:W-:Y:S02]  /*6f70*/  HADD2.F32 R25, -RZ, R31.H0_H0 ;  /* 0x2000001fff197230 */ /* 0x000fe40000004100 */
[----:B------:R-:W-:Y:S01]  /*6f80*/  FFMA.FTZ R33, R6, R26, R33 ;  /* 0x0000001a06217223 */ /* 0x000fe20000010021 */
[----:B------:R-:W-:Y:S01]  /*6f90*/  HADD2.F32 R13, -RZ, R27.H0_H0 ;  /* 0x2000001bff0d7230 */ /* 0x000fe20000004100 */
[----:B------:R-:W-:Y:S01]  /*6fa0*/  F2FP.F16.E4M3.UNPACK_B R3, R4 ;  /* 0x00000004ff03723e */ /* 0x000fe200020006ff */
[----:B------:R-:W-:Y:S02]  /*6fb0*/  HADD2.F32 R14, -RZ, R14.H0_H0 ;  /* 0x2000000eff0e7230 */ /* 0x000fe40000004100 */
[C---:B------:R-:W-:Y:S01]  /*6fc0*/  FMUL.FTZ R37, R5.reuse, R25 ;  /* 0x0000001905257220 */ /* 0x040fe20000410000 */
[----:B------:R-:W-:Y:S02]  /*6fd0*/  HADD2.F32 R31, -RZ, R31.H1_H1 ;  /* 0x3000001fff1f7230 */ /* 0x000fe40000004100 */
[----:B------:R-:W-:Y:S01]  /*6fe0*/  FMUL.FTZ R5, R5, R13 ;  /* 0x0000000d05057220 */ /* 0x000fe20000410000 */
[----:B------:R-:W-:-:S02]  /*6ff0*/  HADD2.F32 R6, -RZ, R15.H1_H1 ;  /* 0x3000000fff067230 */ /* 0x000fc40000004100 */
[C---:B------:R-:W-:Y:S01]  /*7000*/  FFMA.FTZ R37, R14.reuse, R13, -R37 ;  /* 0x0000000d0e257223 */ /* 0x040fe20000010825 */
[----:B------:R-:W-:Y:S02]  /*7010*/  HADD2.F32 R27, -RZ, R27.H1_H1 ;  /* 0x3000001bff1b7230 */ /* 0x000fe40000004100 */
[----:B------:R-:W-:Y:S01]  /*7020*/  FFMA.FTZ R36, R14, R25, R5 ;  /* 0x000000190e247223 */ /* 0x000fe20000010005 */
[----:B------:R-:W-:Y:S02]  /*7030*/  HADD2.F32 R15, -RZ, R15.H0_H0 ;  /* 0x2000000fff0f7230 */ /* 0x000fe40000004100 */
[C---:B------:R-:W-:Y:S01]  /*7040*/  FMUL.FTZ R24, R6.reuse, R31 ;  /* 0x0000001f06187220 */ /* 0x040fe20000410000 */
[----:B------:R-:W-:Y:S01]  /*7050*/  F2FP.F16.E4M3.UNPACK_B R5, R29 ;  /* 0x0000001dff05723e */ /* 0x000fe200020006ff */
[-C--:B------:R-:W-:Y:S01]  /*7060*/  FMUL.FTZ R14, R6, R27.reuse ;  /* 0x0000001b060e7220 */ /* 0x080fe20000410000 */
[----:B------:R-:W-:Y:S01]  /*7070*/  F2FP.F16.E4M3.UNPACK_B R4, R4.H1 ;  /* 0x00000004ff04723e */ /* 0x000fe200030006ff */
[C---:B------:R-:W-:Y:S01]  /*7080*/  FFMA.FTZ R27, R15.reuse, R27, -R24 ;  /* 0x0000001b0f1b7223 */ /* 0x040fe20000010818 */
[----:B------:R-:W-:Y:S01]  /*7090*/  F2FP.F16.E4M3.UNPACK_B R13, R21 ;  /* 0x00000015ff0d723e */ /* 0x000fe200020006ff */
[----:B------:R-:W-:Y:S01]  /*70a0*/  FFMA.FTZ R38, R15, R31, R14 ;  /* 0x0000001f0f267223 */ /* 0x000fe2000001000e */
[--C-:B------:R-:W-:Y:S01]  /*70b0*/  HADD2.F32 R24, -RZ, R5.reuse.H1_H1 ;  /* 0x30000005ff187230 */ /* 0x100fe20000004100 */
[----:B------:R-:W-:Y:S01]  /*70c0*/  F2FP.F16.E4M3.UNPACK_B R21, R21.H1 ;  /* 0x00000015ff15723e */ /* 0x000fe200030006ff */
[----:B------:R-:W-:Y:S01]  /*70d0*/  HADD2.F32 R15, -RZ, R5.H0_H0 ;  /* 0x20000005ff0f7230 */ /* 0x000fe20000004100 */
[----:B------:R-:W-:Y:S01]  /*70e0*/  F2FP.F16.E4M3.UNPACK_B R29, R29.H1 ;  /* 0x0000001dff1d723e */ /* 0x000fe200030006ff */
[----:B------:R-:W-:-:S02]  /*70f0*/  HADD2.F32 R6, -RZ, R4.H1_H1 ;  /* 0x30000004ff067230 */ /* 0x000fc40000004100 */
[----:B------:R-:W-:Y:S02]  /*7100*/  HADD2.F32 R14, -RZ, R13.H1_H1 ;  /* 0x3000000dff0e7230 */ /* 0x000fe40000004100 */
[----:B------:R-:W-:Y:S02]  /*7110*/  HADD2.F32 R5, -RZ, R4.H0_H0 ;  /* 0x20000004ff057230 */ /* 0x000fe40000004100 */
[C---:B------:R-:W-:Y:S01]  /*7120*/  FMUL.FTZ R26, R6.reuse, R24 ;  /* 0x00000018061a7220 */ /* 0x040fe20000410000 */
[----:B------:R-:W-:Y:S02]  /*7130*/  HADD2.F32 R4, -RZ, R3.H1_H1 ;  /* 0x30000003ff047230 */ /* 0x000fe40000004100 */
[-C--:B------:R-:W-:Y:S01]  /*7140*/  FMUL.FTZ R30, R6, R14.reuse ;  /* 0x0000000e061e7220 */ /* 0x080fe20000410000 */
[----:B------:R-:W-:Y:S02]  /*7150*/  HADD2.F32 R13, -RZ, R13.H0_H0 ;  /* 0x2000000dff0d7230 */ /* 0x000fe40000004100 */
[----:B------:R-:W-:Y:S01]  /*7160*/  FFMA.FTZ R26, R5, R14, -R26 ;  /* 0x0000000e051a7223 */ /* 0x000fe2000001081a */
[----:B------:R-:W-:-:S02]  /*7170*/  HADD2.F32 R3, -RZ, R3.H0_H0 ;  /* 0x20000003ff037230 */ /* 0x000fc40000004100 */
[C---:B------:R-:W-:Y:S01]  /*7180*/  FMUL.FTZ R6, R4.reuse, R15 ;  /* 0x0000000f04067220 */ /* 0x040fe20000410000 */
[----:B------:R-:W-:Y:S01]  /*7190*/  FFMA.FTZ R25, R5, R24, R30 ;  /* 0x0000001805197223 */ /* 0x000fe2000001001e */
[-C--:B------:R-:W-:Y:S01]  /*71a0*/  FMUL.FTZ R4, R4, R13.reuse ;  /* 0x0000000d04047220 */ /* 0x080fe20000410000 */
[----:B------:R-:W-:Y:S02]  /*71b0*/  HADD2.F32 R5, -RZ, R21.H1_H1 ;  /* 0x30000015ff057230 */ /* 0x000fe40000004100 */
[C---:B------:R-:W-:Y:S01]  /*71c0*/  FFMA.FTZ R24, R3.reuse, R13, -R6 ;  /* 0x0000000d03187223 */ /* 0x040fe20000010806 */
[--C-:B------:R-:W-:Y:S02]  /*71d0*/  HADD2.F32 R13, -RZ, R29.reuse.H1_H1 ;  /* 0x3000001dff0d7230 */ /* 0x100fe40000004100 */
[----:B------:R-:W-:Y:S01]  /*71e0*/  FFMA.FTZ R15, R3, R15, R4 ;  /* 0x0000000f030f7223 */ /* 0x000fe20000010004 */
[----:B------:R-:W-:Y:S02]  /*71f0*/  HADD2.F32 R4, -RZ, R12.H1_H1 ;  /* 0x3000000cff047230 */ /* 0x000fe40000004100 */
[----:B------:R-:W-:-:S02]  /*7200*/  HADD2.F32 R14, -RZ, R29.H0_H0 ;  /* 0x2000001dff0e7230 */ /* 0x000fc40000004100 */
[----:B------:R-:W-:Y:S02]  /*7210*/  HADD2.F32 R3, -RZ, R7.H1_H1 ;  /* 0x30000007ff037230 */ /* 0x000fe40000004100 */
[C---:B------:R-:W-:Y:S01]  /*7220*/  FMUL.FTZ R30, R4.reuse, R5 ;  /* 0x00000005041e7220 */ /* 0x040fe20000410000 */
[----:B------:R-:W-:Y:S02]  /*7230*/  HADD2.F32 R6, -RZ, R21.H0_H0 ;  /* 0x20000015ff067230 */ /* 0x000fe40000004100 */
        /* <DEDUP_REMOVED lines=17> */
[----:B------:R0:W-:Y:S02]  /*7350*/  STS.128 [R0+0xb000], R4 ;  /* 0x00b0000400007388 */ /* 0x0001e40000000c00 */
.L_x_1447:
[----:B------:R-:W-:Y:S05]  /*7360*/  BSYNC B1 ;  /* 0x0000000000017941 */ /* 0x000fea0003800000 */
.L_x_1446:
[----:B------:R-:W-:Y:S05]  /*7370*/  @P1 BRA `(.L_x_1445) ;  /* 0x0000001c00141947 */ /* 0x000fea0003800000 */
[----:B------:R-:W-:Y:S01]  /*7380*/  LOP3.LUT P0, RZ, R20, 0x2, RZ, 0xc0, !PT ;  /* 0x0000000214ff7812 */ /* 0x000fe2000780c0ff */
[----:B-----5:R-:W-:Y:S01]  /*7390*/  IMAD.IADD R3, R22, 0x1, R39 ;  /* 0x0000000116037824 */ /* 0x020fe200078e0227 */
[----:B------:R-:W-:Y:S02]  /*73a0*/  SHF.R.U32.HI R13, RZ, 0x8, R11 ;  /* 0x00000008ff0d7819 */ /* 0x000fe4000001160b */
[----:B------:R-:W-:Y:S01]  /*73b0*/  SHF.R.U32.HI R24, RZ, 0x8, R9 ;  /* 0x00000008ff187819 */ /* 0x000fe20000011609 */
[----:B0-----:R-:W-:Y:S01]  /*73c0*/  VIADD R0, R3, 0x20 ;  /* 0x0000002003007836 */ /* 0x001fe20000000000 */
[----:B------:R-:W-:Y:S02]  /*73d0*/  SHF.R.U32.HI R15, RZ, 0x8, R8 ;  /* 0x00000008ff0f7819 */ /* 0x000fe40000011608 */
[----:B----4-:R-:W-:Y:S02]  /*73e0*/  LOP3.LUT R14, R11, 0xff, RZ, 0xc0, !PT ;  /* 0x000000ff0b0e7812 */ /* 0x010fe400078ec0ff */
[----:B------:R-:W-:-:S02]  /*73f0*/  LOP3.LUT R25, R9, 0xff, RZ, 0xc0, !PT ;  /* 0x000000ff09197812 */ /* 0x000fc400078ec0ff */
[----:B------:R-:W-:Y:S01]  /*7400*/  LOP3.LUT R13, R13, 0xff, RZ, 0xc0, !PT ;  /* 0x000000ff0d0d7812 */ /* 0x000fe200078ec0ff */
[----:B------:R-:W-:Y:S01]  /*7410*/  @P0 VIADD R0, R3, 0xffffffe0 ;  /* 0xffffffe003000836 */ /* 0x000fe20000000000 */
[----:B------:R-:W-:Y:S02]  /*7420*/  LOP3.LUT R24, R24, 0xff, RZ, 0xc0, !PT ;  /* 0x000000ff18187812 */ /* 0x000fe400078ec0ff */
[----:B------:R-:W-:Y:S02]  /*7430*/  SHF.R.U32.HI R3, RZ, 0x8, R10 ;  /* 0x00000008ff037819 */ /* 0x000fe4000001160a */
[----:B-1-3--:R-:W0:Y:S01]  /*7440*/  LDS.128 R4, [R0+0xb000] ;  /* 0x00b0000000047984 */ /* 0x00ae220000000c00 */
[----:B------:R-:W-:Y:S02]  /*7450*/  LOP3.LUT R20, R15, 0xff, RZ, 0xc0, !PT ;  /* 0x000000ff0f147812 */ /* 0x000fe400078ec0ff */
[----:B------:R-:W-:Y:S02]  /*7460*/  PRMT R15, R13, 0x7604, R14 ;  /* 0x000076040d0f7816 */ /* 0x000fe4000000000e */
[----:B------:R-:W-:-:S02]  /*7470*/  PRMT R25, R24, 0x7604, R25 ;  /* 0x0000760418197816 */ /* 0x000fc40000000019 */
[----:B------:R-:W-:Y:S02]  /*7480*/  SHF.R.U32.HI R14, RZ, 0x10, R11 ;  /* 0x00000010ff0e7819 */ /* 0x000fe4000001160b */
[----:B------:R-:W-:Y:S02]  /*7490*/  SHF.R.U32.HI R24, RZ, 0x10, R9 ;  /* 0x00000010ff187819 */ /* 0x000fe40000011609 */
[----:B------:R-:W-:Y:S02]  /*74a0*/  LOP3.LUT R12, R10, 0xff, RZ, 0xc0, !PT ;  /* 0x000000ff0a0c7812 */ /* 0x000fe400078ec0ff */
[----:B------:R-:W-:Y:S02]  /*74b0*/  LOP3.LUT R3, R3, 0xff, RZ, 0xc0, !PT ;  /* 0x000000ff03037812 */ /* 0x000fe400078ec0ff */
[----:B------:R-:W-:Y:S02]  /*74c0*/  LOP3.LUT R14, R14, 0xff, RZ, 0xc0, !PT ;  /* 0x000000ff0e0e7812 */ /* 0x000fe400078ec0ff */
[----:B------:R-:W-:-:S02]  /*74d0*/  LOP3.LUT R24, R24, 0xff, RZ, 0xc0, !PT ;  /* 0x000000ff18187812 */ /* 0x000fc400078ec0ff */
[----:B------:R-:W-:Y:S02]  /*74e0*/  LOP3.LUT R21, R8, 0xff, RZ, 0xc0, !PT ;  /* 0x000000ff08157812 */ /* 0x000fe400078ec0ff */
[----:B------:R-:W-:Y:S02]  /*74f0*/  PRMT R12, R3, 0x7604, R12 ;  /* 0x00007604030c7816 */ /* 0x000fe4000000000c */
[----:B------:R-:W-:Y:S02]  /*7500*/  SHF.R.U32.HI R3, RZ, 0x10, R10 ;  /* 0x00000010ff037819 */ /* 0x000fe4000001160a */
[----:B------:R-:W-:Y:S02]  /*7510*/  SHF.R.U32.HI R13, RZ, 0x10, R8 ;  /* 0x00000010ff0d7819 */ /* 0x000fe40000011608 */
[----:B------:R-:W-:Y:S02]  /*7520*/  PRMT R15, R14, 0x7054, R15 ;  /* 0x000070540e0f7816 */ /* 0x000fe4000000000f */
[----:B------:R-:W-:-:S02]  /*7530*/  PRMT R25, R24, 0x7054, R25 ;  /* 0x0000705418197816 */ /* 0x000fc40000000019 */
[----:B------:R-:W-:Y:S02]  /*7540*/  PRMT R21, R20, 0x7604, R21 ;  /* 0x0000760414157816 */ /* 0x000fe40000000015 */
[----:B------:R-:W-:Y:S02]  /*7550*/  LOP3.LUT R3, R3, 0xff, RZ, 0xc0, !PT ;  /* 0x000000ff03037812 */ /* 0x000fe400078ec0ff */
[----:B------:R-:W-:Y:S02]  /*7560*/  LOP3.LUT R20, R13, 0xff, RZ, 0xc0, !PT ;  /* 0x000000ff0d147812 */ /* 0x000fe400078ec0ff */
[----:B------:R-:W-:Y:S02]  /*7570*/  LOP3.LUT R25, R25, 0xff000000, R9, 0xf8, !PT ;  /* 0xff00000019197812 */ /* 0x000fe400078ef809 */
[----:B------:R-:W-:Y:S02]  /*7580*/  LOP3.LUT R15, R15, 0xff000000, R11, 0xf8, !PT ;  /* 0xff0000000f0f7812 */ /* 0x000fe400078ef80b */
[----:B------:R-:W-:-:S02]  /*7590*/  PRMT R13, R3, 0x7054, R12 ;  /* 0x00007054030d7816 */ /* 0x000fc4000000000c */
[----:B------:R-:W-:Y:S02]  /*75a0*/  PRMT R21, R20, 0x7054, R21 ;  /* 0x0000705414157816 */ /* 0x000fe40000000015 */
        /* <DEDUP_REMOVED lines=8> */
[----:B------:R-:W-:Y:S01]  /*7630*/  LOP3.LUT R13, R13, 0xff000000, R10, 0xf8, !PT ;  /* 0xff0000000d0d7812 */ /* 0x000fe200078ef80a */
[----:B------:R-:W-:Y:S01]  /*7640*/  HADD2.F32 R14, -RZ, R12.H1_H1 ;  /* 0x3000000cff0e7230 */ /* 0x000fe20000004100 */
        /* <DEDUP_REMOVED lines=82> */
.L_x_1439:
[----:B------:R-:W0:Y:S01]  /*7b70*/  LDC R21, c[0x0][0x448] ;  /* 0x00011200ff157b82 */ /* 0x000e220000000800 */
[----:B------:R-:W-:Y:S01]  /*7b80*/  IMAD.MOV.U32 R6, RZ, RZ, R24 ;  /* 0x000000ffff067224 */ /* 0x000fe200078e0018 */
[----:B------:R-:W-:Y:S01]  /*7b90*/  ULDC.64 UR4, c[0x0][0x3f8] ;  /* 0x0000fe0000047ab9 */ /* 0x000fe20000000a00 */
[----:B------:R-:W-:Y:S01]  /*7ba0*/  IMAD.MOV.U32 R7, RZ, RZ, R29 ;  /* 0x000000ffff077224 */ /* 0x000fe200078e001d */
[----:B------:R-:W-:Y:S01]  /*7bb0*/  ULDC.64 UR6, c[0x0][0x408] ;  /* 0x0001020000067ab9 */ /* 0x000fe20000000a00 */
[----:B------:R-:W-:Y:S01]  /*7bc0*/  IMAD.MOV.U32 R8, RZ, RZ, R26 ;  /* 0x000000ffff087224 */ /* 0x000fe200078e001a */
[----:B------:R-:W-:Y:S01]  /*7bd0*/  ULDC.64 UR8, c[0x0][0x400] ;  /* 0x0001000000087ab9 */ /* 0x000fe20000000a00 */
        /* <DEDUP_REMOVED lines=9> */
[----:B------:R-:W-:Y:S02]  /*7c70*/  IMAD R4, R0, UR4, RZ ;  /* 0x0000000400047c24 */ /* 0x000fe4000f8e02ff */
[----:B------:R-:W-:-:S04]  /*7c80*/  IMAD.WIDE.U32 R8, R3, UR6, R8 ;  /* 0x0000000603087c25 */ /* 0x000fc8000f8e0008 */
[----:B------:R-:W-:Y:S02]  /*7c90*/  IMAD R0, R0, UR6, RZ ;  /* 0x0000000600007c24 */ /* 0x000fe4000f8e02ff */
[C---:B------:R-:W-:Y:S01]  /*7ca0*/  IMAD R13, R3.reuse, UR5, R4 ;  /* 0x00000005030d7c24 */ /* 0x040fe2000f8e0204 */
[----:B------:R-:W-:Y:S01]  /*7cb0*/  ULDC.64 UR4, c[0x0][0x3e8] ;  /* 0x0000fa0000047ab9 */ /* 0x000fe20000000a00 */
[----:B------:R-:W-:Y:S01]  /*7cc0*/  IMAD R3, R3, UR7, R0 ;  /* 0x0000000703037c24 */ /* 0x000fe2000f8e0200 */
[----:B------:R-:W-:Y:S01]  /*7cd0*/  IADD3 R5, P0, R6, UR4, RZ ;  /* 0x0000000406057c10 */ /* 0x000fe2000ff1e0ff */
[----:B------:R-:W-:Y:S01]  /*7ce0*/  UMOV UR4, 0xffffffff ;  /* 0xffffffff00047882 */ /* 0x000fe20000000000 */
[----:B------:R-:W-:Y:S02]  /*7cf0*/  IADD3 R0, P1, R8, UR8, RZ ;  /* 0x0000000808007c10 */ /* 0x000fe4000ff3e0ff */
[----:B------:R-:W-:Y:S02]  /*7d00*/  IADD3.X R13, R7, UR5, R13, P0, !PT ;  /* 0x00000005070d7c10 */ /* 0x000fe400087fe40d */
[----:B------:R-:W-:Y:S01]  /*7d10*/  IADD3.X R7, R9, UR9, R3, P1, !PT ;  /* 0x0000000909077c10 */ /* 0x000fe20008ffe403 */
[----:B------:R-:W-:Y:S08]  /*7d20*/  BRA.DIV UR4, `(.L_x_1448) ;  /* 0x000001c604ac7947 */ /* 0x000ff0000b800000 */
[----:B------:R0:W1:Y:S04]  /*7d30*/  SHFL.IDX PT, R3, R13, RZ, 0x1e1f ;  /* 0x001e1fff0d037589 */ /* 0x00006800000e0000 */
[----:B------:R-:W2:Y:S04]  /*7d40*/  SHFL.IDX PT, R5, R5, RZ, 0x1e1f ;  /* 0x001e1fff05057589 */ /* 0x000ea800000e0000 */
[----:B------:R-:W3:Y:S04]  /*7d50*/  SHFL.IDX PT, R7, R7, RZ, 0x1e1f ;  /* 0x001e1fff07077589 */ /* 0x000ee800000e0000 */
[----:B------:R0:W4:Y:S02]  /*7d60*/  SHFL.IDX PT, R14, R0, RZ, 0x1e1f ;  /* 0x001e1fff000e7589 */ /* 0x00012400000e0000 */
.L_x_1736:
[----:B0-----:R-:W5:Y:S01]  /*7d70*/  LDL R0, [R1+0x4] ;  /* 0x0000040001007983 */ /* 0x001f620000100800 */
[----:B------:R-:W0:Y:S03]  /*7d80*/  LDC R29, c[0x0][0x3f4] ;  /* 0x0000fd00ff1d7b82 */ /* 0x000e260000000800 */
        /* <DEDUP_REMOVED lines=12> */
[----:B0-----:R-:W-:Y:S06]  /*7e50*/  @P0 BRA `(.L_x_1450) ;  /* 0x0000000000280947 */ /* 0x001fec0003800000 */
[----:B------:R-:W-:Y:S01]  /*7e60*/  ULDC UR4, c[0x0][0x3f4] ;  /* 0x0000fd0000047ab9 */ /* 0x000fe20000000800 */
[C---:B------:R-:W-:Y:S02]  /*7e70*/  IADD3 R4, P0, R18.reuse, R5, RZ ;  /* 0x0000000512047210 */ /* 0x040fe40007f1e0ff */
[----:B------:R-:W-:Y:S02]  /*7e80*/  CS2R R24, SRZ ;  /* 0x0000000000187805 */ /* 0x000fe4000001ff00 */
[C---:B------:R-:W-:Y:S02]  /*7e90*/  ISETP.GE.AND P2, PT, R18.reuse, UR4, PT ;  /* 0x0000000412007c0c */ /* 0x040fe4000bf46270 */
[----:B----4-:R-:W-:Y:S01]  /*7ea0*/  IADD3 R14, P1, R18, R14, RZ ;  /* 0x0000000e120e7210 */ /* 0x010fe20007f3e0ff */
[----:B-1----:R-:W-:-:S04]  /*7eb0*/  IMAD.X R5, R3, 0x1, R19, P0 ;  /* 0x0000000103057824 */ /* 0x002fc800000e0613 */
[----:B---3--:R-:W-:-:S06]  /*7ec0*/  IMAD.X R15, R7, 0x1, R19, P1 ;  /* 0x00000001070f7824 */ /* 0x008fcc00008e0613 */
[----:B------:R-:W-:Y:S05]  /*7ed0*/  @P2 BRA `(.L_x_1450) ;  /* 0x0000000000082947 */ /* 0x000fea0003800000 */
[----:B------:R0:W5:Y:S04]  /*7ee0*/  LD.E.128 R24, desc[UR40][R4.64] ;  /* 0x0000002804187980 */ /* 0x000168000c101d00 */
[----:B------:R0:W5:Y:S02]  /*7ef0*/  LD.E.128 R8, desc[UR40][R14.64] ;  /* 0x000000280e087980 */ /* 0x000164000c101d00 */
.L_x_1450:
[----:B------:R-:W-:Y:S05]  /*7f00*/  BSYNC B1 ;  /* 0x0000000000017941 */ /* 0x000fea0003800000 */
.L_x_1449:
[----:B------:R-:W2:Y:S01]  /*7f10*/  LDL.LU R0, [R1+0x54] ;  /* 0x0000540001007983 */ /* 0x000ea20000300800 */
[----:B------:R-:W3:Y:S01]  /*7f20*/  SYNCS.PHASECHK.TRANS64.TRYWAIT P1, [R22+URZ+0x13200], R13 ;  /* 0x0132000d160075a7 */ /* 0x000ee2000802017f */
[----:B-1----:R-:W0:Y:S01]  /*7f30*/  S2R R3, SR_TID.X ;  /* 0x0000000000037919 */ /* 0x002e220000002100 */
[----:B------:R-:W-:Y:S01]  /*7f40*/  ISETP.GE.AND P0, PT, R18, R29, PT ;  /* 0x0000001d1200720c */ /* 0x000fe20003f06270 */
[----:B------:R-:W-:Y:S01]  /*7f50*/  BSSY B1, `(.L_x_1451) ;  /* 0x0000009000017945 */ /* 0x000fe20003800000 */
[C---:B0-----:R-:W-:Y:S02]  /*7f60*/  VIADD R4, R3.reuse, 0xffffff80 ;  /* 0xffffff8003047836 */ /* 0x041fe40000000000 */
[----:B------:R-:W-:-:S05]  /*7f70*/  VIADD R3, R3, 0xffffff80 ;  /* 0xffffff8003037836 */ /* 0x000fca0000000000 */
[----:B------:R-:W-:-:S04]  /*7f80*/  LEA.HI R3, R3, R4, RZ, 0x1 ;  /* 0x0000000403037211 */ /* 0x000fc800078f08ff */
[----:B------:R-:W-:Y:S01]  /*7f90*/  SHF.R.S32.HI R3, RZ, 0x1, R3 ;  /* 0x00000001ff037819 */ /* 0x000fe20000011403 */
[----:B--2---:R-:W-:-:S05]  /*7fa0*/  IMAD R0, R0, -0xc0, R21 ;  /* 0xffffff4000007824 */ /* 0x004fca00078e0215 */
[----:B------:R-:W-:-:S04]  /*7fb0*/  VIMNMX R0, R0, 0xc0, PT ;  /* 0x000000c000007848 */ /* 0x000fc80003fe0100 */
[----:B------:R-:W-:Y:S01]  /*7fc0*/  ISETP.GE.OR P0, PT, R3, R0, P0 ;  /* 0x000000000300720c */ /* 0x000fe20000706670 */
[----:B---3--:R-:W-:-:S12]  /*7fd0*/  @!P1 BRA `(.L_x_1452) ;  /* 0x000001c4006c9947 */ /* 0x008fd80003800000 */
.L_x_1737:
[----:B------:R-:W-:Y:S05]  /*7fe0*/  BSYNC B1 ;  /* 0x0000000000017941 */ /* 0x000fea0003800000 */
.L_x_1451:
[----:B------:R-:W-:Y:S05]  /*7ff0*/  @P0 BRA `(.L_x_1445) ;  /* 0x0000000c00f40947 */ /* 0x000fea0003800000 */
[----:B------:R-:W2:Y:S04]  /*8000*/  LDL R31, [R1+0x4c] ;  /* 0x00004c00011f7983 */ /* 0x000ea80000100800 */
[----:B------:R-:W3:Y:S01]  /*8010*/  LDL R51, [R1+0x70] ;  /* 0x0000700001337983 */ /* 0x000ee20000100800 */
[----:B-----5:R-:W-:Y:S01]  /*8020*/  SHF.R.U32.HI R0, RZ, 0x8, R24 ;  /* 0x00000008ff007819 */ /* 0x020fe20000011618 */
[----:B------:R-:W-:Y:S01]  /*8030*/  IMAD.SHL.U32 R20, R20, 0x80, RZ ;  /* 0x0000008014147824 */ /* 0x000fe200078e00ff */
[----:B------:R-:W-:Y:S02]  /*8040*/  LOP3.LUT R3, R24, 0xff, RZ, 0xc0, !PT ;  /* 0x000000ff18037812 */ /* 0x000fe400078ec0ff */
[----:B------:R-:W-:Y:S02]  /*8050*/  LOP3.LUT R0, R0, 0xff, RZ, 0xc0, !PT ;  /* 0x000000ff00007812 */ /* 0x000fe400078ec0ff */
[----:B------:R-:W-:-:S02]  /*8060*/  SHF.R.U32.HI R4, RZ, 0x8, R25 ;  /* 0x00000008ff047819 */ /* 0x000fc40000011619 */
[----:B------:R-:W-:Y:S01]  /*8070*/  PRMT R30, R0, 0x7604, R3 ;  /* 0x00007604001e7816 */ /* 0x000fe20000000003 */
[----:B------:R-:W-:Y:S01]  /*8080*/  IMAD.IADD R0, R18, 0x1, R29 ;  /* 0x0000000112007824 */ /* 0x000fe200078e021d */
[----:B------:R-:W-:Y:S02]  /*8090*/  LOP3.LUT R5, R25, 0xff, RZ, 0xc0, !PT ;  /* 0x000000ff19057812 */ /* 0x000fe400078ec0ff */
[----:B------:R-:W-:Y:S02]  /*80a0*/  LOP3.LUT R4, R4, 0xff, RZ, 0xc0, !PT ;  /* 0x000000ff04047812 */ /* 0x000fe400078ec0ff */
[----:B------:R-:W-:Y:S02]  /*80b0*/  SHF.R.U32.HI R3, RZ, 0x8, R26 ;  /* 0x00000008ff037819 */ /* 0x000fe4000001161a */
[----:B0-----:R-:W-:Y:S02]  /*80c0*/  LOP3.LUT R13, R20, 0x180, RZ, 0xc0, !PT ;  /* 0x00000180140d7812 */ /* 0x001fe400078ec0ff */
[----:B------:R-:W-:-:S02]  /*80d0*/  PRMT R21, R4, 0x7604, R5 ;  /* 0x0000760404157816 */ /* 0x000fc40000000005 */
[----:B------:R-:W-:Y:S02]  /*80e0*/  LOP3.LUT R4, R26, 0xff, RZ, 0xc0, !PT ;  /* 0x000000ff1a047812 */ /* 0x000fe400078ec0ff */
[----:B------:R-:W-:Y:S02]  /*80f0*/  LOP3.LUT R3, R3, 0xff, RZ, 0xc0, !PT ;  /* 0x000000ff03037812 */ /* 0x000fe400078ec0ff */
[----:B------:R-:W-:Y:S02]  /*8100*/  LOP3.LUT R0, R13, 0x30, R0, 0xf8, !PT ;  /* 0x000000300d007812 */ /* 0x000fe400078ef800 */
[----:B------:R-:W-:Y:S02]  /*8110*/  SHF.R.U32.HI R7, RZ, 0x8, R8 ;  /* 0x00000008ff077819 */ /* 0x000fe40000011608 */
[----:B------:R-:W-:Y:S02]  /*8120*/  SHF.R.U32.HI R13, RZ, 0x3, R13 ;  /* 0x00000003ff0d7819 */ /* 0x000fe4000001160d */
[----:B------:R-:W-:-:S02]  /*8130*/  PRMT R32, R3, 0x7604, R4 ;  /* 0x0000760403207816 */ /* 0x000fc40000000004 */
[----:B------:R-:W-:Y:S02]  /*8140*/  LOP3.LUT R12, R8, 0xff, RZ, 0xc0, !PT ;  /* 0x000000ff080c7812 */ /* 0x000fe400078ec0ff */
[----:B------:R-:W-:Y:S02]  /*8150*/  LOP3.LUT R7, R7, 0xff, RZ, 0xc0, !PT ;  /* 0x000000ff07077812 */ /* 0x000fe400078ec0ff */
[----:B------:R-:W-:Y:S02]  /*8160*/  LOP3.LUT R3, R0, R13, RZ, 0x3c, !PT ;  /* 0x0000000d00037212 */ /* 0x000fe400078e3cff */
[----:B------:R-:W-:Y:S02]  /*8170*/  SHF.R.U32.HI R0, RZ, 0x8, R9 ;  /* 0x00000008ff007819 */ /* 0x000fe40000011609 */
[----:B------:R-:W-:Y:S02]  /*8180*/  PRMT R35, R7, 0x7604, R12 ;  /* 0x0000760407237816 */ /* 0x000fe4000000000c */
[----:B------:R-:W-:-:S02]  /*8190*/  LOP3.LUT R13, R9, 0xff, RZ, 0xc0, !PT ;  /* 0x000000ff090d7812 */ /* 0x000fc400078ec0ff */
[----:B------:R-:W-:Y:S02]  /*81a0*/  SHF.R.U32.HI R12, RZ, 0x8, R10 ;  /* 0x00000008ff0c7819 */ /* 0x000fe4000001160a */
[----:B----4-:R-:W-:Y:S02]  /*81b0*/  SHF.R.U32.HI R14, RZ, 0x8, R11 ;  /* 0x00000008ff0e7819 */ /* 0x010fe4000001160b */
[----:B------:R-:W-:Y:S02]  /*81c0*/  LOP3.LUT R0, R0, 0xff, RZ, 0xc0, !PT ;  /* 0x000000ff00007812 */ /* 0x000fe400078ec0ff */
[----:B------:R-:W-:Y:S02]  /*81d0*/  SHF.R.U32.HI R5, RZ, 0x8, R27 ;  /* 0x00000008ff057819 */ /* 0x000fe4000001161b */
[----:B------:R-:W-:Y:S02]  /*81e0*/  LOP3.LUT R15, R10, 0xff, RZ, 0xc0, !PT ;  /* 0x000000ff0a0f7812 */ /* 0x000fe400078ec0ff */
[----:B------:R-:W-:-:S02]  /*81f0*/  LOP3.LUT R12, R12, 0xff, RZ, 0xc0, !PT ;  /* 0x000000ff0c0c7812 */ /* 0x000fc400078ec0ff */
[----:B------:R-:W-:Y:S02]  /*8200*/  LOP3.LUT R14, R14, 0xff, RZ, 0xc0, !PT ;  /* 0x000000ff0e0e7812 */ /* 0x000fe400078ec0ff */
[----:B------:R-:W-:Y:S02]  /*8210*/  PRMT R36, R0, 0x7604, R13 ;  /* 0x0000760400247816 */ /* 0x000fe4000000000d */
[----:B------:R-:W-:Y:S02]  /*8220*/  LOP3.LUT R29, R11, 0xff, RZ, 0xc0, !PT ;  /* 0x000000ff0b1d7812 */ /* 0x000fe400078ec0ff */
[----:B------:R-:W-:Y:S02]  /*8230*/  LOP3.LUT R6, R27, 0xff, RZ, 0xc0, !PT ;  /* 0x000000ff1b067812 */ /* 0x000fe400078ec0ff */
[----:B------:R-:W-:Y:S02]  /*8240*/  LOP3.LUT R5, R5, 0xff, RZ, 0xc0, !PT ;  /* 0x000000ff05057812 */ /* 0x000fe400078ec0ff */
[----:B------:R-:W-:-:S02]  /*8250*/  PRMT R37, R12, 0x7604, R15 ;  /* 0x000076040c257816 */ /* 0x000fc4000000000f */
[----:B------:R-:W-:Y:S02]  /*8260*/  PRMT R43, R14, 0x7604, R29 ;  /* 0x000076040e2b7816 */ /* 0x000fe4000000001d */
[----:B------:R-:W-:Y:S02]  /*8270*/  PRMT R34, R5, 0x7604, R6 ;  /* 0x0000760405227816 */ /* 0x000fe40000000006 */
[----:B------:R-:W-:Y:S02]  /*8280*/  SHF.R.U32.HI R20, RZ, 0x10, R25 ;  /* 0x00000010ff147819 */ /* 0x000fe40000011619 */
[----:B------:R-:W-:Y:S02]  /*8290*/  SHF.R.U32.HI R29, RZ, 0x10, R26 ;  /* 0x00000010ff1d7819 */ /* 0x000fe4000001161a */
[----:B------:R-:W-:Y:S02]  /*82a0*/  LOP3.LUT R20, R20, 0xff, RZ, 0xc0, !PT ;  /* 0x000000ff14147812 */ /* 0x000fe400078ec0ff */
[----:B------:R-:W-:-:S04]  /*82b0*/  SHF.R.U32.HI R33, RZ, 0x10, R27 ;  /* 0x00000010ff217819 */ /* 0x000fc8000001161b */
[----:B------:R-:W-:-:S04]  /*82c0*/  LOP3.LUT R33, R33, 0xff, RZ, 0xc0, !PT ;  /* 0x000000ff21217812 */ /* 0x000fc800078ec0ff */
[----:B------:R-:W-:Y:S02]  /*82d0*/  PRMT R33, R33, 0x7054, R34 ;  /* 0x0000705421217816 */ /* 0x000fe40000000022 */
[----:B--2---:R-:W-:Y:S02]  /*82e0*/  IADD3 R0, R22, R31, R3 ;  /* 0x0000001f16007210 */ /* 0x004fe40007ffe003 */
[----:B------:R-:W-:Y:S01]  /*82f0*/  SHF.R.U32.HI R3, RZ, 0x10, R24 ;  /* 0x00000010ff037819 */ /* 0x000fe20000011618 */
[----:B---3--:R-:W-:Y:S01]  /*8300*/  LDS.128 R4, [R51+0xb000] ;  /* 0x00b0000033047984 */ /* 0x008fe20000000c00 */
[----:B------:R-:W-:Y:S02]  /*8310*/  LOP3.LUT R31, R29, 0xff, RZ, 0xc0, !PT ;  /* 0x000000ff1d1f7812 */ /* 0x000fe400078ec0ff */
[----:B------:R-:W-:Y:S01]  /*8320*/  PRMT R29, R20, 0x7054, R21 ;  /* 0x00007054141d7816 */ /* 0x000fe20000000015 */
[----:B------:R-:W0:Y:S01]  /*8330*/  LDS.128 R12, [R0+0xb000] ;  /* 0x00b00000000c7984 */ /* 0x000e220000000c00 */
[----:B------:R-:W-:-:S02]  /*8340*/  SHF.R.U32.HI R21, RZ, 0x10, R9 ;  /* 0x00000010ff157819 */ /* 0x000fc40000011609 */
[----:B------:R-:W-:Y:S02]  /*8350*/  LOP3.LUT R3, R3, 0xff, RZ, 0xc0, !PT ;  /* 0x000000ff03037812 */ /* 0x000fe400078ec0ff */
[----:B------:R-:W-:Y:S02]  /*8360*/  PRMT R31, R31, 0x7054, R32 ;  /* 0x000070541f1f7816 */ /* 0x000fe40000000020 */
[----:B------:R-:W-:Y:S02]  /*8370*/  SHF.R.U32.HI R32, RZ, 0x10, R11 ;  /* 0x00000010ff207819 */ /* 0x000fe4000001160b */
[----:B------:R-:W-:Y:S02]  /*8380*/  LOP3.LUT R21, R21, 0xff, RZ, 0xc0, !PT ;  /* 0x000000ff15157812 */ /* 0x000fe400078ec0ff */
[----:B------:R-:W-:Y:S02]  /*8390*/  PRMT R3, R3, 0x7054, R30 ;  /* 0x0000705403037816 */ /* 0x000fe4000000001e */
[----:B------:R-:W-:-:S02]  /*83a0*/  SHF.R.U32.HI R20, RZ, 0x10, R8 ;  /* 0x00000010ff147819 */ /* 0x000fc40000011608 */
[----:B------:R-:W-:Y:S02]  /*83b0*/  SHF.R.U32.HI R30, RZ, 0x10, R10 ;  /* 0x00000010ff1e7819 */ /* 0x000fe4000001160a */
[----:B------:R-:W-:Y:S02]  /*83c0*/  LOP3.LUT R32, R32, 0xff, RZ, 0xc0, !PT ;  /* 0x000000ff20207812 */ /* 0x000fe400078ec0ff */
[----:B------:R-:W-:Y:S02]  /*83d0*/  PRMT R39, R21, 0x7054, R36 ;  /* 0x0000705415277816 */ /* 0x000fe40000000024 */
[----:B------:R-:W-:Y:S02]  /*83e0*/  LOP3.LUT R20, R20, 0xff, RZ, 0xc0, !PT ;  /* 0x000000ff14147812 */ /* 0x000fe400078ec0ff */
[----:B------:R-:W-:Y:S02]  /*83f0*/  LOP3.LUT R30, R30, 0xff, RZ, 0xc0, !PT ;  /* 0x000000ff1e1e7812 */ /* 0x000fe400078ec0ff */
[----:B------:R-:W-:-:S02]  /*8400*/  PRMT R43, R32, 0x7054, R43 ;  /* 0x00007054202b7816 */ /* 0x000fc4000000002b */
[----:B------:R-:W-:Y:S02]  /*8410*/  LOP3.LUT R39, R39, 0xff000000, R9, 0xf8, !PT ;  /* 0xff00000027277812 */ /* 0x000fe400078ef809 */
[----:B------:R-:W-:Y:S02]  /*8420*/  PRMT R35, R20, 0x7054, R35 ;  /* 0x0000705414237816 */ /* 0x000fe40000000023 */
[----:B------:R-:W-:Y:S02]  /*8430*/  LOP3.LUT R21, R3, 0xff000000, R24, 0xf8, !PT ;  /* 0xff00000003157812 */ /* 0x000fe400078ef818 */
[----:B------:R-:W-:Y:S02]  /*8440*/  PRMT R41, R30, 0x7054, R37 ;  /* 0x000070541e297816 */ /* 0x000fe40000000025 */
[----:B------:R-:W-:Y:S02]  /*8450*/  LOP3.LUT R24, R29, 0xff000000, R25, 0xf8, !PT ;  /* 0xff0000001d187812 */ /* 0x000fe400078ef819 */
[----:B------:R-:W-:-:S02]  /*8460*/  LOP3.LUT R43, R43, 0xff000000, R11, 0xf8, !PT ;  /* 0xff0000002b2b7812 */ /* 0x000fc400078ef80b */
[----:B------:R-:W-:Y:S02]  /*8470*/  F2FP.F16.E4M3.UNPACK_B R40, R39 ;  /* 0x00000027ff28723e */ /* 0x000fe400020006ff */
[----:B0-----:R-:W-:Y:S02]  /*8480*/  F2FP.F16.E4M3.UNPACK_B R11, R13 ;  /* 0x0000000dff0b723e */ /* 0x001fe400020006ff */
[----:B------:R-:W-:Y:S01]  /*8490*/  LOP3.LUT R3, R31, 0xff000000, R26, 0xf8, !PT ;  /* 0xff0000001f037812 */ /* 0x000fe200078ef81a */
[--C-:B------:R-:W-:Y:S01]  /*84a0*/  HADD2.F32 R42, -RZ, R40.reuse.H0_H0 ;  /* 0x20000028ff2a7230 */ /* 0x100fe20000004100 */
[----:B------:R-:W-:Y:S01]  /*84b0*/  LOP3.LUT R29, R35, 0xff000000, R8, 0xf8, !PT ;  /* 0xff000000231d7812 */ /* 0x000fe200078ef808 */
[----:B------:R-:W-:Y:S01]  /*84c0*/  HADD2.F32 R40, -RZ, R40.H1_H1 ;  /* 0x30000028ff287230 */ /* 0x000fe20000004100 */
[----:B------:R-:W-:Y:S02]  /*84d0*/  LOP3.LUT R8, R41, 0xff000000, R10, 0xf8, !PT ;  /* 0xff00000029087812 */ /* 0x000fe400078ef80a */
[----:B------:R-:W-:-:S02]  /*84e0*/  F2FP.F16.E4M3.UNPACK_B R31, R24 ;  /* 0x00000018ff1f723e */ /* 0x000fc400020006ff */
[-C--:B------:R-:W-:Y:S02]  /*84f0*/  F2FP.F16.E4M3.UNPACK_B R10, R5.reuse ;  /* 0x00000005ff0a723e */ /* 0x080fe400020006ff */
[----:B------:R-:W-:Y:S01]  /*8500*/  F2FP.F16.E4M3.UNPACK_B R20, R5.H1 ;  /* 0x00000005ff14723e */ /* 0x000fe200030006ff */
[----:B------:R-:W-:Y:S01]  /*8510*/  HADD2.F32 R5, -RZ, R11.H0_H0 ;  /* 0x2000000bff057230 */ /* 0x000fe20000004100 */
[----:B------:R-:W-:Y:S01]  /*8520*/  LOP3.LUT R37, R33, 0xff000000, R27, 0xf8, !PT ;  /* 0xff00000021257812 */ /* 0x000fe200078ef81b */
[----:B------:R-:W-:Y:S01]  /*8530*/  HADD2.F32 R38, -RZ, R31.H0_H0 ;  /* 0x2000001fff267230 */ /* 0x000fe20000004100 */
[-C--:B------:R-:W-:Y:S01]  /*8540*/  F2FP.F16.E4M3.UNPACK_B R27, R12.reuse ;  /* 0x0000000cff1b723e */ /* 0x080fe200020006ff */
[--C-:B------:R-:W-:Y:S01]  /*8550*/  HADD2.F32 R9, -RZ, R10.reuse.H0_H0 ;  /* 0x2000000aff097230 */ /* 0x100fe20000004100 */
[----:B------:R-:W-:Y:S01]  /*8560*/  F2FP.F16.E4M3.UNPACK_B R35, R12.H1 ;  /* 0x0000000cff23723e */ /* 0x000fe200030006ff */
[C---:B------:R-:W-:Y:S01]  /*8570*/  FMUL.FTZ R12, R5.reuse, R42 ;  /* 0x0000002a050c7220 */ /* 0x040fe20000410000 */
[----:B------:R-:W-:Y:S01]  /*8580*/  F2FP.F16.E4M3.UNPACK_B R26, R13.H1 ;  /* 0x0000000dff1a723e */ /* 0x000fe200030006ff */
[-C--:B------:R-:W-:Y:S01]  /*8590*/  FMUL.FTZ R13, R5, R38.reuse ;  /* 0x00000026050d7220 */ /* 0x080fe20000410000 */
[----:B------:R-:W-:Y:S01]  /*85a0*/  F2FP.F16.E4M3.UNPACK_B R39, R39.H1 ;  /* 0x00000027ff27723e */ /* 0x000fe200030006ff */
[----:B------:R-:W-:Y:S01]  /*85b0*/  FFMA.FTZ R5, R9, R38, -R12 ;  /* 0x0000002609057223 */ /* 0x000fe2000001080c */
[----:B------:R-:W-:Y:S01]  /*85c0*/  F2FP.F16.E4M3.UNPACK_B R24, R24.H1 ;  /* 0x00000018ff18723e */ /* 0x000fe200030006ff */
[----:B------:R-:W-:Y:S01]  /*85d0*/  HADD2.F32 R11, -RZ, R11.H1_H1 ;  /* 0x3000000bff0b7230 */ /* 0x000fe20000004100 */
[-C--:B------:R-:W-:Y:S01]  /*85e0*/  F2FP.F16.E4M3.UNPACK_B R34, R15.reuse ;  /* 0x0000000fff22723e */ /* 0x080fe200020006ff */
[----:B------:R-:W-:Y:S01]  /*85f0*/  HADD2.F32 R31, -RZ, R31.H1_H1 ;  /* 0x3000001fff1f7230 */ /* 0x000fe20000004100 */
[----:B------:R-:W-:Y:S01]  /*8600*/  F2FP.F16.E4M3.UNPACK_B R36, R15.H1 ;  /* 0x0000000fff24723e */ /* 0x000fe200030006ff */
[----:B------:R-:W-:-:S02]  /*8610*/  HADD2.F32 R12, -RZ, R10.H1_H1 ;  /* 0x3000000aff0c7230 */ /* 0x000fc40000004100 */
[----:B------:R-:W-:Y:S01]  /*8620*/  FFMA.FTZ R9, R9, R42, R13 ;  /* 0x0000002a09097223 */ /* 0x000fe2000001000d */
[--C-:B------:R-:W-:Y:S02]  /*8630*/  HADD2.F32 R38, -RZ, R39.reuse.H0_H0 ;  /* 0x20000027ff267230 */ /* 0x100fe40000004100 */
[C---:B------:R-:W-:Y:S01]  /*8640*/  FMUL.FTZ R41, R11.reuse, R40 ;  /* 0x000000280b297220 */ /* 0x040fe20000410000 */
[----:B------:R-:W-:Y:S02]  /*8650*/  HADD2.F32 R10, -RZ, R26.H0_H0 ;  /* 0x2000001aff0a7230 */ /* 0x000fe40000004100 */
[----:B------:R-:W-:Y:S01]  /*8660*/  FMUL.FTZ R11, R11, R31 ;  /* 0x0000001f0b0b7220 */ /* 0x000fe20000410000 */
[----:B------:R-:W-:Y:S01]  /*8670*/  HADD2.F32 R15, -RZ, R24.H0_H0 ;  /* 0x20000018ff0f7230 */ /* 0x000fe20000004100 */
[-C--:B------:R-:W-:Y:S01]  /*8680*/  F2FP.F16.E4M3.UNPACK_B R30, R7.reuse ;  /* 0x00000007ff1e723e */ /* 0x080fe200020006ff */
[----:B------:R-:W-:Y:S02]  /*8690*/  HADD2.F32 R13, -RZ, R20.H0_H0 ;  /* 0x20000014ff0d7230 */ /* 0x000fe40000004100 */
[C---:B------:R-:W-:Y:S01]  /*86a0*/  FMUL.FTZ R42, R10.reuse, R38 ;  /* 0x000000260a2a7220 */ /* 0x040fe20000410000 */
[----:B------:R-:W-:Y:S01]  /*86b0*/  F2FP.F16.E4M3.UNPACK_B R33, R7.H1 ;  /* 0x00000007ff21723e */ /* 0x000fe200030006ff */
[----:B------:R-:W-:Y:S01]  /*86c0*/  FMUL.FTZ R45, R10, R15 ;  /* 0x0000000f0a2d7220 */ /* 0x000fe20000410000 */
[C---:B------:R-:W-:Y:S01]  /*86d0*/  FFMA.FTZ R10, R12.reuse, R31, -R41 ;  /* 0x0000001f0c0a7223 */ /* 0x040fe20000010829 */
[----:B------:R-:W-:Y:S01]  /*86e0*/  FFMA.FTZ R12, R12, R40, R11 ;  /* 0x000000280c0c7223 */ /* 0x000fe2000001000b */
[C---:B------:R-:W-:Y:S01]  /*86f0*/  FFMA.FTZ R11, R13.reuse, R15, -R42 ;  /* 0x0000000f0d0b7223 */ /* 0x040fe2000001082a */
[----:B------:R-:W-:Y:S01]  /*8700*/  FFMA.FTZ R13, R13, R38, R45 ;  /* 0x000000260d0d7223 */ /* 0x000fe2000001002d */
[----:B------:R-:W-:Y:S01]  /*8710*/  F2FP.F16.E4M3.UNPACK_B R41, R43 ;  /* 0x0000002bff29723e */ /* 0x000fe200020006ff */
[----:B------:R-:W-:Y:S01]  /*8720*/  HADD2.F32 R31, -RZ, R24.H1_H1 ;  /* 0x30000018ff1f7230 */ /* 0x000fe20000004100 */
[----:B------:R-:W-:Y:S01]  /*8730*/  F2FP.F16.E4M3.UNPACK_B R38, R37 ;  /* 0x00000025ff26723e */ /* 0x000fe200020006ff */
[----:B------:R-:W-:Y:S01]  /*8740*/  HADD2.F32 R40, -RZ, R39.H1_H1 ;  /* 0x30000027ff287230 */ /* 0x000fe20000004100 */
[----:B------:R-:W-:Y:S01]  /*8750*/  F2FP.F16.E4M3.UNPACK_B R43, R43.H1 ;  /* 0x0000002bff2b723e */ /* 0x000fe200030006ff */
[----:B------:R-:W-:Y:S01]  /*8760*/  HADD2.F32 R15, -RZ, R26.H1_H1 ;  /* 0x3000001aff0f7230 */ /* 0x000fe20000004100 */
[-C--:B------:R-:W-:Y:S01]  /*8770*/  F2FP.F16.E4M3.UNPACK_B R32, R4.reuse.H1 ;  /* 0x00000004ff20723e */ /* 0x080fe200030006ff */
[----:B------:R-:W-:Y:S01]  /*8780*/  HADD2.F32 R24, -RZ, R20.H1_H1 ;  /* 0x30000014ff187230 */ /* 0x000fe20000004100 */
[----:B------:R-:W-:Y:S01]  /*8790*/  F2FP.F16.E4M3.UNPACK_B R25, R4 ;  /* 0x00000004ff19723e */ /* 0x000fe200020006ff */
[----:B------:R-:W-:-:S02]  /*87a0*/  HADD2.F32 R45, -RZ, R41.H0_H0 ;  /* 0x20000029ff2d7230 */ /* 0x000fc40000004100 */
[C---:B------:R-:W-:Y:S01]  /*87b0*/  FMUL.FTZ R47, R15.reuse, R40 ;  /* 0x000000280f2f7220 */ /* 0x040fe20000410000 */
[----:B------:R-:W-:Y:S02]  /*87c0*/  HADD2.F32 R20, -RZ, R34.H0_H0 ;  /* 0x20000022ff147230 */ /* 0x000fe40000004100 */
[----:B------:R-:W-:Y:S01]  /*87d0*/  FMUL.FTZ R15, R15, R31 ;  /* 0x0000001f0f0f7220 */ /* 0x000fe20000410000 */
[----:B------:R-:W-:Y:S01]  /*87e0*/  HADD2.F32 R39, -RZ, R38.H0_H0 ;  /* 0x20000026ff277230 */ /* 0x000fe20000004100 */
[----:B------:R-:W-:Y:S01]  /*87f0*/  F2FP.F16.E4M3.UNPACK_B R4, R6 ;  /* 0x00000006ff04723e */ /* 0x000fe200020006ff */
[----:B------:R-:W-:Y:S02]  /*8800*/  HADD2.F32 R26, -RZ, R30.H0_H0 ;  /* 0x2000001eff1a7230 */ /* 0x000fe40000004100 */
[C---:B------:R-:W-:Y:S01]  /*8810*/  FMUL.FTZ R49, R20.reuse, R45 ;  /* 0x0000002d14317220 */ /* 0x040fe20000410000 */
[----:B------:R-:W-:Y:S02]  /*8820*/  HADD2.F32 R41, -RZ, R41.H1_H1 ;  /* 0x30000029ff297230 */ /* 0x000fe40000004100 */
[----:B------:R-:W-:Y:S01]  /*8830*/  FMUL.FTZ R42, R20, R39 ;  /* 0x00000027142a7220 */ /* 0x000fe20000410000 */
[C---:B------:R-:W-:Y:S01]  /*8840*/  FFMA.FTZ R20, R24.reuse, R31, -R47 ;  /* 0x0000001f18147223 */ /* 0x040fe2000001082f */
[----:B------:R-:W-:Y:S01]  /*8850*/  FFMA.FTZ R24, R24, R40, R15 ;  /* 0x0000002818187223 */ /* 0x000fe2000001000f */
[C---:B------:R-:W-:Y:S01]  /*8860*/  FFMA.FTZ R15, R26.reuse, R39, -R49 ;  /* 0x000000271a0f7223 */ /* 0x040fe20000010831 */
[----:B------:R-:W-:Y:S01]  /*8870*/  HADD2.F32 R39, -RZ, R38.H1_H1 ;  /* 0x30000026ff277230 */ /* 0x000fe20000004100 */
        /* <DEDUP_REMOVED lines=10> */
[--C-:B------:R-:W-:Y:S02]  /*8920*/  HADD2.F32 R40, -RZ, R38.reuse.H0_H0 ;  /* 0x20000026ff287230 */ /* 0x100fe40000004100 */
[-C--:B------:R-:W-:Y:S01]  /*8930*/  FMUL.FTZ R46, R30, R39.reuse ;  /* 0x000000271e2e7220 */ /* 0x080fe20000410000 */
[----:B------:R-:W-:Y:S02]  /*8940*/  HADD2.F32 R34, -RZ, R33.H0_H0 ;  /* 0x20000021ff227230 */ /* 0x000fe40000004100 */
[----:B------:R-:W-:Y:S01]  /*8950*/  FMUL.FTZ R45, R37, R42 ;  /* 0x0000002a252d7220 */ /* 0x000fe20000410000 */
[----:B------:R-:W-:Y:S01]  /*8960*/  FFMA.FTZ R30, R31, R39, -R44 ;  /* 0x000000271f1e7223 */ /* 0x000fe2000001082c */
[-C--:B------:R-:W-:Y:S01]  /*8970*/  FMUL.FTZ R37, R37, R40.reuse ;  /* 0x0000002825257220 */ /* 0x080fe20000410000 */
[----:B------:R-:W-:Y:S01]  /*8980*/  FFMA.FTZ R31, R31, R41, R46 ;  /* 0x000000291f1f7223 */ /* 0x000fe2000001002e */
[C---:B------:R-:W-:Y:S01]  /*8990*/  FFMA.FTZ R45, R34.reuse, R40, -R45 ;  /* 0x00000028222d7223 */ /* 0x040fe2000001082d */
[----:B------:R-:W-:Y:S01]  /*89a0*/  HADD2.F32 R40, -RZ, R38.H1_H1 ;  /* 0x30000026ff287230 */ /* 0x000fe20000004100 */
[----:B------:R-:W-:Y:S01]  /*89b0*/  F2FP.F16.E4M3.UNPACK_B R41, R29.H1 ;  /* 0x0000001dff29723e */ /* 0x000fe200030006ff */
[----:B------:R-:W-:Y:S01]  /*89c0*/  FFMA.FTZ R47, R34, R42, R37 ;  /* 0x0000002a222f7223 */ /* 0x000fe20000010025 */
[----:B------:R-:W-:Y:S01]  /*89d0*/  F2FP.F16.E4M3.UNPACK_B R38, R21.H1 ;  /* 0x00000015ff26723e */ /* 0x000fe200030006ff */
[----:B------:R-:W-:Y:S01]  /*89e0*/  HADD2.F32 R43, -RZ, R43.H1_H1 ;  /* 0x3000002bff2b7230 */ /* 0x000fe20000004100 */
[----:B------:R-:W-:Y:S01]  /*89f0*/  F2FP.SATFINITE.E4M3.F32.PACK_AB_MERGE_C R11, R20, R11, RZ ;  /* 0x0000000b140b723e */ /* 0x000fe200048070ff */
[----:B------:R-:W-:Y:S01]  /*8a00*/  HADD2.F32 R37, -RZ, R36.H1_H1 ;  /* 0x30000024ff257230 */ /* 0x000fe20000004100 */
[----:B------:R-:W-:Y:S01]  /*8a10*/  F2FP.SATFINITE.E4M3.F32.PACK_AB_MERGE_C R13, R24, R13, RZ ;  /* 0x0000000d180d723e */ /* 0x000fe200048070ff */
[----:B------:R-:W-:Y:S01]  /*8a20*/  HADD2.F32 R42, -RZ, R41.H0_H0 ;  /* 0x20000029ff2a7230 */ /* 0x000fe20000004100 */
[----:B------:R-:W-:Y:S01]  /*8a30*/  F2FP.SATFINITE.E4M3.F32.PACK_AB_MERGE_C R5, R10, R5, R11 ;  /* 0x000000050a05723e */ /* 0x000fe2000480700b */
[----:B------:R-:W-:-:S02]  /*8a40*/  HADD2.F32 R36, -RZ, R35.H0_H0 ;  /* 0x20000023ff247230 */ /* 0x000fc40000004100 */
[C---:B------:R-:W-:Y:S01]  /*8a50*/  FMUL.FTZ R49, R37.reuse, R43 ;  /* 0x0000002b25317220 */ /* 0x040fe20000410000 */
[----:B------:R-:W-:Y:S02]  /*8a60*/  HADD2.F32 R39, -RZ, R38.H0_H0 ;  /* 0x20000026ff277230 */ /* 0x000fe40000004100 */
[----:B------:R-:W-:Y:S01]  /*8a70*/  FMUL.FTZ R46, R37, R40 ;  /* 0x00000028252e7220 */ /* 0x000fe20000410000 */
[----:B------:R-:W-:Y:S02]  /*8a80*/  HADD2.F32 R34, -RZ, R33.H1_H1 ;  /* 0x30000021ff227230 */ /* 0x000fe40000004100 */
[C---:B------:R-:W-:Y:S01]  /*8a90*/  FMUL.FTZ R44, R36.reuse, R42 ;  /* 0x0000002a242c7220 */ /* 0x040fe20000410000 */
[----:B------:R-:W-:Y:S02]  /*8aa0*/  HADD2.F32 R33, -RZ, R32.H0_H0 ;  /* 0x20000020ff217230 */ /* 0x000fe40000004100 */
[----:B------:R-:W-:Y:S01]  /*8ab0*/  FMUL.FTZ R37, R36, R39 ;  /* 0x0000002724257220 */ /* 0x000fe20000410000 */
[----:B------:R-:W-:-:S02]  /*8ac0*/  HADD2.F32 R41, -RZ, R41.H1_H1 ;  /* 0x30000029ff297230 */ /* 0x000fc40000004100 */
[C---:B------:R-:W-:Y:S01]  /*8ad0*/  FFMA.FTZ R48, R34.reuse, R40, -R49 ;  /* 0x0000002822307223 */ /* 0x040fe20000010831 */
[----:B------:R-:W-:Y:S01]  /*8ae0*/  FFMA.FTZ R50, R34, R43, R46 ;  /* 0x0000002b22327223 */ /* 0x000fe2000001002e */
[----:B------:R-:W-:Y:S01]  /*8af0*/  HADD2.F32 R35, -RZ, R35.H1_H1 ;  /* 0x30000023ff237230 */ /* 0x000fe20000004100 */
[----:B------:R-:W-:Y:S01]  /*8b00*/  F2FP.F16.E4M3.UNPACK_B R34, R29 ;  /* 0x0000001dff22723e */ /* 0x000fe200020006ff */
[----:B------:R-:W-:Y:S02]  /*8b10*/  HADD2.F32 R38, -RZ, R38.H1_H1 ;  /* 0x30000026ff267230 */ /* 0x000fe40000004100 */
[C---:B------:R-:W-:Y:S01]  /*8b20*/  FFMA.FTZ R44, R33.reuse, R39, -R44 ;  /* 0x00000027212c7223 */ /* 0x040fe2000001082c */
[----:B------:R-:W-:Y:S01]  /*8b30*/  FFMA.FTZ R37, R33, R42, R37 ;  /* 0x0000002a21257223 */ /* 0x000fe20000010025 */
[----:B------:R-:W-:Y:S01]  /*8b40*/  HADD2.F32 R32, -RZ, R32.H1_H1 ;  /* 0x30000020ff207230 */ /* 0x000fe20000004100 */
[----:B------:R-:W-:Y:S01]  /*8b50*/  F2FP.F16.E4M3.UNPACK_B R33, R21 ;  /* 0x00000015ff21723e */ /* 0x000fe200020006ff */
[C---:B------:R-:W-:Y:S01]  /*8b60*/  FMUL.FTZ R21, R35.reuse, R41 ;  /* 0x0000002923157220 */ /* 0x040fe20000410000 */
[----:B------:R-:W-:Y:S01]  /*8b70*/  FMUL.FTZ R40, R35, R38 ;  /* 0x0000002623287220 */ /* 0x000fe20000410000 */
[----:B------:R-:W-:Y:S01]  /*8b80*/  HADD2.F32 R36, -RZ, R34.H0_H0 ;  /* 0x20000022ff247230 */ /* 0x000fe20000004100 */
[----:B------:R-:W-:Y:S01]  /*8b90*/  F2FP.SATFINITE.E4M3.F32.PACK_AB_MERGE_C R47, R50, R47, RZ ;  /* 0x0000002f322f723e */ /* 0x000fe200048070ff */
[----:B------:R-:W-:-:S02]  /*8ba0*/  HADD2.F32 R29, -RZ, R27.H0_H0 ;  /* 0x2000001bff1d7230 */ /* 0x000fc40000004100 */
[C---:B------:R-:W-:Y:S01]  /*8bb0*/  FFMA.FTZ R39, R32.reuse, R38, -R21 ;  /* 0x0000002620277223 */ /* 0x040fe20000010815 */
[----:B------:R-:W-:Y:S01]  /*8bc0*/  FFMA.FTZ R46, R32, R41, R40 ;  /* 0x00000029202e7223 */ /* 0x000fe20000010028 */
[----:B------:R-:W-:Y:S01]  /*8bd0*/  HADD2.F32 R32, -RZ, R33.H0_H0 ;  /* 0x20000021ff207230 */ /* 0x000fe20000004100 */
[----:B------:R-:W-:Y:S01]  /*8be0*/  F2FP.SATFINITE.E4M3.F32.PACK_AB_MERGE_C R9, R12, R9, R13 ;  /* 0x000000090c09723e */ /* 0x000fe2000480700d */
[----:B------:R-:W-:Y:S02]  /*8bf0*/  HADD2.F32 R21, -RZ, R25.H0_H0 ;  /* 0x20000019ff157230 */ /* 0x000fe40000004100 */
[C---:B------:R-:W-:Y:S01]  /*8c00*/  FMUL.FTZ R38, R29.reuse, R36 ;  /* 0x000000241d267220 */ /* 0x040fe20000410000 */
[----:B------:R-:W-:Y:S02]  /*8c10*/  HADD2.F32 R34, -RZ, R34.H1_H1 ;  /* 0x30000022ff227230 */ /* 0x000fe40000004100 */
[----:B------:R-:W-:Y:S01]  /*8c20*/  FMUL.FTZ R40, R29, R32 ;  /* 0x000000201d287220 */ /* 0x000fe20000410000 */
[----:B------:R-:W-:-:S02]  /*8c30*/  HADD2.F32 R27, -RZ, R27.H1_H1 ;  /* 0x3000001bff1b7230 */ /* 0x000fc40000004100 */
[C---:B------:R-:W-:Y:S01]  /*8c40*/  FFMA.FTZ R38, R21.reuse, R32, -R38 ;  /* 0x0000002015267223 */ /* 0x040fe20000010826 */
[----:B------:R-:W-:Y:S01]  /*8c50*/  HADD2.F32 R32, -RZ, R33.H1_H1 ;  /* 0x30000021ff207230 */ /* 0x000fe20000004100 */
[----:B------:R-:W-:Y:S01]  /*8c60*/  F2FP.F16.E4M3.UNPACK_B R29, R8.H1 ;  /* 0x00000008ff1d723e */ /* 0x000fe200030006ff */
[----:B------:R-:W-:Y:S02]  /*8c70*/  HADD2.F32 R25, -RZ, R25.H1_H1 ;  /* 0x30000019ff197230 */ /* 0x000fe40000004100 */
[----:B------:R-:W-:Y:S01]  /*8c80*/  FFMA.FTZ R40, R21, R36, R40 ;  /* 0x0000002415287223 */ /* 0x000fe20000010028 */
[C---:B------:R-:W-:Y:S01]  /*8c90*/  FMUL.FTZ R42, R27.reuse, R34 ;  /* 0x000000221b2a7220 */ /* 0x040fe20000410000 */
[----:B------:R-:W-:Y:S01]  /*8ca0*/  F2FP.F16.E4M3.UNPACK_B R21, R3.H1 ;  /* 0x00000003ff15723e */ /* 0x000fe200030006ff */
[-C--:B------:R-:W-:Y:S01]  /*8cb0*/  FMUL.FTZ R35, R27, R32.reuse ;  /* 0x000000201b237220 */ /* 0x080fe20000410000 */
[----:B------:R-:W-:Y:S02]  /*8cc0*/  HADD2.F32 R36, -RZ, R29.H0_H0 ;  /* 0x2000001dff247230 */ /* 0x000fe40000004100 */
[----:B------:R-:W-:Y:S01]  /*8cd0*/  FFMA.FTZ R33, R25, R32, -R42 ;  /* 0x0000002019217223 */ /* 0x000fe2000001082a */
[----:B------:R-:W-:-:S02]  /*8ce0*/  HADD2.F32 R27, -RZ, R14.H0_H0 ;  /* 0x2000000eff1b7230 */ /* 0x000fc40000004100 */
[----:B------:R-:W-:Y:S01]  /*8cf0*/  FFMA.FTZ R35, R25, R34, R35 ;  /* 0x0000002219237223 */ /* 0x000fe20000010023 */
[--C-:B------:R-:W-:Y:S01]  /*8d00*/  HADD2.F32 R32, -RZ, R21.reuse.H0_H0 ;  /* 0x20000015ff207230 */ /* 0x100fe20000004100 */
[----:B------:R-:W-:Y:S01]  /*8d10*/  F2FP.F16.E4M3.UNPACK_B R3, R3 ;  /* 0x00000003ff03723e */ /* 0x000fe200020006ff */
[----:B------:R-:W-:Y:S02]  /*8d20*/  HADD2.F32 R25, -RZ, R21.H1_H1 ;  /* 0x30000015ff197230 */ /* 0x000fe40000004100 */
[C---:B------:R-:W-:Y:S01]  /*8d30*/  FMUL.FTZ R34, R27.reuse, R36 ;  /* 0x000000241b227220 */ /* 0x040fe20000410000 */
[----:B------:R-:W-:Y:S02]  /*8d40*/  HADD2.F32 R21, -RZ, R7.H0_H0 ;  /* 0x20000007ff157230 */ /* 0x000fe40000004100 */
[----:B------:R-:W-:Y:S01]  /*8d50*/  FMUL.FTZ R42, R27, R32 ;  /* 0x000000201b2a7220 */ /* 0x000fe20000410000 */
[----:B------:R-:W-:Y:S01]  /*8d60*/  HADD2.F32 R29, -RZ, R29.H1_H1 ;  /* 0x3000001dff1d7230 */ /* 0x000fe20000004100 */
[----:B------:R-:W-:Y:S01]  /*8d70*/  F2FP.SATFINITE.E4M3.F32.PACK_AB_MERGE_C R11, R31, R26, R47 ;  /* 0x0000001a1f0b723e */ /* 0x000fe2000480702f */
[----:B------:R-:W-:-:S02]  /*8d80*/  HADD2.F32 R14, -RZ, R14.H1_H1 ;  /* 0x3000000eff0e7230 */ /* 0x000fc40000004100 */
[C---:B------:R-:W-:Y:S01]  /*8d90*/  FFMA.FTZ R41, R21.reuse, R32, -R34 ;  /* 0x0000002015297223 */ /* 0x040fe20000010822 */
[----:B------:R-:W-:Y:S02]  /*8da0*/  HADD2.F32 R7, -RZ, R7.H1_H1 ;  /* 0x30000007ff077230 */ /* 0x000fe40000004100 */
[----:B------:R-:W-:Y:S01]  /*8db0*/  FFMA.FTZ R42, R21, R36, R42 ;  /* 0x00000024152a7223 */ /* 0x000fe2000001002a */
[--C-:B------:R-:W-:Y:S02]  /*8dc0*/  HADD2.F32 R21, -RZ, R3.reuse.H1_H1 ;  /* 0x30000003ff157230 */ /* 0x100fe40000004100 */
[C---:B------:R-:W-:Y:S01]  /*8dd0*/  FMUL.FTZ R32, R14.reuse, R29 ;  /* 0x0000001d0e207220 */ /* 0x040fe20000410000 */
[-C--:B------:R-:W-:Y:S01]  /*8de0*/  FMUL.FTZ R34, R14, R25.reuse ;  /* 0x000000190e227220 */ /* 0x080fe20000410000 */
[----:B------:R-:W-:Y:S01]  /*8df0*/  F2FP.F16.E4M3.UNPACK_B R14, R8 ;  /* 0x00000008ff0e723e */ /* 0x000fe200020006ff */
[----:B------:R-:W-:Y:S02]  /*8e00*/  HADD2.F32 R8, -RZ, R3.H0_H0 ;  /* 0x20000003ff087230 */ /* 0x000fe40000004100 */
[C---:B------:R-:W-:Y:S01]  /*8e10*/  FFMA.FTZ R36, R7.reuse, R25, -R32 ;  /* 0x0000001907247223 */ /* 0x040fe20000010820 */
[----:B------:R-:W-:Y:S01]  /*8e20*/  FFMA.FTZ R29, R7, R29, R34 ;  /* 0x0000001d071d7223 */ /* 0x000fe20000010022 */
[----:B------:R-:W-:-:S02]  /*8e30*/  HADD2.F32 R7, -RZ, R6.H0_H0 ;  /* 0x20000006ff077230 */ /* 0x000fc40000004100 */
[--C-:B------:R-:W-:Y:S01]  /*8e40*/  HADD2.F32 R32, -RZ, R14.reuse.H0_H0 ;  /* 0x2000000eff207230 */ /* 0x100fe20000004100 */
[----:B------:R-:W-:Y:S01]  /*8e50*/  F2FP.SATFINITE.E4M3.F32.PACK_AB_MERGE_C R36, R36, R41, RZ ;  /* 0x000000292424723e */ /* 0x000fe200048070ff */
[----:B------:R-:W-:Y:S01]  /*8e60*/  HADD2.F32 R25, -RZ, R14.H1_H1 ;  /* 0x3000000eff197230 */ /* 0x000fe20000004100 */
[----:B------:R-:W-:Y:S01]  /*8e70*/  F2FP.SATFINITE.E4M3.F32.PACK_AB_MERGE_C R29, R29, R42, RZ ;  /* 0x0000002a1d1d723e */ /* 0x000fe200048070ff */
[----:B------:R-:W-:Y:S02]  /*8e80*/  HADD2.F32 R6, -RZ, R6.H1_H1 ;  /* 0x30000006ff067230 */ /* 0x000fe40000004100 */
[C---:B------:R-:W-:Y:S01]  /*8e90*/  FMUL.FTZ R14, R7.reuse, R32 ;  /* 0x00000020070e7220 */ /* 0x040fe20000410000 */
[--C-:B------:R-:W-:Y:S02]  /*8ea0*/  HADD2.F32 R3, -RZ, R4.reuse.H0_H0 ;  /* 0x20000004ff037230 */ /* 0x100fe40000004100 */
[----:B------:R-:W-:Y:S01]  /*8eb0*/  FMUL.FTZ R7, R7, R8 ;  /* 0x0000000807077220 */ /* 0x000fe20000410000 */
[----:B------:R-:W-:-:S02]  /*8ec0*/  HADD2.F32 R4, -RZ, R4.H1_H1 ;  /* 0x30000004ff047230 */ /* 0x000fc40000004100 */
[C---:B------:R-:W-:Y:S01]  /*8ed0*/  FMUL.FTZ R27, R6.reuse, R25 ;  /* 0x00000019061b7220 */ /* 0x040fe20000410000 */
[-C--:B------:R-:W-:Y:S01]  /*8ee0*/  FMUL.FTZ R34, R6, R21.reuse ;  /* 0x0000001506227220 */ /* 0x080fe20000410000 */
[C---:B------:R-:W-:Y:S01]  /*8ef0*/  FFMA.FTZ R6, R3.reuse, R8, -R14 ;  /* 0x0000000803067223 */ /* 0x040fe2000001080e */
[----:B------:R-:W-:Y:S01]  /*8f00*/  FFMA.FTZ R3, R3, R32, R7 ;  /* 0x0000002003037223 */ /* 0x000fe20000010007 */
[C---:B------:R-:W-:Y:S01]  /*8f10*/  FFMA.FTZ R27, R4.reuse, R21, -R27 ;  /* 0x00000015041b7223 */ /* 0x040fe2000001081b */
[----:B------:R-:W-:Y:S01]  /*8f20*/  FFMA.FTZ R34, R4, R25, R34 ;  /* 0x0000001904227223 */ /* 0x000fe20000010022 */
[----:B------:R-:W-:Y:S02]  /*8f30*/  F2FP.SATFINITE.E4M3.F32.PACK_AB_MERGE_C R7, R48, R45, RZ ;  /* 0x0000002d3007723e */ /* 0x000fe400048070ff */
[----:B------:R-:W-:Y:S02]  /*8f40*/  F2FP.SATFINITE.E4M3.F32.PACK_AB_MERGE_C R4, R39, R44, RZ ;  /* 0x0000002c2704723e */ /* 0x000fe400048070ff */
[----:B------:R-:W-:-:S02]  /*8f50*/  F2FP.SATFINITE.E4M3.F32.PACK_AB_MERGE_C R8, R46, R37, RZ ;  /* 0x000000252e08723e */ /* 0x000fc400048070ff */
[----:B------:R-:W-:Y:S02]  /*8f60*/  F2FP.SATFINITE.E4M3.F32.PACK_AB_MERGE_C R7, R30, R15, R7 ;  /* 0x0000000f1e07723e */ /* 0x000fe40004807007 */
[----:B------:R-:W-:Y:S02]  /*8f70*/  F2FP.SATFINITE.E4M3.F32.PACK_AB_MERGE_C R4, R33, R38, R4 ;  /* 0x000000262104723e */ /* 0x000fe40004807004 */
[----:B------:R-:W-:Y:S02]  /*8f80*/  F2FP.SATFINITE.E4M3.F32.PACK_AB_MERGE_C R6, R27, R6, R36 ;  /* 0x000000061b06723e */ /* 0x000fe40004807024 */
[----:B------:R-:W-:Y:S02]  /*8f90*/  F2FP.SATFINITE.E4M3.F32.PACK_AB_MERGE_C R8, R35, R40, R8 ;  /* 0x000000282308723e */ /* 0x000fe40004807008 */
[----:B------:R-:W-:Y:S01]  /*8fa0*/  F2FP.SATFINITE.E4M3.F32.PACK_AB_MERGE_C R10, R34, R3, R29 ;  /* 0x00000003220a723e */ /* 0x000fe2000480701d */
[----:B------:R1:W-:Y:S04]  /*8fb0*/  STS.128 [R51+0xb000], R4 ;  /* 0x00b0000433007388 */ /* 0x0003e80000000c00 */
[----:B------:R1:W-:Y:S02]  /*8fc0*/  STS.128 [R0+0xb000], R8 ;  /* 0x00b0000800007388 */ /* 0x0003e40000000c00 */
.L_x_1445:
[----:B------:R-:W-:Y:S05]  /*8fd0*/  BSYNC B0 ;  /* 0x0000000000007941 */ /* 0x000fea0003800000 */
.L_x_1438:
[----:B------:R-:W-:Y:S01]  /*8fe0*/  @!PT LDS RZ, [RZ] ;  /* 0x00000000fffff984 */ /* 0x000fe20000000800 */
[----:B------:R-:W-:Y:S01]  /*8ff0*/  @!PT LDS RZ, [RZ] ;  /* 0x00000000fffff984 */ /* 0x000fe20000000800 */
[----:B------:R-:W-:Y:S01]  /*9000*/  @!PT LDS RZ, [RZ] ;  /* 0x00000000fffff984 */ /* 0x000fe20000000800 */
[----:B------:R-:W-:Y:S01]  /*9010*/  @!PT LDS RZ, [RZ] ;  /* 0x00000000fffff984 */ /* 0x000fe20000000800 */
[----:B------:R0:W-:Y:S06]  /*9020*/  MEMBAR.ALL.CTA ;  /* 0x0000000000007992 */ /* 0x0001ec0000008000 */
[----:B0-----:R-:W0:Y:S01]  /*9030*/  FENCE.VIEW.ASYNC.S ;  /* 0x00000000000073c6 */ /* 0x001e220000000000 */
[----:B------:R-:W-:Y:S05]  /*9040*/  WARPSYNC.ALL ;  /* 0x0000000000007948 */ /* 0x000fea0003800000 */
[----:B0-----:R-:W-:Y:S06]  /*9050*/  BAR.SYNC.DEFER_BLOCKING 0xd, 0x180 ;  /* 0x0346000000007b1d */ /* 0x001fec0000010000 */
.L_x_1435:
[----:B-12---:R-:W2:Y:S02]  /*9060*/  LDL R0, [R1+0x10] ;  /* 0x0000100001007983 */ /* 0x006ea40000100800 */
[----:B--2---:R-:W-:-:S13]  /*9070*/  ISETP.NE.AND P0, PT, R0, 0x3, PT ;  /* 0x000000030000780c */ /* 0x004fda0003f05270 */
[----:B------:R-:W-:Y:S05]  /*9080*/  @!P0 BRA `(.L_x_1453) ;  /* 0x0000000000048947 */ /* 0x000fea0003800000 */
[----:B------:R-:W-:Y:S01]  /*9090*/  BPT.TRAP 0x1 ;  /* 0x000000040000795c */ /* 0x000fe20000300000 */
.L_x_1453:
[----:B-----5:R-:W-:Y:S01]  /*90a0*/  IMAD R12, R23, 0x8, R22 ;  /* 0x00000008170c7824 */ /* 0x020fe200078e0216 */
[----:B0-----:R-:W-:-:S04]  /*90b0*/  SHF.L.U32 R3, R156, 0x1f, RZ ;  /* 0x0000001f9c037819 */ /* 0x001fc800000006ff */
[----:B------:R0:W1:Y:S01]  /*90c0*/  SYNCS.PHASECHK.TRANS64.TRYWAIT P1, [R12+URZ+0x13230], R3 ;  /* 0x013230030c0075a7 */ /* 0x000062000802017f */
[----:B------:R-:W-:Y:S05]  /*90d0*/  @!P0 BRA `(.L_x_1454) ;  /* 0x0000000000048947 */ /* 0x000fea0003800000 */
[----:B------:R-:W-:Y:S01]  /*90e0*/  BPT.TRAP 0x1 ;  /* 0x000000040000795c */ /* 0x000fe20000300000 */
.L_x_1454:
[----:B------:R-:W-:-:S05]  /*90f0*/  VIADD R0, R22, 0xe000 ;  /* 0x0000e00016007836 */ /* 0x000fca0000000000 */
[----:B------:R-:W-:-:S04]  /*9100*/  SHF.R.U32.HI R0, RZ, 0x4, R0 ;  /* 0x00000004ff007819 */ /* 0x000fc80000011600 */
[----:B------:R-:W-:-:S04]  /*9110*/  LOP3.LUT R0, R0, 0x3fff, RZ, 0xc0, !PT ;  /* 0x00003fff00007812 */ /* 0x000fc800078ec0ff */
[----:B---3--:R-:W-:-:S05]  /*9120*/  LOP3.LUT R4, R0, 0x10000, RZ, 0xfc, !PT ;  /* 0x0001000000047812 */ /* 0x008fca00078efcff */
[----:B------:R2:W-:Y:S01]  /*9130*/  STL [R1+0x38], R4 ;  /* 0x0000380401007387 */ /* 0x0005e20000100800 */
[----:B------:R-:W-:Y:S01]  /*9140*/  IMAD R8, R23, 0x280, R4 ;  /* 0x0000028017087824 */ /* 0x000fe200078e0204 */
[----:B-1----:R-:W-:Y:S06]  /*9150*/  @P1 BRA `(.L_x_1455) ;  /* 0x0000000000081947 */ /* 0x002fec0003800000 */
[----:B------:R-:W1:Y:S02]  /*9160*/  SYNCS.PHASECHK.TRANS64.TRYWAIT P1, [R12+URZ+0x13230], R3 ;  /* 0x013230030c0075a7 */ /* 0x000e64000802017f */
[----:B-1----:R-:W-:Y:S05]  /*9170*/  @!P1 BRA `(.L_x_1456) ;  /* 0x000001b400189947 */ /* 0x002fea0003800000 */
.L_x_1455:
[----:B--2---:R-:W-:Y:S01]  /*9180*/  IMAD.MOV.U32 R4, RZ, RZ, R8 ;  /* 0x000000ffff047224 */ /* 0x004fe200078e0008 */
[----:B------:R-:W-:Y:S05]  /*9190*/  WARPSYNC.ALL ;  /* 0x0000000000007948 */ /* 0x000fea0003800000 */
[----:B------:R-:W-:Y:S01]  /*91a0*/  IMAD.MOV.U32 R5, RZ, RZ, -0x7fffffe0 ;  /* 0x80000020ff057424 */ /* 0x000fe200078e00ff */
[----:B------:R-:W-:Y:S01]  /*91b0*/  R2UR UR6, R4 ;  /* 0x00000000040672ca */ /* 0x000fe200000e0000 */
[----:B------:R-:W-:Y:S01]  /*91c0*/  WARPGROUP.ARRIVE ;  /* 0x00000000000079c5 */ /* 0x000fe20000000000 */
[----:B------:R-:W-:Y:S01]  /*91d0*/  LOP3.LUT R4, R28, 0x10000, RZ, 0xfc, !PT ;  /* 0x000100001c047812 */ /* 0x000fe200078efcff */
[----:B------:R-:W-:Y:S01]  /*91e0*/  VIADD R6, R8, 0x80 ;  /* 0x0000008008067836 */ /* 0x000fe20000000000 */
[C---:B------:R-:W-:Y:S01]  /*91f0*/  R2UR UR7, R5.reuse ;  /* 0x00000000050772ca */ /* 0x040fe200000e0000 */
[----:B------:R-:W-:Y:S01]  /*9200*/  IMAD.MOV.U32 R7, RZ, RZ, -0x7fffffe0 ;  /* 0x80000020ff077424 */ /* 0x000fe200078e00ff */
[----:B------:R-:W-:Y:S01]  /*9210*/  R2UR UR4, R4 ;  /* 0x00000000040472ca */ /* 0x000fe200000e0000 */
[----:B------:R-:W-:Y:S01]  /*9220*/  VIADD R10, R8, 0x100 ;  /* 0x00000100080a7836 */ /* 0x000fe20000000000 */
[----:B------:R-:W-:Y:S01]  /*9230*/  R2UR UR5, R5 ;  /* 0x00000000050572ca */ /* 0x000fe200000e0000 */
[----:B------:R-:W-:Y:S01]  /*9240*/  IMAD.MOV.U32 R11, RZ, RZ, -0x7fffffe0 ;  /* 0x80000020ff0b7424 */ /* 0x000fe200078e00ff */
[----:B------:R-:W-:Y:S01]  /*9250*/  R2UR UR10, R6 ;  /* 0x00000000060a72ca */ /* 0x000fe200000e0000 */
[C---:B------:R-:W-:Y:S01]  /*9260*/  VIADD R6, R8.reuse, 0x180 ;  /* 0x0000018008067836 */ /* 0x040fe20000000000 */
[----:B------:R-:W-:Y:S01]  /*9270*/  R2UR UR11, R7 ;  /* 0x00000000070b72ca */ /* 0x000fe200000e0000 */
[----:B----4-:R-:W-:Y:S01]  /*9280*/  VIADD R14, R8, 0x200 ;  /* 0x00000200080e7836 */ /* 0x010fe20000000000 */
[----:B------:R-:W-:Y:S01]  /*9290*/  R2UR UR8, R4 ;  /* 0x00000000040872ca */ /* 0x000fe200000e0000 */
[----:B------:R-:W-:Y:S01]  /*92a0*/  IMAD.MOV.U32 R15, RZ, RZ, -0x7fffffe0 ;  /* 0x80000020ff0f7424 */ /* 0x000fe200078e00ff */
[----:B------:R-:W-:Y:S01]  /*92b0*/  R2UR UR9, R5 ;  /* 0x00000000050972ca */ /* 0x000fe200000e0000 */
[----:B------:R-:W-:Y:S01]  /*92c0*/  IMAD.MOV.U32 R9, RZ, RZ, -0x7fffffe0 ;  /* 0x80000020ff097424 */ /* 0x000fe200078e00ff */
[----:B------:R-:W-:Y:S01]  /*92d0*/  R2UR UR14, R10 ;  /* 0x000000000a0e72ca */ /* 0x000fe200000e0000 */
[----:B------:R-:W-:Y:S01]  /*92e0*/  VIADD R10, R8, 0x82 ;  /* 0x00000082080a7836 */ /* 0x000fe20000000000 */
[----:B------:R-:W-:Y:S01]  /*92f0*/  R2UR UR15, R11 ;  /* 0x000000000b0f72ca */ /* 0x000fe200000e0000 */
[----:B------:R-:W-:Y:S01]  /*9300*/  QGMMA.64x32x32.F32.E4M3.E4M3 R88, gdesc[UR4], RZ, !UPT, gsb0 ;  /* 0x00600000045879f3 */ /* 0x000fe2000c0008ff */
[----:B------:R-:W-:Y:S01]  /*9310*/  R2UR UR12, R4 ;  /* 0x00000000040c72ca */ /* 0x000fe200000e0000 */
[----:B------:R-:W-:Y:S01]  /*9320*/  IMAD.MOV.U32 R11, RZ, RZ, -0x7fffffe0 ;  /* 0x80000020ff0b7424 */ /* 0x000fe200078e00ff */
[----:B------:R-:W-:-:S02]  /*9330*/  R2UR UR13, R5 ;  /* 0x00000000050d72ca */ /* 0x000fc400000e0000 */
[----:B------:R-:W-:Y:S01]  /*9340*/  R2UR UR18, R6 ;  /* 0x00000000061272ca */ /* 0x000fe200000e0000 */
[----:B------:R-:W-:Y:S01]  /*9350*/  VIADD R6, R8, 0x2 ;  /* 0x0000000208067836 */ /* 0x000fe20000000000 */
[----:B------:R-:W-:Y:S01]  /*9360*/  R2UR UR19, R7 ;  /* 0x00000000071372ca */ /* 0x000fe200000e0000 */
[----:B------:R-:W-:Y:S01]  /*9370*/  IMAD.MOV.U32 R7, RZ, RZ, -0x7fffffe0 ;  /* 0x80000020ff077424 */ /* 0x000fe200078e00ff */
[----:B------:R-:W-:Y:S02]  /*9380*/  R2UR UR16, R4 ;  /* 0x00000000041072ca */ /* 0x000fe400000e0000 */
[----:B------:R-:W-:Y:S02]  /*9390*/  R2UR UR17, R5 ;  /* 0x00000000051172ca */ /* 0x000fe400000e0000 */
[----:B------:R-:W-:Y:S02]  /*93a0*/  R2UR UR22, R14 ;  /* 0x000000000e1672ca */ /* 0x000fe400000e0000 */
[----:B------:R-:W-:-:S02]  /*93b0*/  R2UR UR23, R15 ;  /* 0x000000000f1772ca */ /* 0x000fc400000e0000 */
[----:B------:R-:W-:Y:S02]  /*93c0*/  R2UR UR20, R4 ;  /* 0x00000000041472ca */ /* 0x000fe400000e0000 */
[----:B------:R-:W-:Y:S02]  /*93d0*/  R2UR UR21, R5 ;  /* 0x00000000051572ca */ /* 0x000fe400000e0000 */
[----:B------:R-:W-:Y:S01]  /*93e0*/  R2UR UR6, R6 ;  /* 0x00000000060672ca */ /* 0x000fe200000e0000 */
[----:B------:R-:W-:Y:S01]  /*93f0*/  VIADD R6, R8, 0x102 ;  /* 0x0000010208067836 */ /* 0x000fe20000000000 */
[----:B------:R-:W-:Y:S01]  /*9400*/  R2UR UR7, R7 ;  /* 0x00000000070772ca */ /* 0x000fe200000e0000 */
[----:B------:R-:W-:Y:S01]  /*9410*/  IMAD.MOV.U32 R7, RZ, RZ, -0x7fffffe0 ;  /* 0x80000020ff077424 */ /* 0x000fe200078e00ff */
[----:B------:R-:W-:Y:S02]  /*9420*/  WARPGROUP.DEPBAR.LE gsb0, 0x0 ;  /* 0x00008000000079c5 */ /* 0x000fe40000010000 */
[----:B------:R-:W-:-:S06]  /*9430*/  WARPGROUP.ARRIVE ;  /* 0x00000000000079c5 */ /* 0x000fcc0000000000 */
[----:B------:R-:W-:Y:S01]  /*9440*/  QGMMA.64x32x32.F32.E4M3.E4M3 R72, gdesc[UR8], RZ, !UPT, gsb0 ;  /* 0x00600000084879f3 */ /* 0x000fe2000c0008ff */
[----:B------:R-:W-:Y:S01]  /*9450*/  R2UR UR10, R10 ;  /* 0x000000000a0a72ca */ /* 0x000fe200000e0000 */
[C---:B------:R-:W-:Y:S01]  /*9460*/  VIADD R10, R8.reuse, 0x182 ;  /* 0x00000182080a7836 */ /* 0x040fe20000000000 */
[----:B------:R-:W-:Y:S01]  /*9470*/  R2UR UR11, R11 ;  /* 0x000000000b0b72ca */ /* 0x000fe200000e0000 */
[----:B------:R-:W-:Y:S02]  /*9480*/  IMAD.MOV.U32 R11, RZ, RZ, -0x7fffffe0 ;  /* 0x80000020ff0b7424 */ /* 0x000fe400078e00ff */
[----:B------:R-:W-:Y:S01]  /*9490*/  VIADD R8, R8, 0x202 ;  /* 0x0000020208087836 */ /* 0x000fe20000000000 */
[----:B------:R-:W-:Y:S02]  /*94a0*/  WARPGROUP.DEPBAR.LE gsb0, 0x0 ;  /* 0x00008000000079c5 */ /* 0x000fe40000010000 */
        /* <DEDUP_REMOVED lines=44> */
.L_x_1457:
[----:B------:R-:W2:Y:S01]  /*9770*/  LDL R0, [R1+0x44] ;  /* 0x0000440001007983 */ /* 0x000ea20000100800 */
[----:B------:R-:W3:Y:S03]  /*9780*/  LDC R110, c[0x0][0x448] ;  /* 0x00011200ff6e7b82 */ /* 0x000ee60000000800 */
[----:B------:R-:W2:Y:S04]  /*9790*/  LDL R108, [R1+0x34] ;  /* 0x00003400016c7983 */ /* 0x000ea80000100800 */
[----:B------:R-:W4:Y:S01]  /*97a0*/  LDL R8, [R1+0x14] ;  /* 0x0000140001087983 */ /* 0x000f220000100800 */
[----:B------:R-:W5:Y:S03]  /*97b0*/  LDC.64 R10, c[0x0][0x9e0] ;  /* 0x00027800ff0a7b82 */ /* 0x000f660000000a00 */
[----:B------:R-:W5:Y:S04]  /*97c0*/  LDL R13, [R1+0x28] ;  /* 0x00002800010d7983 */ /* 0x000f680000100800 */
[----:B------:R-:W5:Y:S04]  /*97d0*/  LDL R114, [R1+0xc] ;  /* 0x00000c0001727983 */ /* 0x000f680000100800 */
[----:B------:R-:W5:Y:S01]  /*97e0*/  LDL R112, [R1+0x4] ;  /* 0x0000040001707983 */ /* 0x000f620000100800 */
[----:B------:R-:W-:Y:S01]  /*97f0*/  IMAD.MOV.U32 R20, RZ, RZ, -0xa0 ;  /* 0xffffff60ff147424 */ /* 0x000fe200078e00ff */
[----:B------:R-:W-:Y:S01]  /*9800*/  LOP3.LUT R17, R17, 0xffffffef, RZ, 0xc0, !PT ;  /* 0xffffffef11117812 */ /* 0x000fe200078ec0ff */
[----:B------:R-:W-:Y:S01]  /*9810*/  ULDC UR4, c[0x0][0x9dc] ;  /* 0x0002770000047ab9 */ /* 0x000fe20000000800 */
[----:B---3--:R-:W-:-:S13]  /*9820*/  ISETP.NE.AND P1, PT, R110, 0x1, PT ;  /* 0x000000016e00780c */ /* 0x008fda0003f25270 */
[----:B01----:R-:W0:Y:S08]  /*9830*/  @P1 LDC R3, c[0x0][0x44c] ;  /* 0x00011300ff031b82 */ /* 0x003e300000000800 */
[----:B------:R-:W1:Y:S01]  /*9840*/  @P1 LDC R9, c[0x0][0x450] ;  /* 0x00011400ff091b82 */ /* 0x000e620000000800 */
[----:B------:R-:W-:Y:S01]  /*9850*/  IMAD R20, R105, R20, 0xa1 ;  /* 0x000000a169147424 */ /* 0x000fe200078e0214 */
[----:B------:R-:W-:-:S04]  /*9860*/  @P1 LOP3.LUT R17, R17, 0x10, RZ, 0xfc, !PT ;  /* 0x0000001011111812 */ /* 0x000fc800078efcff */
[----:B------:R-:W-:Y:S01]  /*9870*/  LOP3.LUT R17, R17, 0xfffffff7, RZ, 0xc0, !PT ;  /* 0xfffffff711117812 */ /* 0x000fe200078ec0ff */
[----:B--2---:R-:W-:-:S04]  /*9880*/  IMAD.IADD R106, R0, 0x1, R108 ;  /* 0x00000001006a7824 */ /* 0x004fc800078e026c */
[----:B0-----:R-:W-:-:S05]  /*9890*/  @P1 IMAD.HI.U32 R0, R106, R3, RZ ;  /* 0x000000036a001227 */ /* 0x001fca00078e00ff */
[----:B-1----:R-:W-:Y:S01]  /*98a0*/  @P1 SHF.R.U32.HI R106, RZ, R9, R0 ;  /* 0x00000009ff6a1219 */ /* 0x002fe20000011600 */
[----:B------:R-:W-:-:S04]  /*98b0*/  VIADD R0, R12, 0x13240 ;  /* 0x000132400c007836 */ /* 0x000fc80000000000 */
[----:B------:R-:W0:Y:S01]  /*98c0*/  SHFL.IDX PT, R12, R106, RZ, 0x1c1f ;  /* 0x001c1fff6a0c7589 */ /* 0x000e2200000e0000 */
[----:B----4-:R-:W-:Y:S01]  /*98d0*/  PRMT R0, R8, 0x654, R0 ;  /* 0x0000065408007816 */ /* 0x010fe20000000000 */
[----:B------:R-:W-:Y:S01]  /*98e0*/  IMAD.U32 R9, RZ, RZ, UR4 ;  /* 0x00000004ff097e24 */ /* 0x000fe2000f8e00ff */
[----:B-----5:R-:W-:Y:S02]  /*98f0*/  ISETP.GE.AND P1, PT, R11, 0x1, PT ;  /* 0x000000010b00780c */ /* 0x020fe40003f26270 */
[----:B------:R1:W-:Y:S01]  /*9900*/  SYNCS.ARRIVE.TRANS64.RED.A1T0 RZ, [R0+URZ], RZ ;  /* 0x000000ff00ff79a7 */ /* 0x0003e2000810043f */
[----:B------:R-:W-:Y:S01]  /*9910*/  IMAD R21, R105, -0xa0, R114 ;  /* 0xffffff6069157824 */ /* 0x000fe200078e0272 */
[----:B------:R-:W-:Y:S02]  /*9920*/  LOP3.LUT R8, RZ, R9, RZ, 0x33, !PT ;  /* 0x00000009ff087212 */ /* 0x000fe400078e33ff */
[----:B-1----:R-:W-:-:S05]  /*9930*/  IADD3 R0, R114, R20, -R13 ;  /* 0x0000001472007210 */ /* 0x002fca0007ffe80d */
[----:B------:R-:W-:Y:S01]  /*9940*/  IMAD.IADD R3, R0, 0x1, -R112 ;  /* 0x0000000100037824 */ /* 0x000fe200078e0a70 */
[----:B------:R-:W-:Y:S01]  /*9950*/  IADD3 R21, -R13, 0xa0, R21 ;  /* 0x000000a00d157810 */ /* 0x000fe20007ffe115 */
[----:B------:R-:W-:Y:S02]  /*9960*/  VIADD R20, R20, 0xffffffff ;  /* 0xffffffff14147836 */ /* 0x000fe40000000000 */
[C---:B------:R-:W-:Y:S02]  /*9970*/  IMAD.IADD R14, R3.reuse, 0x1, R10 ;  /* 0x00000001030e7824 */ /* 0x040fe400078e020a */
[----:B------:R-:W-:Y:S01]  /*9980*/  IMAD.IADD R15, R3, 0x1, R8 ;  /* 0x00000001030f7824 */ /* 0x000fe200078e0208 */
[----:B------:R-:W-:Y:S01]  /*9990*/  @P1 LOP3.LUT R17, R17, 0x8, RZ, 0xfc, !PT ;  /* 0x0000000811111812 */ /* 0x000fe200078efcff */
[----:B------:R-:W-:Y:S01]  /*99a0*/  IMAD.IADD R0, R20, 0x1, -R13 ;  /* 0x0000000114007824 */ /* 0x000fe200078e0a0d */
[----:B0-----:R-:W-:Y:S01]  /*99b0*/  VIADDMNMX R8, R12, R14, R21, PT ;  /* 0x0000000e0c087246 */ /* 0x001fe20003800115 */
[----:B------:R-:W-:Y:S01]  /*99c0*/  IMAD.IADD R3, R15, 0x1, R12 ;  /* 0x000000010f037824 */ /* 0x000fe200078e020c */
[----:B------:R-:W-:Y:S06]  /*99d0*/  @!P1 BRA `(.L_x_1458) ;  /* 0x00000000004c9947 */ /* 0x000fec0003800000 */
[----:B------:R-:W-:Y:S01]  /*99e0*/  IADD3 R107, -R112, R114, R12 ;  /* 0x00000072706b7210 */ /* 0x000fe20007ffe10c */
[----:B------:R-:W-:Y:S03]  /*99f0*/  BSSY B0, `(.L_x_1459) ;  /* 0x000000e000007945 */ /* 0x000fe60003800000 */
[----:B------:R-:W-:-:S13]  /*9a00*/  ISETP.GT.AND P1, PT, R107, -0x1, PT ;  /* 0xffffffff6b00780c */ /* 0x000fda0003f24270 */
        /* <DEDUP_REMOVED lines=8> */
.L_x_1460:
[----:B------:R-:W-:-:S13]  /*9a90*/  ISETP.NE.AND P1, PT, R11, 0x1, PT ;  /* 0x000000010b00780c */ /* 0x000fda0003f25270 */
[----:B------:R-:W0:Y:S02]  /*9aa0*/  @P1 LDC.64 R12, c[0x0][0x9e8] ;  /* 0x00027a00ff0c1b82 */ /* 0x000e240000000a00 */
[----:B0-----:R-:W-:-:S05]  /*9ab0*/  @P1 IMAD.HI.U32 R12, R107, R12, RZ ;  /* 0x0000000c6b0c1227 */ /* 0x001fca00078e00ff */
[----:B------:R-:W-:-:S07]  /*9ac0*/  @P1 SHF.R.U32.HI R107, RZ, R13, R12 ;  /* 0x0000000dff6b1219 */ /* 0x000fce000001160c */
.L_x_1461:
[----:B------:R-:W-:Y:S05]  /*9ad0*/  BSYNC B0 ;  /* 0x0000000000007941 */ /* 0x000fea0003800000 */
.L_x_1459:
[----:B------:R-:W-:-:S05]  /*9ae0*/  IMAD R12, R107, R11, R0 ;  /* 0x0000000b6b0c7224 */ /* 0x000fca00078e0200 */
[----:B------:R-:W-:Y:S02]  /*9af0*/  VIMNMX R3, R3, R12, !PT ;  /* 0x0000000c03037248 */ /* 0x000fe40007fe0100 */
[----:B------:R-:W-:-:S07]  /*9b00*/  VIADDMNMX R8, R12, R11, R8, PT ;  /* 0x0000000b0c087246 */ /* 0x000fce0003800108 */
.L_x_1458:
[C---:B------:R-:W-:Y:S01]  /*9b10*/  ISETP.GE.AND P2, PT, R20.reuse, 0x2, PT ;  /* 0x000000021400780c */ /* 0x040fe20003f46270 */
[----:B------:R-:W0:Y:S01]  /*9b20*/  SHFL.IDX PT, R106, R106, 0x1, 0x1c1f ;  /* 0x003c1f006a6a7f89 */ /* 0x000e2200000e0000 */
[----:B------:R-:W-:Y:S02]  /*9b30*/  ISETP.GE.AND P1, PT, R20, 0x9, PT ;  /* 0x000000091400780c */ /* 0x000fe40003f26270 */
[----:B------:R-:W-:Y:S02]  /*9b40*/  LOP3.LUT R16, R16, 0xefffffff, RZ, 0xc0, !PT ;  /* 0xefffffff10107812 */ /* 0x000fe400078ec0ff */
[C---:B------:R-:W-:Y:S02]  /*9b50*/  ISETP.GE.AND P3, PT, R20.reuse, 0xa, PT ;  /* 0x0000000a1400780c */ /* 0x040fe40003f66270 */
[----:B------:R-:W-:Y:S02]  /*9b60*/  LOP3.LUT R17, R17, 0xfffffffb, RZ, 0xc0, !PT ;  /* 0xfffffffb11117812 */ /* 0x000fe400078ec0ff */
[----:B------:R-:W-:-:S03]  /*9b70*/  ISETP.GE.AND P5, PT, R20, 0x2a, PT ;  /* 0x0000002a1400780c */ /* 0x000fc60003fa6270 */
[----:B------:R-:W-:Y:S02]  /*9b80*/  @P2 LOP3.LUT R16, R16, 0x10000000, RZ, 0xfc, !PT ;  /* 0x1000000010102812 */ /* 0x000fe400078efcff */
[C---:B------:R-:W-:Y:S02]  /*9b90*/  ISETP.GT.AND P2, PT, R3.reuse, 0x1, !P2 ;  /* 0x000000010300780c */ /* 0x040fe40005744270 */
[----:B------:R-:W-:Y:S02]  /*9ba0*/  LOP3.LUT R16, R16, 0xdfffffff, RZ, 0xc0, !PT ;  /* 0xdfffffff10107812 */ /* 0x000fe400078ec0ff */
[----:B------:R-:W-:Y:S02]  /*9bb0*/  ISETP.LT.OR P2, PT, R8, 0x2, P2 ;  /* 0x000000020800780c */ /* 0x000fe40001741670 */
[----:B------:R-:W-:Y:S02]  /*9bc0*/  @P1 LOP3.LUT R16, R16, 0x20000000, RZ, 0xfc, !PT ;  /* 0x2000000010101812 */ /* 0x000fe400078efcff */
[----:B------:R-:W-:-:S02]  /*9bd0*/  ISETP.GT.AND P1, PT, R3, 0x8, !P1 ;  /* 0x000000080300780c */ /* 0x000fc40004f24270 */
[----:B------:R-:W-:Y:S01]  /*9be0*/  FSEL R89, R89, -INF , !P2 ;  /* 0xff80000059597808 */ /* 0x000fe20005000000 */
[----:B0-----:R-:W-:Y:S01]  /*9bf0*/  IMAD.IADD R15, R15, 0x1, R106 ;  /* 0x000000010f0f7824 */ /* 0x001fe200078e026a */
[----:B------:R-:W-:Y:S02]  /*9c00*/  ISETP.LT.OR P1, PT, R8, 0x9, P1 ;  /* 0x000000090800780c */ /* 0x000fe40000f21670 */
[----:B------:R-:W-:Y:S02]  /*9c10*/  ISETP.GE.AND P2, PT, R20, 0x11, PT ;  /* 0x000000111400780c */ /* 0x000fe40003f46270 */
[----:B------:R-:W-:Y:S02]  /*9c20*/  FSEL R107, R92, -INF , !P1 ;  /* 0xff8000005c6b7808 */ /* 0x000fe40004800000 */
[----:B------:R-:W-:Y:S02]  /*9c30*/  ISETP.GT.AND P1, PT, R3, 0x9, !P3 ;  /* 0x000000090300780c */ /* 0x000fe40005f24270 */
[----:B------:R-:W-:-:S02]  /*9c40*/  LOP3.LUT R16, R16, 0xbfffffff, RZ, 0xc0, !PT ;  /* 0xbfffffff10107812 */ /* 0x000fc400078ec0ff */
[----:B------:R-:W-:Y:S02]  /*9c50*/  ISETP.LT.OR P1, PT, R8, 0xa, P1 ;  /* 0x0000000a0800780c */ /* 0x000fe40000f21670 */
[----:B------:R-:W-:Y:S02]  /*9c60*/  @P3 LOP3.LUT R16, R16, 0x40000000, RZ, 0xfc, !PT ;  /* 0x4000000010103812 */ /* 0x000fe400078efcff */
[----:B------:R-:W-:Y:S02]  /*9c70*/  FSEL R93, R93, -INF , !P1 ;  /* 0xff8000005d5d7808 */ /* 0x000fe40004800000 */
[----:B------:R-:W-:Y:S02]  /*9c80*/  @P2 LOP3.LUT R17, R17, 0x4, RZ, 0xfc, !PT ;  /* 0x0000000411112812 */ /* 0x000fe400078efcff */
[----:B------:R-:W-:Y:S02]  /*9c90*/  ISETP.GT.AND P1, PT, R3, 0x10, !P2 ;  /* 0x000000100300780c */ /* 0x000fe40005724270 */
[----:B------:R-:W-:-:S02]  /*9ca0*/  ISETP.GE.AND P2, PT, R20, 0x12, PT ;  /* 0x000000121400780c */ /* 0x000fc40003f46270 */
[----:B------:R-:W-:Y:S02]  /*9cb0*/  ISETP.LT.OR P1, PT, R8, 0x11, P1 ;  /* 0x000000110800780c */ /* 0x000fe40000f21670 */
[----:B------:R-:W-:Y:S02]  /*9cc0*/  LOP3.LUT R17, R17, 0xfffffffd, RZ, 0xc0, !PT ;  /* 0xfffffffd11117812 */ /* 0x000fe400078ec0ff */
[----:B------:R-:W-:Y:S02]  /*9cd0*/  FSEL R109, R96, -INF , !P1 ;  /* 0xff800000606d7808 */ /* 0x000fe40004800000 */
[----:B------:R-:W-:Y:S02]  /*9ce0*/  ISETP.GT.AND P1, PT, R3, 0x11, !P2 ;  /* 0x000000110300780c */ /* 0x000fe40005724270 */
[----:B------:R-:W-:Y:S02]  /*9cf0*/  LOP3.LUT R16, R16, 0x7fffffff, RZ, 0xc0, !PT ;  /* 0x7fffffff10107812 */ /* 0x000fe400078ec0ff */
[----:B------:R-:W-:-:S02]  /*9d00*/  ISETP.LT.OR P1, PT, R8, 0x12, P1 ;  /* 0x000000120800780c */ /* 0x000fc40000f21670 */
[----:B------:R-:W-:Y:S02]  /*9d10*/  @P2 LOP3.LUT R17, R17, 0x2, RZ, 0xfc, !PT ;  /* 0x0000000211112812 */ /* 0x000fe400078efcff */
[----:B------:R-:W-:Y:S02]  /*9d20*/  ISETP.GE.AND P2, PT, R20, 0x19, PT ;  /* 0x000000191400780c */ /* 0x000fe40003f46270 */
[----:B------:R-:W-:Y:S02]  /*9d30*/  FSEL R97, R97, -INF , !P1 ;  /* 0xff80000061617808 */ /* 0x000fe40004800000 */
[----:B------:R-:W-:Y:S02]  /*9d40*/  LOP3.LUT R17, R17, 0xfffffffe, RZ, 0xc0, !PT ;  /* 0xfffffffe11117812 */ /* 0x000fe400078ec0ff */
[----:B------:R-:W-:Y:S02]  /*9d50*/  ISETP.GT.AND P1, PT, R3, 0x18, !P2 ;  /* 0x000000180300780c */ /* 0x000fe40005724270 */
[----:B------:R-:W-:-:S02]  /*9d60*/  VIADDMNMX R14, R106, R14, R21, PT ;  /* 0x0000000e6a0e7246 */ /* 0x000fc40003800115 */
[----:B------:R-:W-:-:S03]  /*9d70*/  ISETP.LT.OR P1, PT, R8, 0x19, P1 ;  /* 0x000000190800780c */ /* 0x000fc60000f21670 */
[----:B------:R-:W-:Y:S02]  /*9d80*/  @P2 LOP3.LUT R17, R17, 0x1, RZ, 0xfc, !PT ;  /* 0x0000000111112812 */ /* 0x000fe400078efcff */
[----:B------:R-:W-:Y:S02]  /*9d90*/  ISETP.GE.AND P2, PT, R20, 0x1a, PT ;  /* 0x0000001a1400780c */ /* 0x000fe40003f46270 */
[----:B------:R-:W-:Y:S02]  /*9da0*/  FSEL R111, R100, -INF , !P1 ;  /* 0xff800000646f7808 */ /* 0x000fe40004800000 */
[----:B------:R-:W-:-:S04]  /*9db0*/  ISETP.GT.AND P1, PT, R3, 0x19, !P2 ;  /* 0x000000190300780c */ /* 0x000fc80005724270 */
[----:B------:R-:W-:-:S04]  /*9dc0*/  ISETP.LT.OR P1, PT, R8, 0x1a, P1 ;  /* 0x0000001a0800780c */ /* 0x000fc80000f21670 */
[----:B------:R-:W-:Y:S02]  /*9dd0*/  FSEL R101, R101, -INF , !P1 ;  /* 0xff80000065657808 */ /* 0x000fe40004800000 */
[----:B------:R-:W-:Y:S02]  /*9de0*/  ISETP.GE.AND P1, PT, R20, 0x21, PT ;  /* 0x000000211400780c */ /* 0x000fe40003f26270 */
[----:B------:R-:W-:Y:S02]  /*9df0*/  @P2 LOP3.LUT R16, R16, 0x80000000, RZ, 0xfc, !PT ;  /* 0x8000000010102812 */ /* 0x000fe400078efcff */
[----:B------:R-:W-:Y:S02]  /*9e00*/  ISETP.GT.AND P2, PT, R3, 0x20, !P1 ;  /* 0x000000200300780c */ /* 0x000fe40004f44270 */
[----:B------:R-:W-:Y:S02]  /*9e10*/  LOP3.LUT R16, R16, 0xffdfffff, RZ, 0xc0, !PT ;  /* 0xffdfffff10107812 */ /* 0x000fe400078ec0ff */
[----:B------:R-:W-:-:S02]  /*9e20*/  ISETP.LT.OR P2, PT, R8, 0x21, P2 ;  /* 0x000000210800780c */ /* 0x000fc40001741670 */
[----:B------:R-:W-:Y:S02]  /*9e30*/  @P5 LOP3.LUT R16, R16, 0x200000, RZ, 0xfc, !PT ;  /* 0x0020000010105812 */ /* 0x000fe400078efcff */
[----:B------:R-:W-:Y:S02]  /*9e40*/  FSEL R113, R72, -INF , !P2 ;  /* 0xff80000048717808 */ /* 0x000fe40005000000 */
[----:B------:R-:W-:Y:S02]  /*9e50*/  ISETP.GE.AND P2, PT, R20, 0x22, PT ;  /* 0x000000221400780c */ /* 0x000fe40003f46270 */
[----:B------:R-:W-:Y:S02]  /*9e60*/  LOP3.LUT R16, R16, 0xffefffff, RZ, 0xc0, !PT ;  /* 0xffefffff10107812 */ /* 0x000fe400078ec0ff */
[----:B------:R-:W-:-:S04]  /*9e70*/  ISETP.GT.AND P3, PT, R3, 0x21, !P2 ;  /* 0x000000210300780c */ /* 0x000fc80005764270 */
[----:B------:R-:W-:-:S04]  /*9e80*/  ISETP.LT.OR P3, PT, R8, 0x22, P3 ;  /* 0x000000220800780c */ /* 0x000fc80001f61670 */
[----:B------:R-:W-:Y:S02]  /*9e90*/  FSEL R73, R73, -INF , !P3 ;  /* 0xff80000049497808 */ /* 0x000fe40005800000 */
[----:B------:R-:W-:-:S04]  /*9ea0*/  ISETP.GE.AND P3, PT, R20, 0x29, PT ;  /* 0x000000291400780c */ /* 0x000fc80003f66270 */
[----:B------:R-:W-:-:S04]  /*9eb0*/  ISETP.GT.AND P4, PT, R3, 0x28, !P3 ;  /* 0x000000280300780c */ /* 0x000fc80005f84270 */
[----:B------:R-:W-:-:S04]  /*9ec0*/  ISETP.LT.OR P4, PT, R8, 0x29, P4 ;  /* 0x000000290800780c */ /* 0x000fc80002781670 */
        /* <DEDUP_REMOVED lines=171> */
[----:B------:R-:W-:-:S04]  /*a980*/  ISETP.LT.OR P6, PT, R8, 0x9a, P6 ;  /* 0x0000009a0800780c */ /* 0x000fc800037c1670 */
[----:B------:R-:W-:Y:S02]  /*a990*/  FSEL R37, R37, -INF , !P6 ;  /* 0xff80000025257808 */ /* 0x000fe40007000000 */
[----:B------:R-:W-:-:S13]  /*a9a0*/  ISETP.GE.AND P6, PT, R11, 0x1, PT ;  /* 0x000000010b00780c */ /* 0x000fda0003fc6270 */
[----:B------:R-:W-:Y:S05]  /*a9b0*/  @!P6 BRA `(.L_x_1462) ;  /* 0x00000000004ce947 */ /* 0x000fea0003800000 */
        /* <DEDUP_REMOVED lines=11> */
.L_x_1464:
[----:B------:R-:W-:-:S13]  /*aa70*/  ISETP.NE.AND P6, PT, R11, 0x1, PT ;  /* 0x000000010b00780c */ /* 0x000fda0003fc5270 */
[----:B------:R-:W0:Y:S02]  /*aa80*/  @P6 LDC.64 R12, c[0x0][0x9e8] ;  /* 0x00027a00ff0c6b82 */ /* 0x000e240000000a00 */
[----:B0-----:R-:W-:-:S05]  /*aa90*/  @P6 IMAD.HI.U32 R12, R3, R12, RZ ;  /* 0x0000000c030c6227 */ /* 0x001fca00078e00ff */
[----:B------:R-:W-:-:S07]  /*aaa0*/  @P6 SHF.R.U32.HI R3, RZ, R13, R12 ;  /* 0x0000000dff036219 */ /* 0x000fce000001160c */
.L_x_1465:
[----:B------:R-:W-:Y:S05]  /*aab0*/  BSYNC B0 ;  /* 0x0000000000007941 */ /* 0x000fea0003800000 */
.L_x_1463:
[----:B------:R-:W-:-:S05]  /*aac0*/  IMAD R0, R3, R11, R0 ;  /* 0x0000000b03007224 */ /* 0x000fca00078e0200 */
[----:B------:R-:W-:Y:S02]  /*aad0*/  VIMNMX R15, R15, R0, !PT ;  /* 0x000000000f0f7248 */ /* 0x000fe40007fe0100 */
[----:B------:R-:W-:-:S07]  /*aae0*/  VIADDMNMX R14, R0, R11, R14, PT ;  /* 0x0000000b000e7246 */ /* 0x000fce000380010e */
.L_x_1462:
[C---:B------:R-:W-:Y:S02]  /*aaf0*/  ISETP.GT.AND P1, PT, R15.reuse, 0x20, !P1 ;  /* 0x000000200f00780c */ /* 0x040fe40004f24270 */
[----:B------:R-:W-:Y:S02]  /*ab00*/  LOP3.LUT P6, RZ, R16, 0x200000, RZ, 0xc0, !PT ;  /* 0x0020000010ff7812 */ /* 0x000fe400078cc0ff */
[----:B------:R-:W-:Y:S02]  /*ab10*/  ISETP.LT.OR P1, PT, R14, 0x21, P1 ;  /* 0x000000210e00780c */ /* 0x000fe40000f21670 */
[C---:B------:R-:W-:Y:S02]  /*ab20*/  ISETP.GT.AND P3, PT, R15.reuse, 0x28, !P3 ;  /* 0x000000280f00780c */ /* 0x040fe40005f64270 */
[----:B------:R-:W-:Y:S02]  /*ab30*/  FSEL R13, R74, -INF , !P1 ;  /* 0xff8000004a0d7808 */ /* 0x000fe40004800000 */
[----:B------:R-:W-:-:S02]  /*ab40*/  ISETP.GT.AND P1, PT, R15, 0x29, !P6 ;  /* 0x000000290f00780c */ /* 0x000fc40007724270 */
[C---:B------:R-:W-:Y:S02]  /*ab50*/  ISETP.LT.OR P3, PT, R14.reuse, 0x29, P3 ;  /* 0x000000290e00780c */ /* 0x040fe40001f61670 */
[----:B------:R-:W-:Y:S02]  /*ab60*/  ISETP.LT.OR P1, PT, R14, 0x2a, P1 ;  /* 0x0000002a0e00780c */ /* 0x000fe40000f21670 */
[----:B------:R-:W-:Y:S02]  /*ab70*/  FSEL R21, R78, -INF , !P3 ;  /* 0xff8000004e157808 */ /* 0x000fe40005800000 */
[----:B------:R-:W-:Y:S02]  /*ab80*/  FSEL R79, R79, -INF , !P1 ;  /* 0xff8000004f4f7808 */ /* 0x000fe40004800000 */
[----:B------:R-:W-:Y:S02]  /*ab90*/  LOP3.LUT P1, RZ, R16, 0x100000, RZ, 0xc0, !PT ;  /* 0x0010000010ff7812 */ /* 0x000fe4000782c0ff */
[----:B------:R-:W-:-:S02]  /*aba0*/  ISETP.GT.AND P2, PT, R15, 0x21, !P2 ;  /* 0x000000210f00780c */ /* 0x000fc40005744270 */
[----:B------:R-:W-:Y:S02]  /*abb0*/  ISETP.GT.AND P1, PT, R15, 0x30, !P1 ;  /* 0x000000300f00780c */ /* 0x000fe40004f24270 */
[----:B------:R-:W-:Y:S02]  /*abc0*/  LOP3.LUT P3, RZ, R16, 0x2000, RZ, 0xc0, !PT ;  /* 0x0000200010ff7812 */ /* 0x000fe4000786c0ff */
[C---:B------:R-:W-:Y:S02]  /*abd0*/  ISETP.LT.OR P1, PT, R14.reuse, 0x31, P1 ;  /* 0x000000310e00780c */ /* 0x040fe40000f21670 */
[----:B------:R-:W-:Y:S02]  /*abe0*/  ISETP.LT.OR P2, PT, R14, 0x22, P2 ;  /* 0x000000220e00780c */ /* 0x000fe40001741670 */
[----:B------:R-:W-:Y:S02]  /*abf0*/  FSEL R145, R82, -INF , !P1 ;  /* 0xff80000052917808 */ /* 0x000fe40004800000 */
[----:B------:R-:W-:-:S02]  /*ac00*/  LOP3.LUT P1, RZ, R16, 0x80000, RZ, 0xc0, !PT ;  /* 0x0008000010ff7812 */ /* 0x000fc4000782c0ff */
[----:B------:R-:W-:Y:S02]  /*ac10*/  FSEL R75, R75, -INF , !P2 ;  /* 0xff8000004b4b7808 */ /* 0x000fe40005000000 */
[----:B------:R-:W-:Y:S02]  /*ac20*/  ISETP.GT.AND P1, PT, R15, 0x31, !P1 ;  /* 0x000000310f00780c */ /* 0x000fe40004f24270 */
[----:B------:R-:W-:Y:S02]  /*ac30*/  LOP3.LUT P2, RZ, R16, 0x1000, RZ, 0xc0, !PT ;  /* 0x0000100010ff7812 */ /* 0x000fe4000784c0ff */
[----:B------:R-:W-:Y:S02]  /*ac40*/  ISETP.LT.OR P1, PT, R14, 0x32, P1 ;  /* 0x000000320e00780c */ /* 0x000fe40000f21670 */
[----:B------:R-:W-:Y:S02]  /*ac50*/  LOP3.LUT P6, RZ, R16, 0x800, RZ, 0xc0, !PT ;  /* 0x0000080010ff7812 */ /* 0x000fe400078cc0ff */
        /* <DEDUP_REMOVED lines=36> */
[----:B------:R-:W-:-:S02]  /*aea0*/  ISETP.GT.AND P1, PT, R15, 0x49, !P3 ;  /* 0x000000490f00780c */ /* 0x000fc40005f24270 */
[----:B------:R-:W-:Y:S02]  /*aeb0*/  LOP3.LUT P3, RZ, R16, 0x8, RZ, 0xc0, !PT ;  /* 0x0000000810ff7812 */ /* 0x000fe4000786c0ff */
[----:B------:R-:W-:Y:S02]  /*aec0*/  ISETP.LT.OR P1, PT, R14, 0x4a, P1 ;  /* 0x0000004a0e00780c */ /* 0x000fe40000f21670 */
[----:B------:R-:W-:Y:S02]  /*aed0*/  FMNMX.FTZ R0, R121, R0, !PT ;  /* 0x0000000079007209 */ /* 0x000fe40007810000 */
[----:B------:R-:W-:Y:S02]  /*aee0*/  FSEL R63, R63, -INF , !P1 ;  /* 0xff8000003f3f7808 */ /* 0x000fe40004800000 */
[----:B------:R-:W-:Y:S02]  /*aef0*/  ISETP.GT.AND P1, PT, R15, 0x50, !P2 ;  /* 0x000000500f00780c */ /* 0x000fe40005724270 */
[----:B------:R-:W-:-:S02]  /*af00*/  LOP3.LUT P2, RZ, R16, 0x4, RZ, 0xc0, !PT ;  /* 0x0000000410ff7812 */ /* 0x000fc4000784c0ff */
        /* <DEDUP_REMOVED lines=57> */
[----:B------:R-:W-:Y:S01]  /*b2a0*/  ISETP.GT.AND P1, PT, R15, 0x71, !P3 ;  /* 0x000000710f00780c */ /* 0x000fe20005f24270 */
[----:B------:R-:W0:Y:S01]  /*b2b0*/  SHFL.BFLY PT, R0, R3, 0x2, 0x1f ;  /* 0x0c401f0003007f89 */ /* 0x000e2200000e0000 */
[----:B------:R-:W-:Y:S02]  /*b2c0*/  LOP3.LUT P3, RZ, R16, 0x2000000, RZ, 0xc0, !PT ;  /* 0x0200000010ff7812 */ /* 0x000fe4000786c0ff */
[----:B------:R-:W-:-:S02]  /*b2d0*/  ISETP.LT.OR P1, PT, R14, 0x72, P1 ;  /* 0x000000720e00780c */ /* 0x000fc40000f21670 */
[----:B------:R-:W-:Y:S02]  /*b2e0*/  ISETP.GT.AND P4, PT, R15, 0x91, !P4 ;  /* 0x000000910f00780c */ /* 0x000fe40006784270 */
[----:B------:R-:W-:Y:S02]  /*b2f0*/  FSEL R51, R51, -INF , !P1 ;  /* 0xff80000033337808 */ /* 0x000fe40004800000 */
[C---:B------:R-:W-:Y:S02]  /*b300*/  ISETP.GT.AND P1, PT, R15.reuse, 0x78, !P2 ;  /* 0x000000780f00780c */ /* 0x040fe40005724270 */
[----:B------:R-:W-:Y:S02]  /*b310*/  LOP3.LUT P2, RZ, R16, 0x1000000, RZ, 0xc0, !PT ;  /* 0x0100000010ff7812 */ /* 0x000fe4000784c0ff */
[----:B------:R-:W-:Y:S02]  /*b320*/  ISETP.LT.OR P1, PT, R14, 0x79, P1 ;  /* 0x000000790e00780c */ /* 0x000fe40000f21670 */
[----:B------:R-:W-:-:S02]  /*b330*/  ISETP.GT.AND P5, PT, R15, 0x98, !P5 ;  /* 0x000000980f00780c */ /* 0x000fc40006fa4270 */
[----:B------:R-:W-:Y:S02]  /*b340*/  FSEL R54, R54, -INF , !P1 ;  /* 0xff80000036367808 */ /* 0x000fe40004800000 */
[----:B------:R-:W-:Y:S02]  /*b350*/  ISETP.GT.AND P1, PT, R15, 0x79, !P6 ;  /* 0x000000790f00780c */ /* 0x000fe40007724270 */
[----:B------:R-:W-:Y:S02]  /*b360*/  LOP3.LUT P6, RZ, R16, 0x800000, RZ, 0xc0, !PT ;  /* 0x0080000010ff7812 */ /* 0x000fe400078cc0ff */
[----:B------:R-:W-:Y:S02]  /*b370*/  ISETP.LT.OR P1, PT, R14, 0x7a, P1 ;  /* 0x0000007a0e00780c */ /* 0x000fe40000f21670 */
[----:B0-----:R-:W-:Y:S02]  /*b380*/  FMNMX.FTZ R20, R3, R0, !PT ;  /* 0x0000000003147209 */ /* 0x001fe40007810000 */
[----:B------:R-:W-:-:S02]  /*b390*/  FSEL R55, R55, -INF , !P1 ;  /* 0xff80000037377808 */ /* 0x000fc40004800000 */
[----:B------:R-:W-:Y:S01]  /*b3a0*/  LOP3.LUT P1, RZ, R16, 0x10000000, RZ, 0xc0, !PT ;  /* 0x1000000010ff7812 */ /* 0x000fe2000782c0ff */
[----:B------:R-:W0:Y:S01]  /*b3b0*/  SHFL.BFLY PT, R8, R20, 0x1, 0x1f ;  /* 0x0c201f0014087f89 */ /* 0x000e2200000e0000 */
[C---:B------:R-:W-:Y:S02]  /*b3c0*/  ISETP.LT.OR P4, PT, R14.reuse, 0x92, P4 ;  /* 0x000000920e00780c */ /* 0x040fe40002781670 */
[----:B------:R-:W-:Y:S02]  /*b3d0*/  ISETP.GT.AND P1, PT, R15, 0x1, !P1 ;  /* 0x000000010f00780c */ /* 0x000fe40004f24270 */
[C---:B------:R-:W-:Y:S02]  /*b3e0*/  ISETP.LT.OR P5, PT, R14.reuse, 0x99, P5 ;  /* 0x000000990e00780c */ /* 0x040fe40002fa1670 */
[----:B------:R-:W-:Y:S02]  /*b3f0*/  ISETP.LT.OR P1, PT, R14, 0x2, P1 ;  /* 0x000000020e00780c */ /* 0x000fe40000f21670 */
[----:B------:R-:W-:-:S02]  /*b400*/  FSEL R35, R35, -INF , !P4 ;  /* 0xff80000023237808 */ /* 0x000fc40006000000 */
[----:B------:R-:W-:Y:S02]  /*b410*/  FSEL R91, R91, -INF , !P1 ;  /* 0xff8000005b5b7808 */ /* 0x000fe40004800000 */
[----:B------:R-:W-:-:S04]  /*b420*/  LOP3.LUT P1, RZ, R16, 0x20000000, RZ, 0xc0, !PT ;  /* 0x2000000010ff7812 */ /* 0x000fc8000782c0ff */
        /* <DEDUP_REMOVED lines=49> */
[----:B------:R-:W-:Y:S02]  /*b740*/  LOP3.LUT P6, RZ, R16, 0x4000000, RZ, 0xc0, !PT ;  /* 0x0400000010ff7812 */ /* 0x000fe400078cc0ff */
[----:B------:R-:W-:Y:S02]  /*b750*/  FMNMX.FTZ R44, R79, R44, !PT ;  /* 0x0000002c4f2c7209 */ /* 0x000fe40007810000 */
[----:B------:R-:W-:-:S02]  /*b760*/  FSEL R0, R0, RZ, P1 ;  /* 0x000000ff00007208 */ /* 0x000fc40000800000 */
[----:B------:R-:W-:Y:S02]  /*b770*/  FMNMX.FTZ R44, R145, R44, !PT ;  /* 0x0000002c912c7209 */ /* 0x000fe40007810000 */
[----:B------:R-:W-:Y:S01]  /*b780*/  ISETP.GT.AND P1, PT, R15, 0x89, !P6 ;  /* 0x000000890f00780c */ /* 0x000fe20007724270 */
[C-C-:B------:R-:W-:Y:S01]  /*b790*/  FFMA.FTZ R20, R2.reuse, R107, -R0.reuse ;  /* 0x0000006b02147223 */ /* 0x140fe20000010800 */
[----:B------:R-:W-:Y:S01]  /*b7a0*/  FMNMX.FTZ R44, R83, R44, !PT ;  /* 0x0000002c532c7209 */ /* 0x000fe20007810000 */
[--C-:B------:R-:W-:Y:S01]  /*b7b0*/  FFMA.FTZ R107, R2, R41, -R0.reuse ;  /* 0x00000029026b7223 */ /* 0x100fe20000010800 */
[----:B------:R-:W-:Y:S01]  /*b7c0*/  ISETP.LT.OR P1, PT, R14, 0x8a, P1 ;  /* 0x0000008a0e00780c */ /* 0x000fe20000f21670 */
[C-C-:B------:R-:W-:Y:S01]  /*b7d0*/  FFMA.FTZ R12, R2.reuse, R88, -R0.reuse ;  /* 0x00000058020c7223 */ /* 0x140fe20000010800 */
[----:B------:R-:W-:Y:S01]  /*b7e0*/  FMNMX.FTZ R48, R147, R44, !PT ;  /* 0x0000002c93307209 */ /* 0x000fe20007810000 */
[--C-:B------:R-:W-:Y:S01]  /*b7f0*/  FFMA.FTZ R89, R2, R89, -R0.reuse ;  /* 0x0000005902597223 */ /* 0x100fe20000010800 */
[----:B------:R-:W-:Y:S01]  /*b800*/  LOP3.LUT P2, RZ, R16, 0x400000, RZ, 0xc0, !PT ;  /* 0x0040000010ff7812 */ /* 0x000fe2000784c0ff */
[C-C-:B------:R-:W-:Y:S01]  /*b810*/  FFMA.FTZ R93, R2.reuse, R93, -R0.reuse ;  /* 0x0000005d025d7223 */ /* 0x140fe20000010800 */
[----:B------:R-:W-:Y:S01]  /*b820*/  FMNMX.FTZ R48, R87, R48, !PT ;  /* 0x0000003057307209 */ /* 0x000fe20007810000 */
[----:B------:R-:W-:Y:S01]  /*b830*/  MUFU.EX2 R12, R12 ;  /* 0x0000000c000c7308 */ /* 0x000fe20000000800 */
[----:B------:R-:W-:Y:S01]  /*b840*/  FSEL R31, R31, -INF , !P1 ;  /* 0xff8000001f1f7808 */ /* 0x000fe20004800000 */
[C-C-:B------:R-:W-:Y:S01]  /*b850*/  FFMA.FTZ R24, R2.reuse, R109, -R0.reuse ;  /* 0x0000006d02187223 */ /* 0x140fe20000010800 */
[----:B------:R-:W-:Y:S01]  /*b860*/  FMNMX.FTZ R48, R149, R48, !PT ;  /* 0x0000003095307209 */ /* 0x000fe20007810000 */
[C-C-:B------:R-:W-:Y:S01]  /*b870*/  FFMA.FTZ R97, R2.reuse, R97, -R0.reuse ;  /* 0x0000006102617223 */ /* 0x140fe20000010800 */
[----:B------:R-:W-:Y:S01]  /*b880*/  ISETP.GT.AND P1, PT, R15, 0x90, !P2 ;  /* 0x000000900f00780c */ /* 0x000fe20005724270 */
[--C-:B------:R-:W-:Y:S01]  /*b890*/  FFMA.FTZ R28, R2, R111, -R0.reuse ;  /* 0x0000006f021c7223 */ /* 0x100fe20000010800 */
[----:B------:R-:W-:Y:S01]  /*b8a0*/  FMNMX.FTZ R48, R59, R48, !PT ;  /* 0x000000303b307209 */ /* 0x000fe20007810000 */
[----:B------:R-:W-:Y:S01]  /*b8b0*/  MUFU.EX2 R89, R89 ;  /* 0x0000005900597308 */ /* 0x000fe20000000800 */
[----:B------:R-:W-:Y:S01]  /*b8c0*/  LOP3.LUT P6, RZ, R16, 0x8000000, RZ, 0xc0, !PT ;  /* 0x0800000010ff7812 */ /* 0x000fe200078cc0ff */
[C-C-:B------:R-:W-:Y:S01]  /*b8d0*/  FFMA.FTZ R101, R2.reuse, R101, -R0.reuse ;  /* 0x0000006502657223 */ /* 0x140fe20000010800 */
[----:B------:R-:W-:Y:S01]  /*b8e0*/  FMNMX.FTZ R52, R151, R48, !PT ;  /* 0x0000003097347209 */ /* 0x000fe20007810000 */
[--C-:B------:R-:W-:Y:S01]  /*b8f0*/  FFMA.FTZ R32, R2, R113, -R0.reuse ;  /* 0x0000007102207223 */ /* 0x100fe20000010800 */
[----:B------:R-:W-:Y:S01]  /*b900*/  ISETP.LT.OR P1, PT, R14, 0x91, P1 ;  /* 0x000000910e00780c */ /* 0x000fe20000f21670 */
[C-C-:B------:R-:W-:Y:S01]  /*b910*/  FFMA.FTZ R73, R2.reuse, R73, -R0.reuse ;  /* 0x0000004902497223 */ /* 0x140fe20000010800 */
[----:B------:R-:W-:Y:S01]  /*b920*/  FMNMX.FTZ R52, R63, R52, !PT ;  /* 0x000000343f347209 */ /* 0x000fe20007810000 */
[----:B------:R-:W-:Y:S01]  /*b930*/  MUFU.EX2 R20, R20 ;  /* 0x0000001400147308 */ /* 0x000fe20000000800 */
[----:B------:R-:W-:Y:S01]  /*b940*/  ISETP.GT.AND P2, PT, R15, 0x99, !P6 ;  /* 0x000000990f00780c */ /* 0x000fe20007744270 */
[C-C-:B------:R-:W-:Y:S01]  /*b950*/  FFMA.FTZ R36, R2.reuse, R115, -R0.reuse ;  /* 0x0000007302247223 */ /* 0x140fe20000010800 */
[----:B------:R-:W-:Y:S01]  /*b960*/  FMNMX.FTZ R52, R153, R52, !PT ;  /* 0x0000003499347209 */ /* 0x000fe20007810000 */
[--C-:B------:R-:W-:Y:S01]  /*b970*/  FFMA.FTZ R77, R2, R77, -R0.reuse ;  /* 0x0000004d024d7223 */ /* 0x100fe20000010800 */
[----:B------:R-:W-:Y:S01]  /*b980*/  FSEL R15, R34, -INF , !P1 ;  /* 0xff800000220f7808 */ /* 0x000fe20004800000 */
[C-C-:B------:R-:W-:Y:S01]  /*b990*/  FFMA.FTZ R117, R2.reuse, R117, -R0.reuse ;  /* 0x0000007502757223 */ /* 0x140fe20000010800 */
[----:B------:R-:W-:Y:S01]  /*b9a0*/  FMNMX.FTZ R52, R67, R52, !PT ;  /* 0x0000003443347209 */ /* 0x000fe20007810000 */
[--C-:B------:R-:W-:Y:S01]  /*b9b0*/  FFMA.FTZ R81, R2, R81, -R0.reuse ;  /* 0x0000005102517223 */ /* 0x100fe20000010800 */
[----:B------:R-:W-:Y:S01]  /*b9c0*/  ISETP.LT.OR P2, PT, R14, 0x9a, P2 ;  /* 0x0000009a0e00780c */ /* 0x000fe20001741670 */
[C-C-:B------:R-:W-:Y:S01]  /*b9d0*/  FFMA.FTZ R119, R2.reuse, R119, -R0.reuse ;  /* 0x0000007702777223 */ /* 0x140fe20000010800 */
[----:B------:R-:W-:Y:S01]  /*b9e0*/  FMNMX.FTZ R56, R155, R52, !PT ;  /* 0x000000349b387209 */ /* 0x000fe20007810000 */
[--C-:B------:R-:W-:Y:S01]  /*b9f0*/  FFMA.FTZ R85, R2, R85, -R0.reuse ;  /* 0x0000005502557223 */ /* 0x100fe20000010800 */
[----:B------:R-:W-:Y:S01]  /*ba00*/  FSEL R41, R38, -INF , !P5 ;  /* 0xff80000026297808 */ /* 0x000fe20006800000 */
[C-C-:B------:R-:W-:Y:S01]  /*ba10*/  FFMA.FTZ R121, R2.reuse, R121, -R0.reuse ;  /* 0x0000007902797223 */ /* 0x140fe20000010800 */
[----:B------:R-:W-:Y:S01]  /*ba20*/  FMNMX.FTZ R3, R71, R56, !PT ;  /* 0x0000003847037209 */ /* 0x000fe20007810000 */
[C-C-:B------:R-:W-:Y:S01]  /*ba30*/  FFMA.FTZ R57, R2.reuse, R57, -R0.reuse ;  /* 0x0000003902397223 */ /* 0x140fe20000010800 */
[----:B------:R-:W-:Y:S01]  /*ba40*/  FSEL R39, R39, -INF , !P2 ;  /* 0xff80000027277808 */ /* 0x000fe20005000000 */
[--C-:B------:R-:W-:Y:S01]  /*ba50*/  FFMA.FTZ R123, R2, R123, -R0.reuse ;  /* 0x0000007b027b7223 */ /* 0x100fe20000010800 */
[----:B------:R-:W-:Y:S01]  /*ba60*/  FMNMX.FTZ R56, R42, R3, !PT ;  /* 0x000000032a387209 */ /* 0x000fe20007810000 */
[C-C-:B------:R-:W-:Y:S01]  /*ba70*/  FFMA.FTZ R61, R2.reuse, R61, -R0.reuse ;  /* 0x0000003d023d7223 */ /* 0x140fe20000010800 */
[----:B------:R-:W-:-:S01]  /*ba80*/  FFMA.FTZ R65, R2, R65, -R0 ;  /* 0x0000004102417223 */ /* 0x000fc20000010800 */
[C-C-:B------:R-:W-:Y:S01]  /*ba90*/  FFMA.FTZ R69, R2.reuse, R69, -R0.reuse ;  /* 0x0000004502457223 */ /* 0x140fe20000010800 */
[----:B------:R-:W-:Y:S01]  /*baa0*/  FMNMX.FTZ R3, R43, R56, !PT ;  /* 0x000000382b037209 */ /* 0x000fe20007810000 */
[C-C-:B------:R-:W-:Y:S01]  /*bab0*/  FFMA.FTZ R56, R2.reuse, R125, -R0.reuse ;  /* 0x0000007d02387223 */ /* 0x140fe20000010800 */
[----:B------:R-:W-:-:S01]  /*bac0*/  FFMA.FTZ R129, R2, R129, -R0 ;  /* 0x0000008102817223 */ /* 0x000fc20000010800 */
        /* <DEDUP_REMOVED lines=16> */
[----:B------:R-:W-:Y:S01]  /*bbd0*/  FFMA.FTZ R33, R2, R33, -R0 ;  /* 0x0000002102217223 */ /* 0x000fe20000010800 */
[----:B------:R-:W-:Y:S01]  /*bbe0*/  FMNMX.FTZ R60, R54, R3, !PT ;  /* 0x00000003363c7209 */ /* 0x000fe20007810000 */
[----:B------:R-:W0:Y:S01]  /*bbf0*/  MUFU.EX2 R93, R93 ;  /* 0x0000005d005d7308 */ /* 0x000e220000000800 */
[----:B------:R-:W-:-:S02]  /*bc00*/  ISETP.NE.AND P6, PT, R110, 0x1, PT ;  /* 0x000000016e00780c */ /* 0x000fc40003fc5270 */
[----:B------:R-:W-:-:S04]  /*bc10*/  FMNMX.FTZ R3, R55, R60, !PT ;  /* 0x0000003c37037209 */ /* 0x000fc80007810000 */
[----:B------:R-:W-:Y:S01]  /*bc20*/  FMNMX.FTZ R60, R26, R3, !PT ;  /* 0x000000031a3c7209 */ /* 0x000fe20007810000 */
[----:B------:R-:W-:Y:S03]  /*bc30*/  MUFU.EX2 R24, R24 ;  /* 0x0000001800187308 */ /* 0x000fe60000000800 */
[----:B------:R-:W-:-:S04]  /*bc40*/  FMNMX.FTZ R3, R27, R60, !PT ;  /* 0x0000003c1b037209 */ /* 0x000fc80007810000 */
[----:B------:R-:W-:Y:S01]  /*bc50*/  FMNMX.FTZ R60, R30, R3, !PT ;  /* 0x000000031e3c7209 */ /* 0x000fe20007810000 */
[----:B------:R-:W-:Y:S01]  /*bc60*/  MUFU.EX2 R97, R97 ;  /* 0x0000006100617308 */ /* 0x000fe20000000800 */
[----:B0-----:R-:W-:Y:S02]  /*bc70*/  F2FP.SATFINITE.E4M3.F32.PACK_AB_MERGE_C R152, R93, R20, RZ ;  /* 0x000000145d98723e */ /* 0x001fe400048070ff */
[----:B------:R-:W-:Y:S02]  /*bc80*/  FMNMX.FTZ R60, R31, R60, !PT ;  /* 0x0000003c1f3c7209 */ /* 0x000fe40007810000 */
[----:B------:R-:W-:Y:S02]  /*bc90*/  F2FP.SATFINITE.E4M3.F32.PACK_AB_MERGE_C R152, R89, R12, R152 ;  /* 0x0000000c5998723e */ /* 0x000fe40004807098 */
[----:B------:R-:W-:Y:S01]  /*bca0*/  FMNMX.FTZ R60, R15, R60, !PT ;  /* 0x0000003c0f3c7209 */ /* 0x000fe20007810000 */
[----:B------:R-:W-:Y:S03]  /*bcb0*/  MUFU.EX2 R28, R28 ;  /* 0x0000001c001c7308 */ /* 0x000fe60000000800 */
[----:B------:R-:W-:-:S04]  /*bcc0*/  FMNMX.FTZ R60, R35, R60, !PT ;  /* 0x0000003c233c7209 */ /* 0x000fc80007810000 */
[----:B------:R-:W-:Y:S01]  /*bcd0*/  FMNMX.FTZ R60, R41, R60, !PT ;  /* 0x0000003c293c7209 */ /* 0x000fe20007810000 */
[----:B------:R-:W0:Y:S03]  /*bce0*/  MUFU.EX2 R101, R101 ;  /* 0x0000006500657308 */ /* 0x000e260000000800 */
[----:B------:R-:W-:Y:S01]  /*bcf0*/  FMNMX.FTZ R3, R39, R60, !PT ;  /* 0x0000003c27037209 */ /* 0x000fe20007810000 */
[C-C-:B------:R-:W-:Y:S01]  /*bd00*/  FFMA.FTZ R60, R2.reuse, R135, -R0.reuse ;  /* 0x00000087023c7223 */ /* 0x140fe20000010800 */
[----:B------:R-:W-:-:S03]  /*bd10*/  FFMA.FTZ R0, R2, R37, -R0 ;  /* 0x0000002502007223 */ /* 0x000fc60000010800 */
[----:B------:R-:W1:Y:S01]  /*bd20*/  SHFL.BFLY PT, R62, R3, 0x2, 0x1f ;  /* 0x0c401f00033e7f89 */ /* 0x000e6200000e0000 */
[----:B------:R-:W-:Y:S08]  /*bd30*/  MUFU.EX2 R32, R32 ;  /* 0x0000002000207308 */ /* 0x000ff00000000800 */
[----:B------:R-:W-:Y:S01]  /*bd40*/  MUFU.EX2 R73, R73 ;  /* 0x0000004900497308 */ /* 0x000fe20000000800 */
[----:B0-----:R-:W-:-:S04]  /*bd50*/  F2FP.SATFINITE.E4M3.F32.PACK_AB_MERGE_C R154, R101, R28, RZ ;  /* 0x0000001c659a723e */ /* 0x001fc800048070ff */
[----:B------:R-:W-:-:S03]  /*bd60*/  F2FP.SATFINITE.E4M3.F32.PACK_AB_MERGE_C R154, R97, R24, R154 ;  /* 0x00000018619a723e */ /* 0x000fc6000480709a */
[----:B------:R-:W-:Y:S01]  /*bd70*/  MUFU.EX2 R36, R36 ;  /* 0x0000002400247308 */ /* 0x000fe20000000800 */
[----:B-1----:R-:W-:-:S07]  /*bd80*/  FMNMX.FTZ R68, R3, R62, !PT ;  /* 0x0000003e03447209 */ /* 0x002fce0007810000 */
[----:B------:R-:W0:Y:S01]  /*bd90*/  MUFU.EX2 R77, R77 ;  /* 0x0000004d004d7308 */ /* 0x000e220000000800 */
[----:B------:R-:W1:Y:S07]  /*bda0*/  SHFL.BFLY PT, R3, R68, 0x1, 0x1f ;  /* 0x0c201f0044037f89 */ /* 0x000e6e00000e0000 */
[----:B------:R-:W-:Y:S08]  /*bdb0*/  MUFU.EX2 R40, R117 ;  /* 0x0000007500287308 */ /* 0x000ff00000000800 */
[----:B------:R-:W-:Y:S01]  /*bdc0*/  MUFU.EX2 R81, R81 ;  /* 0x0000005100517308 */ /* 0x000fe20000000800 */
[----:B0-----:R-:W-:-:S04]  /*bdd0*/  F2FP.SATFINITE.E4M3.F32.PACK_AB_MERGE_C R148, R77, R36, RZ ;  /* 0x000000244d94723e */ /* 0x001fc800048070ff */
[----:B------:R-:W-:-:S03]  /*bde0*/  F2FP.SATFINITE.E4M3.F32.PACK_AB_MERGE_C R148, R73, R32, R148 ;  /* 0x000000204994723e */ /* 0x000fc60004807094 */
[----:B------:R-:W-:Y:S01]  /*bdf0*/  MUFU.EX2 R44, R119 ;  /* 0x00000077002c7308 */ /* 0x000fe20000000800 */
[----:B-1----:R-:W-:-:S04]  /*be00*/  FMNMX.FTZ R3, R68, R3, !PT ;  /* 0x0000000344037209 */ /* 0x002fc80007810000 */
[----:B------:R-:W-:Y:S01]  /*be10*/  FSETP.NEU.FTZ.AND P1, PT, R3, -INF , PT ;  /* 0xff8000000300780b */ /* 0x000fe20003f3d000 */
[----:B------:R-:W-:-:S02]  /*be20*/  FFMA.FTZ R68, R2, R3, -8 ;  /* 0xc100000002447423 */ /* 0x000fc40000010003 */
[----:B------:R-:W0:Y:S03]  /*be30*/  MUFU.EX2 R85, R85 ;  /* 0x0000005500557308 */ /* 0x000e260000000800 */
[----:B------:R-:W-:-:S05]  /*be40*/  FSEL R37, R68, RZ, P1 ;  /* 0x000000ff44257208 */ /* 0x000fca0000800000 */
[----:B------:R-:W-:Y:S01]  /*be50*/  MUFU.EX2 R48, R121 ;  /* 0x0000007900307308 */ /* 0x000fe20000000800 */
[----:B------:R-:W-:-:S01]  /*be60*/  FFMA.FTZ R68, R2, R90, -R37 ;  /* 0x0000005a02447223 */ /* 0x000fc20000010825 */
[C-C-:B------:R-:W-:Y:S01]  /*be70*/  FFMA.FTZ R91, R2.reuse, R91, -R37.reuse ;  /* 0x0000005b025b7223 */ /* 0x140fe20000010825 */
[----:B------:R-:W-:-:S01]  /*be80*/  FFMA.FTZ R70, R2, R94, -R37 ;  /* 0x0000005e02467223 */ /* 0x000fc20000010825 */
[----:B------:R-:W-:Y:S01]  /*be90*/  FFMA.FTZ R88, R2, R67, -R37 ;  /* 0x0000004302587223 */ /* 0x000fe20000010825 */
[----:B------:R-:W-:-:S01]  /*bea0*/  FADD.FTZ R67, R12, R89 ;  /* 0x000000590c437221 */ /* 0x000fc20000010000 */
[C-C-:B------:R-:W-:Y:S01]  /*beb0*/  FFMA.FTZ R95, R2.reuse, R95, -R37.reuse ;  /* 0x0000005f025f7223 */ /* 0x140fe20000010825 */
[----:B------:R-:W-:-:S01]  /*bec0*/  FFMA.FTZ R72, R2, R98, -R37 ;  /* 0x0000006202487223 */ /* 0x000fc20000010825 */
[----:B------:R-:W-:Y:S01]  /*bed0*/  MUFU.EX2 R68, R68 ;  /* 0x0000004400447308 */ /* 0x000fe20000000800 */
[----:B------:R-:W-:-:S01]  /*bee0*/  FADD.FTZ R90, R20, R67 ;  /* 0x00000043145a7221 */ /* 0x000fc20000010000 */
[C-C-:B------:R-:W-:Y:S01]  /*bef0*/  FFMA.FTZ R82, R2.reuse, R87, -R37.reuse ;  /* 0x0000005702527223 */ /* 0x140fe20000010825 */
[----:B------:R-:W-:-:S01]  /*bf00*/  FFMA.FTZ R99, R2, R99, -R37 ;  /* 0x0000006302637223 */ /* 0x000fc20000010825 */
[----:B------:R-:W-:Y:S01]  /*bf10*/  FFMA.FTZ R74, R2, R102, -R37 ;  /* 0x00000066024a7223 */ /* 0x000fe20000010825 */
[----:B------:R-:W-:-:S01]  /*bf20*/  FADD.FTZ R87, R93, R90 ;  /* 0x0000005a5d577221 */ /* 0x000fc20000010000 */
[C-C-:B------:R-:W-:Y:S01]  /*bf30*/  FFMA.FTZ R90, R2.reuse, R71, -R37.reuse ;  /* 0x00000047025a7223 */ /* 0x140fe20000010825 */
[----:B------:R-:W-:-:S01]  /*bf40*/  FFMA.FTZ R103, R2, R103, -R37 ;  /* 0x0000006702677223 */ /* 0x000fc20000010825 */
[----:B------:R-:W1:Y:S01]  /*bf50*/  MUFU.EX2 R91, R91 ;  /* 0x0000005b005b7308 */ /* 0x000e620000000800 */
[----:B------:R-:W-:-:S01]  /*bf60*/  FADD.FTZ R92, R24, R87 ;  /* 0x00000057185c7221 */ /* 0x000fc20000010000 */
[C-C-:B------:R-:W-:Y:S01]  /*bf70*/  FFMA.FTZ R13, R2.reuse, R13, -R37.reuse ;  /* 0x0000000d020d7223 */ /* 0x140fe20000010825 */
[----:B------:R-:W-:-:S01]  /*bf80*/  FFMA.FTZ R76, R2, R75, -R37 ;  /* 0x0000004b024c7223 */ /* 0x000fc20000010825 */
[----:B------:R-:W-:Y:S01]  /*bf90*/  FFMA.FTZ R21, R2, R21, -R37 ;  /* 0x0000001502157223 */ /* 0x000fe20000010825 */
[----:B------:R-:W-:-:S01]  /*bfa0*/  FADD.FTZ R87, R97, R92 ;  /* 0x0000005c61577221 */ /* 0x000fc20000010000 */
[C-C-:B------:R-:W-:Y:S01]  /*bfb0*/  FFMA.FTZ R78, R2.reuse, R79, -R37.reuse ;  /* 0x0000004f024e7223 */ /* 0x140fe20000010825 */
[----:B------:R-:W-:-:S01]  /*bfc0*/  FFMA.FTZ R75, R2, R145, -R37 ;  /* 0x00000091024b7223 */ /* 0x000fc20000010825 */
[----:B------:R-:W2:Y:S01]  /*bfd0*/  MUFU.EX2 R70, R70 ;  /* 0x0000004600467308 */ /* 0x000ea20000000800 */
[----:B------:R-:W-:-:S01]  /*bfe0*/  FADD.FTZ R94, R28, R87 ;  /* 0x000000571c5e7221 */ /* 0x000fc20000010000 */
[C-C-:B------:R-:W-:Y:S01]  /*bff0*/  FFMA.FTZ R80, R2.reuse, R83, -R37.reuse ;  /* 0x0000005302507223 */ /* 0x140fe20000010825 */
[----:B------:R-:W-:-:S01]  /*c000*/  FFMA.FTZ R79, R2, R147, -R37 ;  /* 0x00000093024f7223 */ /* 0x000fc20000010825 */
[----:B------:R-:W-:Y:S01]  /*c010*/  FFMA.FTZ R83, R2, R149, -R37 ;  /* 0x0000009502537223 */ /* 0x000fe20000010825 */
[----:B------:R-:W-:-:S01]  /*c020*/  FADD.FTZ R87, R101, R94 ;  /* 0x0000005e65577221 */ /* 0x000fc20000010000 */
[----:B0-----:R-:W-:Y:S01]  /*c030*/  F2FP.SATFINITE.E4M3.F32.PACK_AB_MERGE_C R150, R85, R44, RZ ;  /* 0x0000002c5596723e */ /* 0x001fe200048070ff */
[----:B------:R-:W-:-:S01]  /*c040*/  FFMA.FTZ R84, R2, R59, -R37 ;  /* 0x0000003b02547223 */ /* 0x000fc20000010825 */
[----:B------:R-:W0:Y:S01]  /*c050*/  MUFU.EX2 R95, R95 ;  /* 0x0000005f005f7308 */ /* 0x000e220000000800 */
        /* <DEDUP_REMOVED lines=8> */
[----:B--2---:R-:W-:-:S01]  /*c0e0*/  FADD.FTZ R92, R70, R71 ;  /* 0x00000047465c7221 */ /* 0x004fc20000010000 */
[C-C-:B------:R-:W-:Y:S01]  /*c0f0*/  FFMA.FTZ R42, R2.reuse, R42, -R37.reuse ;  /* 0x0000002a022a7223 */ /* 0x140fe20000010825 */
[----:B------:R-:W-:-:S01]  /*c100*/  FFMA.FTZ R43, R2, R43, -R37 ;  /* 0x0000002b022b7223 */ /* 0x000fc20000010825 */
[C-C-:B------:R-:W-:Y:S01]  /*c110*/  FFMA.FTZ R20, R2.reuse, R46, -R37.reuse ;  /* 0x0000002e02147223 */ /* 0x140fe20000010825 */
[----:B------:R-:W-:-:S01]  /*c120*/  FFMA.FTZ R47, R2, R47, -R37 ;  /* 0x0000002f022f7223 */ /* 0x000fc20000010825 */
[C-C-:B------:R-:W-:Y:S01]  /*c130*/  FFMA.FTZ R51, R2.reuse, R51, -R37.reuse ;  /* 0x0000003302337223 */ /* 0x140fe20000010825 */
[----:B------:R-:W-:-:S01]  /*c140*/  FFMA.FTZ R55, R2, R55, -R37 ;  /* 0x0000003702377223 */ /* 0x000fc20000010825 */
[----:B------:R-:W2:Y:S01]  /*c150*/  MUFU.EX2 R99, R99 ;  /* 0x0000006300637308 */ /* 0x000ea20000000800 */
[----:B0-----:R-:W-:-:S01]  /*c160*/  FADD.FTZ R71, R95, R92 ;  /* 0x0000005c5f477221 */ /* 0x001fc20000010000 */
[C-C-:B------:R-:W-:Y:S01]  /*c170*/  FFMA.FTZ R30, R2.reuse, R30, -R37.reuse ;  /* 0x0000001e021e7223 */ /* 0x140fe20000010825 */
[----:B------:R-:W-:-:S01]  /*c180*/  FFMA.FTZ R31, R2, R31, -R37 ;  /* 0x0000001f021f7223 */ /* 0x000fc20000010825 */
[C-C-:B------:R-:W-:Y:S01]  /*c190*/  FFMA.FTZ R35, R2.reuse, R35, -R37.reuse ;  /* 0x0000002302237223 */ /* 0x140fe20000010825 */
[----:B------:R-:W-:-:S01]  /*c1a0*/  FFMA.FTZ R41, R2, R41, -R37 ;  /* 0x0000002902297223 */ /* 0x000fc20000010825 */
[----:B------:R-:W-:-:S02]  /*c1b0*/  F2FP.SATFINITE.E4M3.F32.PACK_AB_MERGE_C R70, R95, R70, RZ ;  /* 0x000000465f46723e */ /* 0x000fc400048070ff */
[----:B------:R-:W0:Y:S01]  /*c1c0*/  MUFU.EX2 R74, R74 ;  /* 0x0000004a004a7308 */ /* 0x000e220000000800 */
[----:B-1----:R-:W-:-:S01]  /*c1d0*/  FADD.FTZ R92, R72, R71 ;  /* 0x00000047485c7221 */ /* 0x002fc20000010000 */
[----:B------:R-:W-:Y:S02]  /*c1e0*/  F2FP.SATFINITE.E4M3.F32.PACK_AB_MERGE_C R150, R81, R40, R150 ;  /* 0x000000285196723e */ /* 0x000fe40004807096 */
[----:B------:R-:W-:-:S04]  /*c1f0*/  F2FP.SATFINITE.E4M3.F32.PACK_AB_MERGE_C R153, R91, R68, R70 ;  /* 0x000000445b99723e */ /* 0x000fc80004807046 */
[----:B------:R-:W1:Y:S01]  /*c200*/  MUFU.EX2 R103, R103 ;  /* 0x0000006700677308 */ /* 0x000e620000000800 */
[----:B--2---:R-:W-:-:S01]  /*c210*/  FADD.FTZ R71, R99, R92 ;  /* 0x0000005c63477221 */ /* 0x004fc20000010000 */
[----:B------:R-:W-:-:S06]  /*c220*/  FADD.FTZ R92, R36, R87 ;  /* 0x00000057245c7221 */ /* 0x000fcc0000010000 */
        /* <DEDUP_REMOVED lines=12> */
[----:B------:R-:W-:-:S04]  /*c2f0*/  FADD.FTZ R85, R85, R24 ;  /* 0x0000001855557221 */ /* 0x000fc80000010000 */
[----:B------:R-:W-:Y:S02]  /*c300*/  FADD.FTZ R28, R48, R85 ;  /* 0x00000055301c7221 */ /* 0x000fe40000010000 */
[----:B------:R-:W2:Y:S01]  /*c310*/  MUFU.EX2 R78, R78 ;  /* 0x0000004e004e7308 */ /* 0x000ea20000000800 */
[----:B0-----:R-:W-:-:S07]  /*c320*/  FADD.FTZ R12, R76, R71 ;  /* 0x000000474c0c7221 */ /* 0x001fce0000010000 */
[----:B------:R-:W0:Y:S01]  /*c330*/  MUFU.EX2 R75, R75 ;  /* 0x0000004b004b7308 */ /* 0x000e220000000800 */
[----:B-1----:R-:W-:-:S01]  /*c340*/  FADD.FTZ R71, R21, R12 ;  /* 0x0000000c15477221 */ /* 0x002fc20000010000 */
[----:B------:R-:W-:-:S06]  /*c350*/  FFMA.FTZ R12, R2, R50, -R37 ;  /* 0x00000032020c7223 */ /* 0x000fcc0000010825 */
        /* <DEDUP_REMOVED lines=8> */
[----:B------:R-:W1:Y:S08]  /*c3e0*/  MUFU.EX2 R80, R80 ;  /* 0x0000005000507308 */ /* 0x000e700000000800 */
[----:B------:R-:W2:Y:S01]  /*c3f0*/  MUFU.EX2 R79, R79 ;  /* 0x0000004f004f7308 */ /* 0x000ea20000000800 */
[----:B0-----:R-:W-:Y:S01]  /*c400*/  F2FP.SATFINITE.E4M3.F32.PACK_AB_MERGE_C R144, R61, R52, RZ ;  /* 0x000000343d90723e */ /* 0x001fe200048070ff */
[----:B------:R-:W-:-:S03]  /*c410*/  FADD.FTZ R52, R52, R73 ;  /* 0x0000004934347221 */ /* 0x000fc60000010000 */
[----:B------:R-:W-:Y:S01]  /*c420*/  F2FP.SATFINITE.E4M3.F32.PACK_AB_MERGE_C R144, R57, R48, R144 ;  /* 0x000000303990723e */ /* 0x000fe20004807090 */
[----:B------:R-:W-:-:S02]  /*c430*/  FADD.FTZ R61, R61, R52 ;  /* 0x000000343d3d7221 */ /* 0x000fc40000010000 */
[----:B------:R-:W0:Y:S01]  /*c440*/  MUFU.EX2 R82, R82 ;  /* 0x0000005200527308 */ /* 0x000e220000000800 */
[----:B-1----:R-:W-:-:S07]  /*c450*/  FADD.FTZ R24, R80, R71 ;  /* 0x0000004750187221 */ /* 0x002fce0000010000 */
[----:B------:R-:W-:Y:S01]  /*c460*/  MUFU.EX2 R58, R58 ;  /* 0x0000003a003a7308 */ /* 0x000fe20000000800 */
[----:B--2---:R-:W-:-:S01]  /*c470*/  FADD.FTZ R57, R79, R24 ;  /* 0x000000184f397221 */ /* 0x004fc20000010000 */
[----:B------:R-:W-:-:S06]  /*c480*/  FFMA.FTZ R24, R2, R54, -R37 ;  /* 0x0000003602187223 */ /* 0x000fcc0000010825 */
[----:B------:R-:W1:Y:S01]  /*c490*/  MUFU.EX2 R69, R69 ;  /* 0x0000004500457308 */ /* 0x000e620000000800 */
[----:B0-----:R-:W-:-:S01]  /*c4a0*/  FADD.FTZ R28, R82, R57 ;  /* 0x00000039521c7221 */ /* 0x001fc20000010000 */
[----:B------:R-:W-:-:S04]  /*c4b0*/  F2FP.SATFINITE.E4M3.F32.PACK_AB_MERGE_C R79, R82, R79, RZ ;  /* 0x0000004f524f723e */ /* 0x000fc800048070ff */
[----:B------:R-:W-:Y:S02]  /*c4c0*/  F2FP.SATFINITE.E4M3.F32.PACK_AB_MERGE_C R151, R80, R75, R79 ;  /* 0x0000004b5097723e */ /* 0x000fe4000480704f */
[----:B------:R-:W0:Y:S08]  /*c4d0*/  MUFU.EX2 R56, R56 ;  /* 0x0000003800387308 */ /* 0x000e300000000800 */
[----:B------:R-:W2:Y:S01]  /*c4e0*/  MUFU.EX2 R83, R83 ;  /* 0x0000005300537308 */ /* 0x000ea20000000800 */
[----:B-1----:R-:W-:-:S07]  /*c4f0*/  F2FP.SATFINITE.E4M3.F32.PACK_AB_MERGE_C R146, R69, R58, RZ ;  /* 0x0000003a4592723e */ /* 0x002fce00048070ff */
[----:B------:R-:W1:Y:S01]  /*c500*/  MUFU.EX2 R65, R65 ;  /* 0x0000004100417308 */ /* 0x000e620000000800 */
[----:B0-----:R-:W-:-:S07]  /*c510*/  FADD.FTZ R32, R56, R61 ;  /* 0x0000003d38207221 */ /* 0x001fce0000010000 */
[----:B------:R-:W0:Y:S01]  /*c520*/  MUFU.EX2 R84, R84 ;  /* 0x0000005400547308 */ /* 0x000e220000000800 */
[----:B--2---:R-:W-:-:S01]  /*c530*/  FADD.FTZ R57, R83, R28 ;  /* 0x0000001c53397221 */ /* 0x004fc20000010000 */
[C-C-:B------:R-:W-:Y:S01]  /*c540*/  FFMA.FTZ R28, R2.reuse, R26, -R37.reuse ;  /* 0x0000001a021c7223 */ /* 0x140fe20000010825 */
[----:B------:R-:W-:-:S01]  /*c550*/  FFMA.FTZ R26, R2, R27, -R37 ;  /* 0x0000001b021a7223 */ /* 0x000fc20000010825 */
[C-C-:B------:R-:W-:Y:S01]  /*c560*/  FFMA.FTZ R27, R2.reuse, R15, -R37.reuse ;  /* 0x0000000f021b7223 */ /* 0x140fe20000010825 */
[----:B------:R-:W-:-:S03]  /*c570*/  FFMA.FTZ R37, R2, R39, -R37 ;  /* 0x0000002702257223 */ /* 0x000fc60000010825 */
[----:B------:R-:W2:Y:S01]  /*c580*/  MUFU.EX2 R59, R59 ;  /* 0x0000003b003b7308 */ /* 0x000ea20000000800 */
[C---:B-1----:R-:W-:Y:S01]  /*c590*/  F2FP.SATFINITE.E4M3.F32.PACK_AB_MERGE_C R146, R65.reuse, R56, R146 ;  /* 0x000000384192723e */ /* 0x042fe20004807092 */
[----:B------:R-:W-:-:S04]  /*c5a0*/  FADD.FTZ R65, R65, R32 ;  /* 0x0000002041417221 */ /* 0x000fc80000010000 */
[----:B------:R-:W-:Y:S02]  /*c5b0*/  FADD.FTZ R58, R58, R65 ;  /* 0x000000413a3a7221 */ /* 0x000fe40000010000 */
[----:B------:R-:W1:Y:S01]  /*c5c0*/  MUFU.EX2 R86, R86 ;  /* 0x0000005600567308 */ /* 0x000e620000000800 */
[----:B0-----:R-:W-:-:S01]  /*c5d0*/  FADD.FTZ R32, R84, R57 ;  /* 0x0000003954207221 */ /* 0x001fc20000010000 */
[----:B------:R-:W-:-:S06]  /*c5e0*/  FADD.FTZ R69, R69, R58 ;  /* 0x0000003a45457221 */ /* 0x000fcc0000010000 */
[----:B------:R-:W0:Y:S01]  /*c5f0*/  MUFU.EX2 R63, R63 ;  /* 0x0000003f003f7308 */ /* 0x000e220000000800 */
[----:B--2---:R-:W-:-:S07]  /*c600*/  FADD.FTZ R57, R59, R32 ;  /* 0x000000203b397221 */ /* 0x004fce0000010000 */
[----:B------:R-:W2:Y:S01]  /*c610*/  MUFU.EX2 R88, R88 ;  /* 0x0000005800587308 */ /* 0x000ea20000000800 */
[----:B-1----:R-:W-:-:S01]  /*c620*/  FADD.FTZ R32, R86, R57 ;  /* 0x0000003956207221 */ /* 0x002fc20000010000 */
[----:B------:R-:W-:-:S04]  /*c630*/  F2FP.SATFINITE.E4M3.F32.PACK_AB_MERGE_C R59, R86, R59, RZ ;  /* 0x0000003b563b723e */ /* 0x000fc800048070ff */
[----:B------:R-:W-:Y:S02]  /*c640*/  F2FP.SATFINITE.E4M3.F32.PACK_AB_MERGE_C R145, R84, R83, R59 ;  /* 0x000000535491723e */ /* 0x000fe4000480703b */
        /* <DEDUP_REMOVED lines=8> */
[----:B-1----:R-:W-:-:S07]  /*c6d0*/  FADD.FTZ R39, R67, R32 ;  /* 0x0000002043277221 */ /* 0x002fce0000010000 */
[----:B------:R-:W1:Y:S08]  /*c6e0*/  MUFU.EX2 R90, R90 ;  /* 0x0000005a005a7308 */ /* 0x000e700000000800 */
[----:B------:R-:W-:Y:S01]  /*c6f0*/  MUFU.EX2 R42, R42 ;  /* 0x0000002a002a7308 */ /* 0x000fe20000000800 */
[----:B0-----:R-:W-:Y:S01]  /*c700*/  F2FP.SATFINITE.E4M3.F32.PACK_AB_MERGE_C R140, R107, R34, R140 ;  /* 0x000000226b8c723e */ /* 0x001fe2000480708c */
[----:B------:R-:W-:-:S04]  /*c710*/  FADD.FTZ R34, R34, R69 ;  /* 0x0000004522227221 */ /* 0x000fc80000010000 */
[----:B------:R-:W-:Y:S02]  /*c720*/  FADD.FTZ R107, R107, R34 ;  /* 0x000000226b6b7221 */ /* 0x000fe40000010000 */
[----:B------:R-:W-:Y:S01]  /*c730*/  MUFU.EX2 R43, R43 ;  /* 0x0000002b002b7308 */ /* 0x000fe20000000800 */
[----:B-1----:R-:W-:-:S01]  /*c740*/  FADD.FTZ R39, R90, R39 ;  /* 0x000000275a277221 */ /* 0x002fc20000010000 */
[----:B------:R-:W-:Y:S01]  /*c750*/  FADD.FTZ R14, R14, R107 ;  /* 0x0000006b0e0e7221 */ /* 0x000fe20000010000 */
[----:B------:R-:W-:-:S03]  /*c760*/  F2FP.SATFINITE.E4M3.F32.PACK_AB_MERGE_C R67, R90, R67, RZ ;  /* 0x000000435a43723e */ /* 0x000fc600048070ff */
[----:B------:R-:W-:Y:S01]  /*c770*/  FADD.FTZ R45, R45, R14 ;  /* 0x0000000e2d2d7221 */ /* 0x000fe20000010000 */
[----:B------:R-:W-:Y:S01]  /*c780*/  F2FP.SATFINITE.E4M3.F32.PACK_AB_MERGE_C R147, R88, R63, R67 ;  /* 0x0000003f5893723e */ /* 0x000fe20004807043 */
[----:B------:R-:W-:Y:S08]  /*c790*/  MUFU.EX2 R20, R20 ;  /* 0x0000001400147308 */ /* 0x000ff00000000800 */
[----:B------:R-:W-:Y:S08]  /*c7a0*/  MUFU.EX2 R60, R60 ;  /* 0x0000003c003c7308 */ /* 0x000ff00000000800 */
[----:B------:R-:W0:Y:S08]  /*c7b0*/  MUFU.EX2 R53, R53 ;  /* 0x0000003500357308 */ /* 0x000e300000000800 */
[----:B------:R-:W-:Y:S08]  /*c7c0*/  MUFU.EX2 R47, R47 ;  /* 0x0000002f002f7308 */ /* 0x000ff00000000800 */
[----:B------:R-:W-:Y:S01]  /*c7d0*/  MUFU.EX2 R38, R38 ;  /* 0x0000002600267308 */ /* 0x000fe20000000800 */
[----:B0-----:R-:W-:-:S07]  /*c7e0*/  F2FP.SATFINITE.E4M3.F32.PACK_AB_MERGE_C R142, R53, R60, RZ ;  /* 0x0000003c358e723e */ /* 0x001fce00048070ff */
[----:B------:R-:W0:Y:S08]  /*c7f0*/  MUFU.EX2 R49, R49 ;  /* 0x0000003100317308 */ /* 0x000e300000000800 */
[----:B------:R-:W1:Y:S08]  /*c800*/  MUFU.EX2 R12, R12 ;  /* 0x0000000c000c7308 */ /* 0x000e700000000800 */
[----:B------:R2:W-:Y:S01]  /*c810*/  MUFU.EX2 R15, R28 ;  /* 0x0000001c000f7308 */ /* 0x0005e20000000800 */
[----:B0-----:R-:W-:Y:S01]  /*c820*/  F2FP.SATFINITE.E4M3.F32.PACK_AB_MERGE_C R142, R49, R38, R142 ;  /* 0x00000026318e723e */ /* 0x001fe2000480708e */
[----:B------:R-:W-:-:S04]  /*c830*/  FADD.FTZ R38, R38, R45 ;  /* 0x0000002d26267221 */ /* 0x000fc80000010000 */
[----:B------:R-:W-:Y:S02]  /*c840*/  FADD.FTZ R49, R49, R38 ;  /* 0x0000002631317221 */ /* 0x000fe40000010000 */
[----:B------:R-:W0:Y:S01]  /*c850*/  MUFU.EX2 R51, R51 ;  /* 0x0000003300337308 */ /* 0x000e220000000800 */
[----:B--2---:R-:W-:-:S01]  /*c860*/  FADD.FTZ R28, R42, R39 ;  /* 0x000000272a1c7221 */ /* 0x004fc20000010000 */
[----:B------:R-:W-:-:S03]  /*c870*/  FADD.FTZ R60, R60, R49 ;  /* 0x000000313c3c7221 */ /* 0x000fc60000010000 */
[----:B------:R-:W-:Y:S01]  /*c880*/  FADD.FTZ R21, R43, R28 ;  /* 0x0000001c2b157221 */ /* 0x000fe20000010000 */
[----:B------:R-:W-:-:S01]  /*c890*/  FADD.FTZ R53, R53, R60 ;  /* 0x0000003c35357221 */ /* 0x000fc20000010000 */
[----:B------:R-:W2:Y:S01]  /*c8a0*/  @P6 LDC R28, c[0x0][0x44c] ;  /* 0x00011300ff1c6b82 */ /* 0x000ea20000000800 */
[----:B------:R-:W3:Y:S01]  /*c8b0*/  MUFU.EX2 R24, R24 ;  /* 0x0000001800187308 */ /* 0x000ee20000000800 */
[----:B------:R-:W-:-:S01]  /*c8c0*/  FADD.FTZ R14, R20, R21 ;  /* 0x00000015140e7221 */ /* 0x000fc20000010000 */
[----:B------:R-:W-:-:S03]  /*c8d0*/  F2FP.SATFINITE.E4M3.F32.PACK_AB_MERGE_C R21, R47, R20, RZ ;  /* 0x000000142f15723e */ /* 0x000fc600048070ff */
[----:B------:R-:W-:Y:S01]  /*c8e0*/  FADD.FTZ R47, R47, R14 ;  /* 0x0000000e2f2f7221 */ /* 0x000fe20000010000 */
[----:B------:R-:W-:Y:S02]  /*c8f0*/  F2FP.SATFINITE.E4M3.F32.PACK_AB_MERGE_C R141, R43, R42, R21 ;  /* 0x0000002a2b8d723e */ /* 0x000fe40004807015 */
[----:B------:R-:W-:Y:S01]  /*c900*/  MUFU.EX2 R64, R64 ;  /* 0x0000004000407308 */ /* 0x000fe20000000800 */
[----:B-1----:R-:W-:-:S04]  /*c910*/  FADD.FTZ R14, R12, R47 ;  /* 0x0000002f0c0e7221 */ /* 0x002fc80000010000 */
[----:B0-----:R-:W-:-:S03]  /*c920*/  FADD.FTZ R13, R51, R14 ;  /* 0x0000000e330d7221 */ /* 0x001fc60000010000 */
[----:B------:R-:W0:Y:S01]  /*c930*/  MUFU.EX2 R29, R29 ;  /* 0x0000001d001d7308 */ /* 0x000e220000000800 */
[----:B---3--:R-:W-:-:S01]  /*c940*/  FADD.FTZ R20, R24, R13 ;  /* 0x0000000d18147221 */ /* 0x008fc20000010000 */
[----:B--2---:R-:W-:-:S06]  /*c950*/  @P6 IMAD.HI.U32 R28, R108, R28, RZ ;  /* 0x0000001c6c1c6227 */ /* 0x004fcc00078e00ff */
        /* <DEDUP_REMOVED lines=10> */
[----:B------:R-:W-:Y:S01]  /*ca00*/  FADD.FTZ R62, R62, R53 ;  /* 0x000000353e3e7221 */ /* 0x000fe20000010000 */
[----:B------:R-:W-:-:S03]  /*ca10*/  FADD.FTZ R13, R15, R20 ;  /* 0x000000140f0d7221 */ /* 0x000fc60000010000 */
[----:B------:R-:W-:Y:S02]  /*ca20*/  FADD.FTZ R25, R25, R62 ;  /* 0x0000003e19197221 */ /* 0x000fe40000010000 */
[----:B------:R-:W-:Y:S01]  /*ca30*/  MUFU.EX2 R33, R33 ;  /* 0x0000002100217308 */ /* 0x000fe20000000800 */
[----:B-1----:R-:W-:-:S01]  /*ca40*/  FADD.FTZ R13, R26, R13 ;  /* 0x0000000d1a0d7221 */ /* 0x002fc20000010000 */
[----:B------:R-:W-:-:S04]  /*ca50*/  FADD.FTZ R64, R64, R25 ;  /* 0x0000001940407221 */ /* 0x000fc80000010000 */
[----:B------:R-:W-:Y:S02]  /*ca60*/  FADD.FTZ R29, R29, R64 ;  /* 0x000000401d1d7221 */ /* 0x000fe40000010000 */
[----:B------:R-:W0:Y:S01]  /*ca70*/  MUFU.EX2 R0, R0 ;  /* 0x0000000000007308 */ /* 0x000e220000000800 */
[----:B--2---:R-:W-:-:S07]  /*ca80*/  FADD.FTZ R12, R30, R13 ;  /* 0x0000000d1e0c7221 */ /* 0x004fce0000010000 */
[----:B------:R-:W-:Y:S08]  /*ca90*/  MUFU.EX2 R66, R66 ;  /* 0x0000004200427308 */ /* 0x000ff00000000800 */
[----:B------:R-:W1:Y:S01]  /*caa0*/  MUFU.EX2 R109, R109 ;  /* 0x0000006d006d7308 */ /* 0x000e620000000800 */
[----:B0-----:R-:W-:-:S07]  /*cab0*/  F2FP.SATFINITE.E4M3.F32.PACK_AB_MERGE_C R13, R0, R33, RZ ;  /* 0x00000021000d723e */ /* 0x001fce00048070ff */
[----:B------:R-:W0:Y:S08]  /*cac0*/  MUFU.EX2 R31, R31 ;  /* 0x0000001f001f7308 */ /* 0x000e300000000800 */
[----:B------:R-:W2:Y:S01]  /*cad0*/  MUFU.EX2 R27, R27 ;  /* 0x0000001b001b7308 */ /* 0x000ea20000000800 */
[----:B-1----:R-:W-:Y:S01]  /*cae0*/  F2FP.SATFINITE.E4M3.F32.PACK_AB_MERGE_C R138, R109, R66, R13 ;  /* 0x000000426d8a723e */ /* 0x002fe2000480700d */
[----:B------:R-:W-:-:S04]  /*caf0*/  FADD.FTZ R66, R66, R29 ;  /* 0x0000001d42427221 */ /* 0x000fc80000010000 */
[----:B------:R-:W-:Y:S02]  /*cb00*/  FADD.FTZ R66, R109, R66 ;  /* 0x000000426d427221 */ /* 0x000fe40000010000 */
[----:B------:R1:W3:Y:S01]  /*cb10*/  MUFU.EX2 R14, R35 ;  /* 0x00000023000e7308 */ /* 0x0002e20000000800 */
[----:B0-----:R-:W-:-:S01]  /*cb20*/  FADD.FTZ R12, R31, R12 ;  /* 0x0000000c1f0c7221 */ /* 0x001fc20000010000 */
[----:B------:R-:W-:Y:S01]  /*cb30*/  FADD.FTZ R33, R33, R66 ;  /* 0x0000004221217221 */ /* 0x000fe20000010000 */
[----:B------:R-:W-:-:S04]  /*cb40*/  F2FP.SATFINITE.E4M3.F32.PACK_AB_MERGE_C R30, R31, R30, RZ ;  /* 0x0000001e1f1e723e */ /* 0x000fc800048070ff */
[----:B------:R-:W-:Y:S01]  /*cb50*/  F2FP.SATFINITE.E4M3.F32.PACK_AB_MERGE_C R137, R26, R15, R30 ;  /* 0x0000000f1a89723e */ /* 0x000fe2000480701e */
[----:B------:R-:W0:Y:S01]  /*cb60*/  MUFU.EX2 R41, R41 ;  /* 0x0000002900297308 */ /* 0x000e220000000800 */
[----:B-1----:R-:W1:Y:S01]  /*cb70*/  @P6 LDC R35, c[0x0][0x450] ;  /* 0x00011400ff236b82 */ /* 0x002e620000000800 */
[----:B--2---:R-:W-:-:S01]  /*cb80*/  FADD.FTZ R13, R27, R12 ;  /* 0x0000000c1b0d7221 */ /* 0x004fc20000010000 */
[----:B------:R-:W-:-:S05]  /*cb90*/  IMAD.MOV.U32 R15, RZ, RZ, R108 ;  /* 0x000000ffff0f7224 */ /* 0x000fca00078e006c */
[----:B------:R-:W2:Y:S01]  /*cba0*/  MUFU.EX2 R20, R37 ;  /* 0x0000002500147308 */ /* 0x000ea20000000800 */
[----:B---3--:R-:W-:-:S04]  /*cbb0*/  FADD.FTZ R12, R14, R13 ;  /* 0x0000000d0e0c7221 */ /* 0x008fc80000010000 */
[----:B0-----:R-:W-:Y:S01]  /*cbc0*/  FADD.FTZ R21, R41, R12 ;  /* 0x0000000c29157221 */ /* 0x001fe20000010000 */
[----:B------:R-:W-:-:S01]  /*cbd0*/  FADD.FTZ R12, R0, R33 ;  /* 0x00000021000c7221 */ /* 0x000fc20000010000 */
[----:B------:R-:W-:-:S04]  /*cbe0*/  VIADD R0, R105, 0xfffffffe ;  /* 0xfffffffe69007836 */ /* 0x000fc80000000000 */
[----:B------:R0:W-:Y:S01]  /*cbf0*/  STL [R1], R12 ;  /* 0x0000000c01007387 */ /* 0x0001e20000100800 */
[----:B-1----:R-:W-:Y:S01]  /*cc00*/  @P6 SHF.R.U32.HI R15, RZ, R35, R28 ;  /* 0x00000023ff0f6219 */ /* 0x002fe2000001161c */
[C---:B--2---:R-:W-:Y:S01]  /*cc10*/  FADD.FTZ R21, R20.reuse, R21 ;  /* 0x0000001514157221 */ /* 0x044fe20000010000 */
[----:B------:R-:W-:Y:S02]  /*cc20*/  ISETP.GE.AND P6, PT, R11, 0x1, PT ;  /* 0x000000010b00780c */ /* 0x000fe40003fc6270 */
[----:B------:R-:W-:-:S04]  /*cc30*/  F2FP.SATFINITE.E4M3.F32.PACK_AB_MERGE_C R13, R20, R41, RZ ;  /* 0x00000029140d723e */ /* 0x000fc800048070ff */
[----:B------:R-:W-:Y:S01]  /*cc40*/  F2FP.SATFINITE.E4M3.F32.PACK_AB_MERGE_C R139, R14, R27, R13 ;  /* 0x0000001b0e8b723e */ /* 0x000fe2000480700d */
[----:B------:R-:W-:-:S04]  /*cc50*/  IMAD.IADD R13, R104, 0x1, R15 ;  /* 0x00000001680d7824 */ /* 0x000fc800078e020f */
[----:B------:R-:W-:Y:S02]  /*cc60*/  IMAD.IADD R10, R13, 0x1, R10 ;  /* 0x000000010d0a7824 */ /* 0x000fe400078e020a */
[----:B0-----:R-:W-:Y:S05]  /*cc70*/  @!P6 BRA `(.L_x_1466) ;  /* 0x000000000048e947 */ /* 0x001fea0003800000 */
        /* <DEDUP_REMOVED lines=11> */
.L_x_1468:
[----:B------:R-:W-:-:S13]  /*cd30*/  ISETP.NE.AND P1, PT, R11, 0x1, PT ;  /* 0x000000010b00780c */ /* 0x000fda0003f25270 */
[----:B------:R-:W0:Y:S02]  /*cd40*/  @P1 LDC.64 R14, c[0x0][0x9e8] ;  /* 0x00027a00ff0e1b82 */ /* 0x000e240000000a00 */
[----:B0-----:R-:W-:-:S05]  /*cd50*/  @P1 IMAD.HI.U32 R14, R12, R14, RZ ;  /* 0x0000000e0c0e1227 */ /* 0x001fca00078e00ff */
[----:B------:R-:W-:-:S07]  /*cd60*/  @P1 SHF.R.U32.HI R12, RZ, R15, R14 ;  /* 0x0000000fff0c1219 */ /* 0x000fce000001160e */
.L_x_1469:
[----:B------:R-:W-:Y:S05]  /*cd70*/  BSYNC B0 ;  /* 0x0000000000007941 */ /* 0x000fea0003800000 */
.L_x_1467:
[----:B------:R-:W-:-:S05]  /*cd80*/  IMAD R11, R12, R11, R11 ;  /* 0x0000000b0c0b7224 */ /* 0x000fca00078e020b */
[----:B------:R-:W-:-:S07]  /*cd90*/  VIMNMX R10, R10, R11, PT ;  /* 0x0000000b0a0a7248 */ /* 0x000fce0003fe0100 */
.L_x_1466:
[----:B------:R-:W2:Y:S01]  /*cda0*/  LDL R12, [R1+0x48] ;  /* 0x00004800010c7983 */ /* 0x000ea20000100800 */
[----:B------:R-:W-:Y:S01]  /*cdb0*/  IMAD.HI R10, R10, 0x66666667, RZ ;  /* 0x666666670a0a7827 */ /* 0x000fe200078e02ff */
[----:B------:R-:W-:Y:S01]  /*cdc0*/  ULDC UR37, c[0x0][0x9e4] ;  /* 0x0002790000257ab9 */ /* 0x000fe20000000800 */
[----:B------:R-:W-:Y:S01]  /*cdd0*/  ULDC UR36, c[0x0][0x9e4] ;  /* 0x0002790000247ab9 */ /* 0x000fe20000000800 */
[----:B------:R0:W-:Y:S01]  /*cde0*/  STL [R1+0x1c], RZ ;  /* 0x00001cff01007387 */ /* 0x0001e20000100800 */
[----:B------:R-:W-:Y:S01]  /*cdf0*/  ULDC UR38, c[0x0][0x9dc] ;  /* 0x0002770000267ab9 */ /* 0x000fe20000000800 */
[----:B------:R-:W-:Y:S01]  /*ce00*/  SHF.R.U32.HI R11, RZ, 0x1f, R10 ;  /* 0x0000001fff0b7819 */ /* 0x000fe2000001160a */
[----:B------:R-:W-:Y:S01]  /*ce10*/  ULDC UR42, c[0x0][0x9dc] ;  /* 0x00027700002a7ab9 */ /* 0x000fe20000000800 */
[----:B------:R0:W-:Y:S01]  /*ce20*/  STL [R1+0x18], RZ ;  /* 0x000018ff01007387 */ /* 0x0001e20000100800 */
[----:B------:R-:W-:Y:S01]  /*ce30*/  ULDC UR43, c[0x0][0x9e0] ;  /* 0x00027800002b7ab9 */ /* 0x000fe20000000800 */
[----:B------:R-:W-:Y:S01]  /*ce40*/  LEA.HI.SX32 R11, R10, R11, 0x1a ;  /* 0x0000000b0a0b7211 */ /* 0x000fe200078fd2ff */
[----:B------:R-:W-:Y:S01]  /*ce50*/  ULDC UR39, c[0x0][0x9e0] ;  /* 0x0002780000277ab9 */ /* 0x000fe20000000800 */
[----:B------:R-:W-:Y:S01]  /*ce60*/  BSSY B1, `(.L_x_1470) ;  /* 0x0000457000017945 */ /* 0x000fe20003800000 */
        /* <DEDUP_REMOVED lines=15> */
[----:B--2---:R-:W-:-:S04]  /*cf60*/  VIMNMX R10, R12, R11, !PT ;  /* 0x0000000b0c0a7248 */ /* 0x004fc80007fe0100 */
[----:B------:R-:W-:Y:S01]  /*cf70*/  ISETP.GE.AND P1, PT, R0, R10, PT ;  /* 0x0000000a0000720c */ /* 0x000fe20003f26270 */
[----:B------:R0:W-:-:S12]  /*cf80*/  STL [R1+0x30], R10 ;  /* 0x0000300a01007387 */ /* 0x0001d80000100800 */
[----:B0-----:R-:W-:Y:S05]  /*cf90*/  @!P1 BRA `(.L_x_1471) ;  /* 0x00000044000c9947 */ /* 0x001fea0003800000 */
[----:B------:R-:W-:Y:S01]  /*cfa0*/  BSSY B0, `(.L_x_1472) ;  /* 0x000043c000007945 */ /* 0x000fe20003800000 */
        /* <DEDUP_REMOVED lines=15> */
[----:B------:R-:W-:-:S07]  /*d0a0*/  CS2R R24, SRZ ;  /* 0x0000000000187805 */ /* 0x000fce000001ff00 */
.L_x_1493:
[----:B------:R-:W-:-:S05]  /*d0b0*/  VIADD R15, R23, 0x1 ;  /* 0x00000001170f7836 */ /* 0x000fca0000000000 */
[----:B------:R-:W-:-:S04]  /*d0c0*/  ISETP.NE.AND P1, PT, R15, 0x2, PT ;  /* 0x000000020f00780c */ /* 0x000fc80003f25270 */
[----:B------:R-:W-:Y:S02]  /*d0d0*/  SEL R9, RZ, 0x1, P1 ;  /* 0x00000001ff097807 */ /* 0x000fe40000800000 */
[----:B------:R-:W-:Y:S02]  /*d0e0*/  SEL R15, R15, RZ, P1 ;  /* 0x000000ff0f0f7207 */ /* 0x000fe40000800000 */
[----:B------:R-:W-:Y:S01]  /*d0f0*/  LOP3.LUT R14, R156, R9, RZ, 0x3c, !PT ;  /* 0x000000099c0e7212 */ /* 0x000fe200078e3cff */
[----:B------:R-:W-:Y:S06]  /*d100*/  @!P0 BRA `(.L_x_1473) ;  /* 0x0000000000048947 */ /* 0x000fec0003800000 */
[----:B------:R-:W-:Y:S01]  /*d110*/  BPT.TRAP 0x1 ;  /* 0x000000040000795c */ /* 0x000fe20000300000 */
.L_x_1473:
[----:B------:R-:W-:Y:S01]  /*d120*/  IMAD R9, R15, 0x8, R22 ;  /* 0x000000080f097824 */ /* 0x000fe200078e0216 */
[----:B------:R-:W-:-:S04]  /*d130*/  SHF.L.U32 R10, R14, 0x1f, RZ ;  /* 0x0000001f0e0a7819 */ /* 0x000fc800000006ff */
[----:B------:R0:W1:Y:S01]  /*d140*/  SYNCS.PHASECHK.TRANS64.TRYWAIT P1, [R9+URZ+0x13230], R10 ;  /* 0x0132300a090075a7 */ /* 0x000062000802017f */
[----:B------:R-:W-:Y:S05]  /*d150*/  @!P0 BRA `(.L_x_1474) ;  /* 0x0000000000048947 */ /* 0x000fea0003800000 */
[----:B------:R-:W-:Y:S01]  /*d160*/  BPT.TRAP 0x1 ;  /* 0x000000040000795c */ /* 0x000fe20000300000 */
.L_x_1474:
[----:B------:R-:W2:Y:S01]  /*d170*/  LDL R11, [R1+0x38] ;  /* 0x00003800010b7983 */ /* 0x000ea20000100800 */
[----:B------:R-:W-:Y:S01]  /*d180*/  BSSY B2, `(.L_x_1475) ;  /* 0x0000007000027945 */ /* 0x000fe20003800000 */
[----:B--2---:R-:W-:-:S04]  /*d190*/  IMAD R20, R15, 0x280, R11 ;  /* 0x000002800f147824 */ /* 0x004fc800078e020b */
[C---:B------:R-:W-:Y:S02]  /*d1a0*/  VIADD R12, R20.reuse, 0x80 ;  /* 0x00000080140c7836 */ /* 0x040fe40000000000 */
[----:B------:R-:W-:Y:S01]  /*d1b0*/  VIADD R56, R20, 0x100 ;  /* 0x0000010014387836 */ /* 0x000fe20000000000 */
[----:B-1----:R-:W-:Y:S06]  /*d1c0*/  @P1 BRA `(.L_x_1476) ;  /* 0x0000000000081947 */ /* 0x002fec0003800000 */
[----:B------:R-:W1:Y:S02]  /*d1d0*/  SYNCS.PHASECHK.TRANS64.TRYWAIT P1, [R9+URZ+0x13230], R10 ;  /* 0x0132300a090075a7 */ /* 0x000e64000802017f */
[----:B-1----:R-:W-:Y:S05]  /*d1e0*/  @!P1 BRA `(.L_x_1477) ;  /* 0x0000017400109947 */ /* 0x002fea0003800000 */
.L_x_1476:
[----:B------:R-:W-:Y:S05]  /*d1f0*/  BSYNC B2 ;  /* 0x0000000000027941 */ /* 0x000fea0003800000 */
.L_x_1475:
[----:B01----:R-:W-:Y:S01]  /*d200*/  IMAD.MOV.U32 R10, RZ, RZ, R20 ;  /* 0x000000ffff0a7224 */ /* 0x003fe200078e0014 */
[----:B------:R-:W-:Y:S01]  /*d210*/  R2UR UR16, R4 ;  /* 0x00000000041072ca */ /* 0x000fe200000e0000 */
[----:B------:R-:W-:Y:S01]  /*d220*/  IMAD.MOV.U32 R11, RZ, RZ, -0x7fffffe0 ;  /* 0x80000020ff0b7424 */ /* 0x000fe200078e00ff */
[----:B------:R-:W-:Y:S01]  /*d230*/  R2UR UR17, R5 ;  /* 0x00000000051172ca */ /* 0x000fe200000e0000 */
[----:B------:R-:W-:Y:S01]  /*d240*/  WARPGROUP.ARRIVE ;  /* 0x00000000000079c5 */ /* 0x000fe20000000000 */
[----:B------:R-:W-:Y:S01]  /*d250*/  R2UR UR18, R10 ;  /* 0x000000000a1272ca */ /* 0x000fe200000e0000 */
[----:B------:R-:W-:Y:S01]  /*d260*/  IMAD.MOV.U32 R13, RZ, RZ, -0x7fffffe0 ;  /* 0x80000020ff0d7424 */ /* 0x000fe200078e00ff */
[----:B------:R-:W-:Y:S01]  /*d270*/  R2UR UR19, R11 ;  /* 0x000000000b1372ca */ /* 0x000fe200000e0000 */
[----:B------:R-:W-:Y:S01]  /*d280*/  IMAD.MOV.U32 R10, RZ, RZ, R56 ;  /* 0x000000ffff0a7224 */ /* 0x000fe200078e0038 */
[----:B------:R-:W-:Y:S01]  /*d290*/  R2UR UR22, R12 ;  /* 0x000000000c1672ca */ /* 0x000fe200000e0000 */
[C---:B------:R-:W-:Y:S01]  /*d2a0*/  VIADD R12, R20.reuse, 0x180 ;  /* 0x00000180140c7836 */ /* 0x040fe20000000000 */
[----:B------:R-:W-:Y:S01]  /*d2b0*/  R2UR UR23, R13 ;  /* 0x000000000d1772ca */ /* 0x000fe200000e0000 */
[----:B------:R-:W-:Y:S01]  /*d2c0*/  VIADD R56, R20, 0x182 ;  /* 0x0000018214387836 */ /* 0x000fe20000000000 */
        /* <DEDUP_REMOVED lines=9> */
[----:B------:R-:W-:Y:S01]  /*d360*/  R2UR UR10, R12 ;  /* 0x000000000c0a72ca */ /* 0x000fe200000e0000 */
[----:B------:R-:W-:Y:S01]  /*d370*/  VIADD R12, R20, 0x2 ;  /* 0x00000002140c7836 */ /* 0x000fe20000000000 */
[----:B------:R-:W-:-:S02]  /*d380*/  R2UR UR11, R13 ;  /* 0x000000000d0b72ca */ /* 0x000fc400000e0000 */
[----:B------:R-:W-:Y:S02]  /*d390*/  R2UR UR8, R4 ;  /* 0x00000000040872ca */ /* 0x000fe400000e0000 */
[----:B------:R-:W-:Y:S02]  /*d3a0*/  R2UR UR9, R5 ;  /* 0x00000000050972ca */ /* 0x000fe400000e0000 */
[----:B------:R-:W-:Y:S01]  /*d3b0*/  R2UR UR6, R10 ;  /* 0x000000000a0672ca */ /* 0x000fe200000e0000 */
[----:B------:R-:W-:Y:S01]  /*d3c0*/  VIADD R10, R20, 0x82 ;  /* 0x00000082140a7836 */ /* 0x000fe20000000000 */
[----:B------:R-:W-:Y:S01]  /*d3d0*/  R2UR UR7, R11 ;  /* 0x000000000b0772ca */ /* 0x000fe200000e0000 */
[----:B------:R-:W-:Y:S01]  /*d3e0*/  IMAD.MOV.U32 R11, RZ, RZ, -0x7fffffe0 ;  /* 0x80000020ff0b7424 */ /* 0x000fe200078e00ff */
[----:B------:R-:W-:Y:S02]  /*d3f0*/  R2UR UR4, R4 ;  /* 0x00000000040472ca */ /* 0x000fe400000e0000 */
[----:B------:R-:W-:-:S02]  /*d400*/  R2UR UR5, R5 ;  /* 0x00000000050572ca */ /* 0x000fc400000e0000 */
[----:B------:R-:W-:Y:S01]  /*d410*/  R2UR UR14, R12 ;  /* 0x000000000c0e72ca */ /* 0x000fe200000e0000 */
[----:B------:R-:W-:Y:S01]  /*d420*/  VIADD R12, R20, 0x102 ;  /* 0x00000102140c7836 */ /* 0x000fe20000000000 */
[----:B------:R-:W-:Y:S01]  /*d430*/  R2UR UR15, R13 ;  /* 0x000000000d0f72ca */ /* 0x000fe200000e0000 */
[----:B------:R-:W-:Y:S01]  /*d440*/  IMAD.MOV.U32 R13, RZ, RZ, -0x7fffffe0 ;  /* 0x80000020ff0d7424 */ /* 0x000fe200078e00ff */
[----:B------:R-:W-:Y:S02]  /*d450*/  R2UR UR12, R6 ;  /* 0x00000000060c72ca */ /* 0x000fe400000e0000 */
[----:B------:R-:W-:Y:S02]  /*d460*/  R2UR UR13, R7 ;  /* 0x00000000070d72ca */ /* 0x000fe400000e0000 */
[----:B------:R-:W-:Y:S01]  /*d470*/  R2UR UR18, R10 ;  /* 0x000000000a1272ca */ /* 0x000fe200000e0000 */
[----:B------:R-:W-:Y:S01]  /*d480*/  VIADD R10, R20, 0x202 ;  /* 0x00000202140a7836 */ /* 0x000fe20000000000 */
[----:B------:R-:W-:Y:S01]  /*d490*/  R2UR UR19, R11 ;  /* 0x000000000b1372ca */ /* 0x000fe200000e0000 */
[----:B------:R-:W-:Y:S01]  /*d4a0*/  IMAD.MOV.U32 R11, RZ, RZ, -0x7fffffe0 ;  /* 0x80000020ff0b7424 */ /* 0x000fe200078e00ff */
[----:B------:R-:W-:-:S02]  /*d4b0*/  R2UR UR16, R6 ;  /* 0x00000000061072ca */ /* 0x000fc400000e0000 */
        /* <DEDUP_REMOVED lines=43> */
.L_x_1478:
[----:B------:R-:W-:Y:S01]  /*d770*/  SHF.L.U32 R10, R156, 0x1f, RZ ;  /* 0x0000001f9c0a7819 */ /* 0x000fe200000006ff */
[----:B------:R-:W-:-:S04]  /*d780*/  IMAD R20, R23, 0x8, R22 ;  /* 0x0000000817147824 */ /* 0x000fc800078e0216 */
[----:B------:R0:W1:Y:S01]  /*d790*/  SYNCS.PHASECHK.TRANS64.TRYWAIT P1, [R20+URZ+0x13250], R10 ;  /* 0x0132500a140075a7 */ /* 0x000062000802017f */
[----:B------:R-:W-:Y:S05]  /*d7a0*/  @!P0 BRA `(.L_x_1479) ;  /* 0x0000000000048947 */ /* 0x000fea0003800000 */
[----:B------:R-:W-:Y:S01]  /*d7b0*/  BPT.TRAP 0x1 ;  /* 0x000000040000795c */ /* 0x000fe20000300000 */
.L_x_1479:
[----:B------:R-:W-:Y:S04]  /*d7c0*/  BSSY B2, `(.L_x_1480) ;  /* 0x0000004000027945 */ /* 0x000fe80003800000 */
[----:B-1----:R-:W-:Y:S05]  /*d7d0*/  @P1 BRA `(.L_x_1481) ;  /* 0x0000000000081947 */ /* 0x002fea0003800000 */
[----:B------:R-:W1:Y:S02]  /*d7e0*/  SYNCS.PHASECHK.TRANS64.TRYWAIT P1, [R20+URZ+0x13250], R10 ;  /* 0x0132500a140075a7 */ /* 0x000e64000802017f */
[----:B-1----:R-:W-:Y:S05]  /*d7f0*/  @!P1 BRA `(.L_x_1482) ;  /* 0x0000016c00a09947 */ /* 0x002fea0003800000 */
.L_x_1481:
[----:B------:R-:W-:Y:S05]  /*d800*/  BSYNC B2 ;  /* 0x0000000000027941 */ /* 0x000fea0003800000 */
.L_x_1480:
[----:B01----:R-:W-:Y:S01]  /*d810*/  VIADD R10, R22, 0x1000 ;  /* 0x00001000160a7836 */ /* 0x003fe20000000000 */
[----:B------:R-:W-:Y:S01]  /*d820*/  WARPGROUP.ARRIVE ;  /* 0x00000000000079c5 */ /* 0x000fe20000000000 */
[----:B------:R-:W-:Y:S02]  /*d830*/  IMAD.MOV.U32 R11, RZ, RZ, -0x3ffffff0 ;  /* 0xc0000010ff0b7424 */ /* 0x000fe400078e00ff */
[----:B------:R-:W-:Y:S01]  /*d840*/  IMAD.MOV.U32 R13, RZ, RZ, -0x3ffffff0 ;  /* 0xc0000010ff0d7424 */ /* 0x000fe200078e00ff */
[----:B------:R-:W-:Y:S02]  /*d850*/  SHF.R.U32.HI R10, RZ, 0x4, R10 ;  /* 0x00000004ff0a7819 */ /* 0x000fe4000001160a */
[----:B------:R-:W-:Y:S01]  /*d860*/  R2UR UR7, R11 ;  /* 0x000000000b0772ca */ /* 0x000fe200000e0000 */
[----:B------:R-:W-:Y:S01]  /*d870*/  IMAD.MOV.U32 R11, RZ, RZ, -0x3ffffff0 ;  /* 0xc0000010ff0b7424 */ /* 0x000fe200078e00ff */
[----:B------:R-:W-:-:S04]  /*d880*/  LOP3.LUT R10, R10, 0x3fff, RZ, 0xc0, !PT ;  /* 0x00003fff0a0a7812 */ /* 0x000fc800078ec0ff */
[----:B------:R-:W-:-:S05]  /*d890*/  LOP3.LUT R10, R10, 0x10000, RZ, 0xfc, !PT ;  /* 0x000100000a0a7812 */ /* 0x000fca00078efcff */
[----:B------:R-:W-:-:S04]  /*d8a0*/  IMAD R10, R23, 0x280, R10 ;  /* 0x00000280170a7824 */ /* 0x000fc800078e020a */
[C---:B------:R-:W-:Y:S01]  /*d8b0*/  VIADD R12, R10.reuse, 0x80 ;  /* 0x000000800a0c7836 */ /* 0x040fe20000000000 */
[----:B------:R-:W-:-:S13]  /*d8c0*/  R2UR UR6, R10 ;  /* 0x000000000a0672ca */ /* 0x000fda00000e0000 */
        /* <DEDUP_REMOVED lines=11> */
[----:B------:R-:W-:Y:S02]  /*d980*/  IMAD.MOV.U32 R13, RZ, RZ, -0x3ffffff0 ;  /* 0xc0000010ff0d7424 */ /* 0x000fe400078e00ff */
[----:B------:R-:W-:Y:S01]  /*d990*/  VIADD R10, R10, 0x200 ;  /* 0x000002000a0a7836 */ /* 0x000fe20000000000 */
[----:B------:R-:W-:Y:S02]  /*d9a0*/  WARPGROUP.DEPBAR.LE gsb0, 0x0 ;  /* 0x00008000000079c5 */ /* 0x000fe40000010000 */
[----:B------:R-:W-:-:S07]  /*d9b0*/  WARPGROUP.ARRIVE ;  /* 0x00000000000079c5 */ /* 0x000fce0000000000 */
        /* <DEDUP_REMOVED lines=14> */
.L_x_1483:
[----:B------:R-:W2:Y:S01]  /*daa0*/  LDL R13, [R1+0x34] ;  /* 0x00003400010d7983 */ /* 0x000ea20000100800 */
[----:B------:R-:W0:Y:S03]  /*dab0*/  LDC R10, c[0x0][0x448] ;  /* 0x00011200ff0a7b82 */ /* 0x000e260000000800 */
[----:B------:R-:W2:Y:S04]  /*dac0*/  LDL R12, [R1+0x44] ;  /* 0x00004400010c7983 */ /* 0x000ea80000100800 */
[----:B------:R-:W3:Y:S04]  /*dad0*/  LDL R142, [R1+0x14] ;  /* 0x00001400018e7983 */ /* 0x000ee80000100800 */
[----:B------:R-:W4:Y:S04]  /*dae0*/  LDL R137, [R1+0x28] ;  /* 0x0000280001897983 */ /* 0x000f280000100800 */
[----:B------:R-:W5:Y:S04]  /*daf0*/  LDL R144, [R1+0xc] ;  /* 0x00000c0001907983 */ /* 0x000f680000100800 */
[----:B------:R-:W5:Y:S01]  /*db00*/  LDL R143, [R1+0x4] ;  /* 0x00000400018f7983 */ /* 0x000f620000100800 */
[----:B0-----:R-:W-:-:S13]  /*db10*/  ISETP.NE.AND P2, PT, R10, 0x1, PT ;  /* 0x000000010a00780c */ /* 0x001fda0003f45270 */
[----:B------:R-:W0:Y:S08]  /*db20*/  @P2 LDC R11, c[0x0][0x44c] ;  /* 0x00011300ff0b2b82 */ /* 0x000e300000000800 */
[----:B------:R-:W1:Y:S01]  /*db30*/  @P2 LDC R10, c[0x0][0x450] ;  /* 0x00011400ff0a2b82 */ /* 0x000e620000000800 */
[----:B------:R-:W-:Y:S01]  /*db40*/  VIADD R9, R9, 0x13240 ;  /* 0x0001324009097836 */ /* 0x000fe20000000000 */
[----:B------:R-:W-:Y:S01]  /*db50*/  LOP3.LUT P1, RZ, R17, 0x8, RZ, 0xc0, !PT ;  /* 0x0000000811ff7812 */ /* 0x000fe2000782c0ff */
[----:B--2---:R-:W-:-:S04]  /*db60*/  IMAD.IADD R12, R12, 0x1, R13 ;  /* 0x000000010c0c7824 */ /* 0x004fc800078e020d */
[----:B0-----:R-:W-:-:S05]  /*db70*/  @P2 IMAD.HI.U32 R11, R12, R11, RZ ;  /* 0x0000000b0c0b2227 */ /* 0x001fca00078e00ff */
[----:B-1----:R-:W-:-:S05]  /*db80*/  @P2 SHF.R.U32.HI R12, RZ, R10, R11 ;  /* 0x0000000aff0c2219 */ /* 0x002fca000001160b */
[----:B------:R-:W0:Y:S01]  /*db90*/  SHFL.IDX PT, R140, R12, RZ, 0x1c1f ;  /* 0x001c1fff0c8c7589 */ /* 0x000e2200000e0000 */
[----:B---3--:R-:W-:Y:S01]  /*dba0*/  PRMT R9, R142, 0x654, R9 ;  /* 0x000006548e097816 */ /* 0x008fe20000000009 */
[----:B------:R-:W-:-:S03]  /*dbb0*/  IMAD R13, R0, -0xa0, RZ ;  /* 0xffffff60000d7824 */ /* 0x000fc600078e02ff */
[----:B------:R1:W-:Y:S02]  /*dbc0*/  SYNCS.ARRIVE.TRANS64.RED.A1T0 RZ, [R9+URZ], RZ ;  /* 0x000000ff09ff79a7 */ /* 0x0003e4000810043f */
[----:B----4-:R-:W-:Y:S01]  /*dbd0*/  IADD3 R136, -R137, 0x1, R13 ;  /* 0x0000000189887810 */ /* 0x010fe20007ffe10d */
[----:B-1----:R-:W-:-:S03]  /*dbe0*/  IMAD.U32 R9, RZ, RZ, UR38 ;  /* 0x00000026ff097e24 */ /* 0x002fc6000f8e00ff */
[----:B-----5:R-:W-:Y:S02]  /*dbf0*/  IADD3 R136, -R143, R136, R144 ;  /* 0x000000888f887210 */ /* 0x020fe40007ffe190 */
[----:B------:R-:W-:-:S05]  /*dc00*/  LOP3.LUT R23, RZ, R9, RZ, 0x33, !PT ;  /* 0x00000009ff177212 */ /* 0x000fca00078e33ff */
[----:B------:R-:W-:Y:S02]  /*dc10*/  IMAD.IADD R23, R23, 0x1, R136 ;  /* 0x0000000117177824 */ /* 0x000fe400078e0288 */
[----:B------:R-:W-:Y:S02]  /*dc20*/  VIADD R136, R136, UR43 ;  /* 0x0000002b88887c36 */ /* 0x000fe40008000000 */
[----:B------:R-:W-:Y:S02]  /*dc30*/  IMAD.IADD R137, R13, 0x1, -R137 ;  /* 0x000000010d897824 */ /* 0x000fe400078e0a89 */
[--C-:B0-----:R-:W-:Y:S02]  /*dc40*/  IMAD.IADD R138, R136, 0x1, R140.reuse ;  /* 0x00000001888a7824 */ /* 0x101fe400078e028c */
[----:B------:R-:W-:Y:S01]  /*dc50*/  IMAD.IADD R139, R23, 0x1, R140 ;  /* 0x00000001178b7824 */ /* 0x000fe200078e028c */
[----:B------:R-:W-:Y:S06]  /*dc60*/  @!P1 BRA `(.L_x_1484) ;  /* 0x0000000000549947 */ /* 0x000fec0003800000 */
        /* <DEDUP_REMOVED lines=12> */
.L_x_1486:
[----:B------:R-:W-:-:S05]  /*dd30*/  IMAD.U32 R141, RZ, RZ, UR37 ;  /* 0x00000025ff8d7e24 */ /* 0x000fca000f8e00ff */
[----:B------:R-:W-:-:S13]  /*dd40*/  ISETP.NE.AND P1, PT, R141, 0x1, PT ;  /* 0x000000018d00780c */ /* 0x000fda0003f25270 */
[----:B------:R-:W0:Y:S02]  /*dd50*/  @P1 LDC.64 R10, c[0x0][0x9e8] ;  /* 0x00027a00ff0a1b82 */ /* 0x000e240000000a00 */
[----:B0-----:R-:W-:-:S05]  /*dd60*/  @P1 IMAD.HI.U32 R10, R140, R10, RZ ;  /* 0x0000000a8c0a1227 */ /* 0x001fca00078e00ff */
[----:B------:R-:W-:-:S07]  /*dd70*/  @P1 SHF.R.U32.HI R140, RZ, R11, R10 ;  /* 0x0000000bff8c1219 */ /* 0x000fce000001160a */
.L_x_1487:
[----:B------:R-:W-:Y:S05]  /*dd80*/  BSYNC B2 ;  /* 0x0000000000027941 */ /* 0x000fea0003800000 */
.L_x_1485:
[----:B------:R-:W-:-:S05]  /*dd90*/  IMAD R140, R140, R141, R137 ;  /* 0x0000008d8c8c7224 */ /* 0x000fca00078e0289 */
[----:B------:R-:W-:Y:S02]  /*dda0*/  VIMNMX R139, R139, R140, !PT ;  /* 0x0000008c8b8b7248 */ /* 0x000fe40007fe0100 */
[----:B------:R-:W-:-:S07]  /*ddb0*/  VIADDMNMX R138, R140, R141, R138, PT ;  /* 0x0000008d8c8a7246 */ /* 0x000fce000380018a */
.L_x_1484:
[C---:B------:R-:W-:Y:S01]  /*ddc0*/  ISETP.GE.AND P2, PT, R13.reuse, 0x2, PT ;  /* 0x000000020d00780c */ /* 0x040fe20003f46270 */
[----:B------:R-:W0:Y:S01]  /*ddd0*/  SHFL.IDX PT, R12, R12, 0x1, 0x1c1f ;  /* 0x003c1f000c0c7f89 */ /* 0x000e2200000e0000 */
[C---:B------:R-:W-:Y:S02]  /*dde0*/  ISETP.GE.AND P1, PT, R13.reuse, 0x9, PT ;  /* 0x000000090d00780c */ /* 0x040fe40003f26270 */
[----:B------:R-:W-:Y:S02]  /*ddf0*/  LOP3.LUT R16, R16, 0xefffffff, RZ, 0xc0, !PT ;  /* 0xefffffff10107812 */ /* 0x000fe400078ec0ff */
[----:B------:R-:W-:Y:S02]  /*de00*/  ISETP.GE.AND P3, PT, R13, 0xa, PT ;  /* 0x0000000a0d00780c */ /* 0x000fe40003f66270 */
[----:B------:R-:W-:-:S05]  /*de10*/  LOP3.LUT R17, R17, 0xfffffffe, RZ, 0xc0, !PT ;  /* 0xfffffffe11117812 */ /* 0x000fca00078ec0ff */
[----:B------:R-:W-:Y:S02]  /*de20*/  @P2 LOP3.LUT R16, R16, 0x10000000, RZ, 0xfc, !PT ;  /* 0x1000000010102812 */ /* 0x000fe400078efcff */
[C---:B------:R-:W-:Y:S02]  /*de30*/  ISETP.GT.AND P2, PT, R139.reuse, 0x1, !P2 ;  /* 0x000000018b00780c */ /* 0x040fe40005744270 */
[----:B------:R-:W-:Y:S02]  /*de40*/  LOP3.LUT R16, R16, 0xdfffffff, RZ, 0xc0, !PT ;  /* 0xdfffffff10107812 */ /* 0x000fe400078ec0ff */
[----:B------:R-:W-:Y:S02]  /*de50*/  ISETP.LT.OR P2, PT, R138, 0x2, P2 ;  /* 0x000000028a00780c */ /* 0x000fe40001741670 */
[----:B------:R-:W-:Y:S02]  /*de60*/  @P1 LOP3.LUT R16, R16, 0x20000000, RZ, 0xfc, !PT ;  /* 0x2000000010101812 */ /* 0x000fe400078efcff */
[----:B------:R-:W-:-:S02]  /*de70*/  ISETP.GT.AND P1, PT, R139, 0x8, !P1 ;  /* 0x000000088b00780c */ /* 0x000fc40004f24270 */
[----:B------:R-:W-:Y:S01]  /*de80*/  FSEL R121, R121, -INF , !P2 ;  /* 0xff80000079797808 */ /* 0x000fe20005000000 */
[--C-:B0-----:R-:W-:Y:S01]  /*de90*/  IMAD.IADD R136, R136, 0x1, R12.reuse ;  /* 0x0000000188887824 */ /* 0x101fe200078e020c */
[----:B------:R-:W-:Y:S01]  /*dea0*/  ISETP.LT.OR P1, PT, R138, 0x9, P1 ;  /* 0x000000098a00780c */ /* 0x000fe20000f21670 */
[----:B------:R-:W-:Y:S01]  /*deb0*/  IMAD.IADD R23, R23, 0x1, R12 ;  /* 0x0000000117177824 */ /* 0x000fe200078e020c */
[----:B------:R-:W-:Y:S02]  /*dec0*/  ISETP.GE.AND P2, PT, R13, 0x11, PT ;  /* 0x000000110d00780c */ /* 0x000fe40003f46270 */
[----:B------:R-:W-:Y:S02]  /*ded0*/  LOP3.LUT R16, R16, 0xbfffffff, RZ, 0xc0, !PT ;  /* 0xbfffffff10107812 */ /* 0x000fe400078ec0ff */
[----:B------:R-:W-:Y:S02]  /*dee0*/  FSEL R124, R124, -INF , !P1 ;  /* 0xff8000007c7c7808 */ /* 0x000fe40004800000 */
[----:B------:R-:W-:-:S02]  /*def0*/  ISETP.GT.AND P1, PT, R139, 0x9, !P3 ;  /* 0x000000098b00780c */ /* 0x000fc40005f24270 */
[----:B------:R-:W-:Y:S02]  /*df00*/  @P3 LOP3.LUT R16, R16, 0x40000000, RZ, 0xfc, !PT ;  /* 0x4000000010103812 */ /* 0x000fe400078efcff */
[----:B------:R-:W-:Y:S02]  /*df10*/  ISETP.LT.OR P1, PT, R138, 0xa, P1 ;  /* 0x0000000a8a00780c */ /* 0x000fe40000f21670 */
[----:B------:R-:W-:Y:S02]  /*df20*/  LOP3.LUT R16, R16, 0x7fffffff, RZ, 0xc0, !PT ;  /* 0x7fffffff10107812 */ /* 0x000fe400078ec0ff */
[----:B------:R-:W-:Y:S02]  /*df30*/  FSEL R125, R125, -INF , !P1 ;  /* 0xff8000007d7d7808 */ /* 0x000fe40004800000 */
[----:B------:R-:W-:Y:S02]  /*df40*/  @P2 LOP3.LUT R16, R16, 0x80000000, RZ, 0xfc, !PT ;  /* 0x8000000010102812 */ /* 0x000fe400078efcff */
[----:B------:R-:W-:-:S02]  /*df50*/  ISETP.GT.AND P1, PT, R139, 0x10, !P2 ;  /* 0x000000108b00780c */ /* 0x000fc40005724270 */
[----:B------:R-:W-:Y:S02]  /*df60*/  ISETP.GE.AND P2, PT, R13, 0x12, PT ;  /* 0x000000120d00780c */ /* 0x000fe40003f46270 */
[----:B------:R-:W-:Y:S02]  /*df70*/  ISETP.LT.OR P1, PT, R138, 0x11, P1 ;  /* 0x000000118a00780c */ /* 0x000fe40000f21670 */
[----:B------:R-:W-:Y:S02]  /*df80*/  LOP3.LUT R16, R16, 0xff7fffff, RZ, 0xc0, !PT ;  /* 0xff7fffff10107812 */ /* 0x000fe400078ec0ff */
[----:B------:R-:W-:Y:S02]  /*df90*/  FSEL R128, R128, -INF , !P1 ;  /* 0xff80000080807808 */ /* 0x000fe40004800000 */
[----:B------:R-:W-:-:S04]  /*dfa0*/  ISETP.GT.AND P1, PT, R139, 0x11, !P2 ;  /* 0x000000118b00780c */ /* 0x000fc80005724270 */
[----:B------:R-:W-:Y:S02]  /*dfb0*/  ISETP.LT.OR P1, PT, R138, 0x12, P1 ;  /* 0x000000128a00780c */ /* 0x000fe40000f21670 */
        /* <DEDUP_REMOVED lines=36> */
[----:B------:R-:W-:Y:S02]  /*e200*/  ISETP.GT.AND P6, PT, R139, 0x31, !P6 ;  /* 0x000000318b00780c */ /* 0x000fe400077c4270 */
[----:B------:R-:W-:Y:S02]  /*e210*/  LOP3.LUT R16, R16, 0xffbfffff, RZ, 0xc0, !PT ;  /* 0xffbfffff10107812 */ /* 0x000fe400078ec0ff */
        /* <DEDUP_REMOVED lines=163> */
[----:B------:R-:W-:-:S13]  /*ec50*/  LOP3.LUT P6, RZ, R17, 0x8, RZ, 0xc0, !PT ;  /* 0x0000000811ff7812 */ /* 0x000fda00078cc0ff */
[----:B------:R-:W-:Y:S05]  /*ec60*/  @!P6 BRA `(.L_x_1488) ;  /* 0x000000000054e947 */ /* 0x000fea0003800000 */
        /* <DEDUP_REMOVED lines=12> */
.L_x_1490:
[----:B------:R-:W-:-:S05]  /*ed30*/  IMAD.U32 R13, RZ, RZ, UR37 ;  /* 0x00000025ff0d7e24 */ /* 0x000fca000f8e00ff */
[----:B------:R-:W-:-:S13]  /*ed40*/  ISETP.NE.AND P6, PT, R13, 0x1, PT ;  /* 0x000000010d00780c */ /* 0x000fda0003fc5270 */
[----:B------:R-:W0:Y:S02]  /*ed50*/  @P6 LDC.64 R10, c[0x0][0x9e8] ;  /* 0x00027a00ff0a6b82 */ /* 0x000e240000000a00 */
[----:B0-----:R-:W-:-:S05]  /*ed60*/  @P6 IMAD.HI.U32 R10, R12, R10, RZ ;  /* 0x0000000a0c0a6227 */ /* 0x001fca00078e00ff */
[----:B------:R-:W-:-:S07]  /*ed70*/  @P6 SHF.R.U32.HI R12, RZ, R11, R10 ;  /* 0x0000000bff0c6219 */ /* 0x000fce000001160a */
.L_x_1491:
[----:B------:R-:W-:Y:S05]  /*ed80*/  BSYNC B2 ;  /* 0x0000000000027941 */ /* 0x000fea0003800000 */
.L_x_1489:
[----:B------:R-:W-:-:S05]  /*ed90*/  IMAD R12, R12, R13, R137 ;  /* 0x0000000d0c0c7224 */ /* 0x000fca00078e0289 */
[----:B------:R-:W-:Y:S02]  /*eda0*/  VIMNMX R23, R23, R12, !PT ;  /* 0x0000000c17177248 */ /* 0x000fe40007fe0100 */
[----:B------:R-:W-:-:S07]  /*edb0*/  VIADDMNMX R136, R12, R13, R136, PT ;  /* 0x0000000d0c887246 */ /* 0x000fce0003800188 */
.L_x_1488:
[C---:B------:R-:W-:Y:S01]  /*edc0*/  ISETP.GT.AND P1, PT, R23.reuse, 0x20, !P1 ;  /* 0x000000201700780c */ /* 0x040fe20004f24270 */
[----:B------:R-:W2:Y:S01]  /*edd0*/  LDL.LU R137, [R1] ;  /* 0x0000000001897983 */ /* 0x000ea20000300800 */
        /* <DEDUP_REMOVED lines=18> */
[C---:B------:R-:W-:Y:S02]  /*ef00*/  ISETP.GT.AND P1, PT, R23.reuse, 0x39, !P1 ;  /* 0x000000391700780c */ /* 0x040fe40004f24270 */
[----:B------:R-:W-:Y:S02]  /*ef10*/  ISETP.GT.AND P3, PT, R23, 0x28, !P3 ;  /* 0x000000281700780c */ /* 0x000fe40005f64270 */
[----:B------:R-:W-:Y:S02]  /*ef20*/  ISETP.LT.OR P1, PT, R136, 0x3a, P1 ;  /* 0x0000003a8800780c */ /* 0x000fe40000f21670 */
[----:B------:R-:W-:Y:S02]  /*ef30*/  LOP3.LUT P4, RZ, R16, 0x40000, RZ, 0xc0, !PT ;  /* 0x0004000010ff7812 */ /* 0x000fe4000788c0ff */
[----:B------:R-:W-:-:S02]  /*ef40*/  FSEL R119, R119, -INF , !P1 ;  /* 0xff80000077777808 */ /* 0x000fc40004800000 */
[----:B------:R-:W-:Y:S02]  /*ef50*/  LOP3.LUT P1, RZ, R16, 0x100000, RZ, 0xc0, !PT ;  /* 0x0010000010ff7812 */ /* 0x000fe4000782c0ff */
[----:B------:R-:W-:Y:S02]  /*ef60*/  ISETP.LT.OR P3, PT, R136, 0x29, P3 ;  /* 0x000000298800780c */ /* 0x000fe40001f61670 */
[C---:B------:R-:W-:Y:S02]  /*ef70*/  ISETP.GT.AND P1, PT, R23.reuse, 0x40, !P1 ;  /* 0x000000401700780c */ /* 0x040fe40004f24270 */
[----:B------:R-:W-:Y:S02]  /*ef80*/  FSEL R110, R110, -INF , !P3 ;  /* 0xff8000006e6e7808 */ /* 0x000fe40005800000 */
[----:B------:R-:W-:Y:S02]  /*ef90*/  ISETP.LT.OR P1, PT, R136, 0x41, P1 ;  /* 0x000000418800780c */ /* 0x000fe40000f21670 */
[----:B------:R-:W-:-:S02]  /*efa0*/  ISETP.GT.AND P2, PT, R23, 0x21, !P2 ;  /* 0x000000211700780c */ /* 0x000fc40005744270 */
[----:B------:R-:W-:Y:S02]  /*efb0*/  FSEL R90, R90, -INF , !P1 ;  /* 0xff8000005a5a7808 */ /* 0x000fe40004800000 */
[----:B------:R-:W-:Y:S02]  /*efc0*/  ISETP.GT.AND P1, PT, R23, 0x41, !P5 ;  /* 0x000000411700780c */ /* 0x000fe40006f24270 */
[----:B------:R-:W-:Y:S02]  /*efd0*/  LOP3.LUT P3, RZ, R16, 0x20000, RZ, 0xc0, !PT ;  /* 0x0002000010ff7812 */ /* 0x000fe4000786c0ff */
[C---:B------:R-:W-:Y:S02]  /*efe0*/  ISETP.LT.OR P1, PT, R136.reuse, 0x42, P1 ;  /* 0x000000428800780c */ /* 0x040fe40000f21670 */
[----:B------:R-:W-:Y:S02]  /*eff0*/  ISETP.LT.OR P2, PT, R136, 0x22, P2 ;  /* 0x000000228800780c */ /* 0x000fe40001741670 */
[----:B------:R-:W-:-:S02]  /*f000*/  FSEL R91, R91, -INF , !P1 ;  /* 0xff8000005b5b7808 */ /* 0x000fc40004800000 */
[----:B------:R-:W-:Y:S02]  /*f010*/  ISETP.GT.AND P1, PT, R23, 0x48, !P4 ;  /* 0x000000481700780c */ /* 0x000fe40006724270 */
[----:B------:R-:W-:Y:S02]  /*f020*/  FSEL R107, R107, -INF , !P2 ;  /* 0xff8000006b6b7808 */ /* 0x000fe40005000000 */
[----:B------:R-:W-:Y:S02]  /*f030*/  ISETP.LT.OR P1, PT, R136, 0x49, P1 ;  /* 0x000000498800780c */ /* 0x000fe40000f21670 */
[----:B------:R-:W-:Y:S02]  /*f040*/  LOP3.LUT P2, RZ, R16, 0x10000, RZ, 0xc0, !PT ;  /* 0x0001000010ff7812 */ /* 0x000fe4000784c0ff */
[----:B------:R-:W-:Y:S02]  /*f050*/  FSEL R94, R94, -INF , !P1 ;  /* 0xff8000005e5e7808 */ /* 0x000fe40004800000 */
[----:B------:R-:W-:-:S02]  /*f060*/  ISETP.GT.AND P1, PT, R23, 0x49, !P3 ;  /* 0x000000491700780c */ /* 0x000fc40005f24270 */
[----:B------:R-:W-:Y:S02]  /*f070*/  LOP3.LUT R17, R17, 0xffffffdf, RZ, 0xc0, !PT ;  /* 0xffffffdf11117812 */ /* 0x000fe400078ec0ff */
[----:B------:R-:W-:Y:S02]  /*f080*/  ISETP.LT.OR P1, PT, R136, 0x4a, P1 ;  /* 0x0000004a8800780c */ /* 0x000fe40000f21670 */
[----:B------:R-:W-:Y:S02]  /*f090*/  @P0 LOP3.LUT R17, R17, 0x20, RZ, 0xfc, !PT ;  /* 0x0000002011110812 */ /* 0x000fe400078efcff */
[----:B------:R-:W-:Y:S02]  /*f0a0*/  FSEL R95, R95, -INF , !P1 ;  /* 0xff8000005f5f7808 */ /* 0x000fe40004800000 */
[----:B------:R-:W-:Y:S02]  /*f0b0*/  ISETP.GT.AND P1, PT, R23, 0x50, !P2 ;  /* 0x000000501700780c */ /* 0x000fe40005724270 */
[----:B------:R-:W-:-:S02]  /*f0c0*/  LOP3.LUT P0, RZ, R16, 0x8000, RZ, 0xc0, !PT ;  /* 0x0000800010ff7812 */ /* 0x000fc4000780c0ff */
[----:B------:R-:W-:Y:S02]  /*f0d0*/  ISETP.LT.OR P1, PT, R136, 0x51, P1 ;  /* 0x000000518800780c */ /* 0x000fe40000f21670 */
[----:B------:R-:W-:Y:S02]  /*f0e0*/  LOP3.LUT P6, RZ, R16, 0x4000, RZ, 0xc0, !PT ;  /* 0x0000400010ff7812 */ /* 0x000fe400078cc0ff */
[----:B------:R-:W-:Y:S02]  /*f0f0*/  FSEL R98, R98, -INF , !P1 ;  /* 0xff80000062627808 */ /* 0x000fe40004800000 */
[----:B------:R-:W-:Y:S02]  /*f100*/  ISETP.GT.AND P1, PT, R23, 0x51, !P0 ;  /* 0x000000511700780c */ /* 0x000fe40004724270 */
[----:B------:R-:W-:Y:S02]  /*f110*/  FMNMX.FTZ R10, R120, R8, !PT ;  /* 0x00000008780a7209 */ /* 0x000fe40007810000 */
[----:B------:R-:W-:-:S02]  /*f120*/  ISETP.LT.OR P1, PT, R136, 0x52, P1 ;  /* 0x000000528800780c */ /* 0x000fc40000f21670 */
[----:B------:R-:W-:Y:S02]  /*f130*/  FMNMX.FTZ R10, R121, R10, !PT ;  /* 0x0000000a790a7209 */ /* 0x000fe40007810000 */
[----:B------:R-:W-:Y:S02]  /*f140*/  FSEL R99, R99, -INF , !P1 ;  /* 0xff80000063637808 */ /* 0x000fe40004800000 */
        /* <DEDUP_REMOVED lines=12> */
[C---:B------:R-:W-:Y:S02]  /*f210*/  LOP3.LUT P1, RZ, R16.reuse, 0x1000, RZ, 0xc0, !PT ;  /* 0x0000100010ff7812 */ /* 0x040fe4000782c0ff */
[----:B------:R-:W-:Y:S02]  /*f220*/  FMNMX.FTZ R10, R133, R10, !PT ;  /* 0x0000000a850a7209 */ /* 0x000fe40007810000 */
[----:B------:R-:W-:Y:S02]  /*f230*/  ISETP.GT.AND P1, PT, R23, 0x60, !P1 ;  /* 0x000000601700780c */ /* 0x000fe40004f24270 */
[----:B------:R-:W-:-:S02]  /*f240*/  LOP3.LUT P5, RZ, R16, 0x200, RZ, 0xc0, !PT ;  /* 0x0000020010ff7812 */ /* 0x000fc400078ac0ff */
[----:B------:R-:W-:Y:S02]  /*f250*/  ISETP.LT.OR P1, PT, R136, 0x61, P1 ;  /* 0x000000618800780c */ /* 0x000fe40000f21670 */
[----:B------:R-:W-:Y:S02]  /*f260*/  FMNMX.FTZ R10, R104, R10, !PT ;  /* 0x0000000a680a7209 */ /* 0x000fe40007810000 */
[----:B------:R-:W-:Y:S02]  /*f270*/  FSEL R74, R74, -INF , !P1 ;  /* 0xff8000004a4a7808 */ /* 0x000fe40004800000 */
[----:B------:R-:W-:Y:S02]  /*f280*/  LOP3.LUT P1, RZ, R16, 0x800, RZ, 0xc0, !PT ;  /* 0x0000080010ff7812 */ /* 0x000fe4000782c0ff */
[----:B------:R-:W-:Y:S02]  /*f290*/  FMNMX.FTZ R10, R105, R10, !PT ;  /* 0x0000000a690a7209 */ /* 0x000fe40007810000 */
[----:B------:R-:W-:-:S02]  /*f2a0*/  ISETP.GT.AND P1, PT, R23, 0x61, !P1 ;  /* 0x000000611700780c */ /* 0x000fc40004f24270 */
[----:B------:R-:W-:Y:S02]  /*f2b0*/  LOP3.LUT P4, RZ, R16, 0x100, RZ, 0xc0, !PT ;  /* 0x0000010010ff7812 */ /* 0x000fe4000788c0ff */
[----:B------:R-:W-:Y:S02]  /*f2c0*/  ISETP.LT.OR P1, PT, R136, 0x62, P1 ;  /* 0x000000628800780c */ /* 0x000fe40000f21670 */
[----:B------:R-:W-:Y:S02]  /*f2d0*/  FMNMX.FTZ R10, R108, R10, !PT ;  /* 0x0000000a6c0a7209 */ /* 0x000fe40007810000 */
[----:B------:R-:W-:Y:S02]  /*f2e0*/  FSEL R75, R75, -INF , !P1 ;  /* 0xff8000004b4b7808 */ /* 0x000fe40004800000 */
[----:B------:R-:W-:Y:S02]  /*f2f0*/  LOP3.LUT P1, RZ, R16, 0x400, RZ, 0xc0, !PT ;  /* 0x0000040010ff7812 */ /* 0x000fe4000782c0ff */
[----:B------:R-:W-:-:S02]  /*f300*/  FMNMX.FTZ R10, R109, R10, !PT ;  /* 0x0000000a6d0a7209 */ /* 0x000fc40007810000 */
[C---:B------:R-:W-:Y:S02]  /*f310*/  ISETP.GT.AND P1, PT, R23.reuse, 0x68, !P1 ;  /* 0x000000681700780c */ /* 0x040fe40004f24270 */
[----:B------:R-:W-:Y:S02]  /*f320*/  LOP3.LUT P3, RZ, R16, 0x80, RZ, 0xc0, !PT ;  /* 0x0000008010ff7812 */ /* 0x000fe4000786c0ff */
[----:B------:R-:W-:Y:S02]  /*f330*/  ISETP.LT.OR P1, PT, R136, 0x69, P1 ;  /* 0x000000698800780c */ /* 0x000fe40000f21670 */
[----:B------:R-:W-:Y:S02]  /*f340*/  FMNMX.FTZ R10, R112, R10, !PT ;  /* 0x0000000a700a7209 */ /* 0x000fe40007810000 */
[----:B------:R-:W-:Y:S02]  /*f350*/  FSEL R78, R78, -INF , !P1 ;  /* 0xff8000004e4e7808 */ /* 0x000fe40004800000 */
[----:B------:R-:W-:-:S02]  /*f360*/  ISETP.GT.AND P1, PT, R23, 0x69, !P5 ;  /* 0x000000691700780c */ /* 0x000fc40006f24270 */
[----:B------:R-:W-:Y:S02]  /*f370*/  FMNMX.FTZ R10, R113, R10, !PT ;  /* 0x0000000a710a7209 */ /* 0x000fe40007810000 */
        /* <DEDUP_REMOVED lines=9> */
[----:B------:R-:W-:Y:S02]  /*f410*/  FMNMX.FTZ R10, R88, R10, !PT ;  /* 0x0000000a580a7209 */ /* 0x000fe40007810000 */
[----:B------:R-:W-:-:S02]  /*f420*/  ISETP.LT.OR P1, PT, R136, 0x72, P1 ;  /* 0x000000728800780c */ /* 0x000fc40000f21670 */
[----:B------:R-:W-:Y:S02]  /*f430*/  LOP3.LUT P0, RZ, R16, 0x20, RZ, 0xc0, !PT ;  /* 0x0000002010ff7812 */ /* 0x000fe4000780c0ff */
[----:B------:R-:W-:Y:S02]  /*f440*/  FSEL R83, R83, -INF , !P1 ;  /* 0xff80000053537808 */ /* 0x000fe40004800000 */
[----:B------:R-:W-:Y:S02]  /*f450*/  ISETP.GT.AND P1, PT, R23, 0x78, !P2 ;  /* 0x000000781700780c */ /* 0x000fe40005724270 */
[----:B------:R-:W-:Y:S02]  /*f460*/  FMNMX.FTZ R10, R89, R10, !PT ;  /* 0x0000000a590a7209 */ /* 0x000fe40007810000 */
[----:B------:R-:W-:Y:S02]  /*f470*/  ISETP.LT.OR P1, PT, R136, 0x79, P1 ;  /* 0x000000798800780c */ /* 0x000fe40000f21670 */
[----:B------:R-:W-:-:S02]  /*f480*/  FMNMX.FTZ R10, R92, R10, !PT ;  /* 0x0000000a5c0a7209 */ /* 0x000fc40007810000 */
[----:B------:R-:W-:Y:S02]  /*f490*/  FSEL R86, R86, -INF , !P1 ;  /* 0xff80000056567808 */ /* 0x000fe40004800000 */
[----:B------:R-:W-:Y:S02]  /*f4a0*/  ISETP.GT.AND P1, PT, R23, 0x79, !P0 ;  /* 0x000000791700780c */ /* 0x000fe40004724270 */
[----:B------:R-:W-:Y:S02]  /*f4b0*/  LOP3.LUT P6, RZ, R16, 0x10000000, RZ, 0xc0, !PT ;  /* 0x1000000010ff7812 */ /* 0x000fe400078cc0ff */
[----:B------:R-:W-:Y:S02]  /*f4c0*/  ISETP.LT.OR P1, PT, R136, 0x7a, P1 ;  /* 0x0000007a8800780c */ /* 0x000fe40000f21670 */
[----:B------:R-:W-:Y:S02]  /*f4d0*/  FMNMX.FTZ R10, R93, R10, !PT ;  /* 0x0000000a5d0a7209 */ /* 0x000fe40007810000 */
[----:B------:R-:W-:-:S02]  /*f4e0*/  FSEL R87, R87, -INF , !P1 ;  /* 0xff80000057577808 */ /* 0x000fc40004800000 */
        /* <DEDUP_REMOVED lines=12> */
[----:B------:R-:W-:Y:S02]  /*f5b0*/  FMNMX.FTZ R10, R73, R10, !PT ;  /* 0x0000000a490a7209 */ /* 0x000fe40007810000 */
        /* <DEDUP_REMOVED lines=27> */
[----:B------:R-:W-:Y:S02]  /*f770*/  LOP3.LUT P0, RZ, R16, 0x4000000, RZ, 0xc0, !PT ;  /* 0x0400000010ff7812 */ /* 0x000fe4000780c0ff */
[----:B------:R-:W-:-:S02]  /*f780*/  FSEL R134, R134, -INF , !P1 ;  /* 0xff80000086867808 */ /* 0x000fc40004800000 */
[----:B------:R-:W-:Y:S02]  /*f790*/  FMNMX.FTZ R10, R68, R10, !PT ;  /* 0x0000000a440a7209 */ /* 0x000fe40007810000 */
[----:B------:R-:W-:Y:S02]  /*f7a0*/  LOP3.LUT P1, RZ, R17, 0x2, RZ, 0xc0, !PT ;  /* 0x0000000211ff7812 */ /* 0x000fe4000782c0ff */
[----:B------:R-:W-:Y:S02]  /*f7b0*/  ISETP.GT.AND P0, PT, R23, 0x80, !P0 ;  /* 0x000000801700780c */ /* 0x000fe40004704270 */
[----:B------:R-:W-:Y:S02]  /*f7c0*/  FMNMX.FTZ R10, R69, R10, !PT ;  /* 0x0000000a450a7209 */ /* 0x000fe40007810000 */
[----:B------:R-:W-:Y:S02]  /*f7d0*/  ISETP.GT.AND P1, PT, R23, 0x19, !P1 ;  /* 0x000000191700780c */ /* 0x000fe40004f24270 */
[----:B------:R-:W-:Y:S01]  /*f7e0*/  LOP3.LUT R17, R17, 0xffffff7f, RZ, 0xc0, !PT ;  /* 0xffffff7f11117812 */ /* 0x000fe200078ec0ff */
[----:B------:R-:W0:Y:S01]  /*f7f0*/  SHFL.BFLY PT, R11, R10, 0x2, 0x1f ;  /* 0x0c401f000a0b7f89 */ /* 0x000e2200000e0000 */
[----:B------:R-:W-:-:S02]  /*f800*/  ISETP.LT.OR P1, PT, R136, 0x1a, P1 ;  /* 0x0000001a8800780c */ /* 0x000fc40000f21670 */
[C---:B------:R-:W-:Y:S02]  /*f810*/  LOP3.LUT P2, RZ, R16.reuse, 0x1000000, RZ, 0xc0, !PT ;  /* 0x0100000010ff7812 */ /* 0x040fe4000784c0ff */
[----:B------:R-:W-:Y:S02]  /*f820*/  FSEL R135, R135, -INF , !P1 ;  /* 0xff80000087877808 */ /* 0x000fe40004800000 */
[C---:B------:R-:W-:Y:S02]  /*f830*/  LOP3.LUT P1, RZ, R16.reuse, 0x1, RZ, 0xc0, !PT ;  /* 0x0000000110ff7812 */ /* 0x040fe4000782c0ff */
[----:B------:R-:W-:Y:S02]  /*f840*/  @P0 LOP3.LUT R17, R17, 0x80, RZ, 0xfc, !PT ;  /* 0x0000008011110812 */ /* 0x000fe400078efcff */
[----:B------:R-:W-:Y:S02]  /*f850*/  LOP3.LUT P0, RZ, R16, 0x8000000, RZ, 0xc0, !PT ;  /* 0x0800000010ff7812 */ /* 0x000fe4000780c0ff */
[----:B------:R-:W-:-:S02]  /*f860*/  ISETP.GT.AND P1, PT, R23, RZ, !P1 ;  /* 0x000000ff1700720c */ /* 0x000fc40004f24270 */
[----:B------:R-:W-:Y:S02]  /*f870*/  ISETP.GT.AND P0, PT, R23, 0x99, !P0 ;  /* 0x000000991700780c */ /* 0x000fe40004704270 */
[----:B------:R-:W-:Y:S02]  /*f880*/  ISETP.LT.OR P1, PT, R136, 0x1, P1 ;  /* 0x000000018800780c */ /* 0x000fe40000f21670 */
[----:B------:R-:W-:Y:S02]  /*f890*/  LOP3.LUT P3, RZ, R16, 0x10, RZ, 0xc0, !PT ;  /* 0x0000001010ff7812 */ /* 0x000fe4000786c0ff */
[----:B------:R-:W-:Y:S02]  /*f8a0*/  FSEL R122, R122, -INF , !P1 ;  /* 0xff8000007a7a7808 */ /* 0x000fe40004800000 */
[C---:B------:R-:W-:Y:S02]  /*f8b0*/  LOP3.LUT P4, RZ, R16.reuse, 0x8, RZ, 0xc0, !PT ;  /* 0x0000000810ff7812 */ /* 0x040fe4000788c0ff */
[----:B------:R-:W-:-:S02]  /*f8c0*/  LOP3.LUT P5, RZ, R16, 0x4, RZ, 0xc0, !PT ;  /* 0x0000000410ff7812 */ /* 0x000fc400078ac0ff */
[C---:B------:R-:W-:Y:S02]  /*f8d0*/  LOP3.LUT P6, RZ, R16.reuse, 0x2, RZ, 0xc0, !PT ;  /* 0x0000000210ff7812 */ /* 0x040fe400078cc0ff */
[C---:B------:R-:W-:Y:S02]  /*f8e0*/  LOP3.LUT P1, RZ, R16.reuse, 0x2000000, RZ, 0xc0, !PT ;  /* 0x0200000010ff7812 */ /* 0x040fe4000782c0ff */
[----:B------:R-:W-:Y:S02]  /*f8f0*/  LOP3.LUT R16, R16, 0xfffffffd, RZ, 0xc0, !PT ;  /* 0xfffffffd10107812 */ /* 0x000fe400078ec0ff */
[----:B0-----:R-:W-:Y:S02]  /*f900*/  FMNMX.FTZ R10, R10, R11, !PT ;  /* 0x0000000b0a0a7209 */ /* 0x001fe40007810000 */
[----:B------:R-:W-:Y:S02]  /*f910*/  @P0 LOP3.LUT R16, R16, 0x2, RZ, 0xfc, !PT ;  /* 0x0000000210100812 */ /* 0x000fe400078efcff */
[----:B------:R-:W-:Y:S01]  /*f920*/  LOP3.LUT P0, RZ, R17, 0x80, RZ, 0xc0, !PT ;  /* 0x0000008011ff7812 */ /* 0x000fe2000780c0ff */
[----:B------:R-:W0:Y:S01]  /*f930*/  SHFL.BFLY PT, R11, R10, 0x1, 0x1f ;  /* 0x0c201f000a0b7f89 */ /* 0x000e2200000e0000 */
[----:B------:R-:W-:-:S02]  /*f940*/  LOP3.LUT R16, R16, 0xfffffff7, RZ, 0xc0, !PT ;  /* 0xfffffff710107812 */ /* 0x000fc400078ec0ff */
[----:B------:R-:W-:Y:S02]  /*f950*/  ISETP.LT.OR P0, PT, R136, 0x81, P0 ;  /* 0x000000818800780c */ /* 0x000fe40000701670 */
[C---:B------:R-:W-:Y:S02]  /*f960*/  ISETP.GT.AND P1, PT, R23.reuse, 0x81, !P1 ;  /* 0x000000811700780c */ /* 0x040fe40004f24270 */
[----:B------:R-:W-:Y:S02]  /*f970*/  ISETP.GT.AND P2, PT, R23, 0x88, !P2 ;  /* 0x000000881700780c */ /* 0x000fe40005744270 */
[----:B------:R-:W-:Y:S02]  /*f980*/  LOP3.LUT R17, R17, 0xffffffbf, RZ, 0xc0, !PT ;  /* 0xffffffbf11117812 */ /* 0x000fe400078ec0ff */
[C---:B------:R-:W-:Y:S02]  /*f990*/  ISETP.GT.AND P3, PT, R23.reuse, 0x89, !P3 ;  /* 0x000000891700780c */ /* 0x040fe40005f64270 */
[----:B------:R-:W-:-:S02]  /*f9a0*/  ISETP.GT.AND P4, PT, R23, 0x90, !P4 ;  /* 0x000000901700780c */ /* 0x000fc40006784270 */
[----:B------:R-:W-:Y:S02]  /*f9b0*/  ISETP.LT.OR P3, PT, R136, 0x8a, P3 ;  /* 0x0000008a8800780c */ /* 0x000fe40001f61670 */
[----:B------:R-:W-:Y:S02]  /*f9c0*/  @P0 LOP3.LUT R16, R16, 0x8, RZ, 0xfc, !PT ;  /* 0x0000000810100812 */ /* 0x000fe400078efcff */
[----:B------:R-:W-:Y:S02]  /*f9d0*/  ISETP.LT.OR P0, PT, R136, 0x82, P1 ;  /* 0x000000828800780c */ /* 0x000fe40000f01670 */
[C---:B------:R-:W-:Y:S02]  /*f9e0*/  LOP3.LUT P1, RZ, R16.reuse, 0x2, RZ, 0xc0, !PT ;  /* 0x0000000210ff7812 */ /* 0x040fe4000782c0ff */
[----:B------:R-:W-:Y:S02]  /*f9f0*/  LOP3.LUT R16, R16, 0xfffffffb, RZ, 0xc0, !PT ;  /* 0xfffffffb10107812 */ /* 0x000fe400078ec0ff */
[----:B0-----:R-:W-:-:S02]  /*fa00*/  FMNMX.FTZ R10, R10, R11, !PT ;  /* 0x0000000b0a0a7209 */ /* 0x001fc40007810000 */
[----:B------:R-:W-:Y:S02]  /*fa10*/  ISETP.GT.AND P5, PT, R23, 0x91, !P5 ;  /* 0x000000911700780c */ /* 0x000fe40006fa4270 */
[----:B------:R-:W-:Y:S02]  /*fa20*/  ISETP.LT.OR P4, PT, R136, 0x91, P4 ;  /* 0x000000918800780c */ /* 0x000fe40002781670 */
[----:B------:R-:W-:Y:S02]  /*fa30*/  FSEL R63, R63, -INF , !P3 ;  /* 0xff8000003f3f7808 */ /* 0x000fe40005800000 */
[----:B------:R-:W-:Y:S02]  /*fa40*/  @P0 LOP3.LUT R16, R16, 0x4, RZ, 0xfc, !PT ;  /* 0x0000000410100812 */ /* 0x000fe400078efcff */
[----:B------:R-:W-:Y:S02]  /*fa50*/  ISETP.LT.OR P0, PT, R136, 0x89, P2 ;  /* 0x000000898800780c */ /* 0x000fe40001701670 */
[----:B------:R-:W-:-:S02]  /*fa60*/  FSETP.NEU.FTZ.AND P2, PT, R10, -INF , PT ;  /* 0xff8000000a00780b */ /* 0x000fc40003f5d000 */
[----:B------:R-:W-:Y:S02]  /*fa70*/  ISETP.GT.AND P6, PT, R23, 0x98, !P6 ;  /* 0x000000981700780c */ /* 0x000fe400077c4270 */
[----:B------:R-:W-:Y:S02]  /*fa80*/  FSEL R11, R10, RZ, P2 ;  /* 0x000000ff0a0b7208 */ /* 0x000fe40001000000 */
[----:B------:R-:W-:Y:S02]  /*fa90*/  ISETP.LT.OR P5, PT, R136, 0x92, P5 ;  /* 0x000000928800780c */ /* 0x000fe40002fa1670 */
[----:B------:R-:W-:Y:S01]  /*faa0*/  FSEL R66, R66, -INF , !P4 ;  /* 0xff80000042427808 */ /* 0x000fe20006000000 */
[----:B------:R-:W-:-:S01]  /*fab0*/  FADD.FTZ R8, -R11, R8 ;  /* 0x000000080b087221 */ /* 0x000fc20000010100 */
[----:B------:R-:W-:Y:S01]  /*fac0*/  FFMA.FTZ R11, R2, R10, -8 ;  /* 0xc1000000020b7423 */ /* 0x000fe2000001000a */
[----:B------:R-:W-:Y:S02]  /*fad0*/  @P0 LOP3.LUT R17, R17, 0x40, RZ, 0xfc, !PT ;  /* 0x0000004011110812 */ /* 0x000fe400078efcff */
[----:B------:R-:W-:Y:S01]  /*fae0*/  LOP3.LUT P0, RZ, R16, 0x8, RZ, 0xc0, !PT ;  /* 0x0000000810ff7812 */ /* 0x000fe2000780c0ff */
[----:B------:R-:W-:Y:S01]  /*faf0*/  FMUL.FTZ R8, R2, R8 ;  /* 0x0000000802087220 */ /* 0x000fe20000410000 */
[----:B------:R-:W-:-:S02]  /*fb00*/  FSEL R11, R11, RZ, P2 ;  /* 0x000000ff0b0b7208 */ /* 0x000fc40001000000 */
[----:B------:R-:W-:Y:S02]  /*fb10*/  LOP3.LUT P2, RZ, R16, 0x4, RZ, 0xc0, !PT ;  /* 0x0000000410ff7812 */ /* 0x000fe4000784c0ff */
[----:B------:R-:W-:Y:S01]  /*fb20*/  FSEL R58, R58, -INF , !P0 ;  /* 0xff8000003a3a7808 */ /* 0x000fe20004000000 */
        /* <DEDUP_REMOVED lines=39> */
[----:B------:R-:W-:Y:S01]  /*fda0*/  FFMA.FTZ R69, R2, R69, -R11 ;  /* 0x0000004502457223 */ /* 0x000fe2000001080b */
[----:B------:R-:W-:Y:S01]  /*fdb0*/  FMNMX.FTZ R11, R122, R3, !PT ;  /* 0x000000037a0b7209 */ /* 0x000fe20007810000 */
[----:B------:R-:W-:Y:S01]  /*fdc0*/  MUFU.EX2 R120, R120 ;  /* 0x0000007800787308 */ /* 0x000fe20000000800 */
[----:B------:R-:W-:-:S02]  /*fdd0*/  LOP3.LUT P0, RZ, R17, 0x40, RZ, 0xc0, !PT ;  /* 0x0000004011ff7812 */ /* 0x000fc4000780c0ff */
[----:B------:R-:W-:Y:S02]  /*fde0*/  FMNMX.FTZ R11, R123, R11, !PT ;  /* 0x0000000b7b0b7209 */ /* 0x000fe40007810000 */
[----:B------:R-:W-:Y:S02]  /*fdf0*/  FSEL R59, R59, -INF , !P2 ;  /* 0xff8000003b3b7808 */ /* 0x000fe40005000000 */
[----:B------:R-:W-:Y:S01]  /*fe00*/  FMNMX.FTZ R11, R126, R11, !PT ;  /* 0x0000000b7e0b7209 */ /* 0x000fe20007810000 */
[----:B------:R-:W2:Y:S01]  /*fe10*/  MUFU.EX2 R8, R8 ;  /* 0x0000000800087308 */ /* 0x000ea20000000800 */
[----:B------:R-:W-:Y:S02]  /*fe20*/  FSEL R62, R62, -INF , !P0 ;  /* 0xff8000003e3e7808 */ /* 0x000fe40004000000 */
[----:B------:R-:W-:Y:S02]  /*fe30*/  FMNMX.FTZ R11, R127, R11, !PT ;  /* 0x0000000b7f0b7209 */ /* 0x000fe40007810000 */
[----:B------:R-:W-:-:S02]  /*fe40*/  ISETP.LT.OR P6, PT, R136, 0x99, P6 ;  /* 0x000000998800780c */ /* 0x000fc400037c1670 */
[----:B------:R-:W-:Y:S01]  /*fe50*/  FMNMX.FTZ R11, R130, R11, !PT ;  /* 0x0000000b820b7209 */ /* 0x000fe20007810000 */
[----:B------:R-:W0:Y:S01]  /*fe60*/  MUFU.EX2 R121, R121 ;  /* 0x0000007900797308 */ /* 0x000e220000000800 */
[----:B------:R-:W-:Y:S02]  /*fe70*/  FSEL R67, R67, -INF , !P5 ;  /* 0xff80000043437808 */ /* 0x000fe40006800000 */
[----:B------:R-:W-:Y:S02]  /*fe80*/  FMNMX.FTZ R11, R131, R11, !PT ;  /* 0x0000000b830b7209 */ /* 0x000fe40007810000 */
[----:B------:R-:W-:Y:S02]  /*fe90*/  ISETP.LT.OR P1, PT, R136, 0x9a, P1 ;  /* 0x0000009a8800780c */ /* 0x000fe40000f21670 */
[----:B------:R-:W-:Y:S01]  /*fea0*/  FMNMX.FTZ R11, R134, R11, !PT ;  /* 0x0000000b860b7209 */ /* 0x000fe20007810000 */
[----:B------:R-:W1:Y:S01]  /*feb0*/  MUFU.EX2 R124, R124 ;  /* 0x0000007c007c7308 */ /* 0x000e620000000800 */
[----:B------:R-:W-:-:S02]  /*fec0*/  FSEL R70, R70, -INF , !P6 ;  /* 0xff80000046467808 */ /* 0x000fc40007000000 */
[----:B------:R-:W-:Y:S02]  /*fed0*/  FMNMX.FTZ R11, R135, R11, !PT ;  /* 0x0000000b870b7209 */ /* 0x000fe40007810000 */
[----:B------:R-:W-:Y:S02]  /*fee0*/  FSEL R71, R71, -INF , !P1 ;  /* 0xff80000047477808 */ /* 0x000fe40004800000 */
[----:B------:R-:W-:Y:S01]  /*fef0*/  FMNMX.FTZ R11, R106, R11, !PT ;  /* 0x0000000b6a0b7209 */ /* 0x000fe20007810000 */
[----:B------:R-:W3:Y:S01]  /*ff00*/  MUFU.EX2 R125, R125 ;  /* 0x0000007d007d7308 */ /* 0x000ee20000000800 */
[----:B------:R-:W-:Y:S02]  /*ff10*/  LOP3.LUT P0, RZ, R17, 0x20, RZ, 0xc0, !PT ;  /* 0x0000002011ff7812 */ /* 0x000fe4000780c0ff */
[----:B------:R-:W-:-:S04]  /*ff20*/  FMNMX.FTZ R11, R107, R11, !PT ;  /* 0x0000000b6b0b7209 */ /* 0x000fc80007810000 */
[----:B------:R-:W-:Y:S01]  /*ff30*/  FMNMX.FTZ R11, R110, R11, !PT ;  /* 0x0000000b6e0b7209 */ /* 0x000fe20007810000 */
[----:B------:R-:W4:Y:S03]  /*ff40*/  MUFU.EX2 R128, R128 ;  /* 0x0000008000807308 */ /* 0x000f260000000800 */
[----:B------:R-:W-:-:S04]  /*ff50*/  FMNMX.FTZ R11, R111, R11, !PT ;  /* 0x0000000b6f0b7209 */ /* 0x000fc80007810000 */
[----:B------:R-:W-:Y:S01]  /*ff60*/  FMNMX.FTZ R11, R114, R11, !PT ;  /* 0x0000000b720b7209 */ /* 0x000fe20007810000 */
[----:B------:R-:W5:Y:S03]  /*ff70*/  MUFU.EX2 R129, R129 ;  /* 0x0000008100817308 */ /* 0x000f660000000800 */
[----:B------:R-:W-:-:S04]  /*ff80*/  FMNMX.FTZ R11, R115, R11, !PT ;  /* 0x0000000b730b7209 */ /* 0x000fc80007810000 */
[----:B------:R-:W-:Y:S01]  /*ff90*/  FMNMX.FTZ R11, R118, R11, !PT ;  /* 0x0000000b760b7209 */ /* 0x000fe20007810000 */
[----:B------:R-:W5:Y:S03]  /*ffa0*/  MUFU.EX2 R132, R132 ;  /* 0x0000008400847308 */ /* 0x000f660000000800 */
        /* <DEDUP_REMOVED lines=36> */
[----:B------:R-:W-:-:S05]  /*101f0*/  FMNMX.FTZ R11, R71, R11, !PT ;  /* 0x0000000b470b7209 */ /* 0x000fca0007810000 */
[----:B------:R-:W2:Y:S01]  /*10200*/  SHFL.BFLY PT, R12, R11, 0x2, 0x1f ;  /* 0x0c401f000b0c7f89 */ /* 0x000ea200000e0000 */
        /* <DEDUP_REMOVED lines=9> */
[----:B--2---:R-:W-:-:S04]  /*102a0*/  FMNMX.FTZ R11, R11, R12, !PT ;  /* 0x0000000c0b0b7209 */ /* 0x004fc80007810000 */
[----:B------:R-:W-:-:S03]  /*102b0*/  FSETP.NEU.FTZ.AND P1, PT, R11, -INF , PT ;  /* 0xff8000000b00780b */ /* 0x000fc60003f3d000 */
[----:B------:R-:W-:Y:S01]  /*102c0*/  MUFU.EX2 R76, R76 ;  /* 0x0000004c004c7308 */ /* 0x000fe20000000800 */
[----:B------:R-:W-:-:S05]  /*102d0*/  FSEL R12, R11, RZ, P1 ;  /* 0x000000ff0b0c7208 */ /* 0x000fca0000800000 */
[----:B------:R-:W-:Y:S01]  /*102e0*/  FADD.FTZ R3, -R12, R3 ;  /* 0x000000030c037221 */ /* 0x000fe20000010100 */
[----:B------:R-:W-:-:S01]  /*102f0*/  FFMA.FTZ R12, R2, R11, -8 ;  /* 0xc1000000020c7423 */ /* 0x000fc2000001000b */
[----:B------:R-:W-:Y:S02]  /*10300*/  MUFU.EX2 R77, R77 ;  /* 0x0000004d004d7308 */ /* 0x000fe40000000800 */
[----:B------:R-:W-:Y:S02]  /*10310*/  FMUL.FTZ R3, R2, R3 ;  /* 0x0000000302037220 */ /* 0x000fe40000410000 */
[----:B------:R-:W-:Y:S01]  /*10320*/  FSEL R13, R12, RZ, P1 ;  /* 0x000000ff0c0d7208 */ /* 0x000fe20000800000 */
[----:B------:R-:W-:-:S03]  /*10330*/  FFMA.FTZ R12, R8, R137, R120 ;  /* 0x00000089080c7223 */ /* 0x000fc60000010078 */
[----:B------:R-:W-:Y:S01]  /*10340*/  MUFU.EX2 R3, R3 ;  /* 0x0000000300037308 */ /* 0x000fe20000000800 */
[----:B------:R-:W-:-:S01]  /*10350*/  FFMA.FTZ R122, R2, R122, -R13 ;  /* 0x0000007a027a7223 */ /* 0x000fc2000001080d */
[----:B0-----:R-:W-:Y:S01]  /*10360*/  FADD.FTZ R12, R121, R12 ;  /* 0x0000000c790c7221 */ /* 0x001fe20000010000 */
[----:B------:R-:W-:-:S01]  /*10370*/  FFMA.FTZ R123, R2, R123, -R13 ;  /* 0x0000007b027b7223 */ /* 0x000fc2000001080d */
[C-C-:B------:R-:W-:Y:S01]  /*10380*/  FFMA.FTZ R126, R2.reuse, R126, -R13.reuse ;  /* 0x0000007e027e7223 */ /* 0x140fe2000001080d */
[----:B------:R-:W-:-:S01]  /*10390*/  FFMA.FTZ R127, R2, R127, -R13 ;  /* 0x0000007f027f7223 */ /* 0x000fc2000001080d */
[----:B-1----:R-:W-:Y:S01]  /*103a0*/  FADD.FTZ R12, R124, R12 ;  /* 0x0000000c7c0c7221 */ /* 0x002fe20000010000 */
[----:B------:R-:W-:-:S01]  /*103b0*/  FFMA.FTZ R130, R2, R130, -R13 ;  /* 0x0000008202827223 */ /* 0x000fc2000001080d */
[----:B------:R-:W0:Y:S01]  /*103c0*/  MUFU.EX2 R122, R122 ;  /* 0x0000007a007a7308 */ /* 0x000e220000000800 */
[----:B------:R-:W-:-:S01]  /*103d0*/  FFMA.FTZ R131, R2, R131, -R13 ;  /* 0x0000008302837223 */ /* 0x000fc2000001080d */
[----:B---3--:R-:W-:Y:S01]  /*103e0*/  FADD.FTZ R12, R125, R12 ;  /* 0x0000000c7d0c7221 */ /* 0x008fe20000010000 */
[----:B------:R-:W-:-:S01]  /*103f0*/  FFMA.FTZ R134, R2, R134, -R13 ;  /* 0x0000008602867223 */ /* 0x000fc2000001080d */
[C-C-:B------:R-:W-:Y:S01]  /*10400*/  FFMA.FTZ R135, R2.reuse, R135, -R13.reuse ;  /* 0x0000008702877223 */ /* 0x140fe2000001080d */
[----:B------:R-:W-:-:S01]  /*10410*/  FFMA.FTZ R106, R2, R106, -R13 ;  /* 0x0000006a026a7223 */ /* 0x000fc2000001080d */
[----:B----4-:R-:W-:Y:S01]  /*10420*/  FADD.FTZ R12, R128, R12 ;  /* 0x0000000c800c7221 */ /* 0x010fe20000010000 */
[----:B------:R-:W-:-:S01]  /*10430*/  FFMA.FTZ R107, R2, R107, -R13 ;  /* 0x0000006b026b7223 */ /* 0x000fc2000001080d */
[----:B------:R-:W1:Y:S01]  /*10440*/  MUFU.EX2 R123, R123 ;  /* 0x0000007b007b7308 */ /* 0x000e620000000800 */
[----:B------:R-:W-:-:S01]  /*10450*/  FFMA.FTZ R110, R2, R110, -R13 ;  /* 0x0000006e026e7223 */ /* 0x000fc2000001080d */
[----:B-----5:R-:W-:Y:S01]  /*10460*/  FADD.FTZ R12, R129, R12 ;  /* 0x0000000c810c7221 */ /* 0x020fe20000010000 */
[----:B------:R-:W-:-:S01]  /*10470*/  FFMA.FTZ R111, R2, R111, -R13 ;  /* 0x0000006f026f7223 */ /* 0x000fc2000001080d */
[C-C-:B------:R-:W-:Y:S01]  /*10480*/  FFMA.FTZ R114, R2.reuse, R114, -R13.reuse ;  /* 0x0000007202727223 */ /* 0x140fe2000001080d */
[----:B------:R-:W-:-:S01]  /*10490*/  FFMA.FTZ R115, R2, R115, -R13 ;  /* 0x0000007302737223 */ /* 0x000fc2000001080d */
[----:B------:R-:W-:Y:S01]  /*104a0*/  FADD.FTZ R12, R132, R12 ;  /* 0x0000000c840c7221 */ /* 0x000fe20000010000 */
[----:B------:R-:W-:-:S01]  /*104b0*/  FFMA.FTZ R118, R2, R118, -R13 ;  /* 0x0000007602767223 */ /* 0x000fc2000001080d */
[----:B------:R-:W2:Y:S01]  /*104c0*/  MUFU.EX2 R126, R126 ;  /* 0x0000007e007e7308 */ /* 0x000ea20000000800 */
[----:B0-----:R-:W-:-:S01]  /*104d0*/  FFMA.FTZ R21, R3, R21, R122 ;  /* 0x0000001503157223 */ /* 0x001fc2000001007a */
[----:B------:R-:W-:Y:S01]  /*104e0*/  FADD.FTZ R12, R133, R12 ;  /* 0x0000000c850c7221 */ /* 0x000fe20000010000 */
[----:B------:R-:W-:-:S01]  /*104f0*/  FFMA.FTZ R119, R2, R119, -R13 ;  /* 0x0000007702777223 */ /* 0x000fc2000001080d */
[C-C-:B------:R-:W-:Y:S01]  /*10500*/  FFMA.FTZ R90, R2.reuse, R90, -R13.reuse ;  /* 0x0000005a025a7223 */ /* 0x140fe2000001080d */
[----:B------:R-:W-:-:S01]  /*10510*/  FFMA.FTZ R91, R2, R91, -R13 ;  /* 0x0000005b025b7223 */ /* 0x000fc2000001080d */
[----:B------:R-:W-:Y:S01]  /*10520*/  FADD.FTZ R12, R104, R12 ;  /* 0x0000000c680c7221 */ /* 0x000fe20000010000 */
        /* <DEDUP_REMOVED lines=44> */
[----:B------:R-:W-:-:S03]  /*107f0*/  FFMA.FTZ R13, R2, R71, -R13 ;  /* 0x00000047020d7223 */ /* 0x000fc6000001080d */
        /* <DEDUP_REMOVED lines=15> */
[----:B------:R-:W-:-:S06]  /*108f0*/  FADD.FTZ R12, R77, R12 ;  /* 0x0000000c4d0c7221 */ /* 0x000fcc0000010000 */
        /* <DEDUP_REMOVED lines=67> */
[----:B--2---:R-:W-:-:S05]  /*10d30*/  FADD.FTZ R12, R69, R12 ;  /* 0x0000000c450c7221 */ /* 0x004fca0000010000 */
[----:B------:R2:W-:Y:S02]  /*10d40*/  STL [R1], R12 ;  /* 0x0000000c01007387 */ /* 0x0005e40000100800 */
[----:B------:R-:W3:Y:S01]  /*10d50*/  MUFU.EX2 R63, R63 ;  /* 0x0000003f003f7308 */ /* 0x000ee20000000800 */
[----:B0-----:R-:W-:-:S07]  /*10d60*/  FADD.FTZ R21, R59, R21 ;  /* 0x000000153b157221 */ /* 0x001fce0000010000 */
[----:B------:R-:W0:Y:S01]  /*10d70*/  MUFU.EX2 R66, R66 ;  /* 0x0000004200427308 */ /* 0x000e220000000800 */
[----:B-1----:R-:W-:-:S07]  /*10d80*/  FADD.FTZ R21, R62, R21 ;  /* 0x000000153e157221 */ /* 0x002fce0000010000 */
[----:B------:R-:W1:Y:S01]  /*10d90*/  MUFU.EX2 R67, R67 ;  /* 0x0000004300437308 */ /* 0x000e620000000800 */
[----:B---3--:R-:W-:-:S07]  /*10da0*/  FADD.FTZ R21, R63, R21 ;  /* 0x000000153f157221 */ /* 0x008fce0000010000 */
[----:B------:R-:W3:Y:S01]  /*10db0*/  MUFU.EX2 R70, R70 ;  /* 0x0000004600467308 */ /* 0x000ee20000000800 */
[----:B0-----:R-:W-:-:S07]  /*10dc0*/  FADD.FTZ R21, R66, R21 ;  /* 0x0000001542157221 */ /* 0x001fce0000010000 */
[----:B------:R-:W0:Y:S01]  /*10dd0*/  MUFU.EX2 R13, R13 ;  /* 0x0000000d000d7308 */ /* 0x000e220000000800 */
[----:B-1----:R-:W-:-:S04]  /*10de0*/  FADD.FTZ R21, R67, R21 ;  /* 0x0000001543157221 */ /* 0x002fc80000010000 */
[----:B---3--:R-:W-:-:S04]  /*10df0*/  FADD.FTZ R21, R70, R21 ;  /* 0x0000001546157221 */ /* 0x008fc80000010000 */
[----:B0-----:R-:W-:Y:S01]  /*10e00*/  FADD.FTZ R21, R13, R21 ;  /* 0x000000150d157221 */ /* 0x001fe20000010000 */
[----:B--2---:R-:W-:Y:S06]  /*10e10*/  @!P0 BRA `(.L_x_1492) ;  /* 0x0000000000048947 */ /* 0x004fec0003800000 */
[----:B------:R-:W-:Y:S01]  /*10e20*/  BPT.TRAP 0x1 ;  /* 0x000000040000795c */ /* 0x000fe20000300000 */
.L_x_1492:
[----:B------:R-:W2:Y:S01]  /*10e30*/  LDL R12, [R1+0x30] ;  /* 0x00003000010c7983 */ /* 0x000ea20000100800 */
[----:B------:R-:W-:Y:S01]  /*10e40*/  VIADD R20, R20, 0x13260 ;  /* 0x0001326014147836 */ /* 0x000fe20000000000 */
[----:B------:R-:W-:-:S04]  /*10e50*/  F2FP.SATFINITE.E4M3.F32.PACK_AB_MERGE_C R124, R125, R124, RZ ;  /* 0x0000007c7d7c723e */ /* 0x000fc800048070ff */
[----:B------:R-:W-:Y:S02]  /*10e60*/  PRMT R20, R142, 0x654, R20 ;  /* 0x000006548e147816 */ /* 0x000fe40000000014 */
[----:B------:R-:W-:Y:S02]  /*10e70*/  F2FP.SATFINITE.E4M3.F32.PACK_AB_MERGE_C R126, R127, R126, RZ ;  /* 0x0000007e7f7e723e */ /* 0x000fe400048070ff */
[----:B------:R-:W-:Y:S01]  /*10e80*/  F2FP.SATFINITE.E4M3.F32.PACK_AB_MERGE_C R132, R133, R132, RZ ;  /* 0x000000848584723e */ /* 0x000fe200048070ff */
[----:B------:R0:W-:Y:S01]  /*10e90*/  SYNCS.ARRIVE.TRANS64.RED.A1T0 RZ, [R20+URZ], RZ ;  /* 0x000000ff14ff79a7 */ /* 0x0001e2000810043f */
        /* <DEDUP_REMOVED lines=73> */
[C---:B--2---:R-:W-:Y:S01]  /*11330*/  ISETP.GT.AND P1, PT, R0.reuse, R12, PT ;  /* 0x0000000c0000720c */ /* 0x044fe20003f24270 */
[----:B------:R-:W-:-:S12]  /*11340*/  VIADD R0, R0, 0xffffffff ;  /* 0xffffffff00007836 */ /* 0x000fd80000000000 */
[----:B0-----:R-:W-:Y:S05]  /*11350*/  @P1 BRA `(.L_x_1493) ;  /* 0xffffffbc00541947 */ /* 0x001fea000383ffff */
[----:B------:R-:W-:Y:S05]  /*11360*/  BSYNC B0 ;  /* 0x0000000000007941 */ /* 0x000fea0003800000 */
.L_x_1472:
[----:B------:R0:W-:Y:S01]  /*11370*/  STL [R1+0x18], R24 ;  /* 0x0000181801007387 */ /* 0x0001e20000100800 */
[----:B------:R-:W-:Y:S02]  /*11380*/  IMAD.MOV.U32 R3, RZ, RZ, R11 ;  /* 0x000000ffff037224 */ /* 0x000fe400078e000b */
[----:B------:R-:W-:Y:S01]  /*11390*/  IMAD.MOV.U32 R8, RZ, RZ, R10 ;  /* 0x000000ffff087224 */ /* 0x000fe200078e000a */
[----:B------:R0:W-:Y:S01]  /*113a0*/  STL [R1+0x1c], R25 ;  /* 0x00001c1901007387 */ /* 0x0001e20000100800 */
[----:B------:R-:W-:Y:S02]  /*113b0*/  IMAD.MOV.U32 R23, RZ, RZ, R15 ;  /* 0x000000ffff177224 */ /* 0x000fe400078e000f */
[----:B------:R-:W-:-:S07]  /*113c0*/  IMAD.MOV.U32 R156, RZ, RZ, R14 ;  /* 0x000000ffff9c7224 */ /* 0x000fce00078e000e */
.L_x_1471:
[----:B------:R-:W-:Y:S05]  /*113d0*/  BSYNC B1 ;  /* 0x0000000000017941 */ /* 0x000fea0003800000 */
.L_x_1470:
[----:B------:R-:W2:Y:S01]  /*113e0*/  LDL R10, [R1+0x34] ;  /* 0x00003400010a7983 */ /* 0x000ea20000100800 */
[----:B------:R-:W1:Y:S03]  /*113f0*/  LDC R11, c[0x0][0x448] ;  /* 0x00011200ff0b7b82 */ /* 0x000e660000000800 */
[----:B------:R-:W3:Y:S04]  /*11400*/  LDL R15, [R1+0x4] ;  /* 0x00000400010f7983 */ /* 0x000ee80000100800 */
[----:B------:R-:W3:Y:S01]  /*11410*/  LDL R13, [R1+0xc] ;  /* 0x00000c00010d7983 */ /* 0x000ee20000100800 */
[----:B------:R-:W4:Y:S01]  /*11420*/  LDC R14, c[0x0][0x9e4] ;  /* 0x00027900ff0e7b82 */ /* 0x000f220000000800 */
[----:B------:R-:W-:-:S02]  /*11430*/  LOP3.LUT R17, R17, 0xfffffff7, RZ, 0xc0, !PT ;  /* 0xfffffff711117812 */ /* 0x000fc400078ec0ff */
[----:B-1----:R-:W-:-:S13]  /*11440*/  ISETP.NE.AND P1, PT, R11, 0x1, PT ;  /* 0x000000010b00780c */ /* 0x002fda0003f25270 */
[----:B------:R-:W1:Y:S01]  /*11450*/  @P1 LDC R11, c[0x0][0x44c] ;  /* 0x00011300ff0b1b82 */ /* 0x000e620000000800 */
[----:B------:R-:W-:-:S04]  /*11460*/  @P1 LOP3.LUT R17, R17, 0x8, RZ, 0xfc, !PT ;  /* 0x0000000811111812 */ /* 0x000fc800078efcff */
[----:B------:R-:W-:-:S03]  /*11470*/  LOP3.LUT R17, R17, 0xffffffef, RZ, 0xc0, !PT ;  /* 0xffffffef11117812 */ /* 0x000fc600078ec0ff */
[----:B------:R-:W5:Y:S01]  /*11480*/  @P1 LDC R12, c[0x0][0x450] ;  /* 0x00011400ff0c1b82 */ /* 0x000f620000000800 */
[----:B--2---:R-:W-:-:S04]  /*11490*/  VIADD R10, R10, 0xbf ;  /* 0x000000bf0a0a7836 */ /* 0x004fc80000000000 */
[----:B-1----:R-:W-:Y:S01]  /*114a0*/  @P1 IMAD.HI.U32 R11, R10, R11, RZ ;  /* 0x0000000b0a0b1227 */ /* 0x002fe200078e00ff */
[----:B---3--:R-:W-:-:S04]  /*114b0*/  IADD3 R13, R13, 0x1, -R15 ;  /* 0x000000010d0d7810 */ /* 0x008fc80007ffe80f */
[----:B-----5:R-:W-:Y:S02]  /*114c0*/  @P1 SHF.R.U32.HI R10, RZ, R12, R11 ;  /* 0x0000000cff0a1219 */ /* 0x020fe4000001160b */
[----:B----4-:R-:W-:-:S03]  /*114d0*/  ISETP.GE.AND P1, PT, R14, 0x1, PT ;  /* 0x000000010e00780c */ /* 0x010fc60003f26270 */
[----:B------:R-:W-:-:S04]  /*114e0*/  IMAD.IADD R10, R13, 0x1, R10 ;  /* 0x000000010d0a7824 */ /* 0x000fc800078e020a */
[----:B------:R-:W-:-:S06]  /*114f0*/  IMAD.IADD R12, R10, 0x1, -R9 ;  /* 0x000000010a0c7824 */ /* 0x000fcc00078e0a09 */
[----:B------:R-:W-:Y:S01]  /*11500*/  @P1 LOP3.LUT R17, R17, 0x10, RZ, 0xfc, !PT ;  /* 0x0000001011111812 */ /* 0x000fe200078efcff */
[----:B------:R-:W-:Y:S06]  /*11510*/  @!P1 BRA `(.L_x_1494) ;  /* 0x0000000000489947 */ /* 0x000fec0003800000 */
[----:B------:R-:W-:Y:S01]  /*11520*/  IMAD.MOV.U32 R9, RZ, RZ, R10 ;  /* 0x000000ffff097224 */ /* 0x000fe200078e000a */
[----:B------:R-:W-:Y:S04]  /*11530*/  BSSY B0, `(.L_x_1495) ;  /* 0x000000e000007945 */ /* 0x000fe80003800000 */
[----:B------:R-:W-:-:S13]  /*11540*/  ISETP.GT.AND P1, PT, R9, -0x1, PT ;  /* 0xffffffff0900780c */ /* 0x000fda0003f24270 */
[----:B------:R-:W-:Y:S05]  /*11550*/  @P1 BRA `(.L_x_1496) ;  /* 0x00000000001c1947 */ /* 0x000fea0003800000 */
[----:B------:R-:W-:Y:S02]  /*11560*/  ISETP.NE.AND P1, PT, R14, 0x1, PT ;  /* 0x000000010e00780c */ /* 0x000fe40003f25270 */
[----:B------:R-:W-:-:S11]  /*11570*/  LOP3.LUT R9, RZ, R9, RZ, 0x33, !PT ;  /* 0x00000009ff097212 */ /* 0x000fd600078e33ff */
[----:B------:R-:W1:Y:S02]  /*11580*/  @P1 LDC.64 R10, c[0x0][0x9e8] ;  /* 0x00027a00ff0a1b82 */ /* 0x000e640000000a00 */
[----:B-1----:R-:W-:-:S05]  /*11590*/  @P1 IMAD.HI.U32 R10, R9, R10, RZ ;  /* 0x0000000a090a1227 */ /* 0x002fca00078e00ff */
[----:B------:R-:W-:-:S04]  /*115a0*/  @P1 SHF.R.U32.HI R9, RZ, R11, R10 ;  /* 0x0000000bff091219 */ /* 0x000fc8000001160a */
[----:B------:R-:W-:Y:S01]  /*115b0*/  LOP3.LUT R9, RZ, R9, RZ, 0x33, !PT ;  /* 0x00000009ff097212 */ /* 0x000fe200078e33ff */
[----:B------:R-:W-:Y:S06]  /*115c0*/  BRA `(.L_x_1497) ;  /* 0x0000000000107947 */ /* 0x000fec0003800000 */
.L_x_1496:
[----:B------:R-:W-:-:S13]  /*115d0*/  ISETP.NE.AND P1, PT, R14, 0x1, PT ;  /* 0x000000010e00780c */ /* 0x000fda0003f25270 */
[----:B------:R-:W1:Y:S02]  /*115e0*/  @P1 LDC.64 R10, c[0x0][0x9e8] ;  /* 0x00027a00ff0a1b82 */ /* 0x000e640000000a00 */
[----:B-1----:R-:W-:-:S05]  /*115f0*/  @P1 IMAD.HI.U32 R10, R9, R10, RZ ;  /* 0x0000000a090a1227 */ /* 0x002fca00078e00ff */
[----:B------:R-:W-:-:S07]  /*11600*/  @P1 SHF.R.U32.HI R9, RZ, R11, R10 ;  /* 0x0000000bff091219 */ /* 0x000fce000001160a */
.L_x_1497:
[----:B------:R-:W-:Y:S05]  /*11610*/  BSYNC B0 ;  /* 0x0000000000007941 */ /* 0x000fea0003800000 */
.L_x_1495:
[----:B------:R-:W-:-:S05]  /*11620*/  IMAD R9, R9, R14, RZ ;  /* 0x0000000e09097224 */ /* 0x000fca00078e02ff */
[----:B------:R-:W-:-:S07]  /*11630*/  VIMNMX R12, R12, R9, !PT ;  /* 0x000000090c0c7248 */ /* 0x000fce0007fe0100 */
.L_x_1494:
[----:B------:R-:W2:Y:S01]  /*11640*/  LDL R10, [R1+0x48] ;  /* 0x00004800010a7983 */ /* 0x000ea20000100800 */
[----:B------:R-:W-:Y:S01]  /*11650*/  VIADD R12, R12, 0x9f ;  /* 0x0000009f0c0c7836 */ /* 0x000fe20000000000 */
[----:B------:R-:W-:Y:S03]  /*11660*/  BSSY B0, `(.L_x_1498) ;  /* 0x000025e000007945 */ /* 0x000fe60003800000 */
[----:B------:R-:W-:-:S05]  /*11670*/  IMAD.HI R12, R12, 0x66666667, RZ ;  /* 0x666666670c0c7827 */ /* 0x000fca00078e02ff */
[----:B------:R-:W-:-:S04]  /*11680*/  SHF.R.U32.HI R9, RZ, 0x1f, R12 ;  /* 0x0000001fff097819 */ /* 0x000fc8000001160c */
[----:B------:R-:W-:-:S04]  /*11690*/  LEA.HI.SX32 R9, R12, R9, 0x1a ;  /* 0x000000090c097211 */ /* 0x000fc800078fd2ff */
[----:B--2---:R-:W-:-:S04]  /*116a0*/  VIMNMX R10, R10, R9, !PT ;  /* 0x000000090a0a7248 */ /* 0x004fc80007fe0100 */
[----:B------:R-:W-:Y:S01]  /*116b0*/  ISETP.GE.AND P1, PT, R0, R10, PT ;  /* 0x0000000a0000720c */ /* 0x000fe20003f26270 */
[----:B------:R1:W-:-:S12]  /*116c0*/  STL [R1+0x30], R10 ;  /* 0x0000300a01007387 */ /* 0x0003d80000100800 */
[----:B-1----:R-:W-:Y:S05]  /*116d0*/  @!P1 BRA `(.L_x_1499) ;  /* 0x0000002400589947 */ /* 0x002fea0003800000 */
[----:B------:R-:W-:Y:S01]  /*116e0*/  BSSY B1, `(.L_x_1499) ;  /* 0x0000255000017945 */ /* 0x000fe20003800000 */
[----:B------:R-:W-:Y:S02]  /*116f0*/  IMAD.MOV.U32 R9, RZ, RZ, R3 ;  /* 0x000000ffff097224 */ /* 0x000fe400078e0003 */
[----:B------:R-:W-:Y:S02]  /*11700*/  IMAD.MOV.U32 R12, RZ, RZ, R8 ;  /* 0x000000ffff0c7224 */ /* 0x000fe400078e0008 */
[----:B------:R-:W-:Y:S02]  /*11710*/  IMAD.MOV.U32 R13, RZ, RZ, R156 ;  /* 0x000000ffff0d7224 */ /* 0x000fe400078e009c */
[----:B------:R-:W-:-:S07]  /*11720*/  IMAD.MOV.U32 R20, RZ, RZ, R23 ;  /* 0x000000ffff147224 */ /* 0x000fce00078e0017 */
.L_x_1512:
[----:B------:R-:W-:-:S05]  /*11730*/  VIADD R3, R20, 0x1 ;  /* 0x0000000114037836 */ /* 0x000fca0000000000 */
[----:B------:R-:W-:-:S04]  /*11740*/  ISETP.NE.AND P1, PT, R3, 0x2, PT ;  /* 0x000000020300780c */ /* 0x000fc80003f25270 */
[----:B------:R-:W-:Y:S02]  /*11750*/  SEL R3, R3, RZ, P1 ;  /* 0x000000ff03037207 */ /* 0x000fe40000800000 */
[----:B------:R-:W-:-:S03]  /*11760*/  SEL R156, RZ, 0x1, P1 ;  /* 0x00000001ff9c7807 */ /* 0x000fc60000800000 */
[----:B------:R-:W-:Y:S01]  /*11770*/  IMAD.MOV.U32 R23, RZ, RZ, R3 ;  /* 0x000000ffff177224 */ /* 0x000fe200078e0003 */
[----:B------:R-:W-:Y:S01]  /*11780*/  LOP3.LUT R156, R13, R156, RZ, 0x3c, !PT ;  /* 0x0000009c0d9c7212 */ /* 0x000fe200078e3cff */
[----:B------:R-:W-:Y:S06]  /*11790*/  @!P0 BRA `(.L_x_1500) ;  /* 0x0000000000048947 */ /* 0x000fec0003800000 */
[----:B------:R-:W-:Y:S01]  /*117a0*/  BPT.TRAP 0x1 ;  /* 0x000000040000795c */ /* 0x000fe20000300000 */
.L_x_1500:
[----:B------:R-:W-:Y:S01]  /*117b0*/  IMAD R8, R23, 0x8, R22 ;  /* 0x0000000817087824 */ /* 0x000fe200078e0216 */
[----:B------:R-:W-:-:S04]  /*117c0*/  SHF.L.U32 R11, R156, 0x1f, RZ ;  /* 0x0000001f9c0b7819 */ /* 0x000fc800000006ff */
[----:B------:R1:W2:Y:S01]  /*117d0*/  SYNCS.PHASECHK.TRANS64.TRYWAIT P1, [R8+URZ+0x13230], R11 ;  /* 0x0132300b080075a7 */ /* 0x0002a2000802017f */
[----:B------:R-:W-:Y:S05]  /*117e0*/  @!P0 BRA `(.L_x_1501) ;  /* 0x0000000000048947 */ /* 0x000fea0003800000 */
[----:B------:R-:W-:Y:S01]  /*117f0*/  BPT.TRAP 0x1 ;  /* 0x000000040000795c */ /* 0x000fe20000300000 */
.L_x_1501:
[----:B------:R-:W0:Y:S01]  /*11800*/  LDL R10, [R1+0x38] ;  /* 0x00003800010a7983 */ /* 0x000e220000100800 */
[----:B------:R-:W-:Y:S01]  /*11810*/  BSSY B2, `(.L_x_1502) ;  /* 0x0000007000027945 */ /* 0x000fe20003800000 */
[----:B0-----:R-:W-:-:S04]  /*11820*/  IMAD R25, R23, 0x280, R10 ;  /* 0x0000028017197824 */ /* 0x001fc800078e020a */
[C---:B------:R-:W-:Y:S02]  /*11830*/  VIADD R14, R25.reuse, 0x80 ;  /* 0x00000080190e7836 */ /* 0x040fe40000000000 */
[----:B------:R-:W-:Y:S01]  /*11840*/  VIADD R24, R25, 0x100 ;  /* 0x0000010019187836 */ /* 0x000fe20000000000 */
[----:B--2---:R-:W-:Y:S06]  /*11850*/  @P1 BRA `(.L_x_1503) ;  /* 0x0000000000081947 */ /* 0x004fec0003800000 */
[----:B------:R-:W0:Y:S02]  /*11860*/  SYNCS.PHASECHK.TRANS64.TRYWAIT P1, [R8+URZ+0x13230], R11 ;  /* 0x0132300b080075a7 */ /* 0x000e24000802017f */
[----:B0-----:R-:W-:Y:S05]  /*11870*/  @!P1 BRA `(.L_x_1504) ;  /* 0x0000012c00949947 */ /* 0x001fea0003800000 */
.L_x_1503:
[----:B------:R-:W-:Y:S05]  /*11880*/  BSYNC B2 ;  /* 0x0000000000027941 */ /* 0x000fea0003800000 */
.L_x_1502:
[----:B------:R-:W-:Y:S01]  /*11890*/  IMAD.MOV.U32 R10, RZ, RZ, R25 ;  /* 0x000000ffff0a7224 */ /* 0x000fe200078e0019 */
[----:B------:R-:W-:Y:S01]  /*118a0*/  R2UR UR16, R4 ;  /* 0x00000000041072ca */ /* 0x000fe200000e0000 */
[----:B01----:R-:W-:Y:S01]  /*118b0*/  IMAD.MOV.U32 R11, RZ, RZ, -0x7fffffe0 ;  /* 0x80000020ff0b7424 */ /* 0x003fe200078e00ff */
[----:B------:R-:W-:Y:S01]  /*118c0*/  R2UR UR17, R5 ;  /* 0x00000000051172ca */ /* 0x000fe200000e0000 */
[----:B------:R-:W-:Y:S01]  /*118d0*/  WARPGROUP.ARRIVE ;  /* 0x00000000000079c5 */ /* 0x000fe20000000000 */
[----:B------:R-:W-:Y:S01]  /*118e0*/  R2UR UR18, R10 ;  /* 0x000000000a1272ca */ /* 0x000fe200000e0000 */
[----:B------:R-:W-:Y:S01]  /*118f0*/  IMAD.MOV.U32 R15, RZ, RZ, -0x7fffffe0 ;  /* 0x80000020ff0f7424 */ /* 0x000fe200078e00ff */
[----:B------:R-:W-:Y:S01]  /*11900*/  R2UR UR19, R11 ;  /* 0x000000000b1372ca */ /* 0x000fe200000e0000 */
[----:B------:R-:W-:Y:S01]  /*11910*/  IMAD.MOV.U32 R10, RZ, RZ, R24 ;  /* 0x000000ffff0a7224 */ /* 0x000fe200078e0018 */
[----:B------:R-:W-:Y:S01]  /*11920*/  R2UR UR22, R14 ;  /* 0x000000000e1672ca */ /* 0x000fe200000e0000 */
[----:B------:R-:W-:Y:S01]  /*11930*/  VIADD R14, R25, 0x180 ;  /* 0x00000180190e7836 */ /* 0x000fe20000000000 */
[----:B------:R-:W-:Y:S01]  /*11940*/  R2UR UR23, R15 ;  /* 0x000000000f1772ca */ /* 0x000fe200000e0000 */
[----:B------:R-:W-:Y:S01]  /*11950*/  VIADD R24, R25, 0x182 ;  /* 0x0000018219187836 */ /* 0x000fe20000000000 */
[----:B------:R-:W-:-:S02]  /*11960*/  R2UR UR20, R4 ;  /* 0x00000000041472ca */ /* 0x000fc400000e0000 */
[----:B------:R-:W-:Y:S02]  /*11970*/  R2UR UR21, R5 ;  /* 0x00000000051572ca */ /* 0x000fe400000e0000 */
        /* <DEDUP_REMOVED lines=27> */
[----:B------:R-:W-:Y:S01]  /*11b30*/  R2UR UR16, R6 ;  /* 0x00000000061072ca */ /* 0x000fe200000e0000 */
[----:B------:R-:W-:Y:S01]  /*11b40*/  IMAD.MOV.U32 R11, RZ, RZ, -0x7fffffe0 ;  /* 0x80000020ff0b7424 */ /* 0x000fe200078e00ff */
        /* <DEDUP_REMOVED lines=43> */
.L_x_1505:
[----:B------:R-:W-:Y:S01]  /*11e00*/  SHF.L.U32 R8, R13, 0x1f, RZ ;  /* 0x0000001f0d087819 */ /* 0x000fe200000006ff */
[----:B------:R-:W-:-:S04]  /*11e10*/  IMAD R13, R20, 0x8, R22 ;  /* 0x00000008140d7824 */ /* 0x000fc800078e0216 */
[----:B------:R0:W1:Y:S01]  /*11e20*/  SYNCS.PHASECHK.TRANS64.TRYWAIT P1, [R13+URZ+0x13250], R8 ;  /* 0x013250080d0075a7 */ /* 0x000062000802017f */
[----:B------:R-:W-:Y:S05]  /*11e30*/  @!P0 BRA `(.L_x_1506) ;  /* 0x0000000000048947 */ /* 0x000fea0003800000 */
[----:B------:R-:W-:Y:S01]  /*11e40*/  BPT.TRAP 0x1 ;  /* 0x000000040000795c */ /* 0x000fe20000300000 */
.L_x_1506:
[----:B------:R-:W-:Y:S04]  /*11e50*/  BSSY B2, `(.L_x_1507) ;  /* 0x0000004000027945 */ /* 0x000fe80003800000 */
[----:B-1----:R-:W-:Y:S05]  /*11e60*/  @P1 BRA `(.L_x_1508) ;  /* 0x0000000000081947 */ /* 0x002fea0003800000 */
[----:B------:R-:W1:Y:S02]  /*11e70*/  SYNCS.PHASECHK.TRANS64.TRYWAIT P1, [R13+URZ+0x13250], R8 ;  /* 0x013250080d0075a7 */ /* 0x000e64000802017f */
[----:B-1----:R-:W-:Y:S05]  /*11e80*/  @!P1 BRA `(.L_x_1509) ;  /* 0x0000012800249947 */ /* 0x002fea0003800000 */
.L_x_1508:
[----:B------:R-:W-:Y:S05]  /*11e90*/  BSYNC B2 ;  /* 0x0000000000027941 */ /* 0x000fea0003800000 */
.L_x_1507:
[----:B------:R-:W2:Y:S01]  /*11ea0*/  LDL.LU R24, [R1+0x18] ;  /* 0x0000180001187983 */ /* 0x000ea20000300800 */
[----:B01----:R-:W-:Y:S02]  /*11eb0*/  VIADD R8, R22, 0x1000 ;  /* 0x0000100016087836 */ /* 0x003fe40000000000 */
[----:B------:R-:W-:Y:S01]  /*11ec0*/  IMAD.MOV.U32 R11, RZ, RZ, -0x3ffffff0 ;  /* 0xc0000010ff0b7424 */ /* 0x000fe200078e00ff */
[----:B------:R-:W2:Y:S02]  /*11ed0*/  LDL.LU R25, [R1+0x1c] ;  /* 0x00001c0001197983 */ /* 0x000ea40000300800 */
[----:B------:R-:W-:Y:S02]  /*11ee0*/  SHF.R.U32.HI R8, RZ, 0x4, R8 ;  /* 0x00000004ff087819 */ /* 0x000fe40000011608 */
[----:B------:R-:W-:Y:S02]  /*11ef0*/  R2UR UR7, R11 ;  /* 0x000000000b0772ca */ /* 0x000fe400000e0000 */
[----:B------:R-:W-:-:S04]  /*11f00*/  LOP3.LUT R8, R8, 0x3fff, RZ, 0xc0, !PT ;  /* 0x00003fff08087812 */ /* 0x000fc800078ec0ff */
[----:B------:R-:W-:-:S05]  /*11f10*/  LOP3.LUT R8, R8, 0x10000, RZ, 0xfc, !PT ;  /* 0x0001000008087812 */ /* 0x000fca00078efcff */
[----:B------:R-:W-:-:S05]  /*11f20*/  IMAD R10, R20, 0x280, R8 ;  /* 0x00000280140a7824 */ /* 0x000fca00078e0208 */
[C---:B------:R-:W-:Y:S01]  /*11f30*/  R2UR UR6, R10.reuse ;  /* 0x000000000a0672ca */ /* 0x040fe200000e0000 */
[----:B------:R-:W-:Y:S02]  /*11f40*/  VIADD R14, R10, 0x80 ;  /* 0x000000800a0e7836 */ /* 0x000fe40000000000 */
[----:B------:R-:W-:Y:S01]  /*11f50*/  IMAD.MOV.U32 R15, RZ, RZ, -0x3ffffff0 ;  /* 0xc0000010ff0f7424 */ /* 0x000fe200078e00ff */
[----:B--2---:R-:W-:-:S09]  /*11f60*/  WARPGROUP.ARRIVE ;  /* 0x00000000000079c5 */ /* 0x004fd20000000000 */
[----:B------:R-:W-:Y:S01]  /*11f70*/  QGMMA.64x64x32.F32.E4M3.E4M3 R24, R152, gdesc[UR4], R24, gsb0 ;  /* 0x00e0000498187df3 */ /* 0x000fe20008000818 */
[----:B------:R-:W-:Y:S02]  /*11f80*/  R2UR UR6, R14 ;  /* 0x000000000e0672ca */ /* 0x000fe400000e0000 */
[----:B------:R-:W-:Y:S01]  /*11f90*/  R2UR UR7, R15 ;  /* 0x000000000f0772ca */ /* 0x000fe200000e0000 */
[----:B------:R-:W-:Y:S02]  /*11fa0*/  VIADD R14, R10, 0x100 ;  /* 0x000001000a0e7836 */ /* 0x000fe40000000000 */
[----:B------:R-:W-:Y:S01]  /*11fb0*/  IMAD.MOV.U32 R15, RZ, RZ, -0x3ffffff0 ;  /* 0xc0000010ff0f7424 */ /* 0x000fe200078e00ff */
[----:B------:R-:W-:Y:S02]  /*11fc0*/  WARPGROUP.DEPBAR.LE gsb0, 0x0 ;  /* 0x00008000000079c5 */ /* 0x000fe40000010000 */
[----:B------:R-:W-:-:S07]  /*11fd0*/  WARPGROUP.ARRIVE ;  /* 0x00000000000079c5 */ /* 0x000fce0000000000 */
        /* <DEDUP_REMOVED lines=23> */
.L_x_1510:
[----:B------:R-:W2:Y:S04]  /*12150*/  LDL.LU R14, [R1] ;  /* 0x00000000010e7983 */ /* 0x000ea80000300800 */
[----:B------:R-:W3:Y:S01]  /*12160*/  LDL R20, [R1+0x14] ;  /* 0x0000140001147983 */ /* 0x000ee20000100800 */
[----:B------:R-:W-:-:S04]  /*12170*/  IMAD R3, R3, 0x8, R22 ;  /* 0x0000000803037824 */ /* 0x000fc800078e0216 */
[----:B------:R-:W-:-:S05]  /*12180*/  VIADD R3, R3, 0x13240 ;  /* 0x0001324003037836 */ /* 0x000fca0000000000 */
[----:B---3--:R-:W-:-:S04]  /*12190*/  PRMT R3, R20, 0x654, R3 ;  /* 0x0000065414037816 */ /* 0x008fc80000000003 */
        /* <DEDUP_REMOVED lines=47> */
[----:B------:R-:W-:-:S03]  /*12490*/  FMNMX.FTZ R3, R123, R3, !PT ;  /* 0x000000037b037209 */ /* 0x000fc60007810000 */
[--C-:B------:R-:W-:Y:S01]  /*124a0*/  FFMA.FTZ R120, R2, R120, -R11.reuse ;  /* 0x0000007802787223 */ /* 0x100fe2000001080b */
[----:B------:R-:W-:Y:S01]  /*124b0*/  FMNMX.FTZ R3, R126, R3, !PT ;  /* 0x000000037e037209 */ /* 0x000fe20007810000 */
[C-C-:B------:R-:W-:Y:S01]  /*124c0*/  FFMA.FTZ R121, R2.reuse, R121, -R11.reuse ;  /* 0x0000007902797223 */ /* 0x140fe2000001080b */
[----:B------:R-:W-:-:S01]  /*124d0*/  FFMA.FTZ R124, R2, R124, -R11 ;  /* 0x0000007c027c7223 */ /* 0x000fc2000001080b */
[C-C-:B------:R-:W-:Y:S01]  /*124e0*/  FFMA.FTZ R125, R2.reuse, R125, -R11.reuse ;  /* 0x0000007d027d7223 */ /* 0x140fe2000001080b */
[----:B------:R-:W-:Y:S01]  /*124f0*/  FMNMX.FTZ R3, R127, R3, !PT ;  /* 0x000000037f037209 */ /* 0x000fe20007810000 */
[----:B------:R-:W-:Y:S01]  /*12500*/  MUFU.EX2 R120, R120 ;  /* 0x0000007800787308 */ /* 0x000fe20000000800 */
[----:B------:R-:W-:-:S01]  /*12510*/  FFMA.FTZ R128, R2, R128, -R11 ;  /* 0x0000008002807223 */ /* 0x000fc2000001080b */
        /* <DEDUP_REMOVED lines=55> */
[----:B------:R-:W-:-:S02]  /*12890*/  FFMA.FTZ R11, R2, R69, -R11 ;  /* 0x00000045020b7223 */ /* 0x000fc4000001080b */
        /* <DEDUP_REMOVED lines=33> */
[----:B------:R-:W0:Y:S04]  /*12ab0*/  SHFL.BFLY PT, R10, R3, 0x2, 0x1f ;  /* 0x0c401f00030a7f89 */ /* 0x000e2800000e0000 */
[----:B------:R-:W-:Y:S08]  /*12ac0*/  MUFU.EX2 R93, R93 ;  /* 0x0000005d005d7308 */ /* 0x000ff00000000800 */
[----:B------:R-:W-:Y:S08]  /*12ad0*/  MUFU.EX2 R96, R96 ;  /* 0x0000006000607308 */ /* 0x000ff00000000800 */
[----:B------:R-:W-:Y:S01]  /*12ae0*/  MUFU.EX2 R97, R97 ;  /* 0x0000006100617308 */ /* 0x000fe20000000800 */
[----:B0-----:R-:W-:-:S07]  /*12af0*/  FMNMX.FTZ R3, R3, R10, !PT ;  /* 0x0000000a03037209 */ /* 0x001fce0007810000 */
[----:B------:R-:W-:Y:S01]  /*12b00*/  MUFU.EX2 R100, R100 ;  /* 0x0000006400647308 */ /* 0x000fe20000000800 */
[----:B------:R-:W0:Y:S07]  /*12b10*/  SHFL.BFLY PT, R10, R3, 0x1, 0x1f ;  /* 0x0c201f00030a7f89 */ /* 0x000e2e00000e0000 */
[----:B------:R-:W-:Y:S08]  /*12b20*/  MUFU.EX2 R101, R101 ;  /* 0x0000006500657308 */ /* 0x000ff00000000800 */
[----:B------:R-:W-:Y:S08]  /*12b30*/  MUFU.EX2 R72, R72 ;  /* 0x0000004800487308 */ /* 0x000ff00000000800 */
[----:B------:R-:W-:Y:S01]  /*12b40*/  MUFU.EX2 R73, R73 ;  /* 0x0000004900497308 */ /* 0x000fe20000000800 */
[----:B0-----:R-:W-:Y:S01]  /*12b50*/  FMNMX.FTZ R3, R3, R10, !PT ;  /* 0x0000000a03037209 */ /* 0x001fe20007810000 */
[----:B------:R-:W-:-:S04]  /*12b60*/  FADD.FTZ R10, -R8, R12 ;  /* 0x0000000c080a7221 */ /* 0x000fc80000010100 */
[----:B------:R-:W-:Y:S01]  /*12b70*/  FMUL.FTZ R10, R2, R10 ;  /* 0x0000000a020a7220 */ /* 0x000fe20000410000 */
[----:B------:R-:W-:-:S01]  /*12b80*/  FADD.FTZ R9, -R3, R9 ;  /* 0x0000000903097221 */ /* 0x000fc20000010100 */
[C---:B------:R-:W-:Y:S01]  /*12b90*/  FFMA.FTZ R15, R2.reuse, R3, -8 ;  /* 0xc1000000020f7423 */ /* 0x040fe20000010003 */
[----:B------:R-:W-:Y:S02]  /*12ba0*/  MUFU.EX2 R76, R76 ;  /* 0x0000004c004c7308 */ /* 0x000fe40000000800 */
[C---:B------:R-:W-:Y:S01]  /*12bb0*/  FMUL.FTZ R9, R2.reuse, R9 ;  /* 0x0000000902097220 */ /* 0x040fe20000410000 */
[C-C-:B------:R-:W-:Y:S01]  /*12bc0*/  FFMA.FTZ R122, R2.reuse, R122, -R15.reuse ;  /* 0x0000007a027a7223 */ /* 0x140fe2000001080f */
[----:B------:R-:W-:-:S01]  /*12bd0*/  FFMA.FTZ R123, R2, R123, -R15 ;  /* 0x0000007b027b7223 */ /* 0x000fc2000001080f */
[C-C-:B------:R-:W-:Y:S01]  /*12be0*/  FFMA.FTZ R126, R2.reuse, R126, -R15.reuse ;  /* 0x0000007e027e7223 */ /* 0x140fe2000001080f */
[----:B------:R-:W-:-:S01]  /*12bf0*/  FFMA.FTZ R127, R2, R127, -R15 ;  /* 0x0000007f027f7223 */ /* 0x000fc2000001080f */
[C-C-:B------:R-:W-:Y:S01]  /*12c00*/  FFMA.FTZ R130, R2.reuse, R130, -R15.reuse ;  /* 0x0000008202827223 */ /* 0x140fe2000001080f */
[----:B------:R-:W2:Y:S01]  /*12c10*/  MUFU.EX2 R10, R10 ;  /* 0x0000000a000a7308 */ /* 0x000ea20000000800 */
[----:B------:R-:W-:-:S01]  /*12c20*/  FFMA.FTZ R131, R2, R131, -R15 ;  /* 0x0000008302837223 */ /* 0x000fc2000001080f */
[C-C-:B------:R-:W-:Y:S01]  /*12c30*/  FFMA.FTZ R134, R2.reuse, R134, -R15.reuse ;  /* 0x0000008602867223 */ /* 0x140fe2000001080f */
        /* <DEDUP_REMOVED lines=9> */
[C-C-:B------:R-:W-:Y:S01]  /*12cd0*/  FFMA.FTZ R119, R2.reuse, R119, -R15.reuse ;  /* 0x0000007702777223 */ /* 0x140fe2000001080f */
[----:B------:R-:W-:-:S01]  /*12ce0*/  FFMA.FTZ R90, R2, R90, -R15 ;  /* 0x0000005a025a7223 */ /* 0x000fc2000001080f */
[C-C-:B------:R-:W-:Y:S01]  /*12cf0*/  FFMA.FTZ R91, R2.reuse, R91, -R15.reuse ;  /* 0x0000005b025b7223 */ /* 0x140fe2000001080f */
[----:B------:R-:W-:-:S01]  /*12d00*/  FFMA.FTZ R94, R2, R94, -R15 ;  /* 0x0000005e025e7223 */ /* 0x000fc2000001080f */
[----:B------:R-:W0:Y:S01]  /*12d10*/  MUFU.EX2 R122, R122 ;  /* 0x0000007a007a7308 */ /* 0x000e220000000800 */
[----:B--2---:R-:W-:-:S01]  /*12d20*/  FFMA.FTZ R12, R10, R14, R120 ;  /* 0x0000000e0a0c7223 */ /* 0x004fc20000010078 */
        /* <DEDUP_REMOVED lines=16> */
[----:B0-----:R-:W-:Y:S01]  /*12e30*/  FFMA.FTZ R21, R9, R21, R122 ;  /* 0x0000001509157223 */ /* 0x001fe2000001007a */
[----:B------:R-:W-:-:S01]  /*12e40*/  FFMA.FTZ R83, R2, R83, -R15 ;  /* 0x0000005302537223 */ /* 0x000fc2000001080f */
[----:B------:R-:W-:Y:S01]  /*12e50*/  FFMA.FTZ R86, R2, R86, -R15 ;  /* 0x0000005602567223 */ /* 0x000fe2000001080f */
[----:B------:R-:W-:-:S01]  /*12e60*/  FADD.FTZ R12, R129, R12 ;  /* 0x0000000c810c7221 */ /* 0x000fc20000010000 */
[C-C-:B------:R-:W-:Y:S01]  /*12e70*/  FFMA.FTZ R87, R2.reuse, R87, -R15.reuse ;  /* 0x0000005702577223 */ /* 0x140fe2000001080f */
[----:B------:R-:W-:-:S01]  /*12e80*/  FFMA.FTZ R58, R2, R58, -R15 ;  /* 0x0000003a023a7223 */ /* 0x000fc2000001080f */
[----:B------:R-:W0:Y:S01]  /*12e90*/  MUFU.EX2 R127, R127 ;  /* 0x0000007f007f7308 */ /* 0x000e220000000800 */
[----:B------:R-:W-:-:S01]  /*12ea0*/  FADD.FTZ R12, R132, R12 ;  /* 0x0000000c840c7221 */ /* 0x000fc20000010000 */
[----:B-1----:R-:W-:Y:S01]  /*12eb0*/  FADD.FTZ R14, R123, R21 ;  /* 0x000000157b0e7221 */ /* 0x002fe20000010000 */
[----:B------:R-:W-:-:S01]  /*12ec0*/  FFMA.FTZ R59, R2, R59, -R15 ;  /* 0x0000003b023b7223 */ /* 0x000fc2000001080f */
[----:B------:R-:W-:Y:S01]  /*12ed0*/  FFMA.FTZ R62, R2, R62, -R15 ;  /* 0x0000003e023e7223 */ /* 0x000fe2000001080f */
[----:B------:R-:W-:-:S01]  /*12ee0*/  FADD.FTZ R12, R133, R12 ;  /* 0x0000000c850c7221 */ /* 0x000fc20000010000 */
[C-C-:B------:R-:W-:Y:S01]  /*12ef0*/  FFMA.FTZ R63, R2.reuse, R63, -R15.reuse ;  /* 0x0000003f023f7223 */ /* 0x140fe2000001080f */
[----:B------:R-:W-:-:S01]  /*12f00*/  FFMA.FTZ R66, R2, R66, -R15 ;  /* 0x0000004202427223 */ /* 0x000fc2000001080f */
[----:B------:R-:W1:Y:S01]  /*12f10*/  MUFU.EX2 R130, R130 ;  /* 0x0000008200827308 */ /* 0x000e620000000800 */
[----:B------:R-:W-:-:S01]  /*12f20*/  FADD.FTZ R12, R104, R12 ;  /* 0x0000000c680c7221 */ /* 0x000fc20000010000 */
[----:B--2---:R-:W-:Y:S01]  /*12f30*/  FADD.FTZ R14, R126, R14 ;  /* 0x0000000e7e0e7221 */ /* 0x004fe20000010000 */
[----:B------:R-:W-:-:S01]  /*12f40*/  FFMA.FTZ R67, R2, R67, -R15 ;  /* 0x0000004302437223 */ /* 0x000fc2000001080f */
[----:B------:R-:W-:Y:S01]  /*12f50*/  FFMA.FTZ R70, R2, R70, -R15 ;  /* 0x0000004602467223 */ /* 0x000fe2000001080f */
[----:B------:R-:W-:-:S01]  /*12f60*/  FADD.FTZ R12, R105, R12 ;  /* 0x0000000c690c7221 */ /* 0x000fc20000010000 */
[----:B------:R-:W-:-:S02]  /*12f70*/  FFMA.FTZ R15, R2, R71, -R15 ;  /* 0x00000047020f7223 */ /* 0x000fc4000001080f */
        /* <DEDUP_REMOVED lines=102> */
[----:B0-----:R-:W-:-:S05]  /*135e0*/  FADD.FTZ R12, R11, R12 ;  /* 0x0000000c0b0c7221 */ /* 0x001fca0000010000 */
[----:B------:R0:W-:Y:S02]  /*135f0*/  STL [R1], R12 ;  /* 0x0000000c01007387 */ /* 0x0001e40000100800 */
[----:B------:R-:W3:Y:S01]  /*13600*/  MUFU.EX2 R63, R63 ;  /* 0x0000003f003f7308 */ /* 0x000ee20000000800 */
[----:B-1----:R-:W-:-:S07]  /*13610*/  FADD.FTZ R14, R59, R14 ;  /* 0x0000000e3b0e7221 */ /* 0x002fce0000010000 */
[----:B------:R-:W1:Y:S01]  /*13620*/  MUFU.EX2 R66, R66 ;  /* 0x0000004200427308 */ /* 0x000e620000000800 */
[----:B--2---:R-:W-:-:S07]  /*13630*/  FADD.FTZ R14, R62, R14 ;  /* 0x0000000e3e0e7221 */ /* 0x004fce0000010000 */
[----:B------:R-:W2:Y:S01]  /*13640*/  MUFU.EX2 R67, R67 ;  /* 0x0000004300437308 */ /* 0x000ea20000000800 */
[----:B---3--:R-:W-:-:S07]  /*13650*/  FADD.FTZ R14, R63, R14 ;  /* 0x0000000e3f0e7221 */ /* 0x008fce0000010000 */
[----:B------:R-:W3:Y:S01]  /*13660*/  MUFU.EX2 R70, R70 ;  /* 0x0000004600467308 */ /* 0x000ee20000000800 */
[----:B-1----:R-:W-:-:S07]  /*13670*/  FADD.FTZ R14, R66, R14 ;  /* 0x0000000e420e7221 */ /* 0x002fce0000010000 */
[----:B------:R-:W1:Y:S01]  /*13680*/  MUFU.EX2 R15, R15 ;  /* 0x0000000f000f7308 */ /* 0x000e620000000800 */
[----:B--2---:R-:W-:-:S04]  /*13690*/  FADD.FTZ R14, R67, R14 ;  /* 0x0000000e430e7221 */ /* 0x004fc80000010000 */
[----:B---3--:R-:W-:-:S04]  /*136a0*/  FADD.FTZ R14, R70, R14 ;  /* 0x0000000e460e7221 */ /* 0x008fc80000010000 */
[----:B-1----:R-:W-:Y:S01]  /*136b0*/  FADD.FTZ R21, R15, R14 ;  /* 0x0000000e0f157221 */ /* 0x002fe20000010000 */
[----:B0-----:R-:W-:Y:S06]  /*136c0*/  @!P0 BRA `(.L_x_1511) ;  /* 0x0000000000048947 */ /* 0x001fec0003800000 */
[----:B------:R-:W-:Y:S01]  /*136d0*/  BPT.TRAP 0x1 ;  /* 0x000000040000795c */ /* 0x000fe20000300000 */
.L_x_1511:
[----:B------:R-:W2:Y:S01]  /*136e0*/  LDL R12, [R1+0x30] ;  /* 0x00003000010c7983 */ /* 0x000ea20000100800 */
[-C--:B------:R-:W-:Y:S01]  /*136f0*/  FMUL.FTZ R24, R24, R10.reuse ;  /* 0x0000000a18187220 */ /* 0x080fe20000410000 */
[----:B------:R-:W-:Y:S01]  /*13700*/  FMUL.FTZ R14, R25, R10 ;  /* 0x0000000a190e7220 */ /* 0x000fe20000410000 */
[----:B------:R-:W-:Y:S02]  /*13710*/  F2FP.SATFINITE.E4M3.F32.PACK_AB_MERGE_C R124, R125, R124, RZ ;  /* 0x0000007c7d7c723e */ /* 0x000fe400048070ff */
[----:B------:R-:W-:Y:S01]  /*13720*/  F2FP.SATFINITE.E4M3.F32.PACK_AB_MERGE_C R126, R127, R126, RZ ;  /* 0x0000007e7f7e723e */ /* 0x000fe200048070ff */
[----:B------:R1:W-:Y:S01]  /*13730*/  STL [R1+0x18], R24 ;  /* 0x0000181801007387 */ /* 0x0003e20000100800 */
[----:B------:R-:W-:Y:S02]  /*13740*/  F2FP.SATFINITE.E4M3.F32.PACK_AB_MERGE_C R132, R133, R132, RZ ;  /* 0x000000848584723e */ /* 0x000fe400048070ff */
[----:B------:R-:W-:Y:S01]  /*13750*/  F2FP.SATFINITE.E4M3.F32.PACK_AB_MERGE_C R134, R135, R134, RZ ;  /* 0x000000868786723e */ /* 0x000fe200048070ff */
[----:B------:R1:W-:Y:S01]  /*13760*/  STL [R1+0x1c], R14 ;  /* 0x00001c0e01007387 */ /* 0x0003e20000100800 */
[----:B------:R-:W-:Y:S01]  /*13770*/  VIADD R13, R13, 0x13260 ;  /* 0x000132600d0d7836 */ /* 0x000fe20000000000 */
[----:B------:R-:W-:-:S02]  /*13780*/  F2FP.SATFINITE.E4M3.F32.PACK_AB_MERGE_C R108, R109, R108, RZ ;  /* 0x0000006c6d6c723e */ /* 0x000fc400048070ff */
[----:B------:R-:W-:Y:S02]  /*13790*/  F2FP.SATFINITE.E4M3.F32.PACK_AB_MERGE_C R110, R111, R110, RZ ;  /* 0x0000006e6f6e723e */ /* 0x000fe400048070ff */
[----:B------:R-:W-:Y:S02]  /*137a0*/  PRMT R13, R20, 0x654, R13 ;  /* 0x00000654140d7816 */ /* 0x000fe4000000000d */
[----:B------:R-:W-:Y:S02]  /*137b0*/  F2FP.SATFINITE.E4M3.F32.PACK_AB_MERGE_C R116, R117, R116, RZ ;  /* 0x000000747574723e */ /* 0x000fe400048070ff */
[----:B------:R-:W-:Y:S01]  /*137c0*/  F2FP.SATFINITE.E4M3.F32.PACK_AB_MERGE_C R118, R119, R118, RZ ;  /* 0x000000767776723e */ /* 0x000fe200048070ff */
[----:B------:R0:W-:Y:S01]  /*137d0*/  SYNCS.ARRIVE.TRANS64.RED.A1T0 RZ, [R13+URZ], RZ ;  /* 0x000000ff0dff79a7 */ /* 0x0001e2000810043f */
        /* <DEDUP_REMOVED lines=45> */
[----:B0-----:R-:W-:Y:S01]  /*13ab0*/  IMAD.MOV.U32 R13, RZ, RZ, R156 ;  /* 0x000000ffff0d7224 */ /* 0x001fe200078e009c */
        /* <DEDUP_REMOVED lines=19> */
[C---:B--2---:R-:W-:Y:S01]  /*13bf0*/  ISETP.GT.AND P1, PT, R0.reuse, R12, PT ;  /* 0x0000000c0000720c */ /* 0x044fe20003f24270 */
[----:B------:R-:W-:Y:S02]  /*13c00*/  VIADD R0, R0, 0xffffffff ;  /* 0xffffffff00007836 */ /* 0x000fe40000000000 */
[----:B------:R-:W-:-:S10]  /*13c10*/  IMAD.MOV.U32 R12, RZ, RZ, R8 ;  /* 0x000000ffff0c7224 */ /* 0x000fd400078e0008 */
[----:B-1----:R-:W-:Y:S05]  /*13c20*/  @P1 BRA `(.L_x_1512) ;  /* 0xffffffd800c01947 */ /* 0x002fea000383ffff */
[----:B------:R-:W-:Y:S05]  /*13c30*/  BSYNC B1 ;  /* 0x0000000000017941 */ /* 0x000fea0003800000 */
.L_x_1499:
[----:B------:R-:W-:Y:S05]  /*13c40*/  BSYNC B0 ;  /* 0x0000000000007941 */ /* 0x000fea0003800000 */
.L_x_1498:
[----:B------:R-:W2:Y:S01]  /*13c50*/  LDL R9, [R1+0x48] ;  /* 0x0000480001097983 */ /* 0x000ea20000100800 */
[----:B------:R-:W-:Y:S01]  /*13c60*/  BSSY B1, `(.L_x_1513) ;  /* 0x0000439000017945 */ /* 0x000fe20003800000 */
[----:B--2---:R-:W-:-:S13]  /*13c70*/  ISETP.GE.AND P1, PT, R0, R9, PT ;  /* 0x000000090000720c */ /* 0x004fda0003f26270 */
[----:B------:R-:W-:Y:S05]  /*13c80*/  @!P1 BRA `(.L_x_1514) ;  /* 0x0000004000d89947 */ /* 0x000fea0003800000 */
[----:B0-----:R0:W5:Y:S04]  /*13c90*/  LDL.LU R24, [R1+0x18] ;  /* 0x0000180001187983 */ /* 0x0011680000300800 */
[----:B------:R0:W5:Y:S01]  /*13ca0*/  LDL.LU R25, [R1+0x1c] ;  /* 0x00001c0001197983 */ /* 0x0001620000300800 */
[----:B------:R-:W-:Y:S01]  /*13cb0*/  BSSY B0, `(.L_x_1515) ;  /* 0x000042d000007945 */ /* 0x000fe20003800000 */
.L_x_1536:
[----:B------:R-:W-:-:S05]  /*13cc0*/  VIADD R15, R23, 0x1 ;  /* 0x00000001170f7836 */ /* 0x000fca0000000000 */
[----:B------:R-:W-:-:S04]  /*13cd0*/  ISETP.NE.AND P1, PT, R15, 0x2, PT ;  /* 0x000000020f00780c */ /* 0x000fc80003f25270 */
[----:B------:R-:W-:Y:S02]  /*13ce0*/  SEL R9, RZ, 0x1, P1 ;  /* 0x00000001ff097807 */ /* 0x000fe40000800000 */
[----:B------:R-:W-:Y:S02]  /*13cf0*/  SEL R15, R15, RZ, P1 ;  /* 0x000000ff0f0f7207 */ /* 0x000fe40000800000 */
[----:B------:R-:W-:Y:S01]  /*13d00*/  LOP3.LUT R14, R156, R9, RZ, 0x3c, !PT ;  /* 0x000000099c0e7212 */ /* 0x000fe200078e3cff */
[----:B------:R-:W-:Y:S06]  /*13d10*/  @!P0 BRA `(.L_x_1516) ;  /* 0x0000000000048947 */ /* 0x000fec0003800000 */
[----:B------:R-:W-:Y:S01]  /*13d20*/  BPT.TRAP 0x1 ;  /* 0x000000040000795c */ /* 0x000fe20000300000 */
.L_x_1516:
[----:B------:R-:W-:Y:S01]  /*13d30*/  IMAD R9, R15, 0x8, R22 ;  /* 0x000000080f097824 */ /* 0x000fe200078e0216 */
[----:B------:R-:W-:-:S04]  /*13d40*/  SHF.L.U32 R10, R14, 0x1f, RZ ;  /* 0x0000001f0e0a7819 */ /* 0x000fc800000006ff */
[----:B------:R1:W2:Y:S01]  /*13d50*/  SYNCS.PHASECHK.TRANS64.TRYWAIT P1, [R9+URZ+0x13230], R10 ;  /* 0x0132300a090075a7 */ /* 0x0002a2000802017f */
[----:B------:R-:W-:Y:S05]  /*13d60*/  @!P0 BRA `(.L_x_1517) ;  /* 0x0000000000048947 */ /* 0x000fea0003800000 */
[----:B------:R-:W-:Y:S01]  /*13d70*/  BPT.TRAP 0x1 ;  /* 0x000000040000795c */ /* 0x000fe20000300000 */
.L_x_1517:
[----:B------:R-:W3:Y:S01]  /*13d80*/  LDL R11, [R1+0x38] ;  /* 0x00003800010b7983 */ /* 0x000ee20000100800 */
[----:B------:R-:W-:Y:S01]  /*13d90*/  BSSY B2, `(.L_x_1518) ;  /* 0x0000007000027945 */ /* 0x000fe20003800000 */
[----:B---3--:R-:W-:-:S04]  /*13da0*/  IMAD R20, R15, 0x280, R11 ;  /* 0x000002800f147824 */ /* 0x008fc800078e020b */
[C---:B------:R-:W-:Y:S02]  /*13db0*/  VIADD R12, R20.reuse, 0x80 ;  /* 0x00000080140c7836 */ /* 0x040fe40000000000 */
[----:B------:R-:W-:Y:S01]  /*13dc0*/  VIADD R56, R20, 0x100 ;  /* 0x0000010014387836 */ /* 0x000fe20000000000 */
[----:B--2---:R-:W-:Y:S06]  /*13dd0*/  @P1 BRA `(.L_x_1519) ;  /* 0x0000000000081947 */ /* 0x004fec0003800000 */
[----:B------:R-:W2:Y:S02]  /*13de0*/  SYNCS.PHASECHK.TRANS64.TRYWAIT P1, [R9+URZ+0x13230], R10 ;  /* 0x0132300a090075a7 */ /* 0x000ea4000802017f */
[----:B--2---:R-:W-:Y:S05]  /*13df0*/  @!P1 BRA `(.L_x_1520) ;  /* 0x00000108005c9947 */ /* 0x004fea0003800000 */
.L_x_1519:
[----:B------:R-:W-:Y:S05]  /*13e00*/  BSYNC B2 ;  /* 0x0000000000027941 */ /* 0x000fea0003800000 */
.L_x_1518:
[----:B-12---:R-:W-:Y:S01]  /*13e10*/  IMAD.MOV.U32 R10, RZ, RZ, R20 ;  /* 0x000000ffff0a7224 */ /* 0x006fe200078e0014 */
        /* <DEDUP_REMOVED lines=86> */
.L_x_1521:
[----:B------:R-:W-:Y:S01]  /*14380*/  SHF.L.U32 R10, R156, 0x1f, RZ ;  /* 0x0000001f9c0a7819 */ /* 0x000fe200000006ff */
[----:B------:R-:W-:-:S04]  /*14390*/  IMAD R20, R23, 0x8, R22 ;  /* 0x0000000817147824 */ /* 0x000fc800078e0216 */
[----:B------:R1:W2:Y:S01]  /*143a0*/  SYNCS.PHASECHK.TRANS64.TRYWAIT P1, [R20+URZ+0x13250], R10 ;  /* 0x0132500a140075a7 */ /* 0x0002a2000802017f */
[----:B------:R-:W-:Y:S05]  /*143b0*/  @!P0 BRA `(.L_x_1522) ;  /* 0x0000000000048947 */ /* 0x000fea0003800000 */
[----:B------:R-:W-:Y:S01]  /*143c0*/  BPT.TRAP 0x1 ;  /* 0x000000040000795c */ /* 0x000fe20000300000 */
.L_x_1522:
[----:B------:R-:W-:Y:S04]  /*143d0*/  BSSY B2, `(.L_x_1523) ;  /* 0x0000004000027945 */ /* 0x000fe80003800000 */
[----:B--2---:R-:W-:Y:S05]  /*143e0*/  @P1 BRA `(.L_x_1524) ;  /* 0x0000000000081947 */ /* 0x004fea0003800000 */
[----:B------:R-:W2:Y:S02]  /*143f0*/  SYNCS.PHASECHK.TRANS64.TRYWAIT P1, [R20+URZ+0x13250], R10 ;  /* 0x0132500a140075a7 */ /* 0x000ea4000802017f */
[----:B--2---:R-:W-:Y:S05]  /*14400*/  @!P1 BRA `(.L_x_1525) ;  /* 0x0000010000ec9947 */ /* 0x004fea0003800000 */
.L_x_1524:
[----:B------:R-:W-:Y:S05]  /*14410*/  BSYNC B2 ;  /* 0x0000000000027941 */ /* 0x000fea0003800000 */
.L_x_1523:
[----:B-12---:R-:W-:Y:S01]  /*14420*/  VIADD R10, R22, 0x1000 ;  /* 0x00001000160a7836 */ /* 0x006fe20000000000 */
[----:B-----5:R-:W-:Y:S01]  /*14430*/  WARPGROUP.ARRIVE ;  /* 0x00000000000079c5 */ /* 0x020fe20000000000 */
        /* <DEDUP_REMOVED lines=39> */
.L_x_1526:
[----:B------:R-:W2:Y:S01]  /*146b0*/  LDL R13, [R1+0x34] ;  /* 0x00003400010d7983 */ /* 0x000ea20000100800 */
[----:B------:R-:W1:Y:S03]  /*146c0*/  LDC R10, c[0x0][0x448] ;  /* 0x00011200ff0a7b82 */ /* 0x000e660000000800 */
[----:B------:R-:W2:Y:S04]  /*146d0*/  LDL R12, [R1+0x44] ;  /* 0x00004400010c7983 */ /* 0x000ea80000100800 */
[----:B------:R-:W3:Y:S01]  /*146e0*/  LDL R141, [R1+0x14] ;  /* 0x00001400018d7983 */ /* 0x000ee20000100800 */
[----:B------:R-:W4:Y:S03]  /*146f0*/  LDC R144, c[0x0][0x9e4] ;  /* 0x00027900ff907b82 */ /* 0x000f260000000800 */
[----:B------:R-:W5:Y:S04]  /*14700*/  LDL R136, [R1+0x28] ;  /* 0x0000280001887983 */ /* 0x000f680000100800 */
[----:B------:R-:W5:Y:S04]  /*14710*/  LDL R143, [R1+0xc] ;  /* 0x00000c00018f7983 */ /* 0x000f680000100800 */
[----:B------:R-:W5:Y:S01]  /*14720*/  LDL R142, [R1+0x4] ;  /* 0x00000400018e7983 */ /* 0x000f620000100800 */
[----:B-1----:R-:W-:-:S13]  /*14730*/  ISETP.NE.AND P1, PT, R10, 0x1, PT ;  /* 0x000000010a00780c */ /* 0x002fda0003f25270 */
[----:B------:R-:W1:Y:S08]  /*14740*/  @P1 LDC R11, c[0x0][0x44c] ;  /* 0x00011300ff0b1b82 */ /* 0x000e700000000800 */
[----:B------:R-:W0:Y:S01]  /*14750*/  @P1 LDC R10, c[0x0][0x450] ;  /* 0x00011400ff0a1b82 */ /* 0x000e220000000800 */
[----:B------:R-:W-:Y:S01]  /*14760*/  VIADD R9, R9, 0x13240 ;  /* 0x0001324009097836 */ /* 0x000fe20000000000 */
[----:B------:R-:W-:Y:S01]  /*14770*/  ULOP3.LUT UR4, URZ, UR42, URZ, 0x33, !UPT ;  /* 0x0000002a3f047292 */ /* 0x000fe2000f8e333f */
[----:B--2---:R-:W-:-:S04]  /*14780*/  IMAD.IADD R12, R12, 0x1, R13 ;  /* 0x000000010c0c7824 */ /* 0x004fc800078e020d */
[----:B-1----:R-:W-:-:S05]  /*14790*/  @P1 IMAD.HI.U32 R11, R12, R11, RZ ;  /* 0x0000000b0c0b1227 */ /* 0x002fca00078e00ff */
[----:B0-----:R-:W-:Y:S02]  /*147a0*/  @P1 SHF.R.U32.HI R12, RZ, R10, R11 ;  /* 0x0000000aff0c1219 */ /* 0x001fe4000001160b */
[----:B---3--:R-:W-:-:S03]  /*147b0*/  PRMT R9, R141, 0x654, R9 ;  /* 0x000006548d097816 */ /* 0x008fc60000000009 */
[----:B------:R-:W0:Y:S01]  /*147c0*/  SHFL.IDX PT, R139, R12, RZ, 0x1c1f ;  /* 0x001c1fff0c8b7589 */ /* 0x000e2200000e0000 */
[----:B------:R1:W-:Y:S01]  /*147d0*/  SYNCS.ARRIVE.TRANS64.RED.A1T0 RZ, [R9+URZ], RZ ;  /* 0x000000ff09ff79a7 */ /* 0x0003e2000810043f */
[----:B----4-:R-:W-:Y:S01]  /*147e0*/  ISETP.GE.AND P1, PT, R144, 0x1, PT ;  /* 0x000000019000780c */ /* 0x010fe20003f26270 */
[----:B-1----:R-:W-:-:S05]  /*147f0*/  IMAD R9, R0, -0xa0, RZ ;  /* 0xffffff6000097824 */ /* 0x002fca00078e02ff */
[----:B-----5:R-:W-:-:S04]  /*14800*/  IADD3 R23, -R136, 0x1, R9 ;  /* 0x0000000188177810 */ /* 0x020fc80007ffe109 */
[----:B------:R-:W-:-:S05]  /*14810*/  IADD3 R23, -R142, R23, R143 ;  /* 0x000000178e177210 */ /* 0x000fca0007ffe18f */
[C---:B------:R-:W-:Y:S02]  /*14820*/  VIADD R13, R23.reuse, UR39 ;  /* 0x00000027170d7c36 */ /* 0x040fe40008000000 */
        /* <DEDUP_REMOVED lines=17> */
.L_x_1529:
[----:B------:R-:W-:-:S05]  /*14940*/  IMAD.U32 R140, RZ, RZ, UR36 ;  /* 0x00000024ff8c7e24 */ /* 0x000fca000f8e00ff */
[----:B------:R-:W-:-:S13]  /*14950*/  ISETP.NE.AND P1, PT, R140, 0x1, PT ;  /* 0x000000018c00780c */ /* 0x000fda0003f25270 */
[----:B------:R-:W0:Y:S02]  /*14960*/  @P1 LDC.64 R10, c[0x0][0x9e8] ;  /* 0x00027a00ff0a1b82 */ /* 0x000e240000000a00 */
[----:B0-----:R-:W-:-:S05]  /*14970*/  @P1 IMAD.HI.U32 R10, R139, R10, RZ ;  /* 0x0000000a8b0a1227 */ /* 0x001fca00078e00ff */
[----:B------:R-:W-:-:S07]  /*14980*/  @P1 SHF.R.U32.HI R139, RZ, R11, R10 ;  /* 0x0000000bff8b1219 */ /* 0x000fce000001160a */
.L_x_1530:
[----:B------:R-:W-:Y:S05]  /*14990*/  BSYNC B2 ;  /* 0x0000000000027941 */ /* 0x000fea0003800000 */
.L_x_1528:
[----:B------:R-:W-:-:S05]  /*149a0*/  IMAD R139, R139, R140, R136 ;  /* 0x0000008c8b8b7224 */ /* 0x000fca00078e0288 */
[----:B------:R-:W-:Y:S02]  /*149b0*/  VIMNMX R138, R138, R139, !PT ;  /* 0x0000008b8a8a7248 */ /* 0x000fe40007fe0100 */
[----:B------:R-:W-:-:S07]  /*149c0*/  VIADDMNMX R137, R139, R140, R137, PT ;  /* 0x0000008c8b897246 */ /* 0x000fce0003800189 */
.L_x_1527:
[C---:B------:R-:W-:Y:S02]  /*149d0*/  ISETP.GE.AND P2, PT, R9.reuse, 0x2, PT ;  /* 0x000000020900780c */ /* 0x040fe40003f46270 */
[C---:B------:R-:W-:Y:S02]  /*149e0*/  ISETP.GE.AND P1, PT, R9.reuse, 0x9, PT ;  /* 0x000000090900780c */ /* 0x040fe40003f26270 */
[----:B------:R-:W-:Y:S02]  /*149f0*/  LOP3.LUT R16, R16, 0xefffffff, RZ, 0xc0, !PT ;  /* 0xefffffff10107812 */ /* 0x000fe400078ec0ff */
[----:B------:R-:W-:Y:S02]  /*14a00*/  ISETP.GE.AND P3, PT, R9, 0xa, PT ;  /* 0x0000000a0900780c */ /* 0x000fe40003f66270 */
[----:B------:R-:W-:-:S05]  /*14a10*/  LOP3.LUT R17, R17, 0xfffffffe, RZ, 0xc0, !PT ;  /* 0xfffffffe11117812 */ /* 0x000fca00078ec0ff */
[----:B------:R-:W-:Y:S02]  /*14a20*/  @P2 LOP3.LUT R16, R16, 0x10000000, RZ, 0xfc, !PT ;  /* 0x1000000010102812 */ /* 0x000fe400078efcff */
[----:B------:R-:W-:Y:S02]  /*14a30*/  ISETP.GT.AND P2, PT, R138, 0x1, !P2 ;  /* 0x000000018a00780c */ /* 0x000fe40005744270 */
[----:B------:R-:W-:Y:S02]  /*14a40*/  LOP3.LUT R16, R16, 0xdfffffff, RZ, 0xc0, !PT ;  /* 0xdfffffff10107812 */ /* 0x000fe400078ec0ff */
[----:B------:R-:W-:Y:S02]  /*14a50*/  ISETP.LT.OR P2, PT, R137, 0x2, P2 ;  /* 0x000000028900780c */ /* 0x000fe40001741670 */
[----:B------:R-:W-:Y:S02]  /*14a60*/  @P1 LOP3.LUT R16, R16, 0x20000000, RZ, 0xfc, !PT ;  /* 0x2000000010101812 */ /* 0x000fe400078efcff */
[----:B------:R-:W-:-:S02]  /*14a70*/  ISETP.GT.AND P1, PT, R138, 0x8, !P1 ;  /* 0x000000088a00780c */ /* 0x000fc40004f24270 */
[----:B------:R-:W-:Y:S02]  /*14a80*/  FSEL R121, R121, -INF , !P2 ;  /* 0xff80000079797808 */ /* 0x000fe40005000000 */
[----:B------:R-:W-:Y:S02]  /*14a90*/  ISETP.LT.OR P1, PT, R137, 0x9, P1 ;  /* 0x000000098900780c */ /* 0x000fe40000f21670 */
        /* <DEDUP_REMOVED lines=218> */
[----:B------:R-:W-:Y:S01]  /*15840*/  ISETP.GE.AND P6, PT, R144, 0x1, PT ;  /* 0x000000019000780c */ /* 0x000fe20003fc6270 */
[--C-:B0-----:R-:W-:Y:S02]  /*15850*/  IMAD.IADD R13, R13, 0x1, R9.reuse ;  /* 0x000000010d0d7824 */ /* 0x101fe400078e0209 */
[----:B------:R-:W-:-:S10]  /*15860*/  IMAD.IADD R23, R23, 0x1, R9 ;  /* 0x0000000117177824 */ /* 0x000fd400078e0209 */
        /* <DEDUP_REMOVED lines=13> */
.L_x_1533:
[----:B------:R-:W-:-:S05]  /*15940*/  IMAD.U32 R12, RZ, RZ, UR36 ;  /* 0x00000024ff0c7e24 */ /* 0x000fca000f8e00ff */
[----:B------:R-:W-:-:S13]  /*15950*/  ISETP.NE.AND P6, PT, R12, 0x1, PT ;  /* 0x000000010c00780c */ /* 0x000fda0003fc5270 */
[----:B------:R-:W0:Y:S02]  /*15960*/  @P6 LDC.64 R10, c[0x0][0x9e8] ;  /* 0x00027a00ff0a6b82 */ /* 0x000e240000000a00 */
[----:B0-----:R-:W-:-:S05]  /*15970*/  @P6 IMAD.HI.U32 R10, R9, R10, RZ ;  /* 0x0000000a090a6227 */ /* 0x001fca00078e00ff */
[----:B------:R-:W-:-:S07]  /*15980*/  @P6 SHF.R.U32.HI R9, RZ, R11, R10 ;  /* 0x0000000bff096219 */ /* 0x000fce000001160a */
.L_x_1534:
[----:B------:R-:W-:Y:S05]  /*15990*/  BSYNC B2 ;  /* 0x0000000000027941 */ /* 0x000fea0003800000 */
.L_x_1532:
[----:B------:R-:W-:-:S05]  /*159a0*/  IMAD R9, R9, R12, R136 ;  /* 0x0000000c09097224 */ /* 0x000fca00078e0288 */
[----:B------:R-:W-:Y:S02]  /*159b0*/  VIMNMX R23, R23, R9, !PT ;  /* 0x0000000917177248 */ /* 0x000fe40007fe0100 */
[----:B------:R-:W-:-:S07]  /*159c0*/  VIADDMNMX R13, R9, R12, R13, PT ;  /* 0x0000000c090d7246 */ /* 0x000fce000380010d */
.L_x_1531:
[----:B------:R-:W-:Y:S01]  /*159d0*/  ISETP.GT.AND P1, PT, R23, 0x20, !P1 ;  /* 0x000000201700780c */ /* 0x000fe20004f24270 */
        /* <DEDUP_REMOVED lines=26> */
[----:B------:R-:W-:Y:S02]  /*15b80*/  ISETP.GT.AND P1, PT, R23, 0x40, !P1 ;  /* 0x000000401700780c */ /* 0x000fe40004f24270 */
        /* <DEDUP_REMOVED lines=57> */
[----:B------:R-:W-:Y:S02]  /*15f20*/  ISETP.GT.AND P1, PT, R23, 0x68, !P1 ;  /* 0x000000681700780c */ /* 0x000fe40004f24270 */
        /* <DEDUP_REMOVED lines=105> */
[C---:B------:R-:W-:Y:S02]  /*165c0*/  ISETP.LT.OR P3, PT, R13.reuse, 0x8a, P3 ;  /* 0x0000008a0d00780c */ /* 0x040fe40001f61670 */
[----:B------:R-:W-:Y:S02]  /*165d0*/  @P0 LOP3.LUT R16, R16, 0x8, RZ, 0xfc, !PT ;  /* 0x0000000810100812 */ /* 0x000fe400078efcff */
[----:B------:R-:W-:Y:S02]  /*165e0*/  ISETP.LT.OR P0, PT, R13, 0x82, P1 ;  /* 0x000000820d00780c */ /* 0x000fe40000f01670 */
[C---:B------:R-:W-:Y:S02]  /*165f0*/  LOP3.LUT P1, RZ, R16.reuse, 0x2, RZ, 0xc0, !PT ;  /* 0x0000000210ff7812 */ /* 0x040fe4000782c0ff */
[----:B------:R-:W-:Y:S02]  /*16600*/  LOP3.LUT R16, R16, 0xfffffffb, RZ, 0xc0, !PT ;  /* 0xfffffffb10107812 */ /* 0x000fe400078ec0ff */
[----:B0-----:R-:W-:-:S02]  /*16610*/  FMNMX.FTZ R9, R9, R10, !PT ;  /* 0x0000000a09097209 */ /* 0x001fc40007810000 */
[----:B------:R-:W-:Y:S02]  /*16620*/  ISETP.GT.AND P5, PT, R23, 0x91, !P5 ;  /* 0x000000911700780c */ /* 0x000fe40006fa4270 */
[----:B------:R-:W-:Y:S01]  /*16630*/  ISETP.LT.OR P4, PT, R13, 0x91, P4 ;  /* 0x000000910d00780c */ /* 0x000fe20002781670 */
[----:B------:R-:W-:-:S01]  /*16640*/  FFMA.FTZ R11, R2, R9, -8 ;  /* 0xc1000000020b7423 */ /* 0x000fc20000010009 */
[----:B------:R-:W-:Y:S02]  /*16650*/  FSEL R63, R63, -INF , !P3 ;  /* 0xff8000003f3f7808 */ /* 0x000fe40005800000 */
[----:B------:R-:W-:Y:S02]  /*16660*/  @P0 LOP3.LUT R16, R16, 0x4, RZ, 0xfc, !PT ;  /* 0x0000000410100812 */ /* 0x000fe400078efcff */
[----:B------:R-:W-:Y:S02]  /*16670*/  ISETP.LT.OR P0, PT, R13, 0x89, P2 ;  /* 0x000000890d00780c */ /* 0x000fe40001701670 */
[----:B------:R-:W-:-:S02]  /*16680*/  FSETP.NEU.FTZ.AND P2, PT, R9, -INF , PT ;  /* 0xff8000000900780b */ /* 0x000fc40003f5d000 */
[----:B------:R-:W-:Y:S02]  /*16690*/  ISETP.GT.AND P6, PT, R23, 0x98, !P6 ;  /* 0x000000981700780c */ /* 0x000fe400077c4270 */
[----:B------:R-:W-:Y:S02]  /*166a0*/  FSEL R10, R9, RZ, P2 ;  /* 0x000000ff090a7208 */ /* 0x000fe40001000000 */
[----:B------:R-:W-:Y:S02]  /*166b0*/  FSEL R11, R11, RZ, P2 ;  /* 0x000000ff0b0b7208 */ /* 0x000fe40001000000 */
[----:B------:R-:W-:Y:S01]  /*166c0*/  LOP3.LUT P2, RZ, R16, 0x4, RZ, 0xc0, !PT ;  /* 0x0000000410ff7812 */ /* 0x000fe2000784c0ff */
[----:B------:R-:W-:Y:S01]  /*166d0*/  FADD.FTZ R8, -R10, R8 ;  /* 0x000000080a087221 */ /* 0x000fe20000010100 */
[----:B------:R-:W-:Y:S01]  /*166e0*/  FMNMX.FTZ R10, R122, R3, !PT ;  /* 0x000000037a0a7209 */ /* 0x000fe20007810000 */
[C-C-:B------:R-:W-:Y:S01]  /*166f0*/  FFMA.FTZ R120, R2.reuse, R120, -R11.reuse ;  /* 0x0000007802787223 */ /* 0x140fe2000001080b */
[----:B------:R-:W-:Y:S01]  /*16700*/  @P0 LOP3.LUT R17, R17, 0x40, RZ, 0xfc, !PT ;  /* 0x0000004011110812 */ /* 0x000fe200078efcff */
[C---:B------:R-:W-:Y:S01]  /*16710*/  FMUL.FTZ R8, R2.reuse, R8 ;  /* 0x0000000802087220 */ /* 0x040fe20000410000 */
[----:B------:R-:W-:Y:S01]  /*16720*/  FMNMX.FTZ R10, R123, R10, !PT ;  /* 0x0000000a7b0a7209 */ /* 0x000fe20007810000 */
[--C-:B------:R-:W-:Y:S01]  /*16730*/  FFMA.FTZ R121, R2, R121, -R11.reuse ;  /* 0x0000007902797223 */ /* 0x100fe2000001080b */
[----:B------:R-:W-:Y:S01]  /*16740*/  LOP3.LUT P0, RZ, R16, 0x8, RZ, 0xc0, !PT ;  /* 0x0000000810ff7812 */ /* 0x000fe2000780c0ff */
[----:B------:R-:W-:Y:S01]  /*16750*/  MUFU.EX2 R120, R120 ;  /* 0x0000007800787308 */ /* 0x000fe20000000800 */
[----:B------:R-:W-:Y:S01]  /*16760*/  FMNMX.FTZ R10, R126, R10, !PT ;  /* 0x0000000a7e0a7209 */ /* 0x000fe20007810000 */
[--C-:B------:R-:W-:Y:S01]  /*16770*/  FFMA.FTZ R124, R2, R124, -R11.reuse ;  /* 0x0000007c027c7223 */ /* 0x100fe2000001080b */
[----:B------:R-:W-:Y:S01]  /*16780*/  FSEL R58, R58, -INF , !P0 ;  /* 0xff8000003a3a7808 */ /* 0x000fe20004000000 */
[C-C-:B------:R-:W-:Y:S01]  /*16790*/  FFMA.FTZ R125, R2.reuse, R125, -R11.reuse ;  /* 0x0000007d027d7223 */ /* 0x140fe2000001080b */
[----:B------:R-:W-:Y:S01]  /*167a0*/  FMNMX.FTZ R10, R127, R10, !PT ;  /* 0x0000000a7f0a7209 */ /* 0x000fe20007810000 */
[--C-:B------:R-:W-:Y:S01]  /*167b0*/  FFMA.FTZ R128, R2, R128, -R11.reuse ;  /* 0x0000008002807223 */ /* 0x100fe2000001080b */
[----:B------:R-:W-:Y:S01]  /*167c0*/  LOP3.LUT P0, RZ, R17, 0x40, RZ, 0xc0, !PT ;  /* 0x0000004011ff7812 */ /* 0x000fe2000780c0ff */
[----:B------:R-:W2:Y:S01]  /*167d0*/  MUFU.EX2 R8, R8 ;  /* 0x0000000800087308 */ /* 0x000ea20000000800 */
[----:B------:R-:W-:Y:S01]  /*167e0*/  FMNMX.FTZ R10, R130, R10, !PT ;  /* 0x0000000a820a7209 */ /* 0x000fe20007810000 */
[C-C-:B------:R-:W-:Y:S01]  /*167f0*/  FFMA.FTZ R129, R2.reuse, R129, -R11.reuse ;  /* 0x0000008102817223 */ /* 0x140fe2000001080b */
[----:B------:R-:W-:Y:S01]  /*16800*/  FSEL R59, R59, -INF , !P2 ;  /* 0xff8000003b3b7808 */ /* 0x000fe20005000000 */
[C-C-:B------:R-:W-:Y:S01]  /*16810*/  FFMA.FTZ R132, R2.reuse, R132, -R11.reuse ;  /* 0x0000008402847223 */ /* 0x140fe2000001080b */
[----:B------:R-:W-:Y:S01]  /*16820*/  FMNMX.FTZ R10, R131, R10, !PT ;  /* 0x0000000a830a7209 */ /* 0x000fe20007810000 */
[--C-:B------:R-:W-:Y:S01]  /*16830*/  FFMA.FTZ R133, R2, R133, -R11.reuse ;  /* 0x0000008502857223 */ /* 0x100fe2000001080b */
[----:B------:R-:W-:Y:S01]  /*16840*/  FSEL R62, R62, -INF , !P0 ;  /* 0xff8000003e3e7808 */ /* 0x000fe20004000000 */
[----:B------:R-:W0:Y:S01]  /*16850*/  MUFU.EX2 R121, R121 ;  /* 0x0000007900797308 */ /* 0x000e220000000800 */
[----:B------:R-:W-:Y:S01]  /*16860*/  FMNMX.FTZ R10, R134, R10, !PT ;  /* 0x0000000a860a7209 */ /* 0x000fe20007810000 */
[C-C-:B------:R-:W-:Y:S01]  /*16870*/  FFMA.FTZ R104, R2.reuse, R104, -R11.reuse ;  /* 0x0000006802687223 */ /* 0x140fe2000001080b */
[----:B------:R-:W-:Y:S01]  /*16880*/  ISETP.LT.OR P5, PT, R13, 0x92, P5 ;  /* 0x000000920d00780c */ /* 0x000fe20002fa1670 */
[C-C-:B------:R-:W-:Y:S01]  /*16890*/  FFMA.FTZ R105, R2.reuse, R105, -R11.reuse ;  /* 0x0000006902697223 */ /* 0x140fe2000001080b */
[----:B------:R-:W-:Y:S01]  /*168a0*/  FMNMX.FTZ R10, R135, R10, !PT ;  /* 0x0000000a870a7209 */ /* 0x000fe20007810000 */
[--C-:B------:R-:W-:Y:S01]  /*168b0*/  FFMA.FTZ R108, R2, R108, -R11.reuse ;  /* 0x0000006c026c7223 */ /* 0x100fe2000001080b */
[----:B------:R-:W-:Y:S01]  /*168c0*/  FSEL R66, R66, -INF , !P4 ;  /* 0xff80000042427808 */ /* 0x000fe20006000000 */
[----:B------:R-:W1:Y:S01]  /*168d0*/  MUFU.EX2 R124, R124 ;  /* 0x0000007c007c7308 */ /* 0x000e620000000800 */
[----:B------:R-:W-:Y:S01]  /*168e0*/  FMNMX.FTZ R10, R106, R10, !PT ;  /* 0x0000000a6a0a7209 */ /* 0x000fe20007810000 */
[C-C-:B------:R-:W-:Y:S01]  /*168f0*/  FFMA.FTZ R109, R2.reuse, R109, -R11.reuse ;  /* 0x0000006d026d7223 */ /* 0x140fe2000001080b */
[----:B------:R-:W-:Y:S01]  /*16900*/  ISETP.LT.OR P6, PT, R13, 0x99, P6 ;  /* 0x000000990d00780c */ /* 0x000fe200037c1670 */
[C-C-:B------:R-:W-:Y:S01]  /*16910*/  FFMA.FTZ R112, R2.reuse, R112, -R11.reuse ;  /* 0x0000007002707223 */ /* 0x140fe2000001080b */
[----:B------:R-:W-:Y:S01]  /*16920*/  FMNMX.FTZ R10, R107, R10, !PT ;  /* 0x0000000a6b0a7209 */ /* 0x000fe20007810000 */
[--C-:B------:R-:W-:Y:S01]  /*16930*/  FFMA.FTZ R113, R2, R113, -R11.reuse ;  /* 0x0000007102717223 */ /* 0x100fe2000001080b */
[----:B------:R-:W-:Y:S01]  /*16940*/  FSEL R67, R67, -INF , !P5 ;  /* 0xff80000043437808 */ /* 0x000fe20006800000 */
[----:B------:R-:W3:Y:S01]  /*16950*/  MUFU.EX2 R125, R125 ;  /* 0x0000007d007d7308 */ /* 0x000ee20000000800 */
[----:B------:R-:W-:Y:S01]  /*16960*/  FMNMX.FTZ R10, R110, R10, !PT ;  /* 0x0000000a6e0a7209 */ /* 0x000fe20007810000 */
[C-C-:B------:R-:W-:Y:S01]  /*16970*/  FFMA.FTZ R116, R2.reuse, R116, -R11.reuse ;  /* 0x0000007402747223 */ /* 0x140fe2000001080b */
[----:B------:R-:W-:Y:S01]  /*16980*/  ISETP.LT.OR P1, PT, R13, 0x9a, P1 ;  /* 0x0000009a0d00780c */ /* 0x000fe20000f21670 */
[C-C-:B------:R-:W-:Y:S01]  /*16990*/  FFMA.FTZ R117, R2.reuse, R117, -R11.reuse ;  /* 0x0000007502757223 */ /* 0x140fe2000001080b */
[----:B------:R-:W-:Y:S01]  /*169a0*/  FMNMX.FTZ R10, R111, R10, !PT ;  /* 0x0000000a6f0a7209 */ /* 0x000fe20007810000 */
[--C-:B------:R-:W-:Y:S01]  /*169b0*/  FFMA.FTZ R88, R2, R88, -R11.reuse ;  /* 0x0000005802587223 */ /* 0x100fe2000001080b */
[----:B------:R-:W-:Y:S01]  /*169c0*/  FSEL R70, R70, -INF , !P6 ;  /* 0xff80000046467808 */ /* 0x000fe20007000000 */
[----:B------:R-:W4:Y:S01]  /*169d0*/  MUFU.EX2 R128, R128 ;  /* 0x0000008000807308 */ /* 0x000f220000000800 */
[----:B------:R-:W-:Y:S01]  /*169e0*/  FMNMX.FTZ R10, R114, R10, !PT ;  /* 0x0000000a720a7209 */ /* 0x000fe20007810000 */
[C-C-:B------:R-:W-:Y:S01]  /*169f0*/  FFMA.FTZ R89, R2.reuse, R89, -R11.reuse ;  /* 0x0000005902597223 */ /* 0x140fe2000001080b */
[----:B------:R-:W-:Y:S01]  /*16a00*/  FSEL R71, R71, -INF , !P1 ;  /* 0xff80000047477808 */ /* 0x000fe20004800000 */
[C-C-:B------:R-:W-:Y:S01]  /*16a10*/  FFMA.FTZ R92, R2.reuse, R92, -R11.reuse ;  /* 0x0000005c025c7223 */ /* 0x140fe2000001080b */
[----:B------:R-:W-:Y:S01]  /*16a20*/  FMNMX.FTZ R10, R115, R10, !PT ;  /* 0x0000000a730a7209 */ /* 0x000fe20007810000 */
[C-C-:B------:R-:W-:Y:S01]  /*16a30*/  FFMA.FTZ R93, R2.reuse, R93, -R11.reuse ;  /* 0x0000005d025d7223 */ /* 0x140fe2000001080b */
[----:B------:R-:W-:-:S01]  /*16a40*/  FFMA.FTZ R96, R2, R96, -R11 ;  /* 0x0000006002607223 */ /* 0x000fc2000001080b */
[----:B------:R-:W5:Y:S01]  /*16a50*/  MUFU.EX2 R129, R129 ;  /* 0x0000008100817308 */ /* 0x000f620000000800 */
[----:B------:R-:W-:Y:S01]  /*16a60*/  FMNMX.FTZ R10, R118, R10, !PT ;  /* 0x0000000a760a7209 */ /* 0x000fe20007810000 */
[C-C-:B------:R-:W-:Y:S01]  /*16a70*/  FFMA.FTZ R97, R2.reuse, R97, -R11.reuse ;  /* 0x0000006102617223 */ /* 0x140fe2000001080b */
[----:B------:R-:W-:-:S01]  /*16a80*/  FFMA.FTZ R100, R2, R100, -R11 ;  /* 0x0000006402647223 */ /* 0x000fc2000001080b */
        /* <DEDUP_REMOVED lines=20> */
[----:B------:R-:W-:Y:S01]  /*16bd0*/  MUFU.EX2 R104, R104 ;  /* 0x0000006800687308 */ /* 0x000fe20000000800 */
[----:B------:R-:W-:Y:S01]  /*16be0*/  FMNMX.FTZ R10, R98, R10, !PT ;  /* 0x0000000a620a7209 */ /* 0x000fe20007810000 */
[C-C-:B------:R-:W-:Y:S01]  /*16bf0*/  FFMA.FTZ R64, R2.reuse, R64, -R11.reuse ;  /* 0x0000004002407223 */ /* 0x140fe2000001080b */
[----:B------:R-:W-:-:S01]  /*16c00*/  FFMA.FTZ R65, R2, R65, -R11 ;  /* 0x0000004102417223 */ /* 0x000fc2000001080b */
[C-C-:B------:R-:W-:Y:S01]  /*16c10*/  FFMA.FTZ R68, R2.reuse, R68, -R11.reuse ;  /* 0x0000004402447223 */ /* 0x140fe2000001080b */
[----:B------:R-:W-:Y:S01]  /*16c20*/  FMNMX.FTZ R10, R99, R10, !PT ;  /* 0x0000000a630a7209 */ /* 0x000fe20007810000 */
[----:B------:R-:W-:Y:S01]  /*16c30*/  FFMA.FTZ R11, R2, R69, -R11 ;  /* 0x00000045020b7223 */ /* 0x000fe2000001080b */
[----:B------:R-:W-:Y:S01]  /*16c40*/  LOP3.LUT P0, RZ, R17, 0x20, RZ, 0xc0, !PT ;  /* 0x0000002011ff7812 */ /* 0x000fe2000780c0ff */
[----:B------:R-:W-:Y:S01]  /*16c50*/  MUFU.EX2 R105, R105 ;  /* 0x0000006900697308 */ /* 0x000fe20000000800 */
[----:B------:R-:W-:-:S04]  /*16c60*/  FMNMX.FTZ R10, R102, R10, !PT ;  /* 0x0000000a660a7209 */ /* 0x000fc80007810000 */
[----:B------:R-:W-:-:S03]  /*16c70*/  FMNMX.FTZ R10, R103, R10, !PT ;  /* 0x0000000a670a7209 */ /* 0x000fc60007810000 */
        /* <DEDUP_REMOVED lines=24> */
[----:B------:R-:W-:Y:S02]  /*16e00*/  MUFU.EX2 R92, R92 ;  /* 0x0000005c005c7308 */ /* 0x000fe40000000800 */
[----:B------:R-:W2:Y:S06]  /*16e10*/  SHFL.BFLY PT, R12, R10, 0x2, 0x1f ;  /* 0x0c401f000a0c7f89 */ /* 0x000eac00000e0000 */
[----:B------:R-:W-:Y:S08]  /*16e20*/  MUFU.EX2 R93, R93 ;  /* 0x0000005d005d7308 */ /* 0x000ff00000000800 */
[----:B------:R-:W-:Y:S08]  /*16e30*/  MUFU.EX2 R96, R96 ;  /* 0x0000006000607308 */ /* 0x000ff00000000800 */
[----:B------:R-:W-:Y:S01]  /*16e40*/  MUFU.EX2 R97, R97 ;  /* 0x0000006100617308 */ /* 0x000fe20000000800 */
[----:B--2---:R-:W-:-:S05]  /*16e50*/  FMNMX.FTZ R10, R10, R12, !PT ;  /* 0x0000000c0a0a7209 */ /* 0x004fca0007810000 */
[----:B------:R-:W2:Y:S02]  /*16e60*/  SHFL.BFLY PT, R12, R10, 0x1, 0x1f ;  /* 0x0c201f000a0c7f89 */ /* 0x000ea400000e0000 */
[----:B------:R-:W-:Y:S08]  /*16e70*/  MUFU.EX2 R100, R100 ;  /* 0x0000006400647308 */ /* 0x000ff00000000800 */
[----:B------:R-:W-:Y:S08]  /*16e80*/  MUFU.EX2 R101, R101 ;  /* 0x0000006500657308 */ /* 0x000ff00000000800 */
[----:B------:R-:W-:Y:S01]  /*16e90*/  MUFU.EX2 R72, R72 ;  /* 0x0000004800487308 */ /* 0x000fe20000000800 */
[----:B--2---:R-:W-:-:S07]  /*16ea0*/  FMNMX.FTZ R10, R10, R12, !PT ;  /* 0x0000000c0a0a7209 */ /* 0x004fce0007810000 */
[----:B------:R-:W-:Y:S01]  /*16eb0*/  MUFU.EX2 R73, R73 ;  /* 0x0000004900497308 */ /* 0x000fe20000000800 */
[----:B------:R-:W-:-:S04]  /*16ec0*/  FSETP.NEU.FTZ.AND P1, PT, R10, -INF , PT ;  /* 0xff8000000a00780b */ /* 0x000fc80003f3d000 */
[----:B------:R-:W-:-:S03]  /*16ed0*/  FSEL R12, R10, RZ, P1 ;  /* 0x000000ff0a0c7208 */ /* 0x000fc60000800000 */
[----:B------:R-:W-:Y:S02]  /*16ee0*/  MUFU.EX2 R76, R76 ;  /* 0x0000004c004c7308 */ /* 0x000fe40000000800 */
[----:B------:R-:W-:-:S01]  /*16ef0*/  FADD.FTZ R3, -R12, R3 ;  /* 0x000000030c037221 */ /* 0x000fc20000010100 */
[----:B------:R-:W-:-:S03]  /*16f00*/  FFMA.FTZ R12, R2, R10, -8 ;  /* 0xc1000000020c7423 */ /* 0x000fc6000001000a */
[----:B------:R-:W-:Y:S02]  /*16f10*/  FMUL.FTZ R3, R2, R3 ;  /* 0x0000000302037220 */ /* 0x000fe40000410000 */
[----:B------:R-:W-:Y:S01]  /*16f20*/  MUFU.EX2 R77, R77 ;  /* 0x0000004d004d7308 */ /* 0x000fe20000000800 */
[----:B------:R-:W-:Y:S01]  /*16f30*/  FSEL R13, R12, RZ, P1 ;  /* 0x000000ff0c0d7208 */ /* 0x000fe20000800000 */
[----:B------:R-:W-:-:S04]  /*16f40*/  FFMA.FTZ R12, R8, R136, R120 ;  /* 0x00000088080c7223 */ /* 0x000fc80000010078 */
[----:B------:R-:W-:Y:S01]  /*16f50*/  FFMA.FTZ R122, R2, R122, -R13 ;  /* 0x0000007a027a7223 */ /* 0x000fe2000001080d */
[----:B0-----:R-:W-:-:S01]  /*16f60*/  FADD.FTZ R12, R121, R12 ;  /* 0x0000000c790c7221 */ /* 0x001fc20000010000 */
[C-C-:B------:R-:W-:Y:S01]  /*16f70*/  FFMA.FTZ R123, R2.reuse, R123, -R13.reuse ;  /* 0x0000007b027b7223 */ /* 0x140fe2000001080d */
[----:B------:R-:W-:Y:S01]  /*16f80*/  MUFU.EX2 R3, R3 ;  /* 0x0000000300037308 */ /* 0x000fe20000000800 */
[----:B------:R-:W-:-:S01]  /*16f90*/  FFMA.FTZ R126, R2, R126, -R13 ;  /* 0x0000007e027e7223 */ /* 0x000fc2000001080d */
[----:B-1----:R-:W-:Y:S01]  /*16fa0*/  FADD.FTZ R12, R124, R12 ;  /* 0x0000000c7c0c7221 */ /* 0x002fe20000010000 */
[----:B------:R-:W-:-:S01]  /*16fb0*/  FFMA.FTZ R127, R2, R127, -R13 ;  /* 0x0000007f027f7223 */ /* 0x000fc2000001080d */
[C-C-:B------:R-:W-:Y:S01]  /*16fc0*/  FFMA.FTZ R130, R2.reuse, R130, -R13.reuse ;  /* 0x0000008202827223 */ /* 0x140fe2000001080d */
[----:B------:R-:W-:-:S01]  /*16fd0*/  FFMA.FTZ R131, R2, R131, -R13 ;  /* 0x0000008302837223 */ /* 0x000fc2000001080d */
[----:B---3--:R-:W-:Y:S01]  /*16fe0*/  FADD.FTZ R12, R125, R12 ;  /* 0x0000000c7d0c7221 */ /* 0x008fe20000010000 */
[----:B------:R-:W-:-:S01]  /*16ff0*/  FFMA.FTZ R134, R2, R134, -R13 ;  /* 0x0000008602867223 */ /* 0x000fc2000001080d */
[----:B------:R-:W0:Y:S01]  /*17000*/  MUFU.EX2 R122, R122 ;  /* 0x0000007a007a7308 */ /* 0x000e220000000800 */
[----:B------:R-:W-:-:S01]  /*17010*/  FFMA.FTZ R135, R2, R135, -R13 ;  /* 0x0000008702877223 */ /* 0x000fc2000001080d */
[----:B----4-:R-:W-:Y:S01]  /*17020*/  FADD.FTZ R12, R128, R12 ;  /* 0x0000000c800c7221 */ /* 0x010fe20000010000 */
[----:B------:R-:W-:-:S01]  /*17030*/  FFMA.FTZ R106, R2, R106, -R13 ;  /* 0x0000006a026a7223 */ /* 0x000fc2000001080d */
[C-C-:B------:R-:W-:Y:S01]  /*17040*/  FFMA.FTZ R107, R2.reuse, R107, -R13.reuse ;  /* 0x0000006b026b7223 */ /* 0x140fe2000001080d */
[----:B------:R-:W-:-:S01]  /*17050*/  FFMA.FTZ R110, R2, R110, -R13 ;  /* 0x0000006e026e7223 */ /* 0x000fc2000001080d */
[----:B-----5:R-:W-:Y:S01]  /*17060*/  FADD.FTZ R12, R129, R12 ;  /* 0x0000000c810c7221 */ /* 0x020fe20000010000 */
[----:B------:R-:W-:-:S01]  /*17070*/  FFMA.FTZ R111, R2, R111, -R13 ;  /* 0x0000006f026f7223 */ /* 0x000fc2000001080d */
[----:B------:R-:W1:Y:S01]  /*17080*/  MUFU.EX2 R123, R123 ;  /* 0x0000007b007b7308 */ /* 0x000e620000000800 */
[----:B------:R-:W-:-:S01]  /*17090*/  FFMA.FTZ R114, R2, R114, -R13 ;  /* 0x0000007202727223 */ /* 0x000fc2000001080d */
[----:B------:R-:W-:Y:S01]  /*170a0*/  FADD.FTZ R12, R132, R12 ;  /* 0x0000000c840c7221 */ /* 0x000fe20000010000 */
        /* <DEDUP_REMOVED lines=51> */
[----:B------:R-:W-:-:S02]  /*173e0*/  FADD.FTZ R12, R93, R12 ;  /* 0x0000000c5d0c7221 */ /* 0x000fc40000010000 */
        /* <DEDUP_REMOVED lines=101> */
.L_x_1535:
[----:B------:R-:W-:Y:S01]  /*17a40*/  IMAD.MOV.U32 R12, RZ, RZ, R141 ;  /* 0x000000ffff0c7224 */ /* 0x000fe200078e008d */
[----:B------:R-:W-:Y:S01]  /*17a50*/  F2FP.SATFINITE.E4M3.F32.PACK_AB_MERGE_C R124, R125, R124, RZ ;  /* 0x0000007c7d7c723e */ /* 0x000fe200048070ff */
[----:B------:R-:W-:Y:S01]  /*17a60*/  VIADD R20, R20, 0x13260 ;  /* 0x0001326014147836 */ /* 0x000fe20000000000 */
[----:B------:R-:W-:Y:S02]  /*17a70*/  F2FP.SATFINITE.E4M3.F32.PACK_AB_MERGE_C R126, R127, R126, RZ ;  /* 0x0000007e7f7e723e */ /* 0x000fe400048070ff */
[----:B------:R-:W-:Y:S02]  /*17a80*/  F2FP.SATFINITE.E4M3.F32.PACK_AB_MERGE_C R132, R133, R132, RZ ;  /* 0x000000848584723e */ /* 0x000fe400048070ff */
[----:B------:R-:W-:Y:S02]  /*17a90*/  PRMT R20, R12, 0x654, R20 ;  /* 0x000006540c147816 */ /* 0x000fe40000000014 */
[----:B------:R-:W2:Y:S01]  /*17aa0*/  LDL R12, [R1+0x48] ;  /* 0x00004800010c7983 */ /* 0x000ea20000100800 */
[----:B------:R-:W-:Y:S01]  /*17ab0*/  F2FP.SATFINITE.E4M3.F32.PACK_AB_MERGE_C R134, R135, R134, RZ ;  /* 0x000000868786723e */ /* 0x000fe200048070ff */
[----:B------:R1:W-:Y:S01]  /*17ac0*/  SYNCS.ARRIVE.TRANS64.RED.A1T0 RZ, [R20+URZ], RZ ;  /* 0x000000ff14ff79a7 */ /* 0x0003e2000810043f */
        /* <DEDUP_REMOVED lines=74> */
[----:B-1----:R-:W-:Y:S05]  /*17f70*/  @P1 BRA `(.L_x_1536) ;  /* 0xffffffbc00501947 */ /* 0x002fea000383ffff */
[----:B------:R-:W-:Y:S05]  /*17f80*/  BSYNC B0 ;  /* 0x0000000000007941 */ /* 0x000fea0003800000 */
.L_x_1515:
[----:B------:R1:W-:Y:S01]  /*17f90*/  STL [R1+0x18], R24 ;  /* 0x0000181801007387 */ /* 0x0003e20000100800 */
[----:B------:R-:W-:Y:S02]  /*17fa0*/  IMAD.MOV.U32 R3, RZ, RZ, R10 ;  /* 0x000000ffff037224 */ /* 0x000fe400078e000a */
[----:B------:R-:W-:Y:S01]  /*17fb0*/  IMAD.MOV.U32 R8, RZ, RZ, R9 ;  /* 0x000000ffff087224 */ /* 0x000fe200078e0009 */
[----:B------:R1:W-:Y:S01]  /*17fc0*/  STL [R1+0x1c], R25 ;  /* 0x00001c1901007387 */ /* 0x0003e20000100800 */
[----:B------:R-:W-:Y:S02]  /*17fd0*/  IMAD.MOV.U32 R23, RZ, RZ, R15 ;  /* 0x000000ffff177224 */ /* 0x000fe400078e000f */
[----:B------:R-:W-:-:S07]  /*17fe0*/  IMAD.MOV.U32 R156, RZ, RZ, R14 ;  /* 0x000000ffff9c7224 */ /* 0x000fce00078e000e */
.L_x_1514:
[----:B------:R-:W-:Y:S05]  /*17ff0*/  BSYNC B1 ;  /* 0x0000000000017941 */ /* 0x000fea0003800000 */
.L_x_1513:
[----:B------:R-:W-:Y:S06]  /*18000*/  BAR.ARV 0x8, 0x200 ;  /* 0x0208000000007b1d */ /* 0x000fec0000002000 */
[----:B------:R-:W-:Y:S05]  /*18010*/  @!P0 BRA `(.L_x_1537) ;  /* 0x0000000000048947 */ /* 0x000fea0003800000 */
[----:B------:R-:W-:Y:S01]  /*18020*/  BPT.TRAP 0x1 ;  /* 0x000000040000795c */ /* 0x000fe20000300000 */
.L_x_1537:
[----:B------:R-:W-:Y:S01]  /*18030*/  IMAD R9, R23, 0x8, R22 ;  /* 0x0000000817097824 */ /* 0x000fe200078e0216 */
[----:B------:R-:W-:-:S04]  /*18040*/  SHF.L.U32 R0, R156, 0x1f, RZ ;  /* 0x0000001f9c007819 */ /* 0x000fc800000006ff */
[----:B------:R2:W3:Y:S01]  /*18050*/  SYNCS.PHASECHK.TRANS64.TRYWAIT P1, [R9+URZ+0x13250], R0 ;  /* 0x01325000090075a7 */ /* 0x0004e2000802017f */
[----:B------:R-:W-:Y:S05]  /*18060*/  @!P0 BRA `(.L_x_1538) ;  /* 0x0000000000048947 */ /* 0x000fea0003800000 */
[----:B------:R-:W-:Y:S01]  /*18070*/  BPT.TRAP 0x1 ;  /* 0x000000040000795c */ /* 0x000fe20000300000 */
.L_x_1538:
[----:B------:R-:W-:Y:S04]  /*18080*/  BSSY B0, `(.L_x_1539) ;  /* 0x0000004000007945 */ /* 0x000fe80003800000 */
[----:B---3--:R-:W-:Y:S05]  /*18090*/  @P1 BRA `(.L_x_1540) ;  /* 0x0000000000081947 */ /* 0x008fea0003800000 */
[----:B------:R-:W3:Y:S02]  /*180a0*/  SYNCS.PHASECHK.TRANS64.TRYWAIT P1, [R9+URZ+0x13250], R0 ;  /* 0x01325000090075a7 */ /* 0x000ee4000802017f */
[----:B---3--:R-:W-:Y:S05]  /*180b0*/  @!P1 BRA `(.L_x_1541) ;  /* 0x000000c400d49947 */ /* 0x008fea0003800000 */
.L_x_1540:
[----:B------:R-:W-:Y:S05]  /*180c0*/  BSYNC B0 ;  /* 0x0000000000007941 */ /* 0x000fea0003800000 */
.L_x_1539:
[----:B------:R-:W4:Y:S01]  /*180d0*/  LDL.LU R12, [R1+0x5c] ;  /* 0x00005c00010c7983 */ /* 0x000f220000300800 */
[----:B------:R-:W-:Y:S01]  /*180e0*/  ULDC.64 UR4, c[0x0][0x9a0] ;  /* 0x0002680000047ab9 */ /* 0x000fe20000000a00 */
[----:B------:R-:W-:Y:S01]  /*180f0*/  VIADD R22, R22, 0x1000 ;  /* 0x0000100016167836 */ /* 0x000fe20000000000 */
[----:B------:R-:W-:Y:S01]  /*18100*/  ISETP.NE.U32.AND P1, PT, RZ, UR4, PT ;  /* 0x00000004ff007c0c */ /* 0x000fe2000bf25070 */
[----:B01----:R-:W5:Y:S03]  /*18110*/  LDL.LU R24, [R1+0x18] ;  /* 0x0000180001187983 */ /* 0x003f660000300800 */
[----:B------:R-:W-:Y:S01]  /*18120*/  ISETP.NE.AND.EX P1, PT, RZ, UR5, PT, P1 ;  /* 0x00000005ff007c0c */ /* 0x000fe2000bf25310 */
[----:B------:R-:W5:Y:S01]  /*18130*/  LDL.LU R25, [R1+0x1c] ;  /* 0x00001c0001197983 */ /* 0x000f620000300800 */
[----:B------:R-:W-:-:S04]  /*18140*/  SHF.R.U32.HI R22, RZ, 0x4, R22 ;  /* 0x00000004ff167819 */ /* 0x000fc80000011616 */
[----:B------:R-:W-:-:S04]  /*18150*/  LOP3.LUT R22, R22, 0x3fff, RZ, 0xc0, !PT ;  /* 0x00003fff16167812 */ /* 0x000fc800078ec0ff */
[----:B------:R-:W-:-:S03]  /*18160*/  LOP3.LUT R22, R22, 0x10000, RZ, 0xfc, !PT ;  /* 0x0001000016167812 */ /* 0x000fc600078efcff */
[----:B------:R-:W0:Y:S02]  /*18170*/  @P1 LDC.64 R10, c[0x0][0x9c8] ;  /* 0x00027200ff0a1b82 */ /* 0x000e240000000a00 */
[----:B------:R-:W-:-:S05]  /*18180*/  IMAD R4, R23, 0x280, R22 ;  /* 0x0000028017047824 */ /* 0x000fca00078e0216 */
[----:B------:R-:W-:Y:S02]  /*18190*/  R2UR UR6, R4 ;  /* 0x00000000040672ca */ /* 0x000fe400000e0000 */
[----:B----4-:R-:W-:Y:S01]  /*181a0*/  @P1 SHF.R.S32.HI R5, RZ, 0x1f, R12 ;  /* 0x0000001fff051819 */ /* 0x010fe2000001140c */
[----:B0-----:R-:W-:-:S04]  /*181b0*/  @P1 IMAD.WIDE.U32 R6, R12, R10, RZ ;  /* 0x0000000a0c061225 */ /* 0x001fc800078e00ff */
[----:B--23--:R-:W-:Y:S02]  /*181c0*/  @P1 IMAD R0, R5, R10, RZ ;  /* 0x0000000a05001224 */ /* 0x00cfe400078e02ff */
[----:B------:R-:W-:Y:S02]  /*181d0*/  IMAD.MOV.U32 R5, RZ, RZ, -0x3ffffff0 ;  /* 0xc0000010ff057424 */ /* 0x000fe400078e00ff */
[----:B------:R-:W-:Y:S02]  /*181e0*/  @P1 IMAD R11, R12, R11, R0 ;  /* 0x0000000b0c0b1224 */ /* 0x000fe400078e0200 */
[----:B------:R-:W2:Y:S01]  /*181f0*/  LDL R0, [R1+0x8] ;  /* 0x0000080001007983 */ /* 0x000ea20000100800 */
[----:B------:R-:W-:Y:S01]  /*18200*/  R2UR UR7, R5 ;  /* 0x00000000050772ca */ /* 0x000fe200000e0000 */
[----:B-----5:R-:W-:Y:S01]  /*18210*/  WARPGROUP.ARRIVE ;  /* 0x00000000000079c5 */ /* 0x020fe20000000000 */
[----:B------:R-:W2:Y:S01]  /*18220*/  @P1 LDC.64 R12, c[0x0][0x9d0] ;  /* 0x00027400ff0c1b82 */ /* 0x000ea20000000a00 */
[----:B------:R-:W3:Y:S10]  /*18230*/  LDL.LU R14, [R1] ;  /* 0x00000000010e7983 */ /* 0x000ef40000300800 */
[----:B------:R-:W-:Y:S01]  /*18240*/  QGMMA.64x64x32.F32.E4M3.E4M3 R24, R152, gdesc[UR4], R24, gsb0 ;  /* 0x00e0000498187df3 */ /* 0x000fe20008000818 */
[----:B------:R-:W-:-:S02]  /*18250*/  @P1 IMAD.IADD R7, R7, 0x1, R11 ;  /* 0x0000000107071824 */ /* 0x000fc400078e020b */
[----:B------:R-:W-:Y:S02]  /*18260*/  WARPGROUP.DEPBAR.LE gsb0, 0x0 ;  /* 0x00008000000079c5 */ /* 0x000fe40000010000 */
[----:B------:R-:W-:Y:S01]  /*18270*/  WARPGROUP.ARRIVE ;  /* 0x00000000000079c5 */ /* 0x000fe20000000000 */
[----:B--2---:R-:W-:-:S04]  /*18280*/  @P1 IMAD.WIDE.U32 R6, R0, R12, R6 ;  /* 0x0000000c00061225 */ /* 0x004fc800078e0006 */
[----:B------:R-:W-:Y:S01]  /*18290*/  @P1 IMAD R5, R0, R13, R7 ;  /* 0x0000000d00051224 */ /* 0x000fe200078e0207 */
[C---:B------:R-:W-:Y:S01]  /*182a0*/  @P1 LEA R10, P2, R6.reuse, UR4, 0x2 ;  /* 0x00000004060a1c11 */ /* 0x040fe2000f8410ff */
[----:B------:R-:W-:Y:S02]  /*182b0*/  IMAD.MOV.U32 R12, RZ, RZ, 0x3f800000 ;  /* 0x3f800000ff0c7424 */ /* 0x000fe400078e00ff */
[----:B------:R-:W-:Y:S01]  /*182c0*/  IMAD.MOV.U32 R7, RZ, RZ, -0x3ffffff0 ;  /* 0xc0000010ff077424 */ /* 0x000fe200078e00ff */
[----:B------:R-:W-:Y:S01]  /*182d0*/  @P1 LEA.HI.X R11, R6, UR5, R5, 0x2, P2 ;  /* 0x00000005060b1c11 */ /* 0x000fe200090f1405 */
[----:B------:R-:W-:-:S03]  /*182e0*/  VIADD R6, R4, 0x80 ;  /* 0x0000008004067836 */ /* 0x000fc60000000000 */
[----:B------:R-:W-:Y:S01]  /*182f0*/  R2UR UR7, R7 ;  /* 0x00000000070772ca */ /* 0x000fe200000e0000 */
[----:B------:R0:W2:Y:S01]  /*18300*/  @P1 LDG.E R12, desc[UR40][R10.64] ;  /* 0x000000280a0c1981 */ /* 0x0000a2000c1e1900 */
[----:B------:R-:W-:-:S13]  /*18310*/  R2UR UR6, R6 ;  /* 0x00000000060672ca */ /* 0x000fda00000e0000 */
[----:B------:R-:W-:Y:S01]  /*18320*/  QGMMA.64x64x32.F32.E4M3.E4M3 R24, R148, gdesc[UR4], R24, gsb0 ;  /* 0x00e0000494187df3 */ /* 0x000fe20008000818 */
[----:B------:R-:W-:Y:S02]  /*18330*/  VIADD R6, R4, 0x100 ;  /* 0x0000010004067836 */ /* 0x000fe40000000000 */
[----:B------:R-:W-:-:S03]  /*18340*/  IMAD.MOV.U32 R7, RZ, RZ, -0x3ffffff0 ;  /* 0xc0000010ff077424 */ /* 0x000fc600078e00ff */
        /* <DEDUP_REMOVED lines=9> */
[----:B---3--:R-:W1:Y:S04]  /*183e0*/  SHFL.BFLY PT, R0, R14, 0x2, 0x1f ;  /* 0x0c401f000e007f89 */ /* 0x008e6800000e0000 */
[----:B------:R-:W3:Y:S01]  /*183f0*/  SHFL.BFLY PT, R6, R21, 0x2, 0x1f ;  /* 0x0c401f0015067f89 */ /* 0x000ee200000e0000 */
[----:B------:R-:W-:Y:S02]  /*18400*/  VIADD R4, R4, 0x200 ;  /* 0x0000020004047836 */ /* 0x000fe40000000000 */
[----:B------:R-:W-:Y:S01]  /*18410*/  IMAD.MOV.U32 R5, RZ, RZ, -0x3ffffff0 ;  /* 0xc0000010ff057424 */ /* 0x000fe200078e00ff */
[----:B------:R-:W-:-:S02]  /*18420*/  WARPGROUP.DEPBAR.LE gsb0, 0x0 ;  /* 0x00008000000079c5 */ /* 0x000fc40000010000 */
[----:B------:R-:W-:-:S06]  /*18430*/  WARPGROUP.ARRIVE ;  /* 0x00000000000079c5 */ /* 0x000fcc0000000000 */
[----:B------:R-:W-:Y:S01]  /*18440*/  QGMMA.64x64x32.F32.E4M3.E4M3 R24, R140, gdesc[UR4], R24, gsb0 ;  /* 0x00e000048c187df3 */ /* 0x000fe20008000818 */
[----:B------:R-:W-:Y:S02]  /*18450*/  R2UR UR6, R4 ;  /* 0x00000000040672ca */ /* 0x000fe400000e0000 */
[----:B------:R-:W-:Y:S01]  /*18460*/  R2UR UR7, R5 ;  /* 0x00000000050772ca */ /* 0x000fe200000e0000 */
[----:B-1----:R-:W-:-:S01]  /*18470*/  FADD.FTZ R0, R0, R14 ;  /* 0x0000000e00007221 */ /* 0x002fc20000010000 */
[----:B---3--:R-:W-:-:S04]  /*18480*/  FADD.FTZ R6, R6, R21 ;  /* 0x0000001506067221 */ /* 0x008fc80000010000 */
[----:B------:R-:W0:Y:S04]  /*18490*/  SHFL.BFLY PT, R7, R0, 0x1, 0x1f ;  /* 0x0c201f0000077f89 */ /* 0x000e2800000e0000 */
[----:B------:R-:W1:Y:S01]  /*184a0*/  SHFL.BFLY PT, R5, R6, 0x1, 0x1f ;  /* 0x0c201f0006057f89 */ /* 0x000e6200000e0000 */
[----:B0-----:R-:W-:-:S01]  /*184b0*/  FADD.FTZ R10, R0, R7 ;  /* 0x00000007000a7221 */ /* 0x001fc20000010000 */
[----:B-1----:R-:W-:-:S04]  /*184c0*/  FADD.FTZ R13, R6, R5 ;  /* 0x00000005060d7221 */ /* 0x002fc80000010000 */
[C---:B------:R-:W-:Y:S01]  /*184d0*/  FSETP.NE.FTZ.AND P1, PT, R10.reuse, RZ, PT ;  /* 0x000000ff0a00720b */ /* 0x040fe20003f35000 */
[----:B------:R-:W-:Y:S01]  /*184e0*/  FMUL.FTZ R14, R10, 0.00390625 ;  /* 0x3b8000000a0e7820 */ /* 0x000fe20000410000 */
[----:B------:R-:W-:Y:S01]  /*184f0*/  FMUL.FTZ R15, R13, 0.00390625 ;  /* 0x3b8000000d0f7820 */ /* 0x000fe20000410000 */
[----:B------:R-:W-:Y:S02]  /*18500*/  WARPGROUP.DEPBAR.LE gsb0, 0x0 ;  /* 0x00008000000079c5 */ /* 0x000fe40000010000 */
[----:B------:R-:W-:-:S06]  /*18510*/  WARPGROUP.ARRIVE ;  /* 0x00000000000079c5 */ /* 0x000fcc0000000000 */
[----:B------:R-:W-:Y:S01]  /*18520*/  QGMMA.64x64x32.F32.E4M3.E4M3 R24, R136, gdesc[UR4], R24, gsb0 ;  /* 0x00e0000488187df3 */ /* 0x000fe20008000818 */
[----:B------:R-:W-:Y:S01]  /*18530*/  IMAD.MOV.U32 R5, RZ, RZ, RZ ;  /* 0x000000ffff057224 */ /* 0x000fe200078e00ff */
[----:B------:R-:W-:Y:S02]  /*18540*/  FSETP.NE.FTZ.AND P2, PT, R14, RZ, PT ;  /* 0x000000ff0e00720b */ /* 0x000fe40003f55000 */
[----:B------:R-:W-:-:S03]  /*18550*/  FSETP.NE.FTZ.AND P3, PT, R15, RZ, PT ;  /* 0x000000ff0f00720b */ /* 0x000fc60003f75000 */
        /* <DEDUP_REMOVED lines=19> */
.L_x_1542:
[----:B------:R-:W2:Y:S01]  /*18690*/  LDL.LU R2, [R1+0x14] ;  /* 0x0000140001027983 */ /* 0x000ea20000300800 */
[----:B------:R-:W-:Y:S02]  /*186a0*/  VIADD R9, R9, 0x13260 ;  /* 0x0001326009097836 */ /* 0x000fe40000000000 */
[-C--:B------:R-:W-:Y:S01]  /*186b0*/  FMUL.FTZ R24, R24, R5.reuse ;  /* 0x0000000518187220 */ /* 0x080fe20000410000 */
[-C--:B------:R-:W-:Y:S02]  /*186c0*/  FMUL.FTZ R29, R29, R5.reuse ;  /* 0x000000051d1d7220 */ /* 0x080fe40000410000 */
[----:B--2---:R-:W-:Y:S02]  /*186d0*/  PRMT R9, R2, 0x654, R9 ;  /* 0x0000065402097816 */ /* 0x004fe40000000009 */
[----:B------:R-:W2:Y:S01]  /*186e0*/  LDL.LU R2, [R1+0x68] ;  /* 0x0000680001027983 */ /* 0x000ea20000300800 */
[----:B------:R-:W-:Y:S01]  /*186f0*/  VIADD R23, R23, 0x1 ;  /* 0x0000000117177836 */ /* 0x000fe20000000000 */
[----:B------:R0:W-:Y:S01]  /*18700*/  SYNCS.ARRIVE.TRANS64.RED.A1T0 RZ, [R9+URZ], RZ ;  /* 0x000000ff09ff79a7 */ /* 0x0001e2000810043f */
[-C--:B------:R-:W-:Y:S01]  /*18710*/  FMUL.FTZ R32, R32, R5.reuse ;  /* 0x0000000520207220 */ /* 0x080fe20000410000 */
[-C--:B------:R-:W-:Y:S01]  /*18720*/  FMUL.FTZ R37, R37, R5.reuse ;  /* 0x0000000525257220 */ /* 0x080fe20000410000 */
[-C--:B------:R-:W-:Y:S01]  /*18730*/  FMUL.FTZ R40, R40, R5.reuse ;  /* 0x0000000528287220 */ /* 0x080fe20000410000 */
[----:B------:R-:W-:Y:S01]  /*18740*/  ISETP.NE.AND P1, PT, R23, 0x2, PT ;  /* 0x000000021700780c */ /* 0x000fe20003f25270 */
        /* <DEDUP_REMOVED lines=11> */
[----:B------:R-:W-:Y:S01]  /*18800*/  SEL R5, RZ, 0x1, P1 ;  /* 0x00000001ff057807 */ /* 0x000fe20000800000 */
        /* <DEDUP_REMOVED lines=17> */
[----:B------:R-:W-:-:S02]  /*18920*/  LOP3.LUT R156, R156, R5, RZ, 0x3c, !PT ;  /* 0x000000059c9c7212 */ /* 0x000fc400078e3cff */
[----:B------:R-:W-:Y:S01]  /*18930*/  SEL R23, R23, RZ, P1 ;  /* 0x000000ff17177207 */ /* 0x000fe20000800000 */
[----:B--2---:R-:W-:-:S05]  /*18940*/  VIADD R2, R2, 0x1 ;  /* 0x0000000102027836 */ /* 0x004fca0000000000 */
[----:B------:R0:W-:Y:S02]  /*18950*/  STL [R1+0x68], R2 ;  /* 0x0000680201007387 */ /* 0x0001e40000100800 */
.L_x_1428:
[----:B------:R-:W2:Y:S01]  /*18960*/  LDL R77, [R1+0x60] ;  /* 0x00006000014d7983 */ /* 0x000ea20000100800 */
[----:B------:R-:W0:Y:S01]  /*18970*/  S2UR UR4, SR_CgaCtaId ;  /* 0x00000000000479c3 */ /* 0x000e220000008800 */
[----:B------:R-:W-:Y:S01]  /*18980*/  MOV R22, 0x400 ;  /* 0x0000040000167802 */ /* 0x000fe20000000f00 */
[----:B------:R-:W-:Y:S01]  /*18990*/  BSSY B0, `(.L_x_1543) ;  /* 0x00002ab000007945 */ /* 0x000fe20003800000 */
[----:B------:R-:W1:Y:S01]  /*189a0*/  S2R R79, SR_TID.X ;  /* 0x00000000004f7919 */ /* 0x000e620000002100 */
[----:B0-----:R-:W-:-:S05]  /*189b0*/  IMAD.U32 R2, RZ, RZ, UR4 ;  /* 0x00000004ff027e24 */ /* 0x001fca000f8e00ff */
[----:B------:R-:W-:Y:S01]  /*189c0*/  LEA R22, R2, R22, 0x18 ;  /* 0x0000001602167211 */ /* 0x000fe200078ec0ff */
[----:B------:R-:W-:Y:S01]  /*189d0*/  BAR.SYNC.DEFER_BLOCKING 0x5, 0x200 ;  /* 0x0148000000007b1d */ /* 0x000fe20000010000 */
[----:B-1----:R-:W-:-:S05]  /*189e0*/  VIADD R61, R79, 0xffffff80 ;  /* 0xffffff804f3d7836 */ /* 0x002fca0000000000 */
[----:B------:R0:W-:Y:S01]  /*189f0*/  STL [R1+0x14], R2 ;  /* 0x0000140201007387 */ /* 0x0001e20000100800 */
[----:B------:R-:W-:-:S04]  /*18a00*/  SHF.R.S32.HI R64, RZ, 0x1f, R61 ;  /* 0x0000001fff407819 */ /* 0x000fc8000001143d */
[----:B------:R-:W-:-:S04]  /*18a10*/  LEA.HI R62, R64, R61, RZ, 0x3 ;  /* 0x0000003d403e7211 */ /* 0x000fc800078f18ff */
[----:B0-----:R-:W-:Y:S02]  /*18a20*/  LOP3.LUT R2, R62, 0xfffffff8, RZ, 0xc0, !PT ;  /* 0xfffffff83e027812 */ /* 0x001fe400078ec0ff */
[----:B------:R-:W-:-:S03]  /*18a30*/  SHF.R.S32.HI R62, RZ, 0x3, R62 ;  /* 0x00000003ff3e7819 */ /* 0x000fc6000001143e */
[----:B------:R-:W-:Y:S01]  /*18a40*/  IMAD.IADD R63, R61, 0x1, -R2 ;  /* 0x000000013d3f7824 */ /* 0x000fe200078e0a02 */
[----:B------:R-:W0:Y:S03]  /*18a50*/  LDS.128 R4, [R22+0x132d0] ;  /* 0x0132d00016047984 */ /* 0x000e260000000c00 */
[----:B------:R-:W-:-:S05]  /*18a60*/  IMAD.SHL.U32 R21, R63, 0x8, RZ ;  /* 0x000000083f157824 */ /* 0x000fca00078e00ff */
[----:B------:R-:W-:Y:S01]  /*18a70*/  SHF.R.S32.HI R60, RZ, 0x1f, R21 ;  /* 0x0000001fff3c7819 */ /* 0x000fe20000011415 */
[----:B0-----:R0:W-:Y:S04]  /*18a80*/  STL.64 [R1+0x50], R4 ;  /* 0x0000500401007387 */ /* 0x0011e80000100a00 */
[----:B------:R0:W-:Y:S01]  /*18a90*/  STL.64 [R1+0x58], R6 ;  /* 0x0000580601007387 */ /* 0x0001e20000100a00 */
[----:B------:R-:W-:Y:S06]  /*18aa0*/  BAR.ARV 0x4, 0x200 ;  /* 0x0108000000007b1d */ /* 0x000fec0000002000 */
[----:B--2---:R-:W-:-:S13]  /*18ab0*/  ISETP.NE.AND P1, PT, R77, RZ, PT ;  /* 0x000000ff4d00720c */ /* 0x004fda0003f25270 */
[----:B------:R-:W1:Y:S02]  /*18ac0*/  @!P1 LDC R77, c[0x0][0xad4] ;  /* 0x0002b500ff4d9b82 */ /* 0x000e640000000800 */
[----:B-1----:R0:W-:Y:S01]  /*18ad0*/  @!P1 STL [R1+0x60], R77 ;  /* 0x0000604d01009387 */ /* 0x0021e20000100800 */
[----:B------:R-:W-:Y:S05]  /*18ae0*/  @P0 BRA `(.L_x_1544) ;  /* 0x0000001c00ec0947 */ /* 0x000fea0003800000 */
[----:B------:R-:W-:Y:S01]  /*18af0*/  IMAD.SHL.U32 R2, R79, 0x4, RZ ;  /* 0x000000044f027824 */ /* 0x000fe200078e00ff */
[----:B------:R-:W-:Y:S01]  /*18b00*/  ULDC.64 UR4, c[0x4][0x38] ;  /* 0x01000e0000047ab9 */ /* 0x000fe20000000a00 */
[----:B------:R-:W2:Y:S01]  /*18b10*/  LDL R83, [R1+0x8] ;  /* 0x0000080001537983 */ /* 0x000ea20000100800 */
[----:B0-----:R-:W0:Y:S02]  /*18b20*/  S2R R5, SR_SWINHI ;  /* 0x0000000000057919 */ /* 0x001e240000002f00 */
[----:B------:R-:W-:Y:S01]  /*18b30*/  LOP3.LUT R2, R2, 0xc, RZ, 0xc0, !PT ;  /* 0x0000000c02027812 */ /* 0x000fe200078ec0ff */
[----:B------:R-:W-:Y:S01]  /*18b40*/  ULDC.64 UR6, c[0x0][0xc08] ;  /* 0x0003020000067ab9 */ /* 0x000fe20000000a00 */
[----:B------:R-:W3:Y:S01]  /*18b50*/  LDL.LU R87, [R1+0x64] ;  /* 0x0000640001577983 */ /* 0x000ee20000300800 */
[----:B------:R-:W-:Y:S01]  /*18b60*/  BAR.SYNC.DEFER_BLOCKING 0x1, 0x180 ;  /* 0x0046000000007b1d */ /* 0x000fe20000010000 */
[----:B------:R-:W-:-:S05]  /*18b70*/  IADD3 R10, P0, R2, UR4, RZ ;  /* 0x00000004020a7c10 */ /* 0x000fca000ff1e0ff */
[----:B------:R-:W-:Y:S01]  /*18b80*/  IMAD.X R11, RZ, RZ, UR5, P0 ;  /* 0x00000005ff0b7e24 */ /* 0x000fe200080e06ff */
[----:B------:R-:W-:Y:S01]  /*18b90*/  LEA.HI R4, R64, R61, RZ, 0x5 ;  /* 0x0000003d40047211 */ /* 0x000fe200078f28ff */
[----:B------:R-:W-:Y:S01]  /*18ba0*/  ULDC.64 UR4, c[0x0][0xc00] ;  /* 0x0003000000047ab9 */ /* 0x000fe20000000a00 */
[----:B------:R-:W4:Y:S04]  /*18bb0*/  LDL R86, [R1+0x44] ;  /* 0x0000440001567983 */ /* 0x000f280000100800 */
[----:B------:R1:W2:Y:S01]  /*18bc0*/  LDG.E.CONSTANT R10, desc[UR40][R10.64] ;  /* 0x000000280a0a7981 */ /* 0x0002a2000c1e9900 */
[----:B------:R-:W-:-:S03]  /*18bd0*/  LOP3.LUT P0, R2, R79, 0x3, RZ, 0xc0, !PT ;  /* 0x000000034f027812 */ /* 0x000fc6000780c0ff */
[----:B------:R-:W4:Y:S01]  /*18be0*/  LDL R85, [R1+0x34] ;  /* 0x0000340001557983 */ /* 0x000f220000100800 */
[----:B------:R-:W-:Y:S02]  /*18bf0*/  ISETP.EQ.OR P0, PT, R2, 0x3, !P0 ;  /* 0x000000030200780c */ /* 0x000fe40004702670 */
[----:B------:R-:W-:Y:S01]  /*18c00*/  LEA.HI R2, R64, R61, RZ, 0x4 ;  /* 0x0000003d40027211 */ /* 0x000fe200078f20ff */
[----:B------:R-:W-:Y:S01]  /*18c10*/  IMAD.SHL.U32 R6, R4, 0x20, RZ ;  /* 0x0000002004067824 */ /* 0x000fe200078e00ff */
[----:B------:R-:W4:Y:S02]  /*18c20*/  LDL R81, [R1+0x6c] ;  /* 0x00006c0001517983 */ /* 0x000f240000100800 */
[----:B------:R-:W-:Y:S02]  /*18c30*/  SHF.R.S32.HI R7, RZ, 0x4, R2 ;  /* 0x00000004ff077819 */ /* 0x000fe40000011402 */
[C---:B------:R-:W-:Y:S02]  /*18c40*/  LOP3.LUT R4, R2.reuse, 0x3fffff0, RZ, 0xc0, !PT ;  /* 0x03fffff002047812 */ /* 0x040fe400078ec0ff */
[----:B------:R-:W-:-:S02]  /*18c50*/  LEA.HI R2, R2, R7, RZ, 0x1 ;  /* 0x0000000702027211 */ /* 0x000fc400078f08ff */
[----:B------:R-:W-:Y:S02]  /*18c60*/  SEL R57, R44, R3, P0 ;  /* 0x000000032c397207 */ /* 0x000fe40000000000 */
[----:B------:R-:W-:Y:S01]  /*18c70*/  SEL R76, R3, R44, P0 ;  /* 0x0000002c034c7207 */ /* 0x000fe20000000000 */
[----:B------:R-:W-:Y:S01]  /*18c80*/  IMAD.IADD R4, R61, 0x1, -R4 ;  /* 0x000000013d047824 */ /* 0x000fe200078e0a04 */
[----:B------:R-:W-:Y:S02]  /*18c90*/  LOP3.LUT R3, R6, 0xfffffc00, RZ, 0xc0, !PT ;  /* 0xfffffc0006037812 */ /* 0x000fe400078ec0ff */
[----:B------:R-:W-:-:S03]  /*18ca0*/  LOP3.LUT R2, R2, 0x1ffffffe, RZ, 0xc0, !PT ;  /* 0x1ffffffe02027812 */ /* 0x000fc600078ec0ff */
[----:B------:R-:W-:Y:S02]  /*18cb0*/  IMAD R3, R4, 0x40, R3 ;  /* 0x0000004004037824 */ /* 0x000fe400078e0203 */
[----:B------:R-:W-:-:S04]  /*18cc0*/  IMAD.IADD R2, R7, 0x1, -R2 ;  /* 0x0000000107027824 */ /* 0x000fc800078e0a02 */
[----:B------:R-:W-:Y:S01]  /*18cd0*/  IMAD R7, R2, 0x8, R3 ;  /* 0x0000000802077824 */ /* 0x000fe200078e0203 */
[----:B------:R-:W-:Y:S02]  /*18ce0*/  MOV R2, R22 ;  /* 0x0000001600027202 */ /* 0x000fe40000000f00 */
[----:B0-----:R-:W-:-:S03]  /*18cf0*/  MOV R3, R5 ;  /* 0x0000000500037202 */ /* 0x001fc60000000f00 */
[----:B------:R-:W-:Y:S01]  /*18d00*/  IMAD.WIDE R4, R7, 0x2, R2 ;  /* 0x0000000207047825 */ /* 0x000fe200078e0202 */
[----:B------:R-:W-:Y:S02]  /*18d10*/  SEL R71, R36, R37, P0 ;  /* 0x0000002524477207 */ /* 0x000fe40000000000 */
[C---:B------:R-:W-:Y:S02]  /*18d20*/  IADD3 R9, P3, R4.reuse, 0x20, RZ ;  /* 0x0000002004097810 */ /* 0x040fe40007f7e0ff */
[----:B------:R-:W-:Y:S02]  /*18d30*/  LOP3.LUT R7, R4, 0x380, RZ, 0xc0, !PT ;  /* 0x0000038004077812 */ /* 0x000fe400078ec0ff */
[----:B------:R-:W-:Y:S02]  /*18d40*/  SEL R80, R37, R36, P0 ;  /* 0x0000002425507207 */ /* 0x000fe40000000000 */
[----:B-----5:R-:W-:Y:S02]  /*18d50*/  SEL R45, R40, R41, P0 ;  /* 0x00000029282d7207 */ /* 0x020fe40000000000 */
[----:B------:R-:W-:-:S02]  /*18d60*/  SEL R74, R41, R40, P0 ;  /* 0x00000028294a7207 */ /* 0x000fc40000000000 */
[----:B------:R-:W-:Y:S02]  /*18d70*/  SEL R37, R30, R31, P0 ;  /* 0x0000001f1e257207 */ /* 0x000fe40000000000 */
[----:B------:R-:W-:Y:S02]  /*18d80*/  SEL R56, R31, R30, P0 ;  /* 0x0000001e1f387207 */ /* 0x000fe40000000000 */
[----:B------:R-:W-:Y:S02]  /*18d90*/  LOP3.LUT R6, R9, 0x380, RZ, 0xc0, !PT ;  /* 0x0000038009067812 */ /* 0x000fe400078ec0ff */
[----:B------:R-:W-:Y:S02]  /*18da0*/  SEL R15, R34, R35, P0 ;  /* 0x00000023220f7207 */ /* 0x000fe40000000000 */
[----:B------:R-:W-:Y:S02]  /*18db0*/  SEL R40, R35, R34, P0 ;  /* 0x0000002223287207 */ /* 0x000fe40000000000 */
[----:B------:R-:W-:-:S02]  /*18dc0*/  IADD3 R31, P2, R4, 0x40, RZ ;  /* 0x00000040041f7810 */ /* 0x000fc40007f5e0ff */
[----:B------:R-:W-:Y:S02]  /*18dd0*/  SHF.R.U64 R7, R7, 0x3, RZ ;  /* 0x0000000307077819 */ /* 0x000fe400000012ff */
[----:B------:R-:W-:Y:S02]  /*18de0*/  IADD3 R35, P1, R4, 0x60, RZ ;  /* 0x0000006004237810 */ /* 0x000fe40007f3e0ff */
[----:B------:R-:W-:Y:S02]  /*18df0*/  SHF.R.U64 R6, R6, 0x3, RZ ;  /* 0x0000000306067819 */ /* 0x000fe400000012ff */
[----:B------:R-:W-:Y:S02]  /*18e00*/  LOP3.LUT R8, R31, 0x380, RZ, 0xc0, !PT ;  /* 0x000003801f087812 */ /* 0x000fe400078ec0ff */
[----:B------:R-:W-:Y:S02]  /*18e10*/  LOP3.LUT R4, R7, R4, RZ, 0x3c, !PT ;  /* 0x0000000407047212 */ /* 0x000fe400078e3cff */
[----:B------:R-:W-:Y:S01]  /*18e20*/  LOP3.LUT R12, R35, 0x380, RZ, 0xc0, !PT ;  /* 0x00000380230c7812 */ /* 0x000fe200078ec0ff */
[--C-:B------:R-:W-:Y:S01]  /*18e30*/  IMAD.X R69, RZ, RZ, R5.reuse, P1 ;  /* 0x000000ffff457224 */ /* 0x100fe200008e0605 */
[----:B------:R-:W-:Y:S01]  /*18e40*/  LOP3.LUT R6, R6, R9, RZ, 0x3c, !PT ;  /* 0x0000000906067212 */ /* 0x000fe200078e3cff */
[--C-:B------:R-:W-:Y:S01]  /*18e50*/  IMAD.X R9, RZ, RZ, R5.reuse, P2 ;  /* 0x000000ffff097224 */ /* 0x100fe200010e0605 */
[----:B-1----:R-:W-:Y:S01]  /*18e60*/  SEL R11, R48, R49, P0 ;  /* 0x00000031300b7207 */ /* 0x002fe20000000000 */
[----:B------:R-:W-:Y:S01]  /*18e70*/  IMAD.X R7, RZ, RZ, R5, P3 ;  /* 0x000000ffff077224 */ /* 0x000fe200018e0605 */
[----:B------:R-:W-:-:S02]  /*18e80*/  SEL R44, R49, R48, P0 ;  /* 0x00000030312c7207 */ /* 0x000fc40000000000 */
[----:B------:R-:W-:Y:S02]  /*18e90*/  SHF.R.U64 R8, R8, 0x3, RZ ;  /* 0x0000000308087819 */ /* 0x000fe400000012ff */
[----:B------:R-:W-:Y:S02]  /*18ea0*/  MOV R72, R4 ;  /* 0x0000000400487202 */ /* 0x000fe40000000f00 */
[----:B------:R-:W-:Y:S02]  /*18eb0*/  SEL R73, R24, R25, P0 ;  /* 0x0000001918497207 */ /* 0x000fe40000000000 */
[----:B------:R-:W-:Y:S02]  /*18ec0*/  SEL R82, R25, R24, P0 ;  /* 0x0000001819527207 */ /* 0x000fe40000000000 */
[----:B------:R-:W-:Y:S02]  /*18ed0*/  SEL R13, R26, R27, P0 ;  /* 0x0000001b1a0d7207 */ /* 0x000fe40000000000 */
[----:B------:R-:W-:-:S02]  /*18ee0*/  SEL R48, R27, R26, P0 ;  /* 0x0000001a1b307207 */ /* 0x000fc40000000000 */
[----:B------:R-:W-:Y:S02]  /*18ef0*/  SHF.R.U64 R12, R12, 0x3, RZ ;  /* 0x000000030c0c7819 */ /* 0x000fe400000012ff */
        /* <DEDUP_REMOVED lines=14> */
[----:B------:R-:W-:Y:S02]  /*18fe0*/  LOP3.LUT R8, R8, R31, RZ, 0x3c, !PT ;  /* 0x0000001f08087212 */ /* 0x000fe400078e3cff */
[----:B------:R-:W-:Y:S02]  /*18ff0*/  SEL R33, R46, R47, P0 ;  /* 0x0000002f2e217207 */ /* 0x000fe40000000000 */
[----:B------:R-:W-:-:S02]  /*19000*/  SEL R36, R47, R46, P0 ;  /* 0x0000002e2f247207 */ /* 0x000fc40000000000 */
[----:B------:R-:W-:Y:S02]  /*19010*/  LOP3.LUT R68, R12, R35, RZ, 0x3c, !PT ;  /* 0x000000230c447212 */ /* 0x000fe400078e3cff */
[----:B------:R-:W-:Y:S02]  /*19020*/  MOV R65, R6 ;  /* 0x0000000600417202 */ /* 0x000fe40000000f00 */
[----:B------:R-:W-:Y:S02]  /*19030*/  MOV R67, R8 ;  /* 0x0000000800437202 */ /* 0x000fe40000000f00 */
[----:B------:R-:W-:Y:S02]  /*19040*/  MOV R68, R68 ;  /* 0x0000004400447202 */ /* 0x000fe40000000f00 */
[----:B------:R-:W-:Y:S02]  /*19050*/  ISETP.NE.U32.AND P1, PT, RZ, UR4, PT ;  /* 0x00000004ff007c0c */ /* 0x000fe4000bf25070 */
[----:B--2---:R-:W-:Y:S01]  /*19060*/  LOP3.LUT R5, R10, 0x2, RZ, 0x3c, !PT ;  /* 0x000000020a057812 */ /* 0x004fe200078e3cff */
[----:B------:R-:W-:Y:S04]  /*19070*/  SHFL.IDX PT, R46, R73, R10, 0x1c1f ;  /* 0x001c1f0a492e7589 */ /* 0x000fe800000e0000 */
[----:B------:R-:W0:Y:S04]  /*19080*/  SHFL.IDX PT, R47, R82, R5, 0x1c1f ;  /* 0x001c1f05522f7589 */ /* 0x000e2800000e0000 */
[----:B------:R-:W-:Y:S04]  /*19090*/  SHFL.IDX PT, R30, R13, R10, 0x1c1f ;  /* 0x001c1f0a0d1e7589 */ /* 0x000fe800000e0000 */
[----:B------:R-:W1:Y:S04]  /*190a0*/  SHFL.IDX PT, R31, R48, R5, 0x1c1f ;  /* 0x001c1f05301f7589 */ /* 0x000e6800000e0000 */
[----:B------:R-:W-:Y:S04]  /*190b0*/  SHFL.IDX PT, R50, R59, R10, 0x1c1f ;  /* 0x001c1f0a3b327589 */ /* 0x000fe800000e0000 */
[----:B------:R-:W-:Y:S04]  /*190c0*/  SHFL.IDX PT, R12, R41, R10, 0x1c1f ;  /* 0x001c1f0a290c7589 */ /* 0x000fe800000e0000 */
[----:B------:R-:W2:Y:S04]  /*190d0*/  SHFL.IDX PT, R51, R78, R5, 0x1c1f ;  /* 0x001c1f054e337589 */ /* 0x000ea800000e0000 */
[----:B------:R-:W-:Y:S04]  /*190e0*/  SHFL.IDX PT, R34, R15, R10, 0x1c1f ;  /* 0x001c1f0a0f227589 */ /* 0x000fe800000e0000 */
[----:B------:R-:W3:Y:S04]  /*190f0*/  SHFL.IDX PT, R35, R40, R5, 0x1c1f ;  /* 0x001c1f0528237589 */ /* 0x000ee800000e0000 */
[----:B------:R-:W-:Y:S04]  /*19100*/  SHFL.IDX PT, R4, R75, R10, 0x1c1f ;  /* 0x001c1f0a4b047589 */ /* 0x000fe800000e0000 */
[----:B------:R-:W-:Y:S04]  /*19110*/  SHFL.IDX PT, R54, R45, R10, 0x1c1f ;  /* 0x001c1f0a2d367589 */ /* 0x000fe800000e0000 */
[----:B------:R-:W4:Y:S04]  /*19120*/  SHFL.IDX PT, R7, R84, R5, 0x1c1f ;  /* 0x001c1f0554077589 */ /* 0x000f2800000e0000 */
[----:B------:R-:W-:Y:S04]  /*19130*/  SHFL.IDX PT, R14, R37, R10, 0x1c1f ;  /* 0x001c1f0a250e7589 */ /* 0x000fe800000e0000 */
        /* <DEDUP_REMOVED lines=8> */
[----:B------:R-:W-:Y:S04]  /*191c0*/  SHFL.IDX PT, R58, R11, R10, 0x1c1f ;  /* 0x001c1f0a0b3a7589 */ /* 0x000fe800000e0000 */
[----:B------:R-:W4:Y:S04]  /*191d0*/  SHFL.IDX PT, R9, R80, R5, 0x1c1f ;  /* 0x001c1f0550097589 */ /* 0x000f2800000e0000 */
[----:B------:R0:W4:Y:S04]  /*191e0*/  SHFL.IDX PT, R59, R44, R5, 0x1c1f ;  /* 0x001c1f052c3b7589 */ /* 0x00012800000e0000 */
[----:B------:R-:W4:Y:S04]  /*191f0*/  SHFL.IDX PT, R25, R52, R5, 0x1c1f ;  /* 0x001c1f0534197589 */ /* 0x000f2800000e0000 */
[----:B------:R-:W-:Y:S04]  /*19200*/  SHFL.IDX PT, R8, R57, R10, 0x1c1f ;  /* 0x001c1f0a39087589 */ /* 0x000fe800000e0000 */
[----:B------:R-:W4:Y:S04]  /*19210*/  SHFL.IDX PT, R11, R76, R5, 0x1c1f ;  /* 0x001c1f054c0b7589 */ /* 0x000f2800000e0000 */
[----:B------:R-:W-:Y:S04]  /*19220*/  SHFL.IDX PT, R26, R33, R10, 0x1c1f ;  /* 0x001c1f0a211a7589 */ /* 0x000fe800000e0000 */
[----:B------:R-:W-:Y:S04]  /*19230*/  SHFL.IDX PT, R43, R43, R10, 0x1c1f ;  /* 0x001c1f0a2b2b7589 */ /* 0x000fe800000e0000 */
[----:B------:R-:W4:Y:S04]  /*19240*/  SHFL.IDX PT, R27, R36, R5, 0x1c1f ;  /* 0x001c1f05241b7589 */ /* 0x000f2800000e0000 */
[----:B------:R-:W4:Y:S04]  /*19250*/  SHFL.IDX PT, R66, R66, R5, 0x1c1f ;  /* 0x001c1f0542427589 */ /* 0x000f2800000e0000 */
[----:B------:R3:W4:Y:S01]  /*19260*/  SHFL.IDX PT, R13, R70, R5, 0x1c1f ;  /* 0x001c1f05460d7589 */ /* 0x00072200000e0000 */
[----:B0-----:R-:W-:-:S02]  /*19270*/  SEL R44, R46, R47, P0 ;  /* 0x0000002f2e2c7207 */ /* 0x001fc40000000000 */
[----:B-1----:R-:W-:Y:S02]  /*19280*/  SEL R28, R30, R31, P0 ;  /* 0x0000001f1e1c7207 */ /* 0x002fe40000000000 */
[----:B------:R-:W-:Y:S02]  /*19290*/  SEL R46, R47, R46, P0 ;  /* 0x0000002e2f2e7207 */ /* 0x000fe40000000000 */
[----:B--2---:R-:W-:Y:S02]  /*192a0*/  SEL R48, R50, R51, P0 ;  /* 0x0000003332307207 */ /* 0x004fe40000000000 */
[----:B------:R-:W-:Y:S01]  /*192b0*/  SEL R30, R31, R30, P0 ;  /* 0x0000001e1f1e7207 */ /* 0x000fe20000000000 */
[----:B---3--:R-:W0:Y:S01]  /*192c0*/  LDC.64 R70, c[0x0][0xc00] ;  /* 0x00030000ff467b82 */ /* 0x008e220000000a00 */
[----:B------:R-:W-:Y:S02]  /*192d0*/  SEL R32, R34, R35, P0 ;  /* 0x0000002322207207 */ /* 0x000fe40000000000 */
[----:B----4-:R-:W-:-:S02]  /*192e0*/  SEL R45, R4, R7, P0 ;  /* 0x00000007042d7207 */ /* 0x010fc40000000000 */
        /* <DEDUP_REMOVED lines=41> */
[----:B------:R0:W-:Y:S04]  /*19580*/  STSM.16.M88.4 [R72], R24 ;  /* 0x0000001848007844 */ /* 0x0001e80000000200 */
[----:B------:R1:W-:Y:S04]  /*19590*/  STSM.16.M88.4 [R65], R4 ;  /* 0x0000000441007844 */ /* 0x0003e80000000200 */
[----:B------:R-:W-:Y:S04]  /*195a0*/  STSM.16.M88.4 [R67], R8 ;  /* 0x0000000843007844 */ /* 0x000fe80000000200 */
[----:B------:R2:W-:Y:S01]  /*195b0*/  STSM.16.M88.4 [R68], R12 ;  /* 0x0000000c44007844 */ /* 0x0005e20000000200 */
[----:B------:R-:W-:Y:S01]  /*195c0*/  ISETP.NE.AND.EX P0, PT, RZ, UR5, PT, P1 ;  /* 0x00000005ff007c0c */ /* 0x000fe2000bf05310 */
[----:B------:R-:W-:-:S02]  /*195d0*/  IMAD.MOV.U32 R66, RZ, RZ, RZ ;  /* 0x000000ffff427224 */ /* 0x000fc400078e00ff */
[----:B0-----:R-:W-:Y:S01]  /*195e0*/  IMAD.WIDE R24, R87, 0x4, R70 ;  /* 0x0000000457187825 */ /* 0x001fe200078e0246 */
[----:B------:R-:W-:Y:S01]  /*195f0*/  BAR.SYNC.DEFER_BLOCKING 0x1, 0x180 ;  /* 0x0046000000007b1d */ /* 0x000fe20000010000 */
[----:B------:R-:W-:-:S07]  /*19600*/  ISETP.GT.AND P3, PT, R77, 0x1, PT ;  /* 0x000000014d00780c */ /* 0x000fce0003f64270 */
[----:B-1----:R-:W0:Y:S01]  /*19610*/  LDC R65, c[0x0][0xbe8] ;  /* 0x0002fa00ff417b82 */ /* 0x002e220000000800 */
[----:B------:R-:W3:Y:S01]  /*19620*/  @P0 LDG.E R66, desc[UR40][R24.64] ;  /* 0x0000002818420981 */ /* 0x000ee2000c1e1900 */
[----:B------:R-:W-:-:S04]  /*19630*/  ISETP.NE.U32.AND P1, PT, RZ, UR6, PT ;  /* 0x00000006ff007c0c */ /* 0x000fc8000bf25070 */
[----:B------:R-:W-:-:S13]  /*19640*/  ISETP.NE.AND.EX P1, PT, RZ, UR7, PT, P1 ;  /* 0x00000007ff007c0c */ /* 0x000fda000bf25310 */
[----:B------:R-:W1:Y:S02]  /*19650*/  @P1 LDC.64 R26, c[0x0][0xc08] ;  /* 0x00030200ff1a1b82 */ /* 0x000e640000000a00 */
[----:B-1----:R-:W-:-:S04]  /*19660*/  @P1 IMAD.WIDE R4, R87, 0x4, R26 ;  /* 0x0000000457041825 */ /* 0x002fc800078e021a */
[----:B------:R-:W-:-:S05]  /*19670*/  IMAD.MOV.U32 R26, RZ, RZ, 0x9b8 ;  /* 0x000009b8ff1a7424 */ /* 0x000fca00078e00ff */
[----:B------:R-:W-:-:S04]  /*19680*/  SEL R26, R26, 0x978, P3 ;  /* 0x000009781a1a7807 */ /* 0x000fc80001800000 */
[----:B--2---:R-:W1:Y:S08]  /*19690*/  LDC.64 R12, c[0x0][R26+0x220] ;  /* 0x000088001a0c7b82 */ /* 0x004e700000000a00 */
[----:B------:R-:W2:Y:S01]  /*196a0*/  LDC.64 R10, c[0x0][R26+0x218] ;  /* 0x000086001a0a7b82 */ /* 0x000ea20000000a00 */
[----:B0-----:R-:W-:-:S07]  /*196b0*/  ISETP.NE.AND P4, PT, R65, 0x1, PT ;  /* 0x000000014100780c */ /* 0x001fce0003f85270 */
[----:B------:R-:W0:Y:S01]  /*196c0*/  LDC.64 R8, c[0x0][R26+0x228] ;  /* 0x00008a001a087b82 */ /* 0x000e220000000a00 */
[----:B------:R-:W-:Y:S01]  /*196d0*/  ULDC UR6, c[0x0][0xa88] ;  /* 0x0002a20000067ab9 */ /* 0x000fe20000000800 */
[----:B------:R-:W-:Y:S01]  /*196e0*/  ISETP.NE.U32.AND P2, PT, RZ, UR4, PT ;  /* 0x00000004ff007c0c */ /* 0x000fe2000bf45070 */
[----:B------:R-:W-:-:S05]  /*196f0*/  IMAD.U32 R70, RZ, RZ, UR6 ;  /* 0x00000006ff467e24 */ /* 0x000fca000f8e00ff */
[----:B------:R4:W4:Y:S01]  /*19700*/  LDC.64 R6, c[0x0][R26+0x210] ;  /* 0x000084001a067b82 */ /* 0x0009220000000a00 */
[----:B------:R-:W-:Y:S01]  /*19710*/  ISETP.NE.AND.EX P2, PT, RZ, UR5, PT, P2 ;  /* 0x00000005ff007c0c */ /* 0x000fe2000bf45320 */
[----:B------:R1:W5:Y:S06]  /*19720*/  @P1 LDG.E R70, desc[UR40][R4.64] ;  /* 0x0000002804461981 */ /* 0x00036c000c1e1900 */
[----:B------:R-:W4:Y:S01]  /*19730*/  @P4 LDC R71, c[0x0][0xbec] ;  /* 0x0002fb00ff474b82 */ /* 0x000f220000000800 */
[----:B------:R-:W-:Y:S02]  /*19740*/  SHF.R.S32.HI R15, RZ, 0x1f, R87 ;  /* 0x0000001fff0f7819 */ /* 0x000fe40000011457 */
[----:B------:R-:W-:-:S05]  /*19750*/  SEL R67, R87, RZ, !P2 ;  /* 0x000000ff57437207 */ /* 0x000fca0005000000 */
[----:B------:R-:W4:Y:S01]  /*19760*/  @P4 LDC R73, c[0x0][0xbf0] ;  /* 0x0002fc00ff494b82 */ /* 0x000f220000000800 */
[----:B------:R-:W-:-:S07]  /*19770*/  SEL R15, R15, RZ, !P2 ;  /* 0x000000ff0f0f7207 */ /* 0x000fce0005000000 */
[----:B-1----:R-:W1:Y:S01]  /*19780*/  LDC.64 R4, c[0x0][0xba8] ;  /* 0x0002ea00ff047b82 */ /* 0x002e620000000a00 */
[----:B------:R-:W-:Y:S01]  /*19790*/  IMAD R13, R13, R67, RZ ;  /* 0x000000430d0d7224 */ /* 0x000fe200078e02ff */
[----:B------:R-:W-:-:S03]  /*197a0*/  LEA.HI R68, R64, R61, RZ, 0x7 ;  /* 0x0000003d40447211 */ /* 0x000fc600078f38ff */
[C---:B------:R-:W-:Y:S02]  /*197b0*/  IMAD R69, R12.reuse, R15, R13 ;  /* 0x0000000f0c457224 */ /* 0x040fe400078e020d */
[----:B------:R-:W-:-:S04]  /*197c0*/  IMAD.WIDE.U32 R12, R12, R67, RZ ;  /* 0x000000430c0c7225 */ /* 0x000fc800078e00ff */
[----:B--2---:R-:W-:Y:S01]  /*197d0*/  IMAD.WIDE.U32 R14, R10, R83, RZ ;  /* 0x000000530a0e7225 */ /* 0x004fe200078e00ff */
[----:B------:R-:W-:-:S03]  /*197e0*/  LOP3.LUT R64, R68, 0xffffff80, RZ, 0xc0, !PT ;  /* 0xffffff8044407812 */ /* 0x000fc600078ec0ff */
[----:B------:R-:W-:Y:S02]  /*197f0*/  IMAD.IADD R10, R86, 0x1, R85 ;  /* 0x00000001560a7824 */ /* 0x000fe400078e0255 */
[----:B------:R-:W-:Y:S01]  /*19800*/  IMAD R27, R11, R83, RZ ;  /* 0x000000530b1b7224 */ /* 0x000fe200078e02ff */
[----:B------:R-:W-:Y:S01]  /*19810*/  SEL R11, R81, RZ, P3 ;  /* 0x000000ff510b7207 */ /* 0x000fe20001800000 */
[----:B------:R-:W-:Y:S02]  /*19820*/  IMAD.IADD R72, R61, 0x1, -R64 ;  /* 0x000000013d487824 */ /* 0x000fe400078e0a40 */
[----:B------:R-:W-:Y:S02]  /*19830*/  IMAD.IADD R27, R15, 0x1, R27 ;  /* 0x000000010f1b7824 */ /* 0x000fe400078e021b */
[----:B------:R-:W-:Y:S01]  /*19840*/  IMAD.IADD R69, R13, 0x1, R69 ;  /* 0x000000010d457824 */ /* 0x000fe200078e0245 */
[----:B-1----:R-:W1:Y:S01]  /*19850*/  @!P3 LDC R4, c[0x0][0xb50] ;  /* 0x0002d400ff04bb82 */ /* 0x002e620000000800 */
[----:B------:R-:W-:-:S02]  /*19860*/  IMAD.MOV.U32 R13, RZ, RZ, R10 ;  /* 0x000000ffff0d7224 */ /* 0x000fc400078e000a */
[-C--:B0-----:R-:W-:Y:S02]  /*19870*/  IMAD R15, R9, R11.reuse, RZ ;  /* 0x0000000b090f7224 */ /* 0x081fe400078e02ff */
[----:B------:R-:W-:-:S03]  /*19880*/  IMAD.WIDE.U32 R8, R8, R11, RZ ;  /* 0x0000000b08087225 */ /* 0x000fc600078e00ff */
[----:B------:R-:W0:Y:S01]  /*19890*/  @!P3 LDC R5, c[0x0][0xb54] ;  /* 0x0002d500ff05bb82 */ /* 0x000e220000000800 */
[----:B------:R-:W-:Y:S01]  /*198a0*/  IMAD.IADD R15, R9, 0x1, R15 ;  /* 0x00000001090f7824 */ /* 0x000fe200078e020f */
[----:B------:R-:W-:Y:S02]  /*198b0*/  SHF.R.S32.HI R68, RZ, 0x7, R68 ;  /* 0x00000007ff447819 */ /* 0x000fe40000011444 */
[--C-:B---3--:R-:W-:Y:S01]  /*198c0*/  IADD3 R14, P2, P5, R12, R14, R66.reuse ;  /* 0x0000000e0c0e7210 */ /* 0x108fe20007d5e042 */
[----:B----4-:R-:W-:Y:S01]  /*198d0*/  @P4 IMAD.HI.U32 R12, R10, R71, RZ ;  /* 0x000000470a0c4227 */ /* 0x010fe200078e00ff */
[----:B------:R-:W-:-:S04]  /*198e0*/  SHF.R.S32.HI R64, RZ, 0x1f, R66 ;  /* 0x0000001fff407819 */ /* 0x000fc80000011442 */
[----:B------:R-:W-:Y:S02]  /*198f0*/  @P4 SHF.R.U32.HI R13, RZ, R73, R12 ;  /* 0x00000049ff0d4219 */ /* 0x000fe4000001160c */
[----:B------:R-:W-:Y:S02]  /*19900*/  IADD3.X R12, R69, R27, R64, P2, P5 ;  /* 0x0000001b450c7210 */ /* 0x000fe400017ea440 */
[----:B------:R-:W-:Y:S01]  /*19910*/  SHF.R.S32.HI R27, RZ, 0x1f, R72 ;  /* 0x0000001fff1b7819 */ /* 0x000fe20000011448 */
[--C-:B------:R-:W-:Y:S01]  /*19920*/  IMAD.MOV R11, RZ, RZ, -R13.reuse ;  /* 0x000000ffff0b7224 */ /* 0x100fe200078e0a0d */
[----:B------:R-:W-:Y:S02]  /*19930*/  IADD3 R8, P2, P5, R13, R14, R8 ;  /* 0x0000000e0d087210 */ /* 0x000fe40007d5e008 */
[----:B------:R-:W-:Y:S01]  /*19940*/  LEA.HI R14, R27, R72, RZ, 0x2 ;  /* 0x000000481b0e7211 */ /* 0x000fe200078f10ff */
[----:B------:R-:W-:Y:S01]  /*19950*/  IMAD R11, R65, R11, R10 ;  /* 0x0000000b410b7224 */ /* 0x000fe200078e020a */
[----:B------:R-:W-:-:S02]  /*19960*/  SHF.R.S32.HI R9, RZ, 0x1f, R13 ;  /* 0x0000001fff097819 */ /* 0x000fc4000001140d */
[--C-:B------:R-:W-:Y:S02]  /*19970*/  SHF.R.S32.HI R26, RZ, 0x2, R14.reuse ;  /* 0x00000002ff1a7819 */ /* 0x100fe4000001140e */
[----:B------:R-:W-:Y:S01]  /*19980*/  SHF.R.S32.HI R61, RZ, 0x1f, R14 ;  /* 0x0000001fff3d7819 */ /* 0x000fe2000001140e */
[----:B------:R-:W-:Y:S01]  /*19990*/  IMAD R7, R7, R11, RZ ;  /* 0x0000000b07077224 */ /* 0x000fe200078e02ff */
[----:B------:R-:W-:Y:S02]  /*199a0*/  SHF.R.S32.HI R13, RZ, 0x1f, R11 ;  /* 0x0000001fff0d7819 */ /* 0x000fe4000001140b */
[----:B------:R-:W-:Y:S02]  /*199b0*/  IADD3.X R9, R9, R12, R15, P2, P5 ;  /* 0x0000000c09097210 */ /* 0x000fe400017ea40f */
[----:B------:R-:W-:Y:S01]  /*199c0*/  LEA.HI R61, R61, R26, RZ, 0x3 ;  /* 0x0000001a3d3d7211 */ /* 0x000fe200078f18ff */
[----:B------:R-:W-:Y:S01]  /*199d0*/  IMAD.HI R12, R68, 0x55555556, RZ ;  /* 0x55555556440c7827 */ /* 0x000fe200078e02ff */
[----:B------:R-:W-:-:S02]  /*199e0*/  LEA.HI R27, R27, R72, RZ, 0x5 ;  /* 0x000000481b1b7211 */ /* 0x000fc400078f28ff */
[----:B------:R-:W-:Y:S01]  /*199f0*/  LOP3.LUT R61, R61, 0xfffffff8, RZ, 0xc0, !PT ;  /* 0xfffffff83d3d7812 */ /* 0x000fe200078ec0ff */
[C---:B------:R-:W-:Y:S02]  /*19a00*/  IMAD R13, R6.reuse, R13, R7 ;  /* 0x0000000d060d7224 */ /* 0x040fe400078e0207 */
[----:B------:R-:W-:Y:S01]  /*19a10*/  IMAD.WIDE.U32 R6, R6, R11, R8 ;  /* 0x0000000b06067225 */ /* 0x000fe200078e0008 */
[----:B------:R-:W-:Y:S02]  /*19a20*/  LEA.HI R9, R12, R12, RZ, 0x1 ;  /* 0x0000000c0c097211 */ /* 0x000fe400078f08ff */
[----:B------:R-:W-:Y:S01]  /*19a30*/  SHF.R.S32.HI R27, RZ, 0x5, R27 ;  /* 0x00000005ff1b7819 */ /* 0x000fe2000001141b */
[----:B------:R-:W-:Y:S01]  /*19a40*/  IMAD.IADD R7, R7, 0x1, R13 ;  /* 0x0000000107077824 */ /* 0x000fe200078e020d */
[----:B-1----:R-:W-:Y:S01]  /*19a50*/  LEA R8, P2, R6, R4, 0x2 ;  /* 0x0000000406087211 */ /* 0x002fe200078410ff */
[----:B------:R-:W-:Y:S02]  /*19a60*/  IMAD.IADD R26, R26, 0x1, -R61 ;  /* 0x000000011a1a7824 */ /* 0x000fe400078e0a3d */
[----:B------:R-:W-:Y:S01]  /*19a70*/  IMAD R68, R9, -0x3, R68 ;  /* 0xfffffffd09447824 */ /* 0x000fe200078e0244 */
[----:B0-----:R-:W-:Y:S01]  /*19a80*/  LEA.HI.X R9, R6, R5, R7, 0x2, P2 ;  /* 0x0000000506097211 */ /* 0x001fe200010f1407 */
[----:B------:R-:W-:Y:S01]  /*19a90*/  IMAD R27, R27, 0x10, R26 ;  /* 0x000000101b1b7824 */ /* 0x000fe200078e021a */
[----:B------:R-:W-:Y:S07]  /*19aa0*/  @P1 BRA `(.L_x_1545) ;  /* 0x0000000000101947 */ /* 0x000fee0003800000 */
[----:B------:R-:W-:Y:S05]  /*19ab0*/  @!P0 BRA `(.L_x_1545) ;  /* 0x00000000000c8947 */ /* 0x000fea0003800000 */
[----:B------:R-:W2:Y:S04]  /*19ac0*/  LDG.E R5, desc[UR40][R24.64] ;  /* 0x0000002818057981 */ /* 0x000ea8000c1e1900 */
[----:B-----5:R-:W2:Y:S02]  /*19ad0*/  LDG.E R70, desc[UR40][R24.64+0x4] ;  /* 0x0000042818467981 */ /* 0x020ea4000c1e1900 */
[----:B--2---:R-:W-:-:S07]  /*19ae0*/  IMAD.IADD R70, R70, 0x1, -R5 ;  /* 0x0000000146467824 */ /* 0x004fce00078e0a05 */
.L_x_1545:
[----:B------:R-:W-:Y:S01]  /*19af0*/  IMAD R12, R68, 0x40, R27 ;  /* 0x00000040440c7824 */ /* 0x000fe200078e021b */
[----:B------:R-:W-:Y:S01]  /*19b00*/  SHFL.IDX PT, R4, R8, RZ, 0x1c1f ;  /* 0x001c1fff08047589 */ /* 0x000fe200000e0000 */
[----:B-----5:R-:W-:Y:S01]  /*19b10*/  IMAD R61, R70, R65, RZ ;  /* 0x00000041463d7224 */ /* 0x020fe200078e02ff */
[----:B------:R-:W-:Y:S01]  /*19b20*/  LOP3.LUT P0, RZ, R72, 0x3, RZ, 0xc0, !PT ;  /* 0x0000000348ff7812 */ /* 0x000fe2000780c0ff */
[----:B------:R-:W-:Y:S01]  /*19b30*/  IMAD.IADD R12, R12, 0x1, R85 ;  /* 0x000000010c0c7824 */ /* 0x000fe200078e0255 */
[----:B------:R-:W0:Y:S03]  /*19b40*/  SHFL.IDX PT, R5, R9, RZ, 0x1c1f ;  /* 0x001c1fff09057589 */ /* 0x000e2600000e0000 */
[C---:B------:R-:W-:Y:S01]  /*19b50*/  VIADD R14, R12.reuse, 0x8 ;  /* 0x000000080c0e7836 */ /* 0x040fe20000000000 */
[----:B------:R-:W-:Y:S01]  /*19b60*/  SHFL.IDX PT, R6, R8, 0x1, 0x1c1f ;  /* 0x003c1f0008067f89 */ /* 0x000fe200000e0000 */
[----:B------:R-:W-:-:S03]  /*19b70*/  ISETP.GE.OR P1, PT, R12, R61, P0 ;  /* 0x0000003d0c00720c */ /* 0x000fc60000726670 */
[----:B------:R-:W1:Y:S01]  /*19b80*/  SHFL.IDX PT, R7, R9, 0x1, 0x1c1f ;  /* 0x003c1f0009077f89 */ /* 0x000e6200000e0000 */
[----:B------:R-:W-:-:S09]  /*19b90*/  ISETP.GE.OR P0, PT, R14, R61, P0 ;  /* 0x0000003d0e00720c */ /* 0x000fd20000706670 */
[----:B0-----:R0:W-:Y:S04]  /*19ba0*/  @!P1 ST.E desc[UR40][R4.64], R0 ;  /* 0x0000000004009985 */ /* 0x0011e8000c101928 */
[----:B-1----:R0:W-:Y:S01]  /*19bb0*/  @!P0 ST.E desc[UR40][R6.64], R20 ;  /* 0x0000001406008985 */ /* 0x0021e2000c101928 */
[----:B------:R-:W-:Y:S05]  /*19bc0*/  @P3 BRA `(.L_x_1546) ;  /* 0x0000000400a03947 */ /* 0x000fea0003800000 */
[----:B0-----:R-:W-:Y:S01]  /*19bd0*/  IMAD R5, R62, 0x40, R21 ;  /* 0x000000403e057824 */ /* 0x001fe200078e0215 */
[----:B------:R-:W0:Y:S01]  /*19be0*/  @P4 LDC R31, c[0x0][0xbf0] ;  /* 0x0002fc00ff1f4b82 */ /* 0x000e220000000800 */
[----:B------:R-:W-:Y:S02]  /*19bf0*/  ULDC.64 UR4, c[0x0][0xaa0] ;  /* 0x0002a80000047ab9 */ /* 0x000fe40000000a00 */
        /* <DEDUP_REMOVED lines=20> */
[----:B------:R-:W-:-:S03]  /*19d40*/  IMAD.X R25, RZ, RZ, R3, P0 ;  /* 0x000000ffff197224 */ /* 0x000fc600000e0603 */
[----:B------:R-:W-:-:S04]  /*19d50*/  SHF.R.U64 R0, R0, 0x3, RZ ;  /* 0x0000000300007819 */ /* 0x000fc800000012ff */
[----:B------:R-:W-:Y:S02]  /*19d60*/  LOP3.LUT R24, R0, R27, RZ, 0x3c, !PT ;  /* 0x0000001b00187212 */ /* 0x000fe400078e3cff */
[----:B------:R-:W1:Y:S01]  /*19d70*/  @P4 LDC R0, c[0x0][0xbec] ;  /* 0x0002fb00ff004b82 */ /* 0x000e620000000800 */
[----:B------:R-:W-:Y:S02]  /*19d80*/  IMAD R3, R64, UR4, RZ ;  /* 0x0000000440037c24 */ /* 0x000fe4000f8e02ff */
[----:B------:R-:W-:Y:S01]  /*19d90*/  IMAD R63, R63, 0x30, R62 ;  /* 0x000000303f3f7824 */ /* 0x000fe200078e023e */
[----:B------:R-:W-:Y:S01]  /*19da0*/  SHF.R.S32.HI R20, RZ, 0x1f, R67 ;  /* 0x0000001fff147819 */ /* 0x000fe20000011443 */
[C---:B------:R-:W-:Y:S01]  /*19db0*/  IMAD R29, R66.reuse, UR5, R3 ;  /* 0x00000005421d7c24 */ /* 0x040fe2000f8e0203 */
[----:B------:R-:W5:Y:S01]  /*19dc0*/  LD.E.128 R24, desc[UR40][R24.64] ;  /* 0x0000002818187980 */ /* 0x000f62000c101d00 */
[----:B------:R-:W-:Y:S01]  /*19dd0*/  IMAD.WIDE.U32 R2, R66, UR4, RZ ;  /* 0x0000000442027c25 */ /* 0x000fe2000f8e00ff */
[----:B------:R-:W-:Y:S01]  /*19de0*/  ULDC.64 UR4, c[0x0][0xae8] ;  /* 0x0002ba0000047ab9 */ /* 0x000fe20000000a00 */
[----:B------:R-:W-:Y:S01]  /*19df0*/  @!PT LDS RZ, [RZ] ;  /* 0x00000000fffff984 */ /* 0x000fe20000000800 */
[----:B------:R-:W-:Y:S01]  /*19e00*/  @!PT LDS RZ, [RZ] ;  /* 0x00000000fffff984 */ /* 0x000fe20000000800 */
[----:B------:R-:W-:Y:S01]  /*19e10*/  @!PT LDS RZ, [RZ] ;  /* 0x00000000fffff984 */ /* 0x000fe20000000800 */
[----:B------:R-:W-:Y:S01]  /*19e20*/  @!PT LDS RZ, [RZ] ;  /* 0x00000000fffff984 */ /* 0x000fe20000000800 */
[----:B------:R0:W-:Y:S06]  /*19e30*/  MEMBAR.ALL.CTA ;  /* 0x0000000000007992 */ /* 0x0001ec0000008000 */
[----:B0-----:R-:W0:Y:S01]  /*19e40*/  FENCE.VIEW.ASYNC.S ;  /* 0x00000000000073c6 */ /* 0x001e220000000000 */
[----:B------:R-:W-:-:S02]  /*19e50*/  IMAD.IADD R3, R3, 0x1, R29 ;  /* 0x0000000103037824 */ /* 0x000fc400078e021d */
[----:B------:R-:W-:Y:S02]  /*19e60*/  IMAD.IADD R63, R85, 0x1, R63 ;  /* 0x00000001553f7824 */ /* 0x000fe400078e023f */
[----:B------:R-:W-:-:S04]  /*19e70*/  IMAD.WIDE.U32 R2, R83, UR4, R2 ;  /* 0x0000000453027c25 */ /* 0x000fc8000f8e0002 */
[----:B------:R-:W-:Y:S01]  /*19e80*/  IMAD R3, R83, UR5, R3 ;  /* 0x0000000553037c24 */ /* 0x000fe2000f8e0203 */
[----:B------:R-:W-:Y:S01]  /*19e90*/  ULDC.64 UR4, c[0x0][0xaf0] ;  /* 0x0002bc0000047ab9 */ /* 0x000fe20000000a00 */
[----:B------:R-:W-:Y:S02]  /*19ea0*/  IMAD.MOV.U32 R29, RZ, RZ, R63 ;  /* 0x000000ffff1d7224 */ /* 0x000fe400078e003f */
[----:B------:R-:W-:Y:S02]  /*19eb0*/  IMAD R20, R20, UR4, RZ ;  /* 0x0000000414147c24 */ /* 0x000fe4000f8e02ff */
[----:B-1----:R-:W-:-:S04]  /*19ec0*/  @P4 IMAD.HI.U32 R0, R63, R0, RZ ;  /* 0x000000003f004227 */ /* 0x002fc800078e00ff */
[----:B------:R-:W-:Y:S01]  /*19ed0*/  IMAD.WIDE.U32 R2, R67, UR4, R2 ;  /* 0x0000000443027c25 */ /* 0x000fe2000f8e0002 */
[----:B------:R-:W-:-:S03]  /*19ee0*/  @P4 SHF.R.U32.HI R29, RZ, R31, R0 ;  /* 0x0000001fff1d4219 */ /* 0x000fc60000011600 */
[----:B------:R-:W-:Y:S01]  /*19ef0*/  IMAD R31, R67, UR5, R20 ;  /* 0x00000005431f7c24 */ /* 0x000fe2000f8e0214 */
[--C-:B------:R-:W-:Y:S01]  /*19f00*/  SHF.R.S32.HI R0, RZ, 0x1f, R29.reuse ;  /* 0x0000001fff007819 */ /* 0x100fe2000001141d */
[----:B------:R-:W-:Y:S01]  /*19f10*/  IMAD.MOV R20, RZ, RZ, -R29 ;  /* 0x000000ffff147224 */ /* 0x000fe200078e0a1d */
[----:B------:R-:W-:Y:S01]  /*19f20*/  ULDC.64 UR4, c[0x0][0xae0] ;  /* 0x0002b80000047ab9 */ /* 0x000fe20000000a00 */
        /* <DEDUP_REMOVED lines=12> */
[----:B------:R-:W-:Y:S01]  /*19ff0*/  IMAD.IADD R62, R62, 0x1, R85 ;  /* 0x000000013e3e7824 */ /* 0x000fe200078e0255 */
[----:B------:R-:W-:Y:S01]  /*1a000*/  LEA R20, P0, R2, UR4, 0x1 ;  /* 0x0000000402147c11 */ /* 0x000fe2000f8008ff */
[----:B------:R-:W-:Y:S01]  /*1a010*/  IMAD.IADD R3, R3, 0x1, R29 ;  /* 0x0000000103037824 */ /* 0x000fe200078e021d */
[----:B------:R-:W-:Y:S01]  /*1a020*/  ULDC UR4, c[0x0][0xac8] ;  /* 0x0002b20000047ab9 */ /* 0x000fe20000000800 */
[----:B------:R-:W-:Y:S02]  /*1a030*/  VIADD R0, R62, 0x30 ;  /* 0x000000303e007836 */ /* 0x000fe40000000000 */
[----:B0-----:R-:W0:Y:S01]  /*1a040*/  SHFL.IDX PT, R28, R20, RZ, 0x181f ;  /* 0x00181fff141c7589 */ /* 0x001e2200000e0000 */
[----:B------:R-:W-:Y:S01]  /*1a050*/  LEA.HI.X R32, R2, UR5, R3, 0x1, P0 ;  /* 0x0000000502207c11 */ /* 0x000fe200080f0c03 */
[C---:B------:R-:W-:Y:S01]  /*1a060*/  VIADD R2, R62.reuse, 0x60 ;  /* 0x000000603e027836 */ /* 0x040fe20000000000 */
[C---:B------:R-:W-:Y:S01]  /*1a070*/  ISETP.GE.AND P0, PT, R21.reuse, UR4, PT ;  /* 0x0000000415007c0c */ /* 0x040fe2000bf06270 */
[----:B------:R-:W1:Y:S03]  /*1a080*/  SHFL.IDX PT, R30, R20, 0x1, 0x181f ;  /* 0x00381f00141e7f89 */ /* 0x000e6600000e0000 */
[-C--:B------:R-:W-:Y:S01]  /*1a090*/  ISETP.GE.OR P1, PT, R62, R61.reuse, P0 ;  /* 0x0000003d3e00720c */ /* 0x080fe20000726670 */
[----:B------:R-:W1:Y:S01]  /*1a0a0*/  SHFL.IDX PT, R34, R20, 0x2, 0x181f ;  /* 0x00581f0014227f89 */ /* 0x000e6200000e0000 */
[-C--:B------:R-:W-:Y:S01]  /*1a0b0*/  ISETP.GE.OR P2, PT, R0, R61.reuse, P0 ;  /* 0x0000003d0000720c */ /* 0x080fe20000746670 */
[----:B------:R-:W-:Y:S01]  /*1a0c0*/  VIADD R0, R22, 0x13220 ;  /* 0x0001322016007836 */ /* 0x000fe20000000000 */
[----:B------:R-:W-:Y:S01]  /*1a0d0*/  ISETP.GE.OR P3, PT, R2, R61, P0 ;  /* 0x0000003d0200720c */ /* 0x000fe20000766670 */
[----:B------:R-:W1:Y:S03]  /*1a0e0*/  SHFL.IDX PT, R3, R32, RZ, 0x181f ;  /* 0x00181fff20037589 */ /* 0x000e6600000e0000 */
[----:B------:R-:W-:Y:S01]  /*1a0f0*/  PRMT R0, RZ, 0x654, R0 ;  /* 0x00000654ff007816 */ /* 0x000fe20000000000 */
[----:B------:R-:W1:Y:S03]  /*1a100*/  SHFL.IDX PT, R29, R32, 0x1, 0x181f ;  /* 0x00381f00201d7f89 */ /* 0x000e6600000e0000 */
[----:B------:R1:W-:Y:S01]  /*1a110*/  SYNCS.ARRIVE.TRANS64.RED.A1T0 RZ, [R0+URZ], RZ ;  /* 0x000000ff00ff79a7 */ /* 0x0003e2000810043f */
[----:B------:R-:W1:Y:S01]  /*1a120*/  SHFL.IDX PT, R31, R32, 0x2, 0x181f ;  /* 0x00581f00201f7f89 */ /* 0x000e6200000e0000 */
[----:B0-----:R-:W-:-:S03]  /*1a130*/  @!P1 LEA R2, P4, R21, R28, 0x1 ;  /* 0x0000001c15029211 */ /* 0x001fc600078808ff */
[----:B------:R-:W0:Y:S01]  /*1a140*/  SHFL.IDX PT, R20, R20, 0x3, 0x181f ;  /* 0x00781f0014147f89 */ /* 0x000e2200000e0000 */
[----:B-1----:R-:W-:Y:S01]  /*1a150*/  VIADD R0, R62, 0x90 ;  /* 0x000000903e007836 */ /* 0x002fe20000000000 */
[C---:B------:R-:W-:Y:S02]  /*1a160*/  @!P2 LEA R28, P5, R21.reuse, R30, 0x1 ;  /* 0x0000001e151ca211 */ /* 0x040fe400078a08ff */
[----:B------:R-:W1:Y:S01]  /*1a170*/  SHFL.IDX PT, R32, R32, 0x3, 0x181f ;  /* 0x00781f0020207f89 */ /* 0x000e6200000e0000 */
[C---:B------:R-:W-:Y:S02]  /*1a180*/  @!P3 LEA R30, P6, R21.reuse, R34, 0x1 ;  /* 0x00000022151eb211 */ /* 0x040fe400078c08ff */
[----:B------:R-:W-:Y:S02]  /*1a190*/  ISETP.GE.OR P0, PT, R0, R61, P0 ;  /* 0x0000003d0000720c */ /* 0x000fe40000706670 */
[C-C-:B------:R-:W-:Y:S02]  /*1a1a0*/  @!P1 LEA.HI.X R3, R21.reuse, R3, R60.reuse, 0x1, P4 ;  /* 0x0000000315039211 */ /* 0x140fe400020f0c3c */
[----:B------:R-:W-:-:S02]  /*1a1b0*/  @!P2 LEA.HI.X R29, R21, R29, R60, 0x1, P5 ;  /* 0x0000001d151da211 */ /* 0x000fc400028f0c3c */
[----:B------:R-:W-:Y:S01]  /*1a1c0*/  @!P3 LEA.HI.X R31, R21, R31, R60, 0x1, P6 ;  /* 0x0000001f151fb211 */ /* 0x000fe200030f0c3c */
[----:B--2---:R2:W-:Y:S04]  /*1a1d0*/  @!P1 ST.E.128 desc[UR40][R2.64], R4 ;  /* 0x0000000402009985 */ /* 0x0045e8000c101d28 */
[----:B---3--:R2:W-:Y:S04]  /*1a1e0*/  @!P2 ST.E.128 desc[UR40][R28.64], R8 ;  /* 0x000000081c00a985 */ /* 0x0085e8000c101d28 */
[----:B----4-:R2:W-:Y:S01]  /*1a1f0*/  @!P3 ST.E.128 desc[UR40][R30.64], R12 ;  /* 0x0000000c1e00b985 */ /* 0x0105e2000c101d28 */
[----:B01----:R-:W-:Y:S05]  /*1a200*/  @P0 BRA `(.L_x_1547) ;  /* 0x00000010008c0947 */ /* 0x003fea0003800000 */
[----:B--2---:R-:W-:-:S04]  /*1a210*/  LEA R2, P0, R21, R20, 0x1 ;  /* 0x0000001415027211 */ /* 0x004fc800078008ff */
[----:B------:R-:W-:-:S05]  /*1a220*/  LEA.HI.X R3, R21, R32, R60, 0x1, P0 ;  /* 0x0000002015037211 */ /* 0x000fca00000f0c3c */
[----:B-----5:R3:W-:Y:S01]  /*1a230*/  ST.E.128 desc[UR40][R2.64], R24 ;  /* 0x0000001802007985 */ /* 0x0207e2000c101d28 */
[----:B------:R-:W-:Y:S05]  /*1a240*/  BRA `(.L_x_1547) ;  /* 0x00000010007c7947 */ /* 0x000fea0003800000 */
.L_x_1546:
[----:B------:R-:W2:Y:S01]  /*1a250*/  LDL R68, [R1+0x28] ;  /* 0x0000280001447983 */ /* 0x000ea20000100800 */
[----:B------:R-:W1:Y:S01]  /*1a260*/  @P4 LDC R9, c[0x0][0xbec] ;  /* 0x0002fb00ff094b82 */ /* 0x000e620000000800 */
[----:B------:R-:W-:Y:S01]  /*1a270*/  ULDC.64 UR4, c[0x0][0xb08] ;  /* 0x0002c20000047ab9 */ /* 0x000fe20000000a00 */
[----:B0-----:R-:W-:Y:S01]  /*1a280*/  SHF.R.S32.HI R0, RZ, 0x1f, R67 ;  /* 0x0000001fff007819 */ /* 0x001fe20000011443 */
[----:B------:R-:W-:Y:S01]  /*1a290*/  IMAD R5, R64, UR4, RZ ;  /* 0x0000000440057c24 */ /* 0x000fe2000f8e02ff */
[----:B------:R-:W-:Y:S01]  /*1a2a0*/  ULDC.64 UR6, c[0x0][0xb30] ;  /* 0x0002cc0000067ab9 */ /* 0x000fe20000000a00 */
[----:B------:R-:W-:-:S03]  /*1a2b0*/  IMAD.WIDE.U32 R2, R66, UR4, RZ ;  /* 0x0000000442027c25 */ /* 0x000fc6000f8e00ff */
[----:B------:R-:W0:Y:S01]  /*1a2c0*/  @P4 LDC R4, c[0x0][0xbf0] ;  /* 0x0002fc00ff044b82 */ /* 0x000e220000000800 */
[----:B------:R-:W-:Y:S01]  /*1a2d0*/  IMAD R5, R66, UR5, R5 ;  /* 0x0000000542057c24 */ /* 0x000fe2000f8e0205 */
[----:B------:R-:W-:-:S03]  /*1a2e0*/  ULDC.64 UR4, c[0x0][0xb38] ;  /* 0x0002ce0000047ab9 */ /* 0x000fc60000000a00 */
[----:B------:R-:W-:Y:S02]  /*1a2f0*/  IMAD.IADD R3, R3, 0x1, R5 ;  /* 0x0000000103037824 */ /* 0x000fe400078e0205 */
[----:B------:R-:W-:-:S04]  /*1a300*/  IMAD.WIDE.U32 R2, R83, UR4, R2 ;  /* 0x0000000453027c25 */ /* 0x000fc8000f8e0002 */
[----:B------:R-:W-:Y:S01]  /*1a310*/  IMAD R3, R83, UR5, R3 ;  /* 0x0000000553037c24 */ /* 0x000fe2000f8e0203 */
[----:B------:R-:W-:Y:S02]  /*1a320*/  ULDC.64 UR4, c[0x0][0xb40] ;  /* 0x0002d00000047ab9 */ /* 0x000fe40000000a00 */
[----:B------:R-:W-:Y:S02]  /*1a330*/  IMAD R0, R0, UR4, RZ ;  /* 0x0000000400007c24 */ /* 0x000fe4000f8e02ff */
[----:B-1----:R-:W-:-:S04]  /*1a340*/  @P4 IMAD.HI.U32 R9, R10, R9, RZ ;  /* 0x000000090a094227 */ /* 0x002fc800078e00ff */
[C---:B------:R-:W-:Y:S02]  /*1a350*/  IMAD R7, R67.reuse, UR5, R0 ;  /* 0x0000000543077c24 */ /* 0x040fe4000f8e0200 */
[----:B------:R-:W-:Y:S01]  /*1a360*/  IMAD.WIDE.U32 R2, R67, UR4, R2 ;  /* 0x0000000443027c25 */ /* 0x000fe2000f8e0002 */
[----:B------:R-:W-:-:S03]  /*1a370*/  ULDC.64 UR4, c[0x0][0xb48] ;  /* 0x0002d20000047ab9 */ /* 0x000fc60000000a00 */
[----:B------:R-:W-:Y:S01]  /*1a380*/  IMAD.MOV.U32 R5, RZ, RZ, R10 ;  /* 0x000000ffff057224 */ /* 0x000fe200078e000a */
[----:B0-----:R-:W-:Y:S01]  /*1a390*/  @P4 SHF.R.U32.HI R5, RZ, R4, R9 ;  /* 0x00000004ff054219 */ /* 0x001fe20000011609 */
[----:B------:R-:W-:-:S03]  /*1a3a0*/  IMAD.IADD R3, R3, 0x1, R7 ;  /* 0x0000000103037824 */ /* 0x000fc600078e0207 */
[--C-:B------:R-:W-:Y:S01]  /*1a3b0*/  SHF.R.S32.HI R0, RZ, 0x1f, R5.reuse ;  /* 0x0000001fff007819 */ /* 0x100fe20000011405 */
[----:B------:R-:W-:Y:S02]  /*1a3c0*/  IMAD.MOV R4, RZ, RZ, -R5 ;  /* 0x000000ffff047224 */ /* 0x000fe400078e0a05 */
[----:B------:R-:W-:-:S04]  /*1a3d0*/  IMAD.WIDE.U32 R2, R81, UR4, R2 ;  /* 0x0000000451027c25 */ /* 0x000fc8000f8e0002 */
[----:B------:R-:W-:Y:S02]  /*1a3e0*/  IMAD R65, R65, R4, R10 ;  /* 0x0000000441417224 */ /* 0x000fe400078e020a */
[----:B------:R-:W-:Y:S02]  /*1a3f0*/  IMAD R0, R0, UR6, RZ ;  /* 0x0000000600007c24 */ /* 0x000fe4000f8e02ff */
        /* <DEDUP_REMOVED lines=12> */
[----:B------:R-:W-:Y:S01]  /*1a4c0*/  LEA R0, P1, R2, UR4, 0x2 ;  /* 0x0000000402007c11 */ /* 0x000fe2000f8210ff */
[----:B------:R-:W-:-:S03]  /*1a4d0*/  IMAD.IADD R3, R3, 0x1, R5 ;  /* 0x0000000103037824 */ /* 0x000fc600078e0205 */
[----:B------:R-:W-:Y:S02]  /*1a4e0*/  PRMT R4, RZ, 0x654, R4 ;  /* 0x00000654ff047816 */ /* 0x000fe40000000004 */
[----:B------:R-:W-:Y:S01]  /*1a4f0*/  LEA.HI.X R15, R2, UR5, R3, 0x2, P1 ;  /* 0x00000005020f7c11 */ /* 0x000fe200088f1403 */
[----:B------:R-:W-:Y:S01]  /*1a500*/  BSSY B1, `(.L_x_1548) ;  /* 0x0000033000017945 */ /* 0x000fe20003800000 */
[----:B------:R0:W-:Y:S03]  /*1a510*/  SYNCS.ARRIVE.TRANS64.RED.A1T0 RZ, [R4+URZ], RZ ;  /* 0x000000ff04ff79a7 */ /* 0x0001e6000810043f */
[----:B------:R1:W3:Y:S04]  /*1a520*/  SHFL.IDX PT, R5, R15, RZ, 0x1c1f ;  /* 0x001c1fff0f057589 */ /* 0x0002e800000e0000 */
[----:B0-----:R1:W0:Y:S01]  /*1a530*/  SHFL.IDX PT, R4, R0, RZ, 0x1c1f ;  /* 0x001c1fff00047589 */ /* 0x00122200000e0000 */
[----:B--2---:R-:W-:-:S02]  /*1a540*/  VIADD R21, R68, 0x10 ;  /* 0x0000001044157836 */ /* 0x004fc40000000000 */
[C---:B------:R-:W-:Y:S02]  /*1a550*/  VIADD R25, R68.reuse, 0x20 ;  /* 0x0000002044197836 */ /* 0x040fe40000000000 */
[C---:B------:R-:W-:Y:S02]  /*1a560*/  VIADD R27, R68.reuse, 0x18 ;  /* 0x00000018441b7836 */ /* 0x040fe40000000000 */
[C---:B------:R-:W-:Y:S02]  /*1a570*/  VIADD R63, R68.reuse, 0x8 ;  /* 0x00000008443f7836 */ /* 0x040fe40000000000 */
[C---:B------:R-:W-:Y:S02]  /*1a580*/  VIADD R65, R68.reuse, 0x28 ;  /* 0x0000002844417836 */ /* 0x040fe40000000000 */
[C---:B------:R-:W-:Y:S02]  /*1a590*/  VIADD R67, R68.reuse, 0x30 ;  /* 0x0000003044437836 */ /* 0x040fe40000000000 */
[----:B------:R-:W-:Y:S01]  /*1a5a0*/  VIADD R69, R68, 0x38 ;  /* 0x0000003844457836 */ /* 0x000fe20000000000 */
[----:B------:R-:W-:-:S02]  /*1a5b0*/  SHF.R.S32.HI R20, RZ, 0x1f, R25 ;  /* 0x0000001fff147819 */ /* 0x000fc40000011419 */
[----:B------:R-:W-:Y:S02]  /*1a5c0*/  SHF.R.S32.HI R24, RZ, 0x1f, R27 ;  /* 0x0000001fff187819 */ /* 0x000fe4000001141b */
[----:B------:R-:W-:Y:S02]  /*1a5d0*/  SHF.R.S32.HI R26, RZ, 0x1f, R63 ;  /* 0x0000001fff1a7819 */ /* 0x000fe4000001143f */
[----:B------:R-:W-:Y:S02]  /*1a5e0*/  SHF.R.S32.HI R60, RZ, 0x1f, R65 ;  /* 0x0000001fff3c7819 */ /* 0x000fe40000011441 */
[----:B------:R-:W-:Y:S02]  /*1a5f0*/  SHF.R.S32.HI R62, RZ, 0x1f, R67 ;  /* 0x0000001fff3e7819 */ /* 0x000fe40000011443 */
[----:B------:R-:W-:Y:S02]  /*1a600*/  SHF.R.S32.HI R64, RZ, 0x1f, R69 ;  /* 0x0000001fff407819 */ /* 0x000fe40000011445 */
[----:B------:R-:W-:Y:S01]  /*1a610*/  SHF.R.S32.HI R66, RZ, 0x1f, R21 ;  /* 0x0000001fff427819 */ /* 0x000fe20000011415 */
[----:B01-3--:R-:W-:Y:S06]  /*1a620*/  @P0 BRA `(.L_x_1549) ;  /* 0x0000000000800947 */ /* 0x00bfec0003800000 */
[----:B------:R-:W-:Y:S02]  /*1a630*/  ULDC UR4, c[0x0][0xac8] ;  /* 0x0002b20000047ab9 */ /* 0x000fe40000000800 */
[----:B------:R-:W-:Y:S02]  /*1a640*/  ISETP.GE.AND P1, PT, R63, UR4, PT ;  /* 0x000000043f007c0c */ /* 0x000fe4000bf26270 */
[----:B------:R-:W-:Y:S02]  /*1a650*/  ISETP.GE.AND P0, PT, R68, UR4, PT ;  /* 0x0000000444007c0c */ /* 0x000fe4000bf06270 */
[----:B------:R-:W-:Y:S02]  /*1a660*/  ISETP.GE.AND P4, PT, R21, UR4, PT ;  /* 0x0000000415007c0c */ /* 0x000fe4000bf86270 */
[----:B------:R-:W-:Y:S02]  /*1a670*/  ISETP.GE.AND P5, PT, R27, UR4, PT ;  /* 0x000000041b007c0c */ /* 0x000fe4000bfa6270 */
[----:B------:R-:W-:-:S05]  /*1a680*/  ISETP.GE.AND P3, PT, R25, UR4, PT ;  /* 0x0000000419007c0c */ /* 0x000fca000bf66270 */
[CC--:B------:R-:W-:Y:S02]  /*1a690*/  @!P1 LEA R6, P2, R63.reuse, R4.reuse, 0x2 ;  /* 0x000000043f069211 */ /* 0x0c0fe400078410ff */
        /* <DEDUP_REMOVED lines=25> */
.L_x_1549:
[----:B------:R-:W-:Y:S05]  /*1a830*/  BSYNC B1 ;  /* 0x0000000000017941 */ /* 0x000fea0003800000 */
.L_x_1548:
        /* <DEDUP_REMOVED lines=8> */
[----:B------:R-:W-:Y:S02]  /*1a8c0*/  ISETP.GE.AND P2, PT, R27, UR4, PT ;  /* 0x000000041b007c0c */ /* 0x000fe4000bf46270 */
[----:B------:R-:W-:-:S05]  /*1a8d0*/  ISETP.GE.AND P1, PT, R25, UR4, PT ;  /* 0x0000000419007c0c */ /* 0x000fca000bf26270 */
[----:B01----:R-:W-:Y:S02]  /*1a8e0*/  @!P0 IMAD.WIDE R2, R68, 0x4, R4 ;  /* 0x0000000444028825 */ /* 0x003fe400078e0204 */
[-C--:B------:R-:W-:Y:S02]  /*1a8f0*/  @!P4 LEA R6, P5, R63, R4.reuse, 0x2 ;  /* 0x000000043f06c211 */ /* 0x080fe400078a10ff */
        /* <DEDUP_REMOVED lines=26> */
.L_x_1544:
[----:B0-----:R-:W2:Y:S01]  /*1aaa0*/  LDL R6, [R1+0x64] ;  /* 0x0000640001067983 */ /* 0x001ea20000100800 */
[----:B------:R-:W-:Y:S01]  /*1aab0*/  ULDC.64 UR4, c[0x0][0xc08] ;  /* 0x0003020000047ab9 */ /* 0x000fe20000000a00 */
[----:B------:R-:W2:Y:S01]  /*1aac0*/  LDC.64 R2, c[0x0][0xc00] ;  /* 0x00030000ff027b82 */ /* 0x000ea20000000a00 */
[----:B------:R-:W-:Y:S01]  /*1aad0*/  ISETP.NE.U32.AND P0, PT, RZ, UR4, PT ;  /* 0x00000004ff007c0c */ /* 0x000fe2000bf05070 */
[----:B------:R-:W-:-:S03]  /*1aae0*/  IMAD.MOV.U32 R13, RZ, RZ, RZ ;  /* 0x000000ffff0d7224 */ /* 0x000fc600078e00ff */
[----:B------:R-:W-:Y:S01]  /*1aaf0*/  ISETP.NE.AND.EX P1, PT, RZ, UR5, PT, P0 ;  /* 0x00000005ff007c0c */ /* 0x000fe2000bf25300 */
[----:B------:R-:W-:Y:S02]  /*1ab00*/  ULDC.64 UR4, c[0x0][0xc00] ;  /* 0x0003000000047ab9 */ /* 0x000fe40000000a00 */
[----:B------:R-:W-:-:S04]  /*1ab10*/  ISETP.NE.U32.AND P0, PT, RZ, UR4, PT ;  /* 0x00000004ff007c0c */ /* 0x000fc8000bf05070 */
[----:B------:R-:W-:-:S06]  /*1ab20*/  ISETP.NE.AND.EX P0, PT, RZ, UR5, PT, P0 ;  /* 0x00000005ff007c0c */ /* 0x000fcc000bf05300 */
[----:B------:R-:W0:Y:S01]  /*1ab30*/  @P1 LDC.64 R4, c[0x0][0xc08] ;  /* 0x00030200ff041b82 */ /* 0x000e220000000a00 */
[----:B------:R-:W-:Y:S02]  /*1ab40*/  ULDC UR4, c[0x0][0xa88] ;  /* 0x0002a20000047ab9 */ /* 0x000fe40000000800 */
[----:B------:R-:W-:Y:S02]  /*1ab50*/  IMAD.U32 R0, RZ, RZ, UR4 ;  /* 0x00000004ff007e24 */ /* 0x000fe4000f8e00ff */
[----:B--2---:R-:W-:-:S04]  /*1ab60*/  IMAD.WIDE R2, R6, 0x4, R2 ;  /* 0x0000000406027825 */ /* 0x004fc800078e0202 */
[----:B0-----:R-:W-:Y:S01]  /*1ab70*/  @P1 IMAD.WIDE R4, R6, 0x4, R4 ;  /* 0x0000000406041825 */ /* 0x001fe200078e0204 */
[----:B------:R0:W5:Y:S04]  /*1ab80*/  @P0 LDG.E R13, desc[UR40][R2.64] ;  /* 0x00000028020d0981 */ /* 0x000168000c1e1900 */
[----:B------:R0:W5:Y:S01]  /*1ab90*/  @P1 LDG.E R0, desc[UR40][R4.64] ;  /* 0x0000002804001981 */ /* 0x000162000c1e1900 */
[----:B------:R-:W-:Y:S02]  /*1aba0*/  ISETP.GT.AND P3, PT, R61, 0xbf, PT ;  /* 0x000000bf3d00780c */ /* 0x000fe40003f64270 */
[----:B------:R-:W-:Y:S02]  /*1abb0*/  ISETP.GT.AND P2, PT, R77, 0x1, PT ;  /* 0x000000014d00780c */ /* 0x000fe40003f44270 */
[----:B------:R-:W-:Y:S01]  /*1abc0*/  SHF.R.S32.HI R20, RZ, 0x1f, R6 ;  /* 0x0000001fff147819 */ /* 0x000fe20000011406 */
[----:B------:R-:W-:Y:S10]  /*1abd0*/  @P1 BRA `(.L_x_1550) ;  /* 0x0000000000101947 */ /* 0x000ff40003800000 */
[----:B------:R-:W-:Y:S05]  /*1abe0*/  @!P0 BRA `(.L_x_1550) ;  /* 0x00000000000c8947 */ /* 0x000fea0003800000 */
[----:B0-----:R-:W2:Y:S04]  /*1abf0*/  LDG.E R5, desc[UR40][R2.64] ;  /* 0x0000002802057981 */ /* 0x001ea8000c1e1900 */
[----:B-----5:R-:W2:Y:S02]  /*1ac00*/  LDG.E R0, desc[UR40][R2.64+0x4] ;  /* 0x0000042802007981 */ /* 0x020ea4000c1e1900 */
[----:B--2---:R-:W-:-:S07]  /*1ac10*/  IMAD.IADD R0, R0, 0x1, -R5 ;  /* 0x0000000100007824 */ /* 0x004fce00078e0a05 */
.L_x_1550:
[----:B------:R-:W-:Y:S01]  /*1ac20*/  BSSY B1, `(.L_x_1551) ;  /* 0x0000038000017945 */ /* 0x000fe20003800000 */
[----:B------:R-:W-:Y:S02]  /*1ac30*/  SEL R25, R6, RZ, !P0 ;  /* 0x000000ff06197207 */ /* 0x000fe40004000000 */
[----:B------:R-:W-:Y:S02]  /*1ac40*/  SEL R20, R20, RZ, !P0 ;  /* 0x000000ff14147207 */ /* 0x000fe40004000000 */
[----:B-----5:R-:W-:Y:S01]  /*1ac50*/  SHF.R.S32.HI R14, RZ, 0x1f, R13 ;  /* 0x0000001fff0e7819 */ /* 0x020fe2000001140d */
[----:B------:R-:W-:Y:S06]  /*1ac60*/  @P3 BRA `(.L_x_1552) ;  /* 0x0000000000cc3947 */ /* 0x000fec0003800000 */
[----:B0-----:R-:W2:Y:S01]  /*1ac70*/  LDL R3, [R1+0x34] ;  /* 0x0000340001037983 */ /* 0x001ea20000100800 */
[----:B------:R-:W0:Y:S02]  /*1ac80*/  LDC R29, c[0x0][0xbe8] ;  /* 0x0002fa00ff1d7b82 */ /* 0x000e240000000800 */
[----:B0-----:R-:W-:Y:S01]  /*1ac90*/  IMAD R2, R0, R29, RZ ;  /* 0x0000001d00027224 */ /* 0x001fe200078e02ff */
[----:B--2---:R-:W-:-:S04]  /*1aca0*/  IADD3 R27, R3, -0x80, R79 ;  /* 0xffffff80031b7810 */ /* 0x004fc80007ffe04f */
[----:B------:R-:W-:-:S13]  /*1acb0*/  ISETP.GE.AND P0, PT, R27, R2, PT ;  /* 0x000000021b00720c */ /* 0x000fda0003f06270 */
[----:B------:R-:W-:Y:S05]  /*1acc0*/  @P0 BRA `(.L_x_1552) ;  /* 0x0000000000b40947 */ /* 0x000fea0003800000 */
[----:B------:R-:W2:Y:S01]  /*1acd0*/  LDL R10, [R1+0x8] ;  /* 0x00000800010a7983 */ /* 0x000ea20000100800 */
[----:B------:R-:W-:Y:S01]  /*1ace0*/  IMAD.MOV.U32 R2, RZ, RZ, 0x9b8 ;  /* 0x000009b8ff027424 */ /* 0x000fe200078e00ff */
[----:B------:R-:W-:Y:S01]  /*1acf0*/  ISETP.GT.AND P3, PT, R77, 0x1, PT ;  /* 0x000000014d00780c */ /* 0x000fe20003f64270 */
[----:B------:R-:W0:Y:S01]  /*1ad00*/  LDC.64 R30, c[0x0][0xba8] ;  /* 0x0002ea00ff1e7b82 */ /* 0x000e220000000a00 */
[----:B------:R-:W3:Y:S01]  /*1ad10*/  LDL.LU R26, [R1+0x6c] ;  /* 0x00006c00011a7983 */ /* 0x000ee20000300800 */
[----:B------:R-:W-:Y:S01]  /*1ad20*/  ISETP.NE.AND P0, PT, R29, 0x1, PT ;  /* 0x000000011d00780c */ /* 0x000fe20003f05270 */
[----:B------:R-:W-:Y:S01]  /*1ad30*/  IMAD.MOV.U32 R15, RZ, RZ, R27 ;  /* 0x000000ffff0f7224 */ /* 0x000fe200078e001b */
[----:B------:R-:W-:-:S04]  /*1ad40*/  SEL R24, R2, 0x978, P3 ;  /* 0x0000097802187807 */ /* 0x000fc80001800000 */
[----:B------:R-:W1:Y:S08]  /*1ad50*/  LDC.64 R6, c[0x0][R24+0x220] ;  /* 0x0000880018067b82 */ /* 0x000e700000000a00 */
[----:B------:R-:W2:Y:S08]  /*1ad60*/  LDC.64 R2, c[0x0][R24+0x218] ;  /* 0x0000860018027b82 */ /* 0x000eb00000000a00 */
[----:B------:R-:W4:Y:S08]  /*1ad70*/  LDC.64 R8, c[0x0][R24+0x228] ;  /* 0x00008a0018087b82 */ /* 0x000f300000000a00 */
[----:B------:R-:W5:Y:S08]  /*1ad80*/  LDC.64 R4, c[0x0][R24+0x210] ;  /* 0x0000840018047b82 */ /* 0x000f700000000a00 */
[----:B------:R-:W4:Y:S08]  /*1ad90*/  @P0 LDC R12, c[0x0][0xbec] ;  /* 0x0002fb00ff0c0b82 */ /* 0x000f300000000800 */
[----:B------:R-:W5:Y:S01]  /*1ada0*/  @P0 LDC R35, c[0x0][0xbf0] ;  /* 0x0002fc00ff230b82 */ /* 0x000f620000000800 */
[----:B-1----:R-:W-:-:S07]  /*1adb0*/  IMAD R7, R7, R25, RZ ;  /* 0x0000001907077224 */ /* 0x002fce00078e02ff */
[----:B0-----:R-:W0:Y:S01]  /*1adc0*/  @!P3 LDC R30, c[0x0][0xb50] ;  /* 0x0002d400ff1ebb82 */ /* 0x001e220000000800 */
[----:B------:R-:W-:Y:S02]  /*1add0*/  IMAD R7, R6, R20, R7 ;  /* 0x0000001406077224 */ /* 0x000fe400078e0207 */
[----:B----4-:R-:W-:-:S05]  /*1ade0*/  @P0 IMAD.HI.U32 R12, R27, R12, RZ ;  /* 0x0000000c1b0c0227 */ /* 0x010fca00078e00ff */
[----:B------:R-:W1:Y:S01]  /*1adf0*/  @!P3 LDC R31, c[0x0][0xb54] ;  /* 0x0002d500ff1fbb82 */ /* 0x000e620000000800 */
[----:B-----5:R-:W-:Y:S01]  /*1ae00*/  @P0 SHF.R.U32.HI R15, RZ, R35, R12 ;  /* 0x00000023ff0f0219 */ /* 0x020fe2000001160c */
[-C--:B--2---:R-:W-:Y:S02]  /*1ae10*/  IMAD R33, R3, R10.reuse, RZ ;  /* 0x0000000a03217224 */ /* 0x084fe400078e02ff */
[----:B------:R-:W-:Y:S01]  /*1ae20*/  IMAD.WIDE.U32 R10, R2, R10, RZ ;  /* 0x0000000a020a7225 */ /* 0x000fe200078e00ff */
[----:B---3--:R-:W-:-:S03]  /*1ae30*/  SEL R35, R26, RZ, P3 ;  /* 0x000000ff1a237207 */ /* 0x008fc60001800000 */
[----:B------:R-:W-:-:S04]  /*1ae40*/  IMAD.WIDE.U32 R2, R6, R25, RZ ;  /* 0x0000001906027225 */ /* 0x000fc800078e00ff */
[----:B------:R-:W-:Y:S01]  /*1ae50*/  IMAD.IADD R11, R33, 0x1, R11 ;  /* 0x00000001210b7824 */ /* 0x000fe200078e020b */
[----:B------:R-:W-:Y:S01]  /*1ae60*/  IADD3 R10, P0, P1, R2, R10, R13 ;  /* 0x0000000a020a7210 */ /* 0x000fe2000791e00d */
[----:B------:R-:W-:Y:S02]  /*1ae70*/  IMAD.MOV R6, RZ, RZ, -R15 ;  /* 0x000000ffff067224 */ /* 0x000fe400078e0a0f */
[----:B------:R-:W-:Y:S02]  /*1ae80*/  IMAD.IADD R12, R3, 0x1, R7 ;  /* 0x00000001030c7824 */ /* 0x000fe400078e0207 */
[----:B------:R-:W-:-:S04]  /*1ae90*/  IMAD.WIDE.U32 R2, R8, R35, RZ ;  /* 0x0000002308027225 */ /* 0x000fc800078e00ff */
[----:B------:R-:W-:Y:S02]  /*1aea0*/  IMAD R9, R9, R35, RZ ;  /* 0x0000002309097224 */ /* 0x000fe400078e02ff */
[----:B------:R-:W-:Y:S01]  /*1aeb0*/  IMAD R7, R29, R6, R27 ;  /* 0x000000061d077224 */ /* 0x000fe200078e021b */
[----:B------:R-:W-:Y:S01]  /*1aec0*/  IADD3.X R6, R12, R11, R14, P0, P1 ;  /* 0x0000000b0c067210 */ /* 0x000fe200007e240e */
[----:B------:R-:W-:Y:S01]  /*1aed0*/  IMAD.IADD R3, R9, 0x1, R3 ;  /* 0x0000000109037824 */ /* 0x000fe200078e0203 */
[----:B------:R-:W-:Y:S01]  /*1aee0*/  IADD3 R2, P0, P1, R15, R10, R2 ;  /* 0x0000000a0f027210 */ /* 0x000fe2000791e002 */
[----:B------:R-:W-:Y:S01]  /*1aef0*/  IMAD R5, R5, R7, RZ ;  /* 0x0000000705057224 */ /* 0x000fe200078e02ff */
[----:B------:R-:W-:Y:S02]  /*1af00*/  SHF.R.S32.HI R15, RZ, 0x1f, R15 ;  /* 0x0000001fff0f7819 */ /* 0x000fe4000001140f */
[----:B------:R-:W-:Y:S02]  /*1af10*/  SHF.R.S32.HI R9, RZ, 0x1f, R7 ;  /* 0x0000001fff097819 */ /* 0x000fe40000011407 */
[----:B------:R-:W-:-:S03]  /*1af20*/  IADD3.X R3, R15, R6, R3, P0, P1 ;  /* 0x000000060f037210 */ /* 0x000fc600007e2403 */
[C---:B------:R-:W-:Y:S02]  /*1af30*/  IMAD R5, R4.reuse, R9, R5 ;  /* 0x0000000904057224 */ /* 0x040fe400078e0205 */
[----:B------:R-:W-:-:S04]  /*1af40*/  IMAD.WIDE.U32 R2, R4, R7, R2 ;  /* 0x0000000704027225 */ /* 0x000fc800078e0002 */
[----:B------:R-:W-:Y:S01]  /*1af50*/  IMAD.IADD R3, R3, 0x1, R5 ;  /* 0x0000000103037824 */ /* 0x000fe200078e0205 */
[----:B0-----:R-:W-:-:S04]  /*1af60*/  LEA R4, P0, R2, R30, 0x2 ;  /* 0x0000001e02047211 */ /* 0x001fc800078010ff */
[----:B-1----:R-:W-:Y:S01]  /*1af70*/  LEA.HI.X R5, R2, R31, R3, 0x2, P0 ;  /* 0x0000001f02057211 */ /* 0x002fe200000f1403 */
[----:B------:R-:W-:-:S05]  /*1af80*/  IMAD.MOV.U32 R3, RZ, RZ, -0x800000 ;  /* 0xff800000ff037424 */ /* 0x000fca00078e00ff */
[----:B------:R1:W-:Y:S03]  /*1af90*/  STG.E desc[UR40][R4.64], R3 ;  /* 0x0000000304007986 */ /* 0x0003e6000c101928 */
.L_x_1552:
[----:B------:R-:W-:Y:S05]  /*1afa0*/  BSYNC B1 ;  /* 0x0000000000017941 */ /* 0x000fea0003800000 */
.L_x_1551:
[----:B------:R-:W-:Y:S05]  /*1afb0*/  @P2 BRA `(.L_x_1547) ;  /* 0x0000000400202947 */ /* 0x000fea0003800000 */
[----:B------:R-:W2:Y:S01]  /*1afc0*/  LDL.LU R12, [R1+0x8] ;  /* 0x00000800010c7983 */ /* 0x000ea20000300800 */
[----:B------:R-:W3:Y:S01]  /*1afd0*/  LDC R11, c[0x0][0xbe8] ;  /* 0x0002fa00ff0b7b82 */ /* 0x000ee20000000800 */
[----:B------:R-:W-:Y:S01]  /*1afe0*/  ULDC.64 UR4, c[0x0][0xaa0] ;  /* 0x0002a80000047ab9 */ /* 0x000fe20000000a00 */
[----:B------:R-:W-:Y:S01]  /*1aff0*/  IMAD R63, R63, 0x30, R62 ;  /* 0x000000303f3f7824 */ /* 0x000fe200078e023e */
[----:B------:R-:W4:Y:S01]  /*1b000*/  LDL.LU R10, [R1+0x34] ;  /* 0x00003400010a7983 */ /* 0x000f220000300800 */
[----:B0-----:R-:W-:Y:S01]  /*1b010*/  IMAD R2, R14, UR4, RZ ;  /* 0x000000040e027c24 */ /* 0x001fe2000f8e02ff */
[----:B------:R-:W-:Y:S02]  /*1b020*/  ULDC.64 UR6, c[0x0][0xaf0] ;  /* 0x0002bc0000067ab9 */ /* 0x000fe40000000a00 */
[----:B------:R-:W-:Y:S02]  /*1b030*/  IMAD R6, R20, UR6, RZ ;  /* 0x0000000614067c24 */ /* 0x000fe4000f8e02ff */
[----:B-1----:R-:W-:-:S02]  /*1b040*/  IMAD R5, R13, UR5, R2 ;  /* 0x000000050d057c24 */ /* 0x002fc4000f8e0202 */
[----:B------:R-:W-:Y:S01]  /*1b050*/  IMAD.WIDE.U32 R2, R13, UR4, RZ ;  /* 0x000000040d027c25 */ /* 0x000fe2000f8e00ff */
[----:B------:R-:W-:-:S03]  /*1b060*/  ULDC.64 UR4, c[0x0][0xae8] ;  /* 0x0002ba0000047ab9 */ /* 0x000fc60000000a00 */
[----:B------:R-:W-:Y:S01]  /*1b070*/  IMAD.IADD R3, R3, 0x1, R5 ;  /* 0x0000000103037824 */ /* 0x000fe200078e0205 */
[----:B---3--:R-:W-:Y:S01]  /*1b080*/  ISETP.NE.AND P0, PT, R11, 0x1, PT ;  /* 0x000000010b00780c */ /* 0x008fe20003f05270 */
[----:B------:R-:W-:-:S12]  /*1b090*/  IMAD R13, R0, R11, RZ ;  /* 0x0000000b000d7224 */ /* 0x000fd800078e02ff */
[----:B------:R-:W0:Y:S08]  /*1b0a0*/  @P0 LDC R7, c[0x0][0xbec] ;  /* 0x0002fb00ff070b82 */ /* 0x000e300000000800 */
[----:B------:R-:W1:Y:S01]  /*1b0b0*/  @P0 LDC R9, c[0x0][0xbf0] ;  /* 0x0002fc00ff090b82 */ /* 0x000e620000000800 */
[----:B--2---:R-:W-:-:S04]  /*1b0c0*/  IMAD.WIDE.U32 R2, R12, UR4, R2 ;  /* 0x000000040c027c25 */ /* 0x004fc8000f8e0002 */
[----:B----4-:R-:W-:Y:S02]  /*1b0d0*/  IMAD.IADD R8, R10, 0x1, R63 ;  /* 0x000000010a087824 */ /* 0x010fe400078e023f */
[----:B------:R-:W-:Y:S01]  /*1b0e0*/  IMAD R3, R12, UR5, R3 ;  /* 0x000000050c037c24 */ /* 0x000fe2000f8e0203 */
[----:B------:R-:W-:Y:S01]  /*1b0f0*/  ULDC.64 UR4, c[0x0][0xae0] ;  /* 0x0002b80000047ab9 */ /* 0x000fe20000000a00 */
[----:B0-----:R-:W-:-:S04]  /*1b100*/  @P0 IMAD.HI.U32 R4, R8, R7, RZ ;  /* 0x0000000708040227 */ /* 0x001fc800078e00ff */
[----:B------:R-:W-:Y:S01]  /*1b110*/  IMAD.MOV.U32 R5, RZ, RZ, R8 ;  /* 0x000000ffff057224 */ /* 0x000fe200078e0008 */
[----:B-1----:R-:W-:Y:S01]  /*1b120*/  @P0 SHF.R.U32.HI R5, RZ, R9, R4 ;  /* 0x00000009ff050219 */ /* 0x002fe20000011604 */
[C---:B------:R-:W-:Y:S02]  /*1b130*/  IMAD R9, R25.reuse, UR7, R6 ;  /* 0x0000000719097c24 */ /* 0x040fe4000f8e0206 */
[----:B------:R-:W-:Y:S01]  /*1b140*/  IMAD.WIDE.U32 R2, R25, UR6, R2 ;  /* 0x0000000619027c25 */ /* 0x000fe2000f8e0002 */
[----:B------:R-:W-:-:S03]  /*1b150*/  SHF.R.S32.HI R4, RZ, 0x1f, R5 ;  /* 0x0000001fff047819 */ /* 0x000fc60000011405 */
[----:B------:R-:W-:Y:S02]  /*1b160*/  IMAD.MOV R7, RZ, RZ, -R5 ;  /* 0x000000ffff077224 */ /* 0x000fe400078e0a05 */
[----:B------:R-:W-:Y:S02]  /*1b170*/  IMAD R4, R4, UR4, RZ ;  /* 0x0000000404047c24 */ /* 0x000fe4000f8e02ff */
[----:B------:R-:W-:Y:S02]  /*1b180*/  IMAD R7, R11, R7, R8 ;  /* 0x000000070b077224 */ /* 0x000fe400078e0208 */
[----:B------:R-:W-:Y:S02]  /*1b190*/  IMAD.IADD R3, R3, 0x1, R9 ;  /* 0x0000000103037824 */ /* 0x000fe400078e0209 */
        /* <DEDUP_REMOVED lines=11> */
[----:B------:R-:W-:Y:S01]  /*1b250*/  IMAD.IADD R62, R62, 0x1, R10 ;  /* 0x000000013e3e7824 */ /* 0x000fe200078e020a */
[----:B------:R-:W-:Y:S02]  /*1b260*/  ULDC UR4, c[0x0][0xac8] ;  /* 0x0002b20000047ab9 */ /* 0x000fe40000000800 */
[----:B------:R-:W-:Y:S01]  /*1b270*/  LEA.HI.X R8, R2, UR5, R3, 0x1, P0 ;  /* 0x0000000502087c11 */ /* 0x000fe200080f0c03 */
[----:B------:R-:W0:Y:S01]  /*1b280*/  SHFL.IDX PT, R6, R4, RZ, 0x181f ;  /* 0x00181fff04067589 */ /* 0x000e2200000e0000 */
[----:B------:R-:W-:Y:S01]  /*1b290*/  ISETP.GE.AND P0, PT, R21, UR4, PT ;  /* 0x0000000415007c0c */ /* 0x000fe2000bf06270 */
[C---:B------:R-:W-:Y:S02]  /*1b2a0*/  VIADD R0, R62.reuse, 0x30 ;  /* 0x000000303e007836 */ /* 0x040fe40000000000 */
[----:B------:R-:W1:Y:S01]  /*1b2b0*/  SHFL.IDX PT, R10, R4, 0x1, 0x181f ;  /* 0x00381f00040a7f89 */ /* 0x000e6200000e0000 */
[C---:B------:R-:W-:Y:S01]  /*1b2c0*/  VIADD R2, R62.reuse, 0x60 ;  /* 0x000000603e027836 */ /* 0x040fe20000000000 */
[CC--:B------:R-:W-:Y:S01]  /*1b2d0*/  ISETP.GE.OR P3, PT, R62.reuse, R13.reuse, P0 ;  /* 0x0000000d3e00720c */ /* 0x0c0fe20000766670 */
[----:B------:R-:W-:Y:S01]  /*1b2e0*/  VIADD R3, R62, 0x90 ;  /* 0x000000903e037836 */ /* 0x000fe20000000000 */
[----:B------:R-:W2:Y:S01]  /*1b2f0*/  SHFL.IDX PT, R12, R4, 0x2, 0x181f ;  /* 0x00581f00040c7f89 */ /* 0x000ea200000e0000 */
[----:B------:R-:W-:-:S02]  /*1b300*/  ISETP.GE.OR P2, PT, R0, R13, P0 ;  /* 0x0000000d0000720c */ /* 0x000fc40000746670 */
[-C--:B------:R-:W-:Y:S01]  /*1b310*/  ISETP.GE.OR P1, PT, R2, R13.reuse, P0 ;  /* 0x0000000d0200720c */ /* 0x080fe20000726670 */
[----:B------:R-:W3:Y:S01]  /*1b320*/  SHFL.IDX PT, R5, R8, RZ, 0x181f ;  /* 0x00181fff08057589 */ /* 0x000ee200000e0000 */
[----:B------:R-:W-:-:S03]  /*1b330*/  ISETP.GE.OR P0, PT, R3, R13, P0 ;  /* 0x0000000d0300720c */ /* 0x000fc60000706670 */
        /* <DEDUP_REMOVED lines=16> */
.L_x_1547:
[----:B------:R-:W-:Y:S05]  /*1b440*/  BSYNC B0 ;  /* 0x0000000000007941 */ /* 0x000fea0003800000 */
.L_x_1543:
[----:B------:R-:W4:Y:S01]  /*1b450*/  LDL R0, [R1+0x5c] ;  /* 0x00005c0001007983 */ /* 0x000f220000100800 */
[----:B------:R-:W-:Y:S02]  /*1b460*/  ULDC UR4, c[0x0][0xc3c] ;  /* 0x00030f0000047ab9 */ /* 0x000fe40000000800 */
[----:B----4-:R-:W-:-:S13]  /*1b470*/  ISETP.GE.AND P0, PT, R0, UR4, PT ;  /* 0x0000000400007c0c */ /* 0x010fda000bf06270 */
[----:B------:R-:W-:Y:S05]  /*1b480*/  @!P0 BRA `(.L_x_1553) ;  /* 0xfffffe5800b08947 */ /* 0x000fea000383ffff */
[----:B------:R-:W-:Y:S05]  /*1b490*/  BRA `(.L_x_1364) ;  /* 0x00000088002c7947 */ /* 0x000fea0003800000 */
.L_x_1362:
        /* <DEDUP_REMOVED lines=10> */
[----:B------:R0:W1:Y:S01]  /*1b540*/  @P0 LDS.128 R24, [R0+0x132d0] ;  /* 0x0132d00000180984 */ /* 0x0000620000000c00 */
[----:B------:R-:W-:Y:S06]  /*1b550*/  @P0 BAR.ARV 0x4, 0x200 ;  /* 0x0108000000000b1d */ /* 0x000fec0000002000 */
[----:B------:R-:W-:Y:S05]  /*1b560*/  @P0 BRA `(.L_x_1554) ;  /* 0x0000000c00900947 */ /* 0x000fea0003800000 */
[----:B------:R-:W0:Y:S01]  /*1b570*/  S2R R2, SR_TID.X ;  /* 0x0000000000027919 */ /* 0x000e220000002100 */
[----:B------:R-:W-:Y:S01]  /*1b580*/  ULDC UR4, c[0x0][0xc3c] ;  /* 0x00030f0000047ab9 */ /* 0x000fe20000000800 */
[----:B-1----:R-:W-:Y:S02]  /*1b590*/  IMAD.MOV.U32 R25, RZ, RZ, RZ ;  /* 0x000000ffff197224 */ /* 0x002fe400078e00ff */
[----:B------:R-:W-:Y:S01]  /*1b5a0*/  IMAD.MOV.U32 R6, RZ, RZ, RZ ;  /* 0x000000ffff067224 */ /* 0x000fe200078e00ff */
        /* <DEDUP_REMOVED lines=41> */
.L_x_1557:
[----:B------:R-:W0:Y:S01]  /*1b840*/  LDC R2, c[0x0][0xc3c] ;  /* 0x00030f00ff027b82 */ /* 0x000e220000000800 */
[----:B------:R-:W-:Y:S01]  /*1b850*/  UIADD3 UR4, UR4, 0x1f, URZ ;  /* 0x0000001f04047890 */ /* 0x000fe2000fffe03f */
[----:B------:R-:W-:Y:S02]  /*1b860*/  ULDC UR7, c[0x0][0xc3c] ;  /* 0x00030f0000077ab9 */ /* 0x000fe40000000800 */
[----:B------:R-:W-:-:S03]  /*1b870*/  IMAD.U32 R27, RZ, RZ, UR7 ;  /* 0x00000007ff1b7e24 */ /* 0x000fc6000f8e00ff */
[----:B0-----:R-:W-:-:S13]  /*1b880*/  ISETP.LE.AND P6, PT, R2, UR4, PT ;  /* 0x0000000402007c0c */ /* 0x001fda000bfc3270 */
[----:B------:R-:W-:Y:S05]  /*1b890*/  @P6 BRA `(.L_x_1556) ;  /* 0x0000000800a06947 */ /* 0x000fea0003800000 */
[----:B------:R-:W-:Y:S02]  /*1b8a0*/  VIADD R9, R0, UR4 ;  /* 0x0000000400097c36 */ /* 0x000fe40008000000 */
[----:B------:R-:W-:Y:S02]  /*1b8b0*/  IMAD.MOV.U32 R25, RZ, RZ, RZ ;  /* 0x000000ffff197224 */ /* 0x000fe400078e00ff */
[----:B------:R-:W-:Y:S01]  /*1b8c0*/  IMAD.MOV.U32 R6, RZ, RZ, RZ ;  /* 0x000000ffff067224 */ /* 0x000fe200078e00ff */
[----:B------:R-:W-:-:S13]  /*1b8d0*/  ISETP.GE.OR P6, PT, R9, R2, !P0 ;  /* 0x000000020900720c */ /* 0x000fda00047c6670 */
[----:B------:R-:W0:Y:S08]  /*1b8e0*/  @!P6 LDC.64 R4, c[0x0][0xc80] ;  /* 0x00032000ff04eb82 */ /* 0x000e300000000a00 */
[----:B------:R-:W1:Y:S01]  /*1b8f0*/  @!P6 LDC.64 R2, c[0x0][0xc78] ;  /* 0x00031e00ff02eb82 */ /* 0x000e620000000a00 */
[----:B0-----:R-:W-:-:S05]  /*1b900*/  @!P6 IMAD.WIDE R4, R9, 0x4, R4 ;  /* 0x000000040904e825 */ /* 0x001fca00078e0204 */
[----:B------:R-:W2:Y:S01]  /*1b910*/  @!P6 LDG.E R25, desc[UR40][R4.64] ;  /* 0x000000280419e981 */ /* 0x000ea2000c1e1900 */
[----:B-1----:R-:W-:-:S05]  /*1b920*/  @!P6 IMAD.WIDE R2, R9, 0x4, R2 ;  /* 0x000000040902e825 */ /* 0x002fca00078e0202 */
        /* <DEDUP_REMOVED lines=22> */
.L_x_1555:
        /* <DEDUP_REMOVED lines=8> */
[----:B------:R1:W2:Y:S01]  /*1bb10*/  SHFL.IDX PT, R25, R25, R27, 0x1f ;  /* 0x00001f1b19197589 */ /* 0x0002a200000e0000 */
[----:B0-----:R-:W-:-:S07]  /*1bb20*/  ISETP.NE.AND P1, PT, R6, 0x1, PT ;  /* 0x000000010600780c */ /* 0x001fce0003f25270 */
[----:B-1----:R-:W-:Y:S06]  /*1bb30*/  @!P0 BRA `(.L_x_1558) ;  /* 0x0000000000088947 */ /* 0x002fec0003800000 */
[----:B------:R-:W-:-:S05]  /*1bb40*/  VIADD R3, R27, 0xffffffff ;  /* 0xffffffff1b037836 */ /* 0x000fca0000000000 */
[----:B------:R0:W1:Y:S02]  /*1bb50*/  SHFL.IDX PT, R24, R2, R3, 0x1f ;  /* 0x00001f0302187589 */ /* 0x00006400000e0000 */
.L_x_1558:
[----:B-1----:R-:W-:Y:S02]  /*1bb60*/  IMAD R24, R24, UR5, R5 ;  /* 0x0000000518187c24 */ /* 0x002fe4000f8e0205 */
[----:B------:R-:W-:-:S03]  /*1bb70*/  VIADD R27, R27, UR4 ;  /* 0x000000041b1b7c36 */ /* 0x000fc60008000000 */
[----:B------:R-:W-:Y:S01]  /*1bb80*/  IADD3 R4, -R24, UR6, RZ ;  /* 0x0000000618047c10 */ /* 0x000fe2000fffe1ff */
[----:B------:R-:W-:Y:S06]  /*1bb90*/  @!P1 BRA `(.L_x_1559) ;  /* 0x0000000000e49947 */ /* 0x000fec0003800000 */
[----:B--2---:R-:W-:Y:S02]  /*1bba0*/  IABS R7, R25 ;  /* 0x0000001900077213 */ /* 0x004fe40000000000 */
[----:B------:R-:W-:Y:S02]  /*1bbb0*/  IABS R5, R6 ;  /* 0x0000000600057213 */ /* 0x000fe40000000000 */
[----:B------:R-:W1:Y:S08]  /*1bbc0*/  I2F.RP R8, R7 ;  /* 0x0000000700087306 */ /* 0x000e700000209400 */
[----:B-1----:R-:W0:Y:S02]  /*1bbd0*/  MUFU.RCP R8, R8 ;  /* 0x0000000800087308 */ /* 0x002e240000001000 */
[----:B0-----:R-:W-:Y:S01]  /*1bbe0*/  VIADD R2, R8, 0xffffffe ;  /* 0x0ffffffe08027836 */ /* 0x001fe20000000000 */
[----:B------:R-:W-:-:S05]  /*1bbf0*/  IABS R8, R4 ;  /* 0x0000000400087213 */ /* 0x000fca0000000000 */
[----:B------:R0:W1:Y:S02]  /*1bc00*/  F2I.FTZ.U32.TRUNC.NTZ R3, R2 ;  /* 0x0000000200037305 */ /* 0x000064000021f000 */
[----:B0-----:R-:W-:Y:S02]  /*1bc10*/  IMAD.MOV.U32 R2, RZ, RZ, RZ ;  /* 0x000000ffff027224 */ /* 0x001fe400078e00ff */
[----:B-1----:R-:W-:-:S04]  /*1bc20*/  IMAD.MOV R10, RZ, RZ, -R3 ;  /* 0x000000ffff0a7224 */ /* 0x002fc800078e0a03 */
[----:B------:R-:W-:Y:S01]  /*1bc30*/  IMAD R9, R10, R7, RZ ;  /* 0x000000070a097224 */ /* 0x000fe200078e02ff */
[----:B------:R-:W-:-:S03]  /*1bc40*/  IABS R10, R25 ;  /* 0x00000019000a7213 */ /* 0x000fc60000000000 */
[----:B------:R-:W-:Y:S02]  /*1bc50*/  IMAD.HI.U32 R3, R3, R9, R2 ;  /* 0x0000000903037227 */ /* 0x000fe400078e0002 */
[----:B------:R-:W0:Y:S02]  /*1bc60*/  I2F.RP R9, R5 ;  /* 0x0000000500097306 */ /* 0x000e240000209400 */
[----:B------:R-:W-:Y:S02]  /*1bc70*/  IMAD.MOV R11, RZ, RZ, -R10 ;  /* 0x000000ffff0b7224 */ /* 0x000fe400078e0a0a */
[----:B------:R-:W-:-:S04]  /*1bc80*/  IMAD.HI.U32 R2, R3, R8, RZ ;  /* 0x0000000803027227 */ /* 0x000fc800078e00ff */
[----:B------:R-:W-:-:S05]  /*1bc90*/  IMAD R8, R2, R11, R8 ;  /* 0x0000000b02087224 */ /* 0x000fca00078e0208 */
[----:B------:R-:W-:Y:S01]  /*1bca0*/  ISETP.GT.U32.AND P1, PT, R7, R8, PT ;  /* 0x000000080700720c */ /* 0x000fe20003f24070 */
[----:B0-----:R-:W0:-:S12]  /*1bcb0*/  MUFU.RCP R9, R9 ;  /* 0x0000000900097308 */ /* 0x001e180000001000 */
[----:B------:R-:W-:Y:S02]  /*1bcc0*/  @!P1 IMAD.IADD R8, R8, 0x1, -R7 ;  /* 0x0000000108089824 */ /* 0x000fe400078e0a07 */
[----:B------:R-:W-:Y:S01]  /*1bcd0*/  @!P1 VIADD R2, R2, 0x1 ;  /* 0x0000000102029836 */ /* 0x000fe20000000000 */
[----:B------:R-:W-:Y:S02]  /*1bce0*/  ISETP.NE.AND P1, PT, R25, RZ, PT ;  /* 0x000000ff1900720c */ /* 0x000fe40003f25270 */
[----:B------:R-:W-:Y:S01]  /*1bcf0*/  ISETP.GE.U32.AND P0, PT, R8, R7, PT ;  /* 0x000000070800720c */ /* 0x000fe20003f06070 */
[----:B0-----:R-:W-:Y:S01]  /*1bd00*/  VIADD R3, R9, 0xffffffe ;  /* 0x0ffffffe09037836 */ /* 0x001fe20000000000 */
[----:B------:R-:W-:-:S04]  /*1bd10*/  LOP3.LUT R7, R4, R25, RZ, 0x3c, !PT ;  /* 0x0000001904077212 */ /* 0x000fc800078e3cff */
[----:B------:R-:W-:Y:S01]  /*1bd20*/  ISETP.GE.AND P2, PT, R7, RZ, PT ;  /* 0x000000ff0700720c */ /* 0x000fe20003f46270 */
[----:B------:R-:W0:Y:S06]  /*1bd30*/  F2I.FTZ.U32.TRUNC.NTZ R3, R3 ;  /* 0x0000000300037305 */ /* 0x000e2c000021f000 */
[----:B------:R-:W-:-:S04]  /*1bd40*/  @P0 VIADD R2, R2, 0x1 ;  /* 0x0000000102020836 */ /* 0x000fc80000000000 */
[----:B------:R-:W-:-:S04]  /*1bd50*/  IMAD.MOV.U32 R7, RZ, RZ, R2 ;  /* 0x000000ffff077224 */ /* 0x000fc800078e0002 */
[----:B------:R-:W-:Y:S01]  /*1bd60*/  @!P2 IMAD.MOV R7, RZ, RZ, -R7 ;  /* 0x000000ffff07a224 */ /* 0x000fe200078e0a07 */
[----:B------:R-:W-:Y:S01]  /*1bd70*/  @!P1 LOP3.LUT R7, RZ, R25, RZ, 0x33, !PT ;  /* 0x00000019ff079212 */ /* 0x000fe200078e33ff */
[----:B0-----:R-:W-:-:S04]  /*1bd80*/  IMAD.MOV R8, RZ, RZ, -R3 ;  /* 0x000000ffff087224 */ /* 0x001fc800078e0a03 */
[----:B------:R-:W-:Y:S01]  /*1bd90*/  IMAD.MOV.U32 R2, RZ, RZ, R8 ;  /* 0x000000ffff027224 */ /* 0x000fe200078e0008 */
[----:B------:R-:W-:-:S03]  /*1bda0*/  IABS R8, R6 ;  /* 0x0000000600087213 */ /* 0x000fc60000000000 */
[----:B------:R-:W-:Y:S02]  /*1bdb0*/  IMAD R9, R2, R5, RZ ;  /* 0x0000000502097224 */ /* 0x000fe400078e02ff */
[----:B------:R-:W-:Y:S02]  /*1bdc0*/  IMAD.MOV.U32 R2, RZ, RZ, RZ ;  /* 0x000000ffff027224 */ /* 0x000fe400078e00ff */
[----:B------:R-:W-:Y:S02]  /*1bdd0*/  IMAD.MOV R8, RZ, RZ, -R8 ;  /* 0x000000ffff087224 */ /* 0x000fe400078e0a08 */
[----:B------:R-:W-:Y:S01]  /*1bde0*/  IMAD.HI.U32 R2, R3, R9, R2 ;  /* 0x0000000903027227 */ /* 0x000fe200078e0002 */
[----:B------:R-:W-:-:S05]  /*1bdf0*/  IABS R3, R7 ;  /* 0x0000000700037213 */ /* 0x000fca0000000000 */
[----:B------:R-:W-:-:S04]  /*1be00*/  IMAD.HI.U32 R2, R2, R3, RZ ;  /* 0x0000000302027227 */ /* 0x000fc800078e00ff */
[----:B------:R-:W-:Y:S01]  /*1be10*/  IMAD R8, R2, R8, R3 ;  /* 0x0000000802087224 */ /* 0x000fe200078e0203 */
[----:B------:R-:W-:-:S04]  /*1be20*/  LOP3.LUT R3, R7, R6, RZ, 0x3c, !PT ;  /* 0x0000000607037212 */ /* 0x000fc800078e3cff */
[----:B------:R-:W-:Y:S02]  /*1be30*/  ISETP.GT.U32.AND P1, PT, R5, R8, PT ;  /* 0x000000080500720c */ /* 0x000fe40003f24070 */
[----:B------:R-:W-:Y:S01]  /*1be40*/  ISETP.GE.AND P2, PT, R3, RZ, PT ;  /* 0x000000ff0300720c */ /* 0x000fe20003f46270 */
[----:B------:R-:W-:-:S10]  /*1be50*/  IMAD.MOV R3, RZ, RZ, -R7 ;  /* 0x000000ffff037224 */ /* 0x000fd400078e0a07 */
        /* <DEDUP_REMOVED lines=9> */
[----:B------:R-:W-:Y:S02]  /*1bef0*/  IMAD R6, R6, 0x1000000, R2 ;  /* 0x0100000006067824 */ /* 0x000fe400078e0202 */
[----:B------:R-:W-:Y:S02]  /*1bf00*/  IMAD R2, R25, R3, R4 ;  /* 0x0000000319027224 */ /* 0x000fe400078e0204 */
[----:B------:R-:W-:Y:S01]  /*1bf10*/  IMAD R26, R7, 0x10000, R6 ;  /* 0x00010000071a7824 */ /* 0x000fe200078e0206 */
[----:B------:R-:W-:Y:S06]  /*1bf20*/  BRA `(.L_x_1560) ;  /* 0x0000000000f07947 */ /* 0x000fec0003800000 */
.L_x_1559:
[----:B0-----:R-:W0:Y:S02]  /*1bf30*/  LDC.64 R2, c[0x0][0xc90] ;  /* 0x00032400ff027b82 */ /* 0x001e240000000a00 */
[----:B0-----:R-:W-:-:S05]  /*1bf40*/  IMAD.WIDE R2, R27, 0x4, R2 ;  /* 0x000000041b027825 */ /* 0x001fca00078e0202 */
        /* <DEDUP_REMOVED lines=29> */
[----:B------:R-:W-:Y:S02]  /*1c120*/  IMAD R4, R5, R2, R4 ;  /* 0x0000000205047224 */ /* 0x000fe400078e0204 */
[----:B------:R-:W-:Y:S01]  /*1c130*/  IMAD.MOV.U32 R2, RZ, RZ, RZ ;  /* 0x000000ffff027224 */ /* 0x000fe200078e00ff */
[----:B------:R-:W-:-:S04]  /*1c140*/  VIADDMNMX R7, R7, UR5, R8, PT ;  /* 0x0000000507077c46 */ /* 0x000fc8000b800108 */
[----:B------:R-:W-:Y:S01]  /*1c150*/  IABS R8, R7 ;  /* 0x0000000700087213 */ /* 0x000fe20000000000 */
[----:B------:R-:W-:-:S03]  /*1c160*/  IMAD.MOV R26, RZ, RZ, -R7 ;  /* 0x000000ffff1a7224 */ /* 0x000fc600078e0a07 */
        /* <DEDUP_REMOVED lines=22> */
[----:B------:R-:W-:-:S05]  /*1c2d0*/  @!P1 LOP3.LUT R2, RZ, R7, RZ, 0x33, !PT ;  /* 0x00000007ff029212 */ /* 0x000fca00078e33ff */
[----:B------:R-:W-:-:S07]  /*1c2e0*/  IMAD R26, R2, R26, R3 ;  /* 0x0000001a021a7224 */ /* 0x000fce00078e0203 */
.L_x_1560:
[----:B------:R-:W-:-:S05]  /*1c2f0*/  LOP3.LUT R2, RZ, R2, RZ, 0x33, !PT ;  /* 0x00000002ff027212 */ /* 0x000fca00078e33ff */
[----:B------:R-:W-:Y:S01]  /*1c300*/  IMAD.IADD R25, R25, 0x1, R2 ;  /* 0x0000000119197824 */ /* 0x000fe200078e0202 */
[----:B------:R-:W-:Y:S06]  /*1c310*/  BRA `(.L_x_1561) ;  /* 0x00000000000c7947 */ /* 0x000fec0003800000 */
.L_x_1556:
[----:B------:R-:W-:Y:S02]  /*1c320*/  IMAD.MOV.U32 R25, RZ, RZ, RZ ;  /* 0x000000ffff197224 */ /* 0x000fe400078e00ff */
[----:B------:R-:W-:Y:S02]  /*1c330*/  IMAD.U32 R24, RZ, RZ, UR6 ;  /* 0x00000006ff187e24 */ /* 0x000fe4000f8e00ff */
[----:B------:R-:W-:-:S07]  /*1c340*/  IMAD.MOV.U32 R26, RZ, RZ, RZ ;  /* 0x000000ffff1a7224 */ /* 0x000fce00078e00ff */
.L_x_1561:
[----:B------:R-:W-:-:S13]  /*1c350*/  ISETP.NE.AND P0, PT, R0, RZ, PT ;  /* 0x000000ff0000720c */ /* 0x000fda0003f05270 */
[----:B------:R-:W0:Y:S01]  /*1c360*/  @!P0 S2R R3, SR_CgaCtaId ;  /* 0x0000000000038919 */ /* 0x000e220000008800 */
[----:B------:R-:W-:-:S04]  /*1c370*/  @!P0 MOV R0, 0x400 ;  /* 0x0000040000008802 */ /* 0x000fc80000000f00 */
[----:B0-----:R-:W-:-:S05]  /*1c380*/  @!P0 LEA R0, R3, R0, 0x18 ;  /* 0x0000000003008211 */ /* 0x001fca00078ec0ff */
[----:B------:R2:W-:Y:S01]  /*1c390*/  @!P0 STS.128 [R0+0x132d0], R24 ;  /* 0x0132d01800008388 */ /* 0x0005e20000000c00 */
[----:B------:R-:W-:Y:S06]  /*1c3a0*/  BAR.ARV 0x5, 0x200 ;  /* 0x0148000000007b1d */ /* 0x000fec0000002000 */
.L_x_1554:
[----:B0-2---:R-:W-:Y:S01]  /*1c3b0*/  IMAD.MOV.U32 R0, RZ, RZ, 0x1 ;  /* 0x00000001ff007424 */ /* 0x005fe200078e00ff */
[----:B------:R0:W-:Y:S01]  /*1c3c0*/  STL [R1], RZ ;  /* 0x000000ff01007387 */ /* 0x0001e20000100800 */
[----:B------:R-:W-:Y:S02]  /*1c3d0*/  ULDC UR4, c[0x0][0xc3c] ;  /* 0x00030f0000047ab9 */ /* 0x000fe40000000800 */
[----:B-1----:R-:W-:Y:S01]  /*1c3e0*/  ISETP.GE.AND P0, PT, R27, UR4, PT ;  /* 0x000000041b007c0c */ /* 0x002fe2000bf06270 */
[----:B------:R0:W-:Y:S04]  /*1c3f0*/  STL [R1+0x10], R0 ;  /* 0x0000100001007387 */ /* 0x0001e80000100800 */
[----:B------:R0:W-:Y:S08]  /*1c400*/  STL [R1+0x58], RZ ;  /* 0x000058ff01007387 */ /* 0x0001f00000100800 */
[----:B0-----:R-:W-:Y:S05]  /*1c410*/  @P0 BRA `(.L_x_1562) ;  /* 0x0000007400440947 */ /* 0x001fea0003800000 */
[----:B------:R-:W2:Y:S01]  /*1c420*/  LDL R11, [R1+0x30] ;  /* 0x00003000010b7983 */ /* 0x000ea20000100800 */
[----:B------:R-:W0:Y:S01]  /*1c430*/  S2R R10, SR_TID.X ;  /* 0x00000000000a7919 */ /* 0x000e220000002100 */
[----:B------:R-:W1:Y:S01]  /*1c440*/  S2UR UR4, SR_CgaCtaId ;  /* 0x00000000000479c3 */ /* 0x000e620000008800 */
[C---:B0-----:R-:W-:Y:S01]  /*1c450*/  IMAD.SHL.U32 R3, R10.reuse, 0x40, RZ ;  /* 0x000000400a037824 */ /* 0x041fe200078e00ff */
[----:B------:R-:W-:Y:S01]  /*1c460*/  SHF.R.U32.HI R5, RZ, 0x1, R10 ;  /* 0x00000001ff057819 */ /* 0x000fe2000001160a */
[C---:B------:R-:W-:Y:S01]  /*1c470*/  IMAD.SHL.U32 R0, R10.reuse, 0x10, RZ ;  /* 0x000000100a007824 */ /* 0x040fe200078e00ff */
        /* <DEDUP_REMOVED lines=10> */
[----:B------:R-:W-:Y:S01]  /*1c520*/  LOP3.LUT R6, R2, 0x80, RZ, 0xc0, !PT ;  /* 0x0000008002067812 */ /* 0x000fe200078ec0ff */
[----:B------:R-:W-:Y:S01]  /*1c530*/  IMAD.SHL.U32 R9, R10, 0x4, RZ ;  /* 0x000000040a097824 */ /* 0x000fe200078e00ff */
[----:B------:R-:W-:Y:S02]  /*1c540*/  LOP3.LUT R4, R5, 0x30, R4, 0x78, !PT ;  /* 0x0000003005047812 */ /* 0x000fe400078e7804 */
[----:B------:R-:W-:Y:S02]  /*1c550*/  LOP3.LUT R6, R6, 0x10, R10, 0xf8, !PT ;  /* 0x0000001006067812 */ /* 0x000fe400078ef80a */
[C---:B------:R-:W-:Y:S02]  /*1c560*/  LOP3.LUT R5, R7.reuse, 0x60, R2, 0xf8, !PT ;  /* 0x0000006007057812 */ /* 0x040fe400078ef802 */
[----:B------:R-:W-:Y:S02]  /*1c570*/  LOP3.LUT R7, R7, 0x40, R0, 0xf8, !PT ;  /* 0x0000004007077812 */ /* 0x000fe400078ef800 */
[----:B------:R-:W-:-:S02]  /*1c580*/  LOP3.LUT R6, R6, 0x10, R9, 0x78, !PT ;  /* 0x0000001006067812 */ /* 0x000fc400078e7809 */
        /* <DEDUP_REMOVED lines=8> */
[----:B-1----:R-:W-:-:S05]  /*1c610*/  IMAD.U32 R3, RZ, RZ, UR4 ;  /* 0x00000004ff037e24 */ /* 0x002fca000f8e00ff */
[----:B------:R0:W-:Y:S01]  /*1c620*/  STL [R1+0x28], R3 ;  /* 0x0000280301007387 */ /* 0x0001e20000100800 */
[----:B------:R-:W-:Y:S02]  /*1c630*/  LEA R18, R3, R18, 0x18 ;  /* 0x0000001203127211 */ /* 0x000fe400078ec0ff */
[----:B------:R-:W-:Y:S01]  /*1c640*/  SHF.R.U32.HI R4, RZ, 0x2, R12 ;  /* 0x00000002ff047819 */ /* 0x000fe2000001160c */
[----:B------:R-:W-:Y:S03]  /*1c650*/  BSSY B7, `(.L_x_1562) ;  /* 0x000072d000077945 */ /* 0x000fe60003800000 */
[----:B------:R-:W-:Y:S01]  /*1c660*/  LOP3.LUT R2, R4, 0x60, R2, 0xf8, !PT ;  /* 0x0000006004027812 */ /* 0x000fe200078ef802 */
[----:B------:R-:W-:-:S03]  /*1c670*/  ULDC.64 UR38, c[0x0][0x198] ;  /* 0x0000660000267ab9 */ /* 0x000fc60000000a00 */
[----:B------:R-:W-:Y:S01]  /*1c680*/  LOP3.LUT R2, R2, 0x80, RZ, 0xfc, !PT ;  /* 0x0000008002027812 */ /* 0x000fe200078efcff */
        /* <DEDUP_REMOVED lines=11> */
[----:B------:R1:W-:Y:S04]  /*1c740*/  STL [R1], RZ ;  /* 0x000000ff01007387 */ /* 0x0003e80000100800 */
[----:B------:R1:W-:Y:S04]  /*1c750*/  STL [R1+0x10], R3 ;  /* 0x0000100301007387 */ /* 0x0003e80000100800 */
[----:B------:R1:W-:Y:S02]  /*1c760*/  STL [R1+0x54], R0 ;  /* 0x0000540001007387 */ /* 0x0003e40000100800 */
.L_x_1692:
[----:B------:R-:W-:Y:S05]  /*1c770*/  YIELD ;  /* 0x0000000000007946 */ /* 0x000fea0003800000 */
[----:B------:R-:W-:Y:S01]  /*1c780*/  ULDC.64 UR4, c[0x0][0xa28] ;  /* 0x00028a0000047ab9 */ /* 0x000fe20000000a00 */
[----:B------:R-:W-:Y:S01]  /*1c790*/  IMAD.MOV.U32 R12, RZ, RZ, RZ ;  /* 0x000000ffff0c7224 */ /* 0x000fe200078e00ff */
[----:B------:R-:W-:Y:S01]  /*1c7a0*/  ISETP.NE.U32.AND P0, PT, RZ, UR4, PT ;  /* 0x00000004ff007c0c */ /* 0x000fe2000bf05070 */
[----:B0-----:R-:W0:Y:S01]  /*1c7b0*/  LDC.64 R6, c[0x0][0xa00] ;  /* 0x00028000ff067b82 */ /* 0x001e220000000a00 */
[----:B-1----:R-:W-:Y:S01]  /*1c7c0*/  IMAD.MOV.U32 R0, RZ, RZ, RZ ;  /* 0x000000ffff007224 */ /* 0x002fe200078e00ff */
[----:B------:R-:W-:Y:S01]  /*1c7d0*/  ULDC.64 UR6, c[0x0][0xa10] ;  /* 0x0002840000067ab9 */ /* 0x000fe20000000a00 */
[----:B------:R-:W-:Y:S01]  /*1c7e0*/  ISETP.NE.AND.EX P0, PT, RZ, UR5, PT, P0 ;  /* 0x00000005ff007c0c */ /* 0x000fe2000bf05300 */
[----:B------:R-:W-:-:S12]  /*1c7f0*/  ULDC.64 UR4, c[0x0][0xa18] ;  /* 0x0002860000047ab9 */ /* 0x000fd80000000a00 */
[----:B---3--:R-:W1:Y:S02]  /*1c800*/  @P0 LDC.64 R2, c[0x0][0xa28] ;  /* 0x00028a00ff020b82 */ /* 0x008e640000000a00 */
[----:B-1----:R-:W-:-:S05]  /*1c810*/  @P0 IMAD.WIDE R2, R27, 0x4, R2 ;  /* 0x000000041b020825 */ /* 0x002fca00078e0202 */
[----:B------:R1:W2:Y:S01]  /*1c820*/  @P0 LDG.E R12, desc[UR40][R2.64] ;  /* 0x00000028020c0981 */ /* 0x0002a2000c1e1900 */
[----:B------:R-:W-:Y:S01]  /*1c830*/  ISETP.NE.U32.AND P0, PT, RZ, UR4, PT ;  /* 0x00000004ff007c0c */ /* 0x000fe2000bf05070 */
[----:B0-----:R-:W-:Y:S01]  /*1c840*/  IMAD.WIDE R6, R27, 0x4, R6 ;  /* 0x000000041b067825 */ /* 0x001fe200078e0206 */
[----:B------:R-:W-:Y:S02]  /*1c850*/  ISETP.NE.U32.AND P1, PT, RZ, UR6, PT ;  /* 0x00000006ff007c0c */ /* 0x000fe4000bf25070 */
[----:B------:R-:W-:Y:S01]  /*1c860*/  ISETP.NE.AND.EX P2, PT, RZ, UR5, PT, P0 ;  /* 0x00000005ff007c0c */ /* 0x000fe2000bf45300 */
[----:B------:R-:W-:Y:S01]  /*1c870*/  ULDC.64 UR4, c[0x0][0xa00] ;  /* 0x0002800000047ab9 */ /* 0x000fe20000000a00 */
[----:B------:R-:W-:Y:S01]  /*1c880*/  ISETP.NE.AND.EX P1, PT, RZ, UR7, PT, P1 ;  /* 0x00000007ff007c0c */ /* 0x000fe2000bf25310 */
[----:B------:R-:W-:Y:S01]  /*1c890*/  IMAD.MOV.U32 R4, RZ, RZ, RZ ;  /* 0x000000ffff047224 */ /* 0x000fe200078e00ff */
[----:B------:R-:W-:Y:S01]  /*1c8a0*/  ISETP.NE.U32.AND P0, PT, RZ, UR4, PT ;  /* 0x00000004ff007c0c */ /* 0x000fe2000bf05070 */
[----:B-1----:R-:W0:Y:S03]  /*1c8b0*/  LDC.64 R2, c[0x0][0xa10] ;  /* 0x00028400ff027b82 */ /* 0x002e260000000a00 */
[----:B------:R-:W-:-:S05]  /*1c8c0*/  ISETP.NE.AND.EX P0, PT, RZ, UR5, PT, P0 ;  /* 0x00000005ff007c0c */ /* 0x000fca000bf05300 */
[----:B------:R-:W1:Y:S08]  /*1c8d0*/  @P2 LDC.64 R8, c[0x0][0xa18] ;  /* 0x00028600ff082b82 */ /* 0x000e700000000a00 */
[----:B------:R-:W3:Y:S01]  /*1c8e0*/  @P0 LDG.E R0, desc[UR40][R6.64] ;  /* 0x0000002806000981 */ /* 0x000ee2000c1e1900 */
[----:B------:R-:W-:Y:S01]  /*1c8f0*/  ULDC UR4, c[0x0][0x288] ;  /* 0x0000a20000047ab9 */ /* 0x000fe20000000800 */
[----:B0-----:R-:W-:-:S05]  /*1c900*/  IMAD.WIDE R2, R27, 0x4, R2 ;  /* 0x000000041b027825 */ /* 0x001fca00078e0202 */
[----:B-----5:R-:W5:Y:S01]  /*1c910*/  @P1 LDG.E R4, desc[UR40][R2.64] ;  /* 0x0000002802041981 */ /* 0x020f62000c1e1900 */
[----:B-1----:R-:W-:-:S03]  /*1c920*/  @P2 IMAD.WIDE R8, R27, 0x4, R8 ;  /* 0x000000041b082825 */ /* 0x002fc600078e0208 */
[----:B---3--:R0:W-:Y:S02]  /*1c930*/  STL [R1+0x4c], R0 ;  /* 0x00004c0001007387 */ /* 0x0081e40000100800 */
[----:B0-----:R-:W-:Y:S01]  /*1c940*/  IMAD.U32 R0, RZ, RZ, UR4 ;  /* 0x00000004ff007e24 */ /* 0x001fe2000f8e00ff */
[----:B------:R-:W-:-:S05]  /*1c950*/  ULDC.64 UR4, c[0x0][0x418] ;  /* 0x0001060000047ab9 */ /* 0x000fca0000000a00 */
[----:B------:R0:W3:Y:S01]  /*1c960*/  @P2 LDG.E R0, desc[UR40][R8.64] ;  /* 0x0000002808002981 */ /* 0x0000e2000c1e1900 */
[----:B------:R-:W-:-:S03]  /*1c970*/  UISETP.NE.U32.AND UP0, UPT, UR4, URZ, UPT ;  /* 0x0000003f0400728c */ /* 0x000fc6000bf05070 */
[----:B------:R-:W-:Y:S01]  /*1c980*/  ULDC UR4, c[0x0][0x424] ;  /* 0x0001090000047ab9 */ /* 0x000fe20000000800 */
[----:B------:R-:W-:-:S03]  /*1c990*/  UISETP.NE.AND.EX UP0, UPT, UR5, URZ, UPT, UP0 ;  /* 0x0000003f0500728c */ /* 0x000fc6000bf05300 */
[----:B------:R-:W-:Y:S01]  /*1c9a0*/  ULDC UR5, c[0x0][0x2f0] ;  /* 0x0000bc0000057ab9 */ /* 0x000fe20000000800 */
[----:B------:R-:W-:-:S04]  /*1c9b0*/  USEL UR4, UR4, 0x1, UP0 ;  /* 0x0000000104047887 */ /* 0x000fc80008000000 */
[----:B------:R-:W-:-:S03]  /*1c9c0*/  UIMAD UR4, UR4, UR5, URZ ;  /* 0x00000005040472a4 */ /* 0x000fc6000f8e023f */
[----:B------:R-:W-:Y:S02]  /*1c9d0*/  ULDC UR5, c[0x0][0x348] ;  /* 0x0000d20000057ab9 */ /* 0x000fe40000000800 */
[----:B0-----:R-:W-:Y:S02]  /*1c9e0*/  IMAD.U32 R9, RZ, RZ, UR5 ;  /* 0x00000005ff097e24 */ /* 0x001fe4000f8e00ff */
[----:B------:R-:W-:Y:S01]  /*1c9f0*/  IMAD.U32 R5, RZ, RZ, UR4 ;  /* 0x00000004ff057e24 */ /* 0x000fe2000f8e00ff */
[----:B---3--:R0:W-:Y:S04]  /*1ca00*/  STL [R1+0x48], R0 ;  /* 0x0000480001007387 */ /* 0x0081e80000100800 */
[----:B--2---:R0:W-:Y:S01]  /*1ca10*/  STL [R1+0x1c], R12 ;  /* 0x00001c0c01007387 */ /* 0x0041e20000100800 */
[----:B------:R-:W-:Y:S01]  /*1ca20*/  IMAD.MOV.U32 R11, RZ, RZ, R0 ;  /* 0x000000ffff0b7224 */ /* 0x000fe200078e0000 */
[----:B------:R-:W-:Y:S06]  /*1ca30*/  @P2 BRA `(.L_x_1563) ;  /* 0x0000000000142947 */ /* 0x000fec0003800000 */
[----:B------:R-:W-:Y:S05]  /*1ca40*/  @!P0 BRA `(.L_x_1563) ;  /* 0x0000000000108947 */ /* 0x000fea0003800000 */
[----:B0-----:R-:W2:Y:S04]  /*1ca50*/  LDG.E R0, desc[UR40][R6.64] ;  /* 0x0000002806007981 */ /* 0x001ea8000c1e1900 */
[----:B------:R-:W2:Y:S02]  /*1ca60*/  LDG.E R6, desc[UR40][R6.64+0x4] ;  /* 0x0000042806067981 */ /* 0x000ea4000c1e1900 */
[----:B--2---:R-:W-:-:S05]  /*1ca70*/  IMAD.IADD R11, R6, 0x1, -R0 ;  /* 0x00000001060b7824 */ /* 0x004fca00078e0a00 */
[----:B------:R1:W-:Y:S02]  /*1ca80*/  STL [R1+0x48], R11 ;  /* 0x0000480b01007387 */ /* 0x0003e40000100800 */
.L_x_1563:
[----:B------:R-:W-:Y:S01]  /*1ca90*/  ULDC.64 UR4, c[0x0][0xa20] ;  /* 0x0002880000047ab9 */ /* 0x000fe20000000a00 */
[C---:B------:R-:W-:Y:S02]  /*1caa0*/  LOP3.LUT R10, R26.reuse, 0xff000000, RZ, 0xc0, !PT ;  /* 0xff0000001a0a7812 */ /* 0x040fe400078ec0ff */
[----:B------:R-:W-:Y:S02]  /*1cab0*/  ISETP.NE.U32.AND P0, PT, RZ, UR4, PT ;  /* 0x00000004ff007c0c */ /* 0x000fe4000bf05070 */
[----:B------:R-:W-:Y:S02]  /*1cac0*/  SHF.R.U32.HI R10, RZ, 0x8, R10 ;  /* 0x00000008ff0a7819 */ /* 0x000fe4000001160a */
[----:B------:R-:W-:Y:S02]  /*1cad0*/  ISETP.NE.AND.EX P0, PT, RZ, UR5, PT, P0 ;  /* 0x00000005ff007c0c */ /* 0x000fe4000bf05300 */
[C---:B0-----:R-:W-:Y:S02]  /*1cae0*/  LOP3.LUT R0, R26.reuse, 0xff0000, RZ, 0xc0, !PT ;  /* 0x00ff00001a007812 */ /* 0x041fe400078ec0ff */
[----:B------:R-:W-:-:S02]  /*1caf0*/  LOP3.LUT R17, R26, 0xffff, RZ, 0xc0, !PT ;  /* 0x0000ffff1a117812 */ /* 0x000fc400078ec0ff */
[----:B------:R-:W-:-:S07]  /*1cb00*/  LEA.HI R10, R0, R10, RZ, 0x10 ;  /* 0x0000000a000a7211 */ /* 0x000fce00078f80ff */
[----:B------:R-:W-:Y:S05]  /*1cb10*/  @!P0 BRA `(.L_x_1564) ;  /* 0x0000000000108947 */ /* 0x000fea0003800000 */
[----:B------:R-:W0:Y:S02]  /*1cb20*/  LDC.64 R6, c[0x0][0xa20] ;  /* 0x00028800ff067b82 */ /* 0x000e240000000a00 */
[----:B0-----:R-:W-:-:S05]  /*1cb30*/  IMAD.WIDE R6, R27, 0x4, R6 ;  /* 0x000000041b067825 */ /* 0x001fca00078e0206 */
[----:B------:R0:W5:Y:S01]  /*1cb40*/  LDG.E R5, desc[UR40][R6.64] ;  /* 0x0000002806057981 */ /* 0x000162000c1e1900 */
[----:B------:R-:W-:Y:S05]  /*1cb50*/  BRA `(.L_x_1565) ;  /* 0x0000000000247947 */ /* 0x000fea0003800000 */
.L_x_1564:
        /* <DEDUP_REMOVED lines=9> */
.L_x_1565:
[----:B------:R-:W2:Y:S04]  /*1cbf0*/  @P1 LDG.E R0, desc[UR40][R2.64] ;  /* 0x0000002802001981 */ /* 0x000ea8000c1e1900 */
[----:B------:R3:W2:Y:S01]  /*1cc00*/  @P1 LDG.E R3, desc[UR40][R2.64+0x4] ;  /* 0x0000042802031981 */ /* 0x0006a2000c1e1900 */
[----:B-----5:R-:W-:Y:S02]  /*1cc10*/  IMAD.IADD R5, R5, 0x1, -R12 ;  /* 0x0000000105057824 */ /* 0x020fe400078e0a0c */
[----:B------:R-:W-:Y:S01]  /*1cc20*/  IMAD R25, R25, 0xc0, RZ ;  /* 0x000000c019197824 */ /* 0x000fe200078e02ff */
[----:B---3--:R-:W3:Y:S02]  /*1cc30*/  LDC R2, c[0x0][0x448] ;  /* 0x00011200ff027b82 */ /* 0x008ee40000000800 */
[----:B---3--:R-:W-:-:S13]  /*1cc40*/  ISETP.NE.AND P2, PT, R2, 0x1, PT ;  /* 0x000000010200780c */ /* 0x008fda0003f45270 */
[----:B------:R-:W3:Y:S08]  /*1cc50*/  @P2 LDC R2, c[0x0][0x44c] ;  /* 0x00011300ff022b82 */ /* 0x000ef00000000800 */
[----:B0-----:R-:W0:Y:S01]  /*1cc60*/  @P2 LDC R6, c[0x0][0x450] ;  /* 0x00011400ff062b82 */ /* 0x001e220000000800 */
[----:B--2---:R-:W-:Y:S02]  /*1cc70*/  @P1 IMAD.IADD R9, R3, 0x1, -R0 ;  /* 0x0000000103091824 */ /* 0x004fe400078e0a00 */
[----:B------:R-:W-:-:S02]  /*1cc80*/  VIADD R0, R25, 0xbf ;  /* 0x000000bf19007836 */ /* 0x000fc40000000000 */
[----:B------:R-:W-:Y:S02]  /*1cc90*/  IMAD.IADD R19, R5, 0x1, R9 ;  /* 0x0000000105137824 */ /* 0x000fe400078e0209 */
[----:B---3--:R-:W-:-:S03]  /*1cca0*/  @P2 IMAD.HI.U32 R2, R0, R2, RZ ;  /* 0x0000000200022227 */ /* 0x008fc600078e00ff */
[C---:B------:R-:W-:Y:S01]  /*1ccb0*/  IADD3 R21, R19.reuse, 0x1, -R11 ;  /* 0x0000000113157810 */ /* 0x040fe20007ffe80b */
[----:B------:R-:W-:Y:S01]  /*1ccc0*/  VIADD R23, R19, 0x9f ;  /* 0x0000009f13177836 */ /* 0x000fe20000000000 */
[----:B0-----:R-:W-:-:S03]  /*1ccd0*/  @P2 SHF.R.U32.HI R0, RZ, R6, R2 ;  /* 0x00000006ff002219 */ /* 0x001fc60000011602 */
[----:B------:R-:W-:-:S04]  /*1cce0*/  IMAD.HI R23, R23, 0x66666667, RZ ;  /* 0x6666666717177827 */ /* 0x000fc800078e02ff */
[----:B------:R-:W-:Y:S01]  /*1ccf0*/  IMAD.IADD R0, R21, 0x1, R0 ;  /* 0x0000000115007824 */ /* 0x000fe200078e0200 */
[----:B------:R-:W-:-:S04]  /*1cd00*/  SHF.R.U32.HI R2, RZ, 0x1f, R23 ;  /* 0x0000001fff027819 */ /* 0x000fc80000011617 */
[----:B------:R-:W-:Y:S02]  /*1cd10*/  LEA.HI.SX32 R23, R23, R2, 0x1a ;  /* 0x0000000217177211 */ /* 0x000fe400078fd2ff */
[----:B------:R-:W0:Y:S02]  /*1cd20*/  LDC.64 R2, c[0x0][0x9e0] ;  /* 0x00027800ff027b82 */ /* 0x000e240000000a00 */
[----:B0-----:R-:W-:Y:S01]  /*1cd30*/  ISETP.GE.AND P3, PT, R3, 0x1, PT ;  /* 0x000000010300780c */ /* 0x001fe20003f66270 */
[----:B------:R-:W-:-:S12]  /*1cd40*/  IMAD.IADD R2, R0, 0x1, R2 ;  /* 0x0000000100027824 */ /* 0x000fd800078e0202 */
[----:B------:R-:W-:Y:S05]  /*1cd50*/  @!P3 BRA `(.L_x_1566) ;  /* 0x000000000048b947 */ /* 0x000fea0003800000 */
        /* <DEDUP_REMOVED lines=11> */
.L_x_1568:
[----:B------:R-:W-:-:S13]  /*1ce10*/  ISETP.NE.AND P0, PT, R3, 0x1, PT ;  /* 0x000000010300780c */ /* 0x000fda0003f05270 */
[----:B------:R-:W0:Y:S02]  /*1ce20*/  @P0 LDC.64 R6, c[0x0][0x9e8] ;  /* 0x00027a00ff060b82 */ /* 0x000e240000000a00 */
[----:B0-----:R-:W-:-:S05]  /*1ce30*/  @P0 IMAD.HI.U32 R6, R8, R6, RZ ;  /* 0x0000000608060227 */ /* 0x001fca00078e00ff */
[----:B------:R-:W-:-:S07]  /*1ce40*/  @P0 SHF.R.U32.HI R8, RZ, R7, R6 ;  /* 0x00000007ff080219 */ /* 0x000fce0000011606 */
.L_x_1569:
[----:B------:R-:W-:Y:S05]  /*1ce50*/  BSYNC B0 ;  /* 0x0000000000007941 */ /* 0x000fea0003800000 */
.L_x_1567:
[----:B------:R-:W-:-:S05]  /*1ce60*/  IMAD R8, R8, R3, R3 ;  /* 0x0000000308087224 */ /* 0x000fca00078e0203 */
[----:B------:R-:W-:-:S07]  /*1ce70*/  VIMNMX R2, R2, R8, PT ;  /* 0x0000000802027248 */ /* 0x000fce0003fe0100 */
.L_x_1566:
[----:B------:R-:W0:Y:S01]  /*1ce80*/  @P2 LDC R6, c[0x0][0x44c] ;  /* 0x00011300ff062b82 */ /* 0x000e220000000800 */
[----:B------:R-:W-:Y:S01]  /*1ce90*/  VIADD R2, R2, 0x9f ;  /* 0x0000009f02027836 */ /* 0x000fe20000000000 */
[----:B------:R-:W-:Y:S01]  /*1cea0*/  ULDC UR4, c[0x0][0x9dc] ;  /* 0x0002770000047ab9 */ /* 0x000fe20000000800 */
[----:B------:R-:W-:Y:S02]  /*1ceb0*/  IMAD.MOV.U32 R0, RZ, RZ, R25 ;  /* 0x000000ffff007224 */ /* 0x000fe400078e0019 */
[----:B------:R-:W-:-:S03]  /*1cec0*/  IMAD.HI R2, R2, 0x66666667, RZ ;  /* 0x6666666702027827 */ /* 0x000fc600078e02ff */
[----:B------:R-:W2:Y:S01]  /*1ced0*/  @P2 LDC R7, c[0x0][0x450] ;  /* 0x00011400ff072b82 */ /* 0x000ea20000000800 */
[----:B------:R-:W-:Y:S01]  /*1cee0*/  IMAD.IADD R22, R19, 0x1, -R11 ;  /* 0x0000000113167824 */ /* 0x000fe200078e0a0b */
[----:B------:R-:W-:-:S04]  /*1cef0*/  SHF.R.U32.HI R8, RZ, 0x1f, R2 ;  /* 0x0000001fff087819 */ /* 0x000fc80000011602 */
[----:B------:R-:W-:-:S04]  /*1cf00*/  LEA.HI.SX32 R8, R2, R8, 0x1a ;  /* 0x0000000802087211 */ /* 0x000fc800078fd2ff */
[----:B------:R-:W-:Y:S01]  /*1cf10*/  VIMNMX R8, R23, R8, PT ;  /* 0x0000000817087248 */ /* 0x000fe20003fe0100 */
[----:B0-----:R-:W-:-:S05]  /*1cf20*/  @P2 IMAD.HI.U32 R6, R25, R6, RZ ;  /* 0x0000000619062227 */ /* 0x001fca00078e00ff */
[----:B--2---:R-:W-:-:S05]  /*1cf30*/  @P2 SHF.R.U32.HI R0, RZ, R7, R6 ;  /* 0x00000007ff002219 */ /* 0x004fca0000011606 */
        /* <DEDUP_REMOVED lines=13> */
.L_x_1572:
[----:B------:R-:W-:-:S13]  /*1d010*/  ISETP.NE.AND P0, PT, R3, 0x1, PT ;  /* 0x000000010300780c */ /* 0x000fda0003f05270 */
[----:B------:R-:W0:Y:S02]  /*1d020*/  @P0 LDC.64 R6, c[0x0][0x9e8] ;  /* 0x00027a00ff060b82 */ /* 0x000e240000000a00 */
[----:B0-----:R-:W-:-:S05]  /*1d030*/  @P0 IMAD.HI.U32 R6, R2, R6, RZ ;  /* 0x0000000602060227 */ /* 0x001fca00078e00ff */
[----:B------:R-:W-:-:S07]  /*1d040*/  @P0 SHF.R.U32.HI R2, RZ, R7, R6 ;  /* 0x00000007ff020219 */ /* 0x000fce0000011606 */
.L_x_1573:
[----:B------:R-:W-:Y:S05]  /*1d050*/  BSYNC B0 ;  /* 0x0000000000007941 */ /* 0x000fea0003800000 */
.L_x_1571:
[----:B------:R-:W-:-:S05]  /*1d060*/  IMAD R2, R2, R3, RZ ;  /* 0x0000000302027224 */ /* 0x000fca00078e02ff */
[----:B------:R-:W-:-:S07]  /*1d070*/  VIMNMX R0, R0, R2, !PT ;  /* 0x0000000200007248 */ /* 0x000fce0007fe0100 */
.L_x_1570:
[----:B------:R-:W-:Y:S01]  /*1d080*/  IMAD.HI R0, R0, 0x66666667, RZ ;  /* 0x6666666700007827 */ /* 0x000fe200078e02ff */
[----:B------:R-:W-:Y:S01]  /*1d090*/  BSSY B0, `(.L_x_1574) ;  /* 0x0000027000007945 */ /* 0x000fe20003800000 */
[----:B------:R-:W-:-:S03]  /*1d0a0*/  LOP3.LUT R20, R10, 0xff, RZ, 0xc0, !PT ;  /* 0x000000ff0a147812 */ /* 0x000fc600078ec0ff */
[----:B------:R-:W-:-:S04]  /*1d0b0*/  SHF.R.U32.HI R2, RZ, 0x1f, R0 ;  /* 0x0000001fff027819 */ /* 0x000fc80000011600 */
[----:B------:R-:W-:Y:S02]  /*1d0c0*/  LEA.HI.SX32 R2, R0, R2, 0x1a ;  /* 0x0000000200027211 */ /* 0x000fe400078fd2ff */
[----:B------:R-:W-:Y:S02]  /*1d0d0*/  SHF.R.U32.HI R0, RZ, 0x10, R10 ;  /* 0x00000010ff007819 */ /* 0x000fe4000001160a */
[----:B------:R-:W-:Y:S01]  /*1d0e0*/  VIMNMX R6, RZ, R2, !PT ;  /* 0x00000002ff067248 */ /* 0x000fe20007fe0100 */
[----:B------:R-:W-:-:S03]  /*1d0f0*/  IMAD.MOV.U32 R2, RZ, RZ, RZ ;  /* 0x000000ffff027224 */ /* 0x000fc600078e00ff */
[----:B------:R-:W-:-:S13]  /*1d100*/  ISETP.GT.AND P0, PT, R8, R6, PT ;  /* 0x000000060800720c */ /* 0x000fda0003f04270 */
[----:B------:R-:W-:Y:S05]  /*1d110*/  @!P0 BRA `(.L_x_1575) ;  /* 0x0000000000788947 */ /* 0x000fea0003800000 */
[----:B------:R-:W-:Y:S01]  /*1d120*/  ISETP.NE.AND P0, PT, R0, RZ, PT ;  /* 0x000000ff0000720c */ /* 0x000fe20003f05270 */
[----:B------:R-:W-:-:S03]  /*1d130*/  ULDC UR4, c[0x0][0x9f0] ;  /* 0x00027c0000047ab9 */ /* 0x000fc60000000800 */
[----:B------:R-:W-:-:S04]  /*1d140*/  SEL R7, R0, UR4, P0 ;  /* 0x0000000400077c07 */ /* 0x000fc80008000000 */
[----:B------:R-:W-:Y:S02]  /*1d150*/  IABS R10, R7 ;  /* 0x00000007000a7213 */ /* 0x000fe40000000000 */
[----:B-1----:R-:W-:Y:S02]  /*1d160*/  IADD3 R11, R7, -0x1, R8 ;  /* 0xffffffff070b7810 */ /* 0x002fe40007ffe008 */
[----:B------:R-:W0:Y:S03]  /*1d170*/  I2F.RP R2, R10 ;  /* 0x0000000a00027306 */ /* 0x000e260000209400 */
[----:B------:R-:W-:-:S05]  /*1d180*/  IMAD.IADD R11, R11, 0x1, -R6 ;  /* 0x000000010b0b7824 */ /* 0x000fca00078e0a06 */
[----:B0-----:R-:W0:Y:S02]  /*1d190*/  MUFU.RCP R2, R2 ;  /* 0x0000000200027308 */ /* 0x001e240000001000 */
[----:B0-----:R-:W-:-:S06]  /*1d1a0*/  VIADD R2, R2, 0xffffffe ;  /* 0x0ffffffe02027836 */ /* 0x001fcc0000000000 */
[----:B------:R0:W1:Y:S02]  /*1d1b0*/  F2I.FTZ.U32.TRUNC.NTZ R3, R2 ;  /* 0x0000000200037305 */ /* 0x000064000021f000 */
[----:B0-----:R-:W-:-:S04]  /*1d1c0*/  LOP3.LUT R2, R11, R7, RZ, 0x3c, !PT ;  /* 0x000000070b027212 */ /* 0x001fc800078e3cff */
[----:B------:R-:W-:Y:S01]  /*1d1d0*/  ISETP.GE.AND P3, PT, R2, RZ, PT ;  /* 0x000000ff0200720c */ /* 0x000fe20003f66270 */
[----:B-1----:R-:W-:-:S04]  /*1d1e0*/  IMAD.MOV R2, RZ, RZ, -R3 ;  /* 0x000000ffff027224 */ /* 0x002fc800078e0a03 */
        /* <DEDUP_REMOVED lines=17> */
.L_x_1575:
[----:B------:R-:W-:Y:S05]  /*1d300*/  BSYNC B0 ;  /* 0x0000000000007941 */ /* 0x000fea0003800000 */
.L_x_1574:
[-C--:B------:R-:W-:Y:S01]  /*1d310*/  IMAD R6, R20, R2.reuse, R6 ;  /* 0x0000000214067224 */ /* 0x080fe200078e0206 */
[----:B------:R-:W-:Y:S04]  /*1d320*/  BSSY B0, `(.L_x_1576) ;  /* 0x00000e3000007945 */ /* 0x000fe80003800000 */
        /* <DEDUP_REMOVED lines=23> */
.L_x_1740:
[----:B--2---:R-:W-:Y:S02]  /*1d4a0*/  ISETP.NE.AND P0, PT, R14, RZ, PT ;  /* 0x000000ff0e00720c */ /* 0x004fe40003f05270 */
[----:B------:R-:W-:-:S11]  /*1d4b0*/  PLOP3.LUT P6, PT, PT, PT, PT, 0x8, 0x0 ;  /* 0x000000000000781c */ /* 0x000fd60003fce170 */
[----:B------:R-:W-:Y:S05]  /*1d4c0*/  @P0 BRA `(.L_x_1579) ;  /* 0x00000000000c0947 */ /* 0x000fea0003800000 */
[----:B------:R-:W-:-:S03]  /*1d4d0*/  UMOV UR4, 0xffffffff ;  /* 0xffffffff00047882 */ /* 0x000fc60000000000 */
[----:B------:R-:W-:Y:S05]  /*1d4e0*/  BRA.DIV UR4, `(.L_x_1580) ;  /* 0x0000007604107947 */ /* 0x000fea000b800000 */
[----:B------:R-:W-:-:S13]  /*1d4f0*/  ELECT P6, URZ, PT ;  /* 0x00000000003f782f */ /* 0x000fda00038c0000 */
.L_x_1579:
[----:B0-----:R-:W2:Y:S01]  /*1d500*/  LDL R6, [R1+0x58] ;  /* 0x0000580001067983 */ /* 0x001ea20000100800 */
[----:B------:R-:W-:Y:S01]  /*1d510*/  BSSY B1, `(.L_x_1581) ;  /* 0x0000008000017945 */ /* 0x000fe20003800000 */
[----:B--2---:R-:W-:-:S05]  /*1d520*/  VIADD R6, R6, 0x1 ;  /* 0x0000000106067836 */ /* 0x004fca0000000000 */
[----:B------:R-:W-:-:S04]  /*1d530*/  LEA.HI R7, R6, R6, RZ, 0x1 ;  /* 0x0000000606077211 */ /* 0x000fc800078f08ff */
[----:B------:R-:W-:-:S05]  /*1d540*/  LOP3.LUT R7, R7, 0xfffffffe, RZ, 0xc0, !PT ;  /* 0xfffffffe07077812 */ /* 0x000fca00078ec0ff */
[----:B------:R-:W-:-:S05]  /*1d550*/  IMAD.IADD R6, R6, 0x1, -R7 ;  /* 0x0000000106067824 */ /* 0x000fca00078e0a07 */
[----:B------:R-:W-:-:S04]  /*1d560*/  SHF.L.U32 R6, R6, 0x1f, RZ ;  /* 0x0000001f06067819 */ /* 0x000fc800000006ff */
[----:B------:R-:W0:Y:S02]  /*1d570*/  SYNCS.PHASECHK.TRANS64.TRYWAIT P0, [R18+URZ+0x13220], R6 ;  /* 0x01322006120075a7 */ /* 0x000e24000800017f */
[----:B0-----:R-:W-:Y:S05]  /*1d580*/  @!P0 BRA `(.L_x_1582) ;  /* 0x0000007400088947 */ /* 0x001fea0003800000 */
.L_x_1743:
[----:B------:R-:W-:Y:S05]  /*1d590*/  BSYNC B1 ;  /* 0x0000000000017941 */ /* 0x000fea0003800000 */
.L_x_1581:
[----:B------:R-:W-:Y:S04]  /*1d5a0*/  BSSY B1, `(.L_x_1583) ;  /* 0x0000050000017945 */ /* 0x000fe80003800000 */
[----:B------:R-:W-:Y:S05]  /*1d5b0*/  @!P6 BRA `(.L_x_1584) ;  /* 0x000000040038e947 */ /* 0x000fea0003800000 */
[----:B------:R-:W0:Y:S04]  /*1d5c0*/  LDL R9, [R1+0x8] ;  /* 0x0000080001097983 */ /* 0x000e280000100800 */
[----:B------:R-:W2:Y:S01]  /*1d5d0*/  LDL R7, [R1+0x14] ;  /* 0x0000140001077983 */ /* 0x000ea20000100800 */
[----:B------:R-:W3:Y:S01]  /*1d5e0*/  S2R R8, SR_TID.X ;  /* 0x0000000000087919 */ /* 0x000ee20000002100 */
[----:B------:R-:W-:Y:S01]  /*1d5f0*/  BSSY B2, `(.L_x_1585) ;  /* 0x0000007000027945 */ /* 0x000fe20003800000 */
[----:B---3--:R-:W-:-:S04]  /*1d600*/  LOP3.LUT R8, R8, 0x7f, RZ, 0xc0, !PT ;  /* 0x0000007f08087812 */ /* 0x008fc800078ec0ff */
[----:B------:R-:W-:Y:S01]  /*1d610*/  ISETP.NE.AND P1, PT, R8, RZ, PT ;  /* 0x000000ff0800720c */ /* 0x000fe20003f25270 */
[----:B0-----:R-:W-:Y:S01]  /*1d620*/  IMAD R6, R9, 0x8, R18 ;  /* 0x0000000809067824 */ /* 0x001fe200078e0212 */
[----:B--2---:R-:W-:-:S04]  /*1d630*/  SHF.L.U32 R7, R7, 0x1f, RZ ;  /* 0x0000001f07077819 */ /* 0x004fc800000006ff */
[----:B------:R-:W0:Y:S02]  /*1d640*/  SYNCS.PHASECHK.TRANS64.TRYWAIT P0, [R6+URZ+0x132a0], R7 ;  /* 0x0132a007060075a7 */ /* 0x000e24000800017f */
[----:B0-----:R-:W-:Y:S05]  /*1d650*/  @!P0 BRA `(.L_x_1586) ;  /* 0x0000007000e88947 */ /* 0x001fea0003800000 */
.L_x_1744:
[----:B------:R-:W-:Y:S05]  /*1d660*/  BSYNC B2 ;  /* 0x0000000000027941 */ /* 0x000fea0003800000 */
.L_x_1585:
[----:B------:R-:W-:Y:S04]  /*1d670*/  BSSY B2, `(.L_x_1587) ;  /* 0x0000009000027945 */ /* 0x000fe80003800000 */
[----:B------:R-:W-:Y:S05]  /*1d680*/  @P1 BRA `(.L_x_1588) ;  /* 0x00000000001c1947 */ /* 0x000fea0003800000 */
[----:B------:R-:W2:Y:S02]  /*1d690*/  S2R R8, SR_TID.X ;  /* 0x0000000000087919 */ /* 0x000ea40000002100 */
[----:B--2---:R-:W-:Y:S01]  /*1d6a0*/  LOP3.LUT R9, R8, 0x1f, RZ, 0xc0, !PT ;  /* 0x0000001f08097812 */ /* 0x004fe200078ec0ff */
[----:B------:R-:W-:-:S03]  /*1d6b0*/  IMAD.MOV.U32 R8, RZ, RZ, 0x2800 ;  /* 0x00002800ff087424 */ /* 0x000fc600078e00ff */
[----:B------:R-:W-:Y:S01]  /*1d6c0*/  ISETP.NE.AND P0, PT, R9, RZ, PT ;  /* 0x000000ff0900720c */ /* 0x000fe20003f05270 */
[----:B------:R2:W-:-:S12]  /*1d6d0*/  SYNCS.ARRIVE.TRANS64 RZ, [R6+URZ+0x13290], R8 ;  /* 0x0132900806ff79a7 */ /* 0x0005d8000800003f */
[----:B--2---:R-:W-:Y:S05]  /*1d6e0*/  @!P0 BRA `(.L_x_1588) ;  /* 0x0000000000048947 */ /* 0x004fea0003800000 */
[----:B------:R-:W-:Y:S01]  /*1d6f0*/  BPT.TRAP 0x1 ;  /* 0x000000040000795c */ /* 0x000fe20000300000 */
.L_x_1588:
[----:B------:R-:W-:Y:S05]  /*1d700*/  BSYNC B2 ;  /* 0x0000000000027941 */ /* 0x000fea0003800000 */
.L_x_1587:
[----:B------:R-:W2:Y:S01]  /*1d710*/  LDL R8, [R1+0x8] ;  /* 0x0000080001087983 */ /* 0x000ea20000100800 */
[----:B------:R-:W-:Y:S01]  /*1d720*/  IMAD.MOV.U32 R12, RZ, RZ, RZ ;  /* 0x000000ffff0c7224 */ /* 0x000fe200078e00ff */
[----:B------:R-:W-:Y:S01]  /*1d730*/  UIADD3 UR4, UP0, UR38, 0x570, URZ ;  /* 0x0000057026047890 */ /* 0x000fe2000ff1e03f */
[----:B------:R-:W-:Y:S01]  /*1d740*/  IMAD R9, R3, 0xa0, R4 ;  /* 0x000000a003097824 */ /* 0x000fe200078e0204 */
[----:B------:R-:W-:Y:S01]  /*1d750*/  PLOP3.LUT P0, PT, PT, PT, PT, 0x80, 0x0 ;  /* 0x000000000000781c */ /* 0x000fe20003f0f070 */
[----:B------:R-:W-:Y:S01]  /*1d760*/  VIADD R10, R6, 0x13290 ;  /* 0x00013290060a7836 */ /* 0x000fe20000000000 */
[----:B------:R-:W-:Y:S01]  /*1d770*/  R2UR UR10, R12 ;  /* 0x000000000c0a72ca */ /* 0x000fe200000e0000 */
[----:B------:R-:W-:Y:S01]  /*1d780*/  VIADD R9, R9, 0xffffff60 ;  /* 0xffffff6009097836 */ /* 0x000fe20000000000 */
[----:B------:R-:W-:Y:S01]  /*1d790*/  UIADD3.X UR5, URZ, UR39, URZ, UP0, !UPT ;  /* 0x000000273f057290 */ /* 0x000fe200087fe43f */
[----:B------:R-:W-:Y:S01]  /*1d7a0*/  UMOV UR6, 0x0 ;  /* 0x0000000000067882 */ /* 0x000fe20000000000 */
[----:B------:R-:W-:Y:S01]  /*1d7b0*/  UMOV UR7, 0x12f00000 ;  /* 0x12f0000000077882 */ /* 0x000fe20000000000 */
[----:B--2---:R-:W-:-:S04]  /*1d7c0*/  IMAD R8, R8, 0x2800, R18 ;  /* 0x0000280008087824 */ /* 0x004fc800078e0212 */
[----:B-1----:R-:W-:-:S07]  /*1d7d0*/  VIADD R11, R8, 0xe000 ;  /* 0x0000e000080b7836 */ /* 0x002fce0000000000 */
.L_x_1589:
        /* <DEDUP_REMOVED lines=13> */
.L_x_1745:
[----:B------:R-:W-:Y:S05]  /*1d8b0*/  BSYNC B2 ;  /* 0x0000000000027941 */ /* 0x000fea0003800000 */
.L_x_1590:
        /* <DEDUP_REMOVED lines=11> */
.L_x_1593:
[----:B------:R-:W-:Y:S05]  /*1d970*/  BSYNC B2 ;  /* 0x0000000000027941 */ /* 0x000fea0003800000 */
.L_x_1592:
[----:B------:R-:W-:Y:S01]  /*1d980*/  R2UR UR10, R12 ;  /* 0x000000000c0a72ca */ /* 0x000fe200000e0000 */
[----:B------:R-:W-:Y:S01]  /*1d990*/  UIADD3 UR4, UP0, UR38, 0x670, URZ ;  /* 0x0000067026047890 */ /* 0x000fe2000ff1e03f */
[----:B------:R-:W-:Y:S01]  /*1d9a0*/  R2UR UR6, R10 ;  /* 0x000000000a0672ca */ /* 0x000fe200000e0000 */
[----:B------:R-:W-:Y:S01]  /*1d9b0*/  VIADD R8, R8, 0x6000 ;  /* 0x0000600008087836 */ /* 0x000fe20000000000 */
[----:B------:R-:W-:Y:S01]  /*1d9c0*/  R2UR UR7, R11 ;  /* 0x000000000b0772ca */ /* 0x000fe200000e0000 */
[----:B01----:R-:W-:Y:S01]  /*1d9d0*/  VIADD R6, R6, 0x132b0 ;  /* 0x000132b006067836 */ /* 0x003fe20000000000 */
[----:B------:R-:W-:Y:S01]  /*1d9e0*/  PLOP3.LUT P0, PT, PT, PT, PT, 0x80, 0x0 ;  /* 0x000000000000781c */ /* 0x000fe20003f0f070 */
[----:B------:R-:W-:-:S12]  /*1d9f0*/  UIADD3.X UR5, URZ, UR39, URZ, UP0, !UPT ;  /* 0x000000273f057290 */ /* 0x000fd800087fe43f */
.L_x_1594:
        /* <DEDUP_REMOVED lines=10> */
.L_x_1584:
[----:B------:R-:W-:Y:S05]  /*1daa0*/  BSYNC B1 ;  /* 0x0000000000017941 */ /* 0x000fea0003800000 */
.L_x_1583:
[----:B------:R-:W0:Y:S04]  /*1dab0*/  LDL.LU R7, [R1+0x8] ;  /* 0x0000080001077983 */ /* 0x000e280000300800 */
[----:B------:R-:W2:Y:S01]  /*1dac0*/  LDL.LU R10, [R1+0x14] ;  /* 0x00001400010a7983 */ /* 0x000ea20000300800 */
        /* <DEDUP_REMOVED lines=11> */
.L_x_1607:
        /* <DEDUP_REMOVED lines=13> */
.L_x_1746:
[----:B------:R-:W-:Y:S05]  /*1dc50*/  BSYNC B2 ;  /* 0x0000000000027941 */ /* 0x000fea0003800000 */
.L_x_1597:
        /* <DEDUP_REMOVED lines=9> */
.L_x_1600:
[----:B------:R-:W-:Y:S05]  /*1dcf0*/  BSYNC B2 ;  /* 0x0000000000027941 */ /* 0x000fea0003800000 */
.L_x_1599:
        /* <DEDUP_REMOVED lines=11> */
[----:B-1----:R-:W-:-:S07]  /*1ddb0*/  VIADD R11, R8, 0xe000 ;  /* 0x0000e000080b7836 */ /* 0x002fce0000000000 */
.L_x_1601:
        /* <DEDUP_REMOVED lines=13> */
.L_x_1747:
[----:B------:R-:W-:Y:S05]  /*1de90*/  BSYNC B2 ;  /* 0x0000000000027941 */ /* 0x000fea0003800000 */
.L_x_1602:
        /* <DEDUP_REMOVED lines=11> */
.L_x_1605:
[----:B------:R-:W-:Y:S05]  /*1df50*/  BSYNC B2 ;  /* 0x0000000000027941 */ /* 0x000fea0003800000 */
.L_x_1604:
        /* <DEDUP_REMOVED lines=8> */
.L_x_1606:
        /* <DEDUP_REMOVED lines=10> */
.L_x_1596:
[----:B------:R-:W-:Y:S05]  /*1e080*/  BSYNC B1 ;  /* 0x0000000000017941 */ /* 0x000fea0003800000 */
.L_x_1595:
[----:B------:R-:W2:Y:S04]  /*1e090*/  LDL.LU R7, [R1+0x8] ;  /* 0x0000080001077983 */ /* 0x000ea80000300800 */
[----:B0-----:R-:W3:Y:S01]  /*1e0a0*/  LDL.LU R10, [R1+0x14] ;  /* 0x00001400010a7983 */ /* 0x001ee20000300800 */
[C---:B------:R-:W-:Y:S01]  /*1e0b0*/  ISETP.GT.AND P2, PT, R3.reuse, R5, PT ;  /* 0x000000050300720c */ /* 0x040fe20003f44270 */
[----:B------:R-:W-:Y:S02]  /*1e0c0*/  VIADD R3, R3, 0xffffffff ;  /* 0xffffffff03037836 */ /* 0x000fe40000000000 */
[----:B--2---:R-:W-:-:S05]  /*1e0d0*/  VIADD R6, R7, 0x1 ;  /* 0x0000000107067836 */ /* 0x004fca0000000000 */
[----:B------:R-:W-:-:S04]  /*1e0e0*/  ISETP.NE.AND P1, PT, R6, 0x2, PT ;  /* 0x000000020600780c */ /* 0x000fc80003f25270 */
[----:B------:R-:W-:Y:S02]  /*1e0f0*/  SEL R7, RZ, 0x1, P1 ;  /* 0x00000001ff077807 */ /* 0x000fe40000800000 */
[----:B------:R-:W-:Y:S02]  /*1e100*/  SEL R6, R6, RZ, P1 ;  /* 0x000000ff06067207 */ /* 0x000fe40000800000 */
[----:B---3--:R-:W-:-:S05]  /*1e110*/  LOP3.LUT R10, R10, R7, RZ, 0x3c, !PT ;  /* 0x000000070a0a7212 */ /* 0x008fca00078e3cff */
[----:B------:R2:W-:Y:S04]  /*1e120*/  STL [R1+0x14], R10 ;  /* 0x0000140a01007387 */ /* 0x0005e80000100800 */
[----:B------:R2:W-:Y:S01]  /*1e130*/  STL [R1+0x8], R6 ;  /* 0x0000080601007387 */ /* 0x0005e20000100800 */
[----:B------:R-:W-:Y:S05]  /*1e140*/  @P2 BRA `(.L_x_1607) ;  /* 0xfffffff8008c2947 */ /* 0x000fea000383ffff */
.L_x_1577:
[----:B------:R-:W-:Y:S05]  /*1e150*/  BSYNC B0 ;  /* 0x0000000000007941 */ /* 0x000fea0003800000 */
.L_x_1576:
[----:B------:R-:W3:Y:S01]  /*1e160*/  LDC R2, c[0x0][0x448] ;  /* 0x00011200ff027b82 */ /* 0x000ee20000000800 */
[----:B------:R-:W-:Y:S07]  /*1e170*/  @!P0 WARPSYNC.ALL ;  /* 0x0000000000008948 */ /* 0x000fee0003800000 */
[----:B------:R-:W-:Y:S01]  /*1e180*/  @!P0 BAR.SYNC.DEFER_BLOCKING 0xc, 0x200 ;  /* 0x0308000000008b1d */ /* 0x000fe20000010000 */
[----:B---3--:R-:W-:Y:S01]  /*1e190*/  ISETP.NE.AND P1, PT, R2, 0x1, PT ;  /* 0x000000010200780c */ /* 0x008fe20003f25270 */
[----:B------:R-:W-:-:S12]  /*1e1a0*/  VIADD R2, R25, 0xbf ;  /* 0x000000bf19027836 */ /* 0x000fd80000000000 */
[----:B------:R-:W3:Y:S08]  /*1e1b0*/  @P1 LDC R3, c[0x0][0x44c] ;  /* 0x00011300ff031b82 */ /* 0x000ef00000000800 */
[----:B------:R-:W4:Y:S01]  /*1e1c0*/  @P1 LDC R4, c[0x0][0x450] ;  /* 0x00011400ff041b82 */ /* 0x000f220000000800 */
[----:B---3--:R-:W-:-:S05]  /*1e1d0*/  @P1 IMAD.HI.U32 R3, R2, R3, RZ ;  /* 0x0000000302031227 */ /* 0x008fca00078e00ff */
[----:B----4-:R-:W-:-:S05]  /*1e1e0*/  @P1 SHF.R.U32.HI R2, RZ, R4, R3 ;  /* 0x00000004ff021219 */ /* 0x010fca0000011603 */
[----:B------:R-:W-:Y:S02]  /*1e1f0*/  IMAD.IADD R21, R21, 0x1, R2 ;  /* 0x0000000115157824 */ /* 0x000fe400078e0202 */
[----:B------:R-:W3:Y:S02]  /*1e200*/  LDC.64 R2, c[0x0][0x9e0] ;  /* 0x00027800ff027b82 */ /* 0x000ee40000000a00 */
[----:B---3--:R-:W-:Y:S01]  /*1e210*/  ISETP.GE.AND P2, PT, R3, 0x1, PT ;  /* 0x000000010300780c */ /* 0x008fe20003f46270 */
[----:B------:R-:W-:-:S12]  /*1e220*/  IMAD.IADD R2, R21, 0x1, R2 ;  /* 0x0000000115027824 */ /* 0x000fd800078e0202 */
[----:B------:R-:W-:Y:S05]  /*1e230*/  @!P2 BRA `(.L_x_1608) ;  /* 0x000000000048a947 */ /* 0x000fea0003800000 */
[C---:B------:R-:W-:Y:S01]  /*1e240*/  ISETP.GT.AND P0, PT, R21.reuse, RZ, PT ;  /* 0x000000ff1500720c */ /* 0x040fe20003f04270 */
[----:B------:R-:W-:Y:S01]  /*1e250*/  BSSY B0, `(.L_x_1609) ;  /* 0x000000e000007945 */ /* 0x000fe20003800000 */
[----:B0-2---:R-:W-:-:S11]  /*1e260*/  VIADD R6, R21, 0xffffffff ;  /* 0xffffffff15067836 */ /* 0x005fd60000000000 */
        /* <DEDUP_REMOVED lines=8> */
.L_x_1610:
[----:B------:R-:W-:-:S13]  /*1e2f0*/  ISETP.NE.AND P0, PT, R3, 0x1, PT ;  /* 0x000000010300780c */ /* 0x000fda0003f05270 */
[----:B------:R-:W0:Y:S02]  /*1e300*/  @P0 LDC.64 R4, c[0x0][0x9e8] ;  /* 0x00027a00ff040b82 */ /* 0x000e240000000a00 */
[----:B0-----:R-:W-:-:S05]  /*1e310*/  @P0 IMAD.HI.U32 R4, R6, R4, RZ ;  /* 0x0000000406040227 */ /* 0x001fca00078e00ff */
[----:B------:R-:W-:-:S07]  /*1e320*/  @P0 SHF.R.U32.HI R6, RZ, R5, R4 ;  /* 0x00000005ff060219 */ /* 0x000fce0000011604 */
.L_x_1611:
[----:B------:R-:W-:Y:S05]  /*1e330*/  BSYNC B0 ;  /* 0x0000000000007941 */ /* 0x000fea0003800000 */
.L_x_1609:
[----:B------:R-:W-:-:S05]  /*1e340*/  IMAD R6, R6, R3, R3 ;  /* 0x0000000306067224 */ /* 0x000fca00078e0203 */
[----:B------:R-:W-:-:S07]  /*1e350*/  VIMNMX R2, R2, R6, PT ;  /* 0x0000000602027248 */ /* 0x000fce0003fe0100 */
.L_x_1608:
[----:B------:R-:W-:Y:S01]  /*1e360*/  VIADD R2, R2, 0x9f ;  /* 0x0000009f02027836 */ /* 0x000fe20000000000 */
[----:B------:R-:W3:Y:S01]  /*1e370*/  @P1 LDC R5, c[0x0][0x450] ;  /* 0x00011400ff051b82 */ /* 0x000ee20000000800 */
[----:B------:R-:W-:Y:S02]  /*1e380*/  ULDC UR4, c[0x0][0x9dc] ;  /* 0x0002770000047ab9 */ /* 0x000fe40000000800 */
[----:B------:R-:W-:-:S05]  /*1e390*/  IMAD.HI R2, R2, 0x66666667, RZ ;  /* 0x6666666702027827 */ /* 0x000fca00078e02ff */
[----:B------:R-:W-:-:S04]  /*1e3a0*/  SHF.R.U32.HI R4, RZ, 0x1f, R2 ;  /* 0x0000001fff047819 */ /* 0x000fc80000011602 */
[----:B------:R-:W-:Y:S02]  /*1e3b0*/  LEA.HI.SX32 R4, R2, R4, 0x1a ;  /* 0x0000000402047211 */ /* 0x000fe400078fd2ff */
[----:B------:R-:W4:Y:S02]  /*1e3c0*/  @P1 LDC R2, c[0x0][0x44c] ;  /* 0x00011300ff021b82 */ /* 0x000f240000000800 */
[----:B0-2---:R-:W-:Y:S01]  /*1e3d0*/  VIMNMX R6, R23, R4, PT ;  /* 0x0000000417067248 */ /* 0x005fe20003fe0100 */
[----:B------:R-:W-:Y:S02]  /*1e3e0*/  IMAD.MOV.U32 R4, RZ, RZ, R25 ;  /* 0x000000ffff047224 */ /* 0x000fe400078e0019 */
[----:B----4-:R-:W-:-:S05]  /*1e3f0*/  @P1 IMAD.HI.U32 R2, R25, R2, RZ ;  /* 0x0000000219021227 */ /* 0x010fca00078e00ff */
[----:B---3--:R-:W-:-:S05]  /*1e400*/  @P1 SHF.R.U32.HI R4, RZ, R5, R2 ;  /* 0x00000005ff041219 */ /* 0x008fca0000011602 */
        /* <DEDUP_REMOVED lines=13> */
.L_x_1614:
[----:B------:R-:W-:-:S13]  /*1e4e0*/  ISETP.NE.AND P0, PT, R3, 0x1, PT ;  /* 0x000000010300780c */ /* 0x000fda0003f05270 */
[----:B------:R-:W0:Y:S02]  /*1e4f0*/  @P0 LDC.64 R4, c[0x0][0x9e8] ;  /* 0x00027a00ff040b82 */ /* 0x000e240000000a00 */
[----:B0-----:R-:W-:-:S05]  /*1e500*/  @P0 IMAD.HI.U32 R4, R7, R4, RZ ;  /* 0x0000000407040227 */ /* 0x001fca00078e00ff */
[----:B------:R-:W-:-:S07]  /*1e510*/  @P0 SHF.R.U32.HI R7, RZ, R5, R4 ;  /* 0x00000005ff070219 */ /* 0x000fce0000011604 */
.L_x_1615:
[----:B------:R-:W-:Y:S05]  /*1e520*/  BSYNC B0 ;  /* 0x0000000000007941 */ /* 0x000fea0003800000 */
.L_x_1613:
[----:B------:R-:W-:-:S05]  /*1e530*/  IMAD R3, R7, R3, RZ ;  /* 0x0000000307037224 */ /* 0x000fca00078e02ff */
[----:B------:R-:W-:-:S07]  /*1e540*/  VIMNMX R2, R2, R3, !PT ;  /* 0x0000000302027248 */ /* 0x000fce0007fe0100 */
.L_x_1612:
[----:B------:R-:W-:Y:S01]  /*1e550*/  ISETP.NE.AND P1, PT, R0, RZ, PT ;  /* 0x000000ff0000720c */ /* 0x000fe20003f25270 */
[----:B------:R-:W-:Y:S01]  /*1e560*/  IMAD.HI R2, R2, 0x66666667, RZ ;  /* 0x6666666702027827 */ /* 0x000fe200078e02ff */
[----:B------:R-:W-:Y:S03]  /*1e570*/  BSSY B0, `(.L_x_1616) ;  /* 0x0000023000007945 */ /* 0x000fe60003800000 */
[----:B------:R-:W-:Y:S01]  /*1e580*/  IMAD.MOV.U32 R26, RZ, RZ, RZ ;  /* 0x000000ffff1a7224 */ /* 0x000fe200078e00ff */
[----:B------:R-:W-:-:S04]  /*1e590*/  SHF.R.U32.HI R3, RZ, 0x1f, R2 ;  /* 0x0000001fff037819 */ /* 0x000fc80000011602 */
[----:B------:R-:W-:-:S03]  /*1e5a0*/  LEA.HI.SX32 R3, R2, R3, 0x1a ;  /* 0x0000000302037211 */ /* 0x000fc600078fd2ff */
[----:B------:R-:W0:Y:S01]  /*1e5b0*/  @!P1 LDC R0, c[0x0][0x9f0] ;  /* 0x00027c00ff009b82 */ /* 0x000e220000000800 */
[----:B------:R-:W-:-:S04]  /*1e5c0*/  VIMNMX R4, RZ, R3, !PT ;  /* 0x00000003ff047248 */ /* 0x000fc80007fe0100 */
[----:B------:R-:W-:-:S13]  /*1e5d0*/  ISETP.GT.AND P0, PT, R6, R4, PT ;  /* 0x000000040600720c */ /* 0x000fda0003f04270 */
[----:B------:R-:W-:Y:S05]  /*1e5e0*/  @!P0 BRA `(.L_x_1617) ;  /* 0x00000000006c8947 */ /* 0x000fea0003800000 */
[-C--:B0-----:R-:W-:Y:S02]  /*1e5f0*/  IABS R5, R0.reuse ;  /* 0x0000000000057213 */ /* 0x081fe40000000000 */
[----:B------:R-:W-:Y:S02]  /*1e600*/  IABS R8, R0 ;  /* 0x0000000000087213 */ /* 0x000fe40000000000 */
[----:B------:R-:W0:Y:S03]  /*1e610*/  I2F.RP R2, R5 ;  /* 0x0000000500027306 */ /* 0x000e260000209400 */
[----:B------:R-:W-:-:S05]  /*1e620*/  IMAD.MOV R8, RZ, RZ, -R8 ;  /* 0x000000ffff087224 */ /* 0x000fca00078e0a08 */
[----:B0-----:R-:W0:Y:S02]  /*1e630*/  MUFU.RCP R2, R2 ;  /* 0x0000000200027308 */ /* 0x001e240000001000 */
[----:B0-----:R-:W-:-:S06]  /*1e640*/  VIADD R2, R2, 0xffffffe ;  /* 0x0ffffffe02027836 */ /* 0x001fcc0000000000 */
[----:B------:R-:W0:Y:S02]  /*1e650*/  F2I.FTZ.U32.TRUNC.NTZ R3, R2 ;  /* 0x0000000200037305 */ /* 0x000e24000021f000 */
[----:B0-----:R-:W-:-:S04]  /*1e660*/  IMAD.MOV R2, RZ, RZ, -R3 ;  /* 0x000000ffff027224 */ /* 0x001fc800078e0a03 */
[----:B------:R-:W-:Y:S02]  /*1e670*/  IMAD R7, R2, R5, RZ ;  /* 0x0000000502077224 */ /* 0x000fe400078e02ff */
[----:B------:R-:W-:-:S04]  /*1e680*/  IMAD.MOV.U32 R2, RZ, RZ, RZ ;  /* 0x000000ffff027224 */ /* 0x000fc800078e00ff */
[----:B------:R-:W-:Y:S01]  /*1e690*/  IMAD.HI.U32 R7, R3, R7, R2 ;  /* 0x0000000703077227 */ /* 0x000fe200078e0002 */
[----:B------:R-:W-:-:S05]  /*1e6a0*/  IADD3 R3, R0, -0x1, R6 ;  /* 0xffffffff00037810 */ /* 0x000fca0007ffe006 */
[----:B------:R-:W-:-:S05]  /*1e6b0*/  IMAD.IADD R3, R3, 0x1, -R4 ;  /* 0x0000000103037824 */ /* 0x000fca00078e0a04 */
[----:B------:R-:W-:Y:S02]  /*1e6c0*/  IABS R2, R3 ;  /* 0x0000000300027213 */ /* 0x000fe40000000000 */
[----:B------:R-:W-:-:S03]  /*1e6d0*/  LOP3.LUT R3, R3, R0, RZ, 0x3c, !PT ;  /* 0x0000000003037212 */ /* 0x000fc600078e3cff */
[----:B------:R-:W-:Y:S01]  /*1e6e0*/  IMAD.HI.U32 R7, R7, R2, RZ ;  /* 0x0000000207077227 */ /* 0x000fe200078e00ff */
[----:B------:R-:W-:-:S03]  /*1e6f0*/  ISETP.GE.AND P2, PT, R3, RZ, PT ;  /* 0x000000ff0300720c */ /* 0x000fc60003f46270 */
        /* <DEDUP_REMOVED lines=10> */
.L_x_1617:
[----:B------:R-:W-:Y:S05]  /*1e7a0*/  BSYNC B0 ;  /* 0x0000000000007941 */ /* 0x000fea0003800000 */
.L_x_1616:
[----:B0-----:R-:W-:-:S05]  /*1e7b0*/  IMAD R0, R20, R26, R4 ;  /* 0x0000001a14007224 */ /* 0x001fca00078e0204 */
[----:B------:R0:W-:Y:S01]  /*1e7c0*/  STL [R1+0x24], R0 ;  /* 0x0000240001007387 */ /* 0x0001e20000100800 */
[----:B------:R-:W-:-:S04]  /*1e7d0*/  VIADDMNMX R26, R0, R26, R6, PT ;  /* 0x0000001a001a7246 */ /* 0x000fc80003800106 */
[----:B------:R-:W-:-:S13]  /*1e7e0*/  ISETP.GT.AND P0, PT, R26, R0, PT ;  /* 0x000000001a00720c */ /* 0x000fda0003f04270 */
[----:B0-----:R-:W-:Y:S05]  /*1e7f0*/  @P0 BRA `(.L_x_1618) ;  /* 0x0000000000440947 */ /* 0x001fea0003800000 */
[----:B------:R-:W0:Y:S02]  /*1e800*/  S2R R0, SR_TID.X ;  /* 0x0000000000007919 */ /* 0x000e240000002100 */
[----:B0-----:R-:W-:-:S04]  /*1e810*/  LOP3.LUT R0, R0, 0x7f, RZ, 0xc0, !PT ;  /* 0x0000007f00007812 */ /* 0x001fc800078ec0ff */
[----:B------:R-:W-:-:S13]  /*1e820*/  ISETP.NE.AND P0, PT, R0, RZ, PT ;  /* 0x000000ff0000720c */ /* 0x000fda0003f05270 */
        /* <DEDUP_REMOVED lines=12> */
[----:B0-----:R-:W-:Y:S01]  /*1e8f0*/  IADD3 R24, R0, UR36, R7 ;  /* 0x0000002400187c10 */ /* 0x001fe2000fffe007 */
[----:B------:R-:W-:Y:S06]  /*1e900*/  BRA `(.L_x_1619) ;  /* 0x0000003c00e47947 */ /* 0x000fec0003800000 */
.L_x_1618:
        /* <DEDUP_REMOVED lines=14> */
[----:B-1----:R-:W-:Y:S02]  /*1e9f0*/  IMAD.U32 R11, RZ, RZ, UR5 ;  /* 0x00000005ff0b7e24 */ /* 0x002fe4000f8e00ff */
[----:B------:R-:W-:Y:S02]  /*1ea00*/  IMAD.MOV.U32 R8, RZ, RZ, 0x70 ;  /* 0x00000070ff087424 */ /* 0x000fe400078e00ff */
[----:B------:R-:W-:Y:S02]  /*1ea10*/  IMAD.MOV.U32 R12, RZ, RZ, 0x1 ;  /* 0x00000001ff0c7424 */ /* 0x000fe400078e00ff */
[----:B------:R-:W-:-:S07]  /*1ea20*/  IMAD.MOV.U32 R13, RZ, RZ, RZ ;  /* 0x000000ffff0d7224 */ /* 0x000fce00078e00ff */
[----:B------:R-:W-:-:S07]  /*1ea30*/  LEPC R20, `(.L_x_1621) ;  /* 0x000000001014794e */ /* 0x000fce0000000000 */
[----:B0-----:R-:W-:Y:S05]  /*1ea40*/  CALL.ABS.NOINC R2 ;  /* 0x0000000002007343 */ /* 0x001fea0003c00000 */
.L_x_1621:
[----:B------:R-:W-:Y:S05]  /*1ea50*/  BSYNC B6 ;  /* 0x0000000000067941 */ /* 0x000fea0003800000 */
.L_x_1620:
        /* <DEDUP_REMOVED lines=22> */
.L_x_1623:
[----:B------:R-:W-:Y:S05]  /*1ebc0*/  BSYNC B6 ;  /* 0x0000000000067941 */ /* 0x000fea0003800000 */
.L_x_1622:
        /* <DEDUP_REMOVED lines=20> */
.L_x_1625:
[----:B------:R-:W-:Y:S05]  /*1ed10*/  BSYNC B6 ;  /* 0x0000000000067941 */ /* 0x000fea0003800000 */
.L_x_1624:
        /* <DEDUP_REMOVED lines=19> */
.L_x_1627:
[----:B------:R-:W-:Y:S05]  /*1ee50*/  BSYNC B6 ;  /* 0x0000000000067941 */ /* 0x000fea0003800000 */
.L_x_1626:
[----:B------:R-:W-:Y:S01]  /*1ee60*/  ULDC.64 UR4, c[0x0][0x9f8] ;  /* 0x00027e0000047ab9 */ /* 0x000fe20000000a00 */
[----:B------:R-:W2:Y:S01]  /*1ee70*/  LDL R21, [R1+0x1c] ;  /* 0x00001c0001157983 */ /* 0x000ea20000100800 */
[----:B------:R-:W-:Y:S01]  /*1ee80*/  ISETP.NE.U32.AND P0, PT, RZ, UR4, PT ;  /* 0x00000004ff007c0c */ /* 0x000fe2000bf05070 */
[----:B------:R-:W-:Y:S01]  /*1ee90*/  IMAD.MOV.U32 R13, RZ, RZ, R27 ;  /* 0x000000ffff0d7224 */ /* 0x000fe200078e001b */
[----:B------:R-:W0:Y:S01]  /*1eea0*/  LDC R10, c[0x0][0x430] ;  /* 0x00010c00ff0a7b82 */ /* 0x000e220000000800 */
[----:B------:R-:W3:Y:S01]  /*1eeb0*/  LDL R12, [R1+0x68] ;  /* 0x00006800010c7983 */ /* 0x000ee20000100800 */
[----:B------:R-:W-:Y:S01]  /*1eec0*/  ISETP.NE.AND.EX P0, PT, RZ, UR5, PT, P0 ;  /* 0x00000005ff007c0c */ /* 0x000fe2000bf05300 */
[----:B------:R-:W4:-:S12]  /*1eed0*/  S2R R20, SR_TID.X ;  /* 0x0000000000147919 */ /* 0x000f180000002100 */
[----:B------:R-:W1:Y:S01]  /*1eee0*/  @P0 LDC.64 R2, c[0x0][0x9f8] ;  /* 0x00027e00ff020b82 */ /* 0x000e620000000a00 */
[----:B------:R-:W-:Y:S01]  /*1eef0*/  IMAD.MOV.U32 R0, RZ, RZ, 0xa0 ;  /* 0x000000a0ff007424 */ /* 0x000fe200078e00ff */
[----:B0-----:R-:W-:Y:S02]  /*1ef00*/  ISETP.NE.AND P2, PT, R10, 0x1, PT ;  /* 0x000000010a00780c */ /* 0x001fe40003f45270 */
[----:B----4-:R-:W-:Y:S01]  /*1ef10*/  LOP3.LUT R22, R20, 0x7f, RZ, 0xc0, !PT ;  /* 0x0000007f14167812 */ /* 0x010fe200078ec0ff */
[----:B-1----:R-:W-:-:S10]  /*1ef20*/  @P0 IMAD.WIDE R2, R27, 0x4, R2 ;  /* 0x000000041b020825 */ /* 0x002fd400078e0202 */
[----:B------:R-:W0:Y:S01]  /*1ef30*/  @P2 LDC R4, c[0x0][0x434] ;  /* 0x00010d00ff042b82 */ /* 0x000e220000000800 */
[----:B------:R-:W-:Y:S01]  /*1ef40*/  SHF.R.U32.HI R22, RZ, 0x2, R22 ;  /* 0x00000002ff167819 */ /* 0x000fe20000011616 */
[----:B------:R1:W4:Y:S01]  /*1ef50*/  @P0 LDG.E R13, desc[UR40][R2.64] ;  /* 0x00000028020d0981 */ /* 0x000322000c1e1900 */
[----:B------:R-:W-:Y:S02]  /*1ef60*/  IMAD.SHL.U32 R20, R20, 0x20, RZ ;  /* 0x0000002014147824 */ /* 0x000fe400078e00ff */
[----:B------:R-:W-:-:S03]  /*1ef70*/  IMAD R0, R26, R0, -0xa0 ;  /* 0xffffff601a007424 */ /* 0x000fc600078e0200 */
[----:B------:R-:W0:Y:S01]  /*1ef80*/  @P2 LDC R6, c[0x0][0x438] ;  /* 0x00010e00ff062b82 */ /* 0x000e220000000800 */
[----:B------:R-:W-:-:S05]  /*1ef90*/  LOP3.LUT R20, R22, 0x60, R20, 0xf8, !PT ;  /* 0x0000006016147812 */ /* 0x000fca00078ef814 */
[----:B------:R-:W-:Y:S02]  /*1efa0*/  IMAD.IADD R8, R20, 0x1, R0 ;  /* 0x0000000114087824 */ /* 0x000fe400078e0200 */
[----:B------:R-:W4:Y:S03]  /*1efb0*/  @P2 LDC R9, c[0x0][0x438] ;  /* 0x00010e00ff092b82 */ /* 0x000f260000000800 */
[----:B------:R-:W-:Y:S01]  /*1efc0*/  ISETP.GE.AND P0, PT, R8, R19, PT ;  /* 0x000000130800720c */ /* 0x000fe20003f06270 */
[----:B------:R-:W0:-:S12]  /*1efd0*/  S2R R20, SR_TID.X ;  /* 0x0000000000147919 */ /* 0x000e180000002100 */
[----:B-1----:R-:W1:Y:S01]  /*1efe0*/  @!P0 LDC.64 R2, c[0x0][0x428] ;  /* 0x00010a00ff028b82 */ /* 0x002e620000000a00 */
[C---:B0-----:R-:W-:Y:S01]  /*1eff0*/  LOP3.LUT R22, R20.reuse, 0x7f, RZ, 0xc0, !PT ;  /* 0x0000007f14167812 */ /* 0x041fe200078ec0ff */
[----:B------:R-:W-:-:S03]  /*1f000*/  IMAD.SHL.U32 R20, R20, 0x20, RZ ;  /* 0x0000002014147824 */ /* 0x000fc600078e00ff */
[----:B------:R-:W-:-:S04]  /*1f010*/  SHF.R.U32.HI R22, RZ, 0x2, R22 ;  /* 0x00000002ff167819 */ /* 0x000fc80000011616 */
[----:B------:R-:W-:-:S04]  /*1f020*/  LOP3.LUT R20, R22, 0x60, R20, 0xf8, !PT ;  /* 0x0000006016147812 */ /* 0x000fc800078ef814 */
[----:B------:R-:W-:-:S05]  /*1f030*/  LOP3.LUT R20, R20, 0x80, RZ, 0xfc, !PT ;  /* 0x0000008014147812 */ /* 0x000fca00078efcff */
[----:B------:R-:W-:Y:S01]  /*1f040*/  IMAD.IADD R0, R20, 0x1, R0 ;  /* 0x0000000114007824 */ /* 0x000fe200078e0200 */
[----:B------:R-:W-:Y:S01]  /*1f050*/  LOP3.LUT R16, R16, 0xfffffffd, RZ, 0xc0, !PT ;  /* 0xfffffffd10107812 */ /* 0x000fe200078ec0ff */
[----:B------:R-:W-:Y:S01]  /*1f060*/  UMOV UR4, 0xffffffff ;  /* 0xffffffff00047882 */ /* 0x000fe20000000000 */
[----:B--2---:R-:W-:-:S04]  /*1f070*/  IMAD.IADD R8, R8, 0x1, R21 ;  /* 0x0000000108087824 */ /* 0x004fc800078e0215 */
[----:B------:R-:W-:-:S04]  /*1f080*/  @P2 IMAD.HI.U32 R4, R8, R4, RZ ;  /* 0x0000000408042227 */ /* 0x000fc800078e00ff */
[----:B------:R-:W-:Y:S01]  /*1f090*/  IMAD.MOV.U32 R5, RZ, RZ, R8 ;  /* 0x000000ffff057224 */ /* 0x000fe200078e0008 */
[----:B------:R-:W-:-:S04]  /*1f0a0*/  @P2 SHF.R.U32.HI R5, RZ, R6, R4 ;  /* 0x00000006ff052219 */ /* 0x000fc80000011604 */
[--C-:B------:R-:W-:Y:S01]  /*1f0b0*/  @!P0 SHF.R.S32.HI R7, RZ, 0x1f, R5.reuse ;  /* 0x0000001fff078819 */ /* 0x100fe20000011405 */
[----:B------:R-:W-:Y:S01]  /*1f0c0*/  @!P0 IMAD.MOV.U32 R6, RZ, RZ, R5 ;  /* 0x000000ffff068224 */ /* 0x000fe200078e0005 */
[----:B----4-:R-:W-:-:S03]  /*1f0d0*/  SHF.R.S32.HI R14, RZ, 0x1f, R13 ;  /* 0x0000001fff0e7819 */ /* 0x010fc6000001140d */
[----:B-1----:R-:W-:-:S04]  /*1f0e0*/  @!P0 IMAD.WIDE.U32 R6, R13, R2, R6 ;  /* 0x000000020d068225 */ /* 0x002fc800078e0006 */
[----:B------:R-:W-:-:S04]  /*1f0f0*/  @!P0 IMAD R4, R14, R2, RZ ;  /* 0x000000020e048224 */ /* 0x000fc800078e02ff */
[----:B------:R-:W-:Y:S02]  /*1f100*/  @!P0 IMAD R4, R13, R3, R4 ;  /* 0x000000030d048224 */ /* 0x000fe400078e0204 */
[----:B------:R-:W0:Y:S02]  /*1f110*/  @!P0 LDC.64 R2, c[0x0][0x418] ;  /* 0x00010600ff028b82 */ /* 0x000e240000000a00 */
[----:B------:R-:W-:-:S06]  /*1f120*/  @!P0 IMAD.IADD R4, R7, 0x1, R4 ;  /* 0x0000000107048824 */ /* 0x000fcc00078e0204 */
[----:B------:R-:W1:Y:S01]  /*1f130*/  @P2 LDC R7, c[0x0][0x434] ;  /* 0x00010d00ff072b82 */ /* 0x000e620000000800 */
[----:B0-----:R-:W-:-:S04]  /*1f140*/  @!P0 LEA R2, P1, R6, R2, 0x2 ;  /* 0x0000000206028211 */ /* 0x001fc800078210ff */
[----:B------:R-:W-:Y:S01]  /*1f150*/  @!P0 LEA.HI.X R3, R6, R3, R4, 0x2, P1 ;  /* 0x0000000306038211 */ /* 0x000fe200008f1404 */
[----:B------:R-:W-:Y:S02]  /*1f160*/  IMAD.MOV.U32 R4, RZ, RZ, RZ ;  /* 0x000000ffff047224 */ /* 0x000fe400078e00ff */
[----:B------:R-:W-:-:S04]  /*1f170*/  IMAD.IADD R6, R0, 0x1, R21 ;  /* 0x0000000100067824 */ /* 0x000fc800078e0215 */
[----:B------:R1:W5:Y:S01]  /*1f180*/  @!P0 LDG.E R4, desc[UR40][R2.64] ;  /* 0x0000002802048981 */ /* 0x000362000c1e1900 */
[----:B------:R-:W-:-:S04]  /*1f190*/  ISETP.GE.AND P0, PT, R0, R19, PT ;  /* 0x000000130000720c */ /* 0x000fc80003f06270 */
[----:B------:R-:W-:Y:S01]  /*1f1a0*/  ISETP.GT.U32.OR P0, PT, R20, 0x9f, P0 ;  /* 0x0000009f1400780c */ /* 0x000fe20000704470 */
[----:B------:R-:W-:Y:S02]  /*1f1b0*/  IMAD.MOV.U32 R0, RZ, RZ, R6 ;  /* 0x000000ffff007224 */ /* 0x000fe400078e0006 */
[----:B-1----:R-:W-:-:S05]  /*1f1c0*/  @P2 IMAD.HI.U32 R2, R6, R7, RZ ;  /* 0x0000000706022227 */ /* 0x002fca00078e00ff */
[----:B------:R-:W-:Y:S01]  /*1f1d0*/  @P2 SHF.R.U32.HI R0, RZ, R9, R2 ;  /* 0x00000009ff002219 */ /* 0x000fe20000011602 */
[----:B------:R-:W-:-:S04]  /*1f1e0*/  IMAD.MOV R2, RZ, RZ, -R5 ;  /* 0x000000ffff027224 */ /* 0x000fc800078e0a05 */
[----:B------:R-:W-:Y:S02]  /*1f1f0*/  IMAD R8, R10, R2, R8 ;  /* 0x000000020a087224 */ /* 0x000fe400078e0208 */
[----:B------:R-:W0:Y:S01]  /*1f200*/  @!P0 LDC.64 R2, c[0x0][0x428] ;  /* 0x00010a00ff028b82 */ /* 0x000e220000000a00 */
[----:B------:R-:W-:-:S04]  /*1f210*/  IMAD.MOV R9, RZ, RZ, -R0 ;  /* 0x000000ffff097224 */ /* 0x000fc800078e0a00 */
[----:B------:R-:W-:-:S03]  /*1f220*/  IMAD R9, R10, R9, R6 ;  /* 0x000000090a097224 */ /* 0x000fc600078e0206 */
[----:B------:R-:W1:Y:S01]  /*1f230*/  @!P0 LDC.64 R6, c[0x0][0x418] ;  /* 0x00010600ff068b82 */ /* 0x000e620000000a00 */
[--C-:B------:R-:W-:Y:S01]  /*1f240*/  @!P0 SHF.R.S32.HI R11, RZ, 0x1f, R0.reuse ;  /* 0x0000001fff0b8819 */ /* 0x100fe20000011400 */
[----:B------:R-:W-:-:S04]  /*1f250*/  @!P0 IMAD.MOV.U32 R10, RZ, RZ, R0 ;  /* 0x000000ffff0a8224 */ /* 0x000fc800078e0000 */
[----:B0-----:R-:W-:-:S04]  /*1f260*/  @!P0 IMAD.WIDE.U32 R10, R13, R2, R10 ;  /* 0x000000020d0a8225 */ /* 0x001fc800078e000a */
[----:B------:R-:W-:-:S04]  /*1f270*/  @!P0 IMAD R2, R14, R2, RZ ;  /* 0x000000020e028224 */ /* 0x000fc800078e02ff */
[----:B------:R-:W-:Y:S01]  /*1f280*/  @!P0 IMAD R3, R13, R3, R2 ;  /* 0x000000030d038224 */ /* 0x000fe200078e0202 */
[----:B-1----:R-:W-:-:S03]  /*1f290*/  @!P0 LEA R6, P1, R10, R6, 0x2 ;  /* 0x000000060a068211 */ /* 0x002fc600078210ff */
[----:B------:R-:W-:Y:S01]  /*1f2a0*/  @!P0 IMAD.IADD R3, R3, 0x1, R11 ;  /* 0x0000000103038824 */ /* 0x000fe200078e020b */
[----:B------:R0:W-:Y:S01]  /*1f2b0*/  STL [R1+0xc], R13 ;  /* 0x00000c0d01007387 */ /* 0x0001e20000100800 */
[----:B------:R-:W-:-:S03]  /*1f2c0*/  IMAD.MOV.U32 R5, RZ, RZ, RZ ;  /* 0x000000ffff057224 */ /* 0x000fc600078e00ff */
[----:B------:R-:W-:Y:S01]  /*1f2d0*/  @!P0 LEA.HI.X R7, R10, R7, R3, 0x2, P1 ;  /* 0x000000070a078211 */ /* 0x000fe200008f1403 */
[----:B------:R0:W-:Y:S01]  /*1f2e0*/  STL [R1+0x20], R14 ;  /* 0x0000200e01007387 */ /* 0x0001e20000100800 */
[----:B------:R-:W-:-:S03]  /*1f2f0*/  ISETP.GT.U32.AND P1, PT, R20, 0x9f, PT ;  /* 0x0000009f1400780c */ /* 0x000fc60003f24070 */
[----:B------:R0:W5:Y:S01]  /*1f300*/  @!P0 LDG.E R5, desc[UR40][R6.64] ;  /* 0x0000002806058981 */ /* 0x000162000c1e1900 */
[----:B---3--:R-:W-:-:S09]  /*1f310*/  ISETP.NE.AND P0, PT, R12, 0x3, PT ;  /* 0x000000030c00780c */ /* 0x008fd20003f05270 */
[----:B------:R-:W-:-:S04]  /*1f320*/  @P1 LOP3.LUT R16, R16, 0x2, RZ, 0xfc, !PT ;  /* 0x0000000210101812 */ /* 0x000fc800078efcff */
[----:B------:R-:W-:-:S04]  /*1f330*/  LOP3.LUT R16, R16, 0xfffffffb, RZ, 0xc0, !PT ;  /* 0xfffffffb10107812 */ /* 0x000fc800078ec0ff */
[----:B------:R-:W-:Y:S01]  /*1f340*/  @P0 LOP3.LUT R16, R16, 0x4, RZ, 0xfc, !PT ;  /* 0x0000000410100812 */ /* 0x000fe200078efcff */
[----:B0-----:R-:W-:Y:S06]  /*1f350*/  BRA.DIV UR4, `(.L_x_1628) ;  /* 0x0000005604f87947 */ /* 0x001fec000b800000 */
.L_x_1750:
[----:B------:R-:W-:Y:S01]  /*1f360*/  VIADD R7, R26, 0xffffffff ;  /* 0xffffffff1a077836 */ /* 0x000fe20000000000 */
[----:B------:R-:W-:Y:S06]  /*1f370*/  @!P0 BRA `(.L_x_1629) ;  /* 0x0000000000048947 */ /* 0x000fec0003800000 */
[----:B------:R-:W-:Y:S01]  /*1f380*/  BPT.TRAP 0x1 ;  /* 0x000000040000795c */ /* 0x000fe20000300000 */
.L_x_1629:
[----:B------:R-:W2:Y:S04]  /*1f390*/  LDL R2, [R1] ;  /* 0x0000000001027983 */ /* 0x000ea80000100800 */
[----:B------:R-:W3:Y:S01]  /*1f3a0*/  LDL R0, [R1+0x10] ;  /* 0x0000100001007983 */ /* 0x000ee20000100800 */
[----:B------:R-:W-:Y:S01]  /*1f3b0*/  BSSY B0, `(.L_x_1630) ;  /* 0x0000007000007945 */ /* 0x000fe20003800000 */
[----:B------:R-:W-:Y:S01]  /*1f3c0*/  SHF.R.S32.HI R28, RZ, 0x1f, R8 ;  /* 0x0000001fff1c7819 */ /* 0x000fe20000011408 */
[----:B--2---:R-:W-:Y:S01]  /*1f3d0*/  IMAD R6, R2, 0x8, R18 ;  /* 0x0000000802067824 */ /* 0x004fe200078e0212 */
[----:B---3--:R-:W-:-:S04]  /*1f3e0*/  SHF.L.U32 R0, R0, 0x1f, RZ ;  /* 0x0000001f00007819 */ /* 0x008fc800000006ff */
[----:B------:R-:W0:Y:S01]  /*1f3f0*/  SYNCS.PHASECHK.TRANS64.TRYWAIT P0, [R6+URZ+0x13280], R0 ;  /* 0x01328000060075a7 */ /* 0x000e22000800017f */
[----:B------:R1:W-:Y:S02]  /*1f400*/  STL [R1+0x44], R0 ;  /* 0x0000440001007387 */ /* 0x0003e40000100800 */
[----:B01----:R-:W-:Y:S05]  /*1f410*/  @!P0 BRA `(.L_x_1631) ;  /* 0x0000005400fc8947 */ /* 0x003fea0003800000 */
.L_x_1751:
[----:B------:R-:W-:Y:S05]  /*1f420*/  BSYNC B0 ;  /* 0x0000000000007941 */ /* 0x000fea0003800000 */
.L_x_1630:
[----:B-----5:R-:W-:Y:S01]  /*1f430*/  SHF.R.S32.HI R13, RZ, 0x1f, R4 ;  /* 0x0000001fff0d7819 */ /* 0x020fe20000011404 */
[----:B------:R-:W1:Y:S01]  /*1f440*/  S2R R21, SR_TID.X ;  /* 0x0000000000157919 */ /* 0x000e620000002100 */
[----:B------:R-:W2:Y:S01]  /*1f450*/  LDC R11, c[0x0][0x2f4] ;  /* 0x0000bd00ff0b7b82 */ /* 0x000ea20000000800 */
[----:B------:R-:W-:Y:S01]  /*1f460*/  ULDC.64 UR4, c[0x0][0x328] ;  /* 0x0000ca0000047ab9 */ /* 0x000fe20000000a00 */
[----:B------:R-:W-:Y:S01]  /*1f470*/  ULDC.64 UR6, c[0x0][0x338] ;  /* 0x0000ce0000067ab9 */ /* 0x000fe20000000a00 */
[----:B------:R3:W-:Y:S01]  /*1f480*/  STL [R1+0x4], R13 ;  /* 0x0000040d01007387 */ /* 0x0007e20000100800 */
[----:B0-----:R-:W-:Y:S02]  /*1f490*/  IMAD R0, R28, UR4, RZ ;  /* 0x000000041c007c24 */ /* 0x001fe4000f8e02ff */
[C---:B------:R-:W-:Y:S01]  /*1f4a0*/  IMAD.WIDE.U32 R2, R8.reuse, UR4, RZ ;  /* 0x0000000408027c25 */ /* 0x040fe2000f8e00ff */
[----:B------:R-:W4:Y:S03]  /*1f4b0*/  LDL R14, [R1] ;  /* 0x00000000010e7983 */ /* 0x000f260000100800 */
[----:B------:R-:W-:Y:S01]  /*1f4c0*/  IMAD R0, R8, UR5, R0 ;  /* 0x0000000508007c24 */ /* 0x000fe2000f8e0200 */
[----:B------:R-:W4:Y:S03]  /*1f4d0*/  LDL R15, [R1+0x2c] ;  /* 0x00002c00010f7983 */ /* 0x000f260000100800 */
[----:B------:R-:W-:-:S02]  /*1f4e0*/  IMAD.IADD R3, R3, 0x1, R0 ;  /* 0x0000000103037824 */ /* 0x000fc400078e0200 */
[----:B------:R-:W-:Y:S01]  /*1f4f0*/  IMAD R0, R13, UR6, RZ ;  /* 0x000000060d007c24 */ /* 0x000fe2000f8e02ff */
[----:B------:R-:W-:Y:S01]  /*1f500*/  SHF.R.S32.HI R29, RZ, 0x1f, R9 ;  /* 0x0000001fff1d7819 */ /* 0x000fe20000011409 */
[----:B------:R-:W-:-:S04]  /*1f510*/  IMAD.WIDE.U32 R2, R4, UR6, R2 ;  /* 0x0000000604027c25 */ /* 0x000fc8000f8e0002 */
[----:B------:R-:W-:-:S04]  /*1f520*/  IMAD R0, R4, UR7, R0 ;  /* 0x0000000704007c24 */ /* 0x000fc8000f8e0200 */
[----:B---3--:R-:W-:Y:S02]  /*1f530*/  IMAD.IADD R13, R3, 0x1, R0 ;  /* 0x00000001030d7824 */ /* 0x008fe400078e0200 */
[----:B-1----:R-:W-:Y:S02]  /*1f540*/  IMAD.SHL.U32 R20, R21, 0x10, RZ ;  /* 0x0000001015147824 */ /* 0x002fe400078e00ff */
[----:B------:R-:W-:-:S03]  /*1f550*/  IMAD R0, R29, UR4, RZ ;  /* 0x000000041d007c24 */ /* 0x000fc6000f8e02ff */
[----:B------:R-:W-:Y:S01]  /*1f560*/  LOP3.LUT R20, R20, 0x30, RZ, 0xc0, !PT ;  /* 0x0000003014147812 */ /* 0x000fe200078ec0ff */
[----:B------:R-:W-:Y:S02]  /*1f570*/  IMAD.MOV.U32 R12, RZ, RZ, R2 ;  /* 0x000000ffff0c7224 */ /* 0x000fe400078e0002 */
[C---:B------:R-:W-:Y:S01]  /*1f580*/  IMAD R0, R9.reuse, UR5, R0 ;  /* 0x0000000509007c24 */ /* 0x040fe2000f8e0200 */
[CC--:B--2---:R-:W-:Y:S01]  /*1f590*/  ISETP.GE.AND P1, PT, R20.reuse, R11.reuse, PT ;  /* 0x0000000b1400720c */ /* 0x0c4fe20003f26270 */
[----:B------:R-:W-:Y:S01]  /*1f5a0*/  IMAD.WIDE.U32 R2, R9, UR4, RZ ;  /* 0x0000000409027c25 */ /* 0x000fe2000f8e00ff */
[----:B------:R-:W-:Y:S01]  /*1f5b0*/  ISETP.GE.AND P0, PT, R20, R11, PT ;  /* 0x0000000b1400720c */ /* 0x000fe20003f06270 */
[----:B------:R-:W-:Y:S01]  /*1f5c0*/  ULDC.64 UR4, c[0x0][0x330] ;  /* 0x0000cc0000047ab9 */ /* 0x000fe20000000a00 */
[----:B------:R-:W-:Y:S01]  /*1f5d0*/  SHF.R.S32.HI R11, RZ, 0x1f, R5 ;  /* 0x0000001fff0b7819 */ /* 0x000fe20000011405 */
[----:B------:R-:W-:-:S04]  /*1f5e0*/  IMAD.IADD R3, R3, 0x1, R0 ;  /* 0x0000000103037824 */ /* 0x000fc800078e0200 */
[----:B------:R-:W-:Y:S02]  /*1f5f0*/  IMAD R0, R11, UR6, RZ ;  /* 0x000000060b007c24 */ /* 0x000fe4000f8e02ff */
[C---:B------:R-:W-:Y:S01]  /*1f600*/  IMAD.WIDE.U32 R2, R5.reuse, UR6, R2 ;  /* 0x0000000605027c25 */ /* 0x040fe2000f8e0002 */
[----:B------:R0:W-:Y:S03]  /*1f610*/  STL [R1+0x40], R11 ;  /* 0x0000400b01007387 */ /* 0x0001e60000100800 */
[----:B------:R-:W-:Y:S01]  /*1f620*/  IMAD R0, R5, UR7, R0 ;  /* 0x0000000705007c24 */ /* 0x000fe2000f8e0200 */
[----:B------:R-:W-:Y:S01]  /*1f630*/  LOP3.LUT R16, R16, 0xfffffffe, RZ, 0xc0, !PT ;  /* 0xfffffffe10107812 */ /* 0x000fe200078ec0ff */
[----:B------:R-:W-:Y:S01]  /*1f640*/  IMAD.MOV.U32 R10, RZ, RZ, R2 ;  /* 0x000000ffff0a7224 */ /* 0x000fe200078e0002 */
[----:B------:R-:W-:Y:S01]  /*1f650*/  LOP3.LUT R21, R21, 0x7f, RZ, 0xc0, !PT ;  /* 0x0000007f15157812 */ /* 0x000fe200078ec0ff */
[----:B------:R-:W-:Y:S01]  /*1f660*/  ULDC.64 UR6, c[0x0][0x318] ;  /* 0x0000c60000067ab9 */ /* 0x000fe20000000a00 */
[----:B0-----:R-:W-:-:S02]  /*1f670*/  IMAD.IADD R11, R3, 0x1, R0 ;  /* 0x00000001030b7824 */ /* 0x001fc400078e0200 */
[----:B------:R-:W-:Y:S01]  /*1f680*/  IMAD.WIDE.U32 R2, R17, UR4, R12 ;  /* 0x0000000411027c25 */ /* 0x000fe2000f8e000c */
[----:B------:R-:W-:-:S03]  /*1f690*/  @P1 LOP3.LUT R16, R16, 0x1, RZ, 0xfc, !PT ;  /* 0x0000000110101812 */ /* 0x000fc600078efcff */
[C---:B------:R-:W-:Y:S01]  /*1f6a0*/  IMAD R12, R17.reuse, UR5, RZ ;  /* 0x00000005110c7c24 */ /* 0x040fe2000f8e02ff */
[----:B------:R-:W-:Y:S01]  /*1f6b0*/  IADD3 R0, P1, R2, UR6, RZ ;  /* 0x0000000602007c10 */ /* 0x000fe2000ff3e0ff */
[----:B------:R-:W-:Y:S01]  /*1f6c0*/  IMAD.WIDE.U32 R10, R17, UR4, R10 ;  /* 0x00000004110a7c25 */ /* 0x000fe2000f8e000a */
[----:B------:R-:W-:Y:S02]  /*1f6d0*/  SHF.R.U32.HI R21, RZ, 0x2, R21 ;  /* 0x00000002ff157819 */ /* 0x000fe40000011615 */
[----:B------:R-:W-:Y:S01]  /*1f6e0*/  IADD3.X R2, R3, UR7, R12, P1, !PT ;  /* 0x0000000703027c10 */ /* 0x000fe20008ffe40c */
[----:B------:R-:W-:Y:S01]  /*1f6f0*/  IMAD R7, R7, -0xa0, R19 ;  /* 0xffffff6007077824 */ /* 0x000fe200078e0213 */
[----:B------:R-:W-:Y:S01]  /*1f700*/  IADD3 R23, P1, R10, UR6, RZ ;  /* 0x000000060a177c10 */ /* 0x000fe2000ff3e0ff */
[----:B------:R-:W-:Y:S02]  /*1f710*/  UMOV UR4, 0xffffffff ;  /* 0xffffffff00047882 */ /* 0x000fe40000000000 */
[----:B------:R-:W-:Y:S01]  /*1f720*/  IMAD.IADD R7, R7, 0x1, -R21 ;  /* 0x0000000107077824 */ /* 0x000fe200078e0a15 */
[----:B------:R-:W-:-:S04]  /*1f730*/  IADD3.X R22, R12, UR7, R11, P1, !PT ;  /* 0x000000070c167c10 */ /* 0x000fc80008ffe40b */
[----:B------:R-:W-:Y:S01]  /*1f740*/  ISETP.GE.AND P5, PT, R7, 0x1, PT ;  /* 0x000000010700780c */ /* 0x000fe20003fa6270 */
[----:B----4-:R-:W-:Y:S01]  /*1f750*/  IMAD R19, R14, 0x2800, R15 ;  /* 0x000028000e137824 */ /* 0x010fe200078e020f */
[----:B------:R-:W-:Y:S11]  /*1f760*/  BRA.DIV UR4, `(.L_x_1632) ;  /* 0x0000005604407947 */ /* 0x000ff6000b800000 */
[----:B------:R-:W0:Y:S01]  /*1f770*/  S2R R11, SR_TID.X ;  /* 0x00000000000b7919 */ /* 0x000e220000002100 */
[C---:B------:R-:W-:Y:S02]  /*1f780*/  ISETP.GE.AND P3, PT, R7.reuse, 0x81, PT ;  /* 0x000000810700780c */ /* 0x040fe40003f66270 */
[----:B------:R-:W-:Y:S01]  /*1f790*/  LOP3.LUT R16, R16, 0xfffffff7, RZ, 0xc0, !PT ;  /* 0xfffffff710107812 */ /* 0x000fe200078ec0ff */
[----:B------:R-:W1:Y:S01]  /*1f7a0*/  SHFL.IDX PT, R3, R0, RZ, 0x1c1f ;  /* 0x001c1fff00037589 */ /* 0x000e6200000e0000 */
[C---:B------:R-:W-:Y:S02]  /*1f7b0*/  ISETP.GE.AND P4, PT, R7.reuse, 0x21, PT ;  /* 0x000000210700780c */ /* 0x040fe40003f86270 */
[----:B------:R-:W-:Y:S01]  /*1f7c0*/  ISETP.GE.AND P2, PT, R7, 0x61, PT ;  /* 0x000000610700780c */ /* 0x000fe20003f46270 */
[----:B------:R-:W2:Y:S06]  /*1f7d0*/  SHFL.IDX PT, R10, R2, RZ, 0x1c1f ;  /* 0x001c1fff020a7589 */ /* 0x000eac00000e0000 */
[----:B------:R-:W-:Y:S01]  /*1f7e0*/  @P3 LOP3.LUT R16, R16, 0x8, RZ, 0xfc, !PT ;  /* 0x0000000810103812 */ /* 0x000fe200078efcff */
[----:B0-----:R-:W-:-:S05]  /*1f7f0*/  IMAD.SHL.U32 R14, R11, 0x10, RZ ;  /* 0x000000100b0e7824 */ /* 0x001fca00078e00ff */
[----:B------:R-:W-:-:S04]  /*1f800*/  LOP3.LUT R14, R14, 0x30, RZ, 0xc0, !PT ;  /* 0x000000300e0e7812 */ /* 0x000fc800078ec0ff */
[----:B-1----:R-:W-:Y:S01]  /*1f810*/  IADD3 R12, P1, R14, R3, RZ ;  /* 0x000000030e0c7210 */ /* 0x002fe20007f3e0ff */
[----:B------:R-:W-:Y:S02]  /*1f820*/  IMAD.IADD R3, R18, 0x1, R19 ;  /* 0x0000000112037824 */ /* 0x000fe400078e0213 */
[----:B------:R-:W-:Y:S02]  /*1f830*/  SHFL.IDX PT, R19, R2, 0x1, 0x1c1f ;  /* 0x003c1f0002137f89 */ /* 0x000fe400000e0000 */
[----:B--2---:R-:W-:Y:S01]  /*1f840*/  IMAD.X R13, RZ, RZ, R10, P1 ;  /* 0x000000ffff0d7224 */ /* 0x004fe200008e060a */
[----:B------:R-:W-:Y:S01]  /*1f850*/  ISETP.LT.OR P1, PT, R7, 0x1, P0 ;  /* 0x000000010700780c */ /* 0x000fe20000721670 */
[----:B------:R-:W0:-:S12]  /*1f860*/  SHFL.IDX PT, R10, R0, 0x1, 0x1c1f ;  /* 0x003c1f00000a7f89 */ /* 0x000e1800000e0000 */
[----:B------:R-:W-:Y:S01]  /*1f870*/  LDGSTS.E.BYPASS.LTC128B.128 [R3+0x6000], desc[UR40][R12.64], !P1 ;  /* 0x060000000c037fae */ /* 0x000fe2000c901d68 */
[----:B0-----:R-:W-:-:S05]  /*1f880*/  IADD3 R10, P1, R14, R10, RZ ;  /* 0x0000000a0e0a7210 */ /* 0x001fca0007f3e0ff */
[----:B------:R-:W-:Y:S01]  /*1f890*/  IMAD.X R11, RZ, RZ, R19, P1 ;  /* 0x000000ffff0b7224 */ /* 0x000fe200008e0613 */
[----:B------:R-:W-:Y:S01]  /*1f8a0*/  ISETP.LT.OR P1, PT, R7, 0x21, P0 ;  /* 0x000000210700780c */ /* 0x000fe20000721670 */
[----:B------:R-:W-:Y:S04]  /*1f8b0*/  SHFL.IDX PT, R19, R2, 0x2, 0x1c1f ;  /* 0x005c1f0002137f89 */ /* 0x000fe800000e0000 */
[----:B------:R-:W-:Y:S08]  /*1f8c0*/  SHFL.IDX PT, R2, R2, 0x3, 0x1c1f ;  /* 0x007c1f0002027f89 */ /* 0x000ff000000e0000 */
[----:B------:R0:W-:Y:S04]  /*1f8d0*/  LDGSTS.E.BYPASS.LTC128B.128 [R3+0x6800], desc[UR40][R10.64], !P1 ;  /* 0x068000000a037fae */ /* 0x0001e8000c901d68 */
[----:B0-----:R-:W0:Y:S04]  /*1f8e0*/  SHFL.IDX PT, R10, R0, 0x2, 0x1c1f ;  /* 0x005c1f00000a7f89 */ /* 0x001e2800000e0000 */
[----:B------:R-:W1:Y:S01]  /*1f8f0*/  SHFL.IDX PT, R0, R0, 0x3, 0x1c1f ;  /* 0x007c1f0000007f89 */ /* 0x000e6200000e0000 */
[----:B0-----:R-:W-:-:S05]  /*1f900*/  IADD3 R10, P1, R14, R10, RZ ;  /* 0x0000000a0e0a7210 */ /* 0x001fca0007f3e0ff */
[----:B------:R-:W-:Y:S01]  /*1f910*/  IMAD.X R11, RZ, RZ, R19, P1 ;  /* 0x000000ffff0b7224 */ /* 0x000fe200008e0613 */
[----:B------:R-:W-:-:S13]  /*1f920*/  ISETP.LT.OR P1, PT, R7, 0x41, P0 ;  /* 0x000000410700780c */ /* 0x000fda0000721670 */
[----:B------:R1:W-:Y:S02]  /*1f930*/  LDGSTS.E.BYPASS.LTC128B.128 [R3+0x7000], desc[UR40][R10.64], !P1 ;  /* 0x070000000a037fae */ /* 0x0003e4000c901d68 */
[----:B-1----:R-:W-:Y:S02]  /*1f940*/  IADD3 R10, P1, R14, R0, RZ ;  /* 0x000000000e0a7210 */ /* 0x002fe40007f3e0ff */
[----:B------:R0:W1:Y:S03]  /*1f950*/  SHFL.IDX PT, R0, R22, RZ, 0x1c1f ;  /* 0x001c1fff16007589 */ /* 0x00006600000e0000 */
[----:B------:R-:W-:Y:S01]  /*1f960*/  IMAD.X R11, RZ, RZ, R2, P1 ;  /* 0x000000ffff0b7224 */ /* 0x000fe200008e0602 */
[----:B------:R-:W-:-:S13]  /*1f970*/  ISETP.LT.OR P1, PT, R7, 0x61, P0 ;  /* 0x000000610700780c */ /* 0x000fda0000721670 */
[----:B------:R2:W-:Y:S01]  /*1f980*/  LDGSTS.E.BYPASS.LTC128B.128 [R3+0x7800], desc[UR40][R10.64], !P1 ;  /* 0x078000000a037fae */ /* 0x0005e2000c901d68 */
[----:B------:R-:W-:-:S03]  /*1f990*/  ISETP.GE.AND P1, PT, R7, 0x41, PT ;  /* 0x000000410700780c */ /* 0x000fc60003f26270 */
[----:B-12---:R0:W2:Y:S10]  /*1f9a0*/  SHFL.IDX PT, R10, R23, RZ, 0x1c1f ;  /* 0x001c1fff170a7589 */ /* 0x0060b400000e0000 */
.L_x_1763:
[----:B------:R-:W1:Y:S01]  /*1f9b0*/  S2R R2, SR_TID.X ;  /* 0x0000000000027919 */ /* 0x000e620000002100 */
[----:B------:R-:W-:Y:S01]  /*1f9c0*/  ISETP.LT.OR P0, PT, R7, 0x81, P0 ;  /* 0x000000810700780c */ /* 0x000fe20000701670 */
[----:B-1----:R-:W-:-:S05]  /*1f9d0*/  IMAD.SHL.U32 R2, R2, 0x10, RZ ;  /* 0x0000001002027824 */ /* 0x002fca00078e00ff */
[----:B------:R-:W-:-:S04]  /*1f9e0*/  LOP3.LUT R2, R2, 0x30, RZ, 0xc0, !PT ;  /* 0x0000003002027812 */ /* 0x000fc800078ec0ff */
[----:B--2---:R-:W-:-:S05]  /*1f9f0*/  IADD3 R10, P3, R2, R10, RZ ;  /* 0x0000000a020a7210 */ /* 0x004fca0007f7e0ff */
[----:B------:R-:W-:-:S05]  /*1fa00*/  IMAD.X R11, RZ, RZ, R0, P3 ;  /* 0x000000ffff0b7224 */ /* 0x000fca00018e0600 */
[----:B------:R-:W-:Y:S01]  /*1fa10*/  @!PT LDS RZ, [RZ] ;  /* 0x00000000fffff984 */ /* 0x000fe20000000800 */
[----:B------:R-:W-:Y:S01]  /*1fa20*/  @!PT LDS RZ, [RZ] ;  /* 0x00000000fffff984 */ /* 0x000fe20000000800 */
[----:B------:R-:W-:Y:S01]  /*1fa30*/  @!PT LDS RZ, [RZ] ;  /* 0x00000000fffff984 */ /* 0x000fe20000000800 */
[----:B------:R1:W-:Y:S01]  /*1fa40*/  LDGSTS.E.BYPASS.LTC128B.128 [R3+0x8000], desc[UR40][R10.64], !P0 ;  /* 0x080000000a037fae */ /* 0x0003e2000c101d68 */
[----:B------:R-:W-:Y:S01]  /*1fa50*/  PLOP3.LUT P0, PT, PT, PT, PT, 0x80, 0x0 ;  /* 0x000000000000781c */ /* 0x000fe20003f0f070 */
[----:B------:R-:W-:-:S12]  /*1fa60*/  NOP ;  /* 0x0000000000007918 */ /* 0x000fd80000000000 */
.L_x_1633:
[----:B------:R-:W-:Y:S02]  /*1fa70*/  PLOP3.LUT P3, PT, P3, P0, PT, 0xa2, 0x0 ;  /* 0x000000000000781c */ /* 0x000fe40001f61472 */
[----:B------:R-:W-:-:S08]  /*1fa80*/  @P0 R2UR P3, UR4, R6 ;  /* 0x00000000060402ca */ /* 0x000fd00000060000 */
[----:B------:R-:W-:-:S05]  /*1fa90*/  @P0 PLOP3.LUT P0, PT, P3, PT, PT, 0x80, 0x0 ;  /* 0x000000000000081c */ /* 0x000fca0001f0f070 */
[----:B------:R-:W-:Y:S01]  /*1faa0*/  @!P3 SYNCS.ARRIVE.TRANS64.RED.A0T1 RZ, [UR4+0x13270], RZ ;  /* 0x013270ffffffb9a7 */ /* 0x000fe20008200404 */
[----:B------:R-:W-:Y:S07]  /*1fab0*/  @!P3 ARRIVES.LDGSTSBAR.64.TRANSCNT [UR4+0x13270] ;  /* 0x01327000ff00b9b0 */ /* 0x000fee0008000a84 */
[----:B------:R-:W-:Y:S05]  /*1fac0*/  @P0 BRA.U.ANY `(.L_x_1633) ;  /* 0xfffffffd00e80947 */ /* 0x000fea000393ffff */
[----:B------:R-:W-:Y:S01]  /*1fad0*/  NOP ;  /* 0x0000000000007918 */ /* 0x000fe20000000000 */
[----:B------:R-:W2:Y:S02]  /*1fae0*/  LDL R0, [R1+0x68] ;  /* 0x0000680001007983 */ /* 0x000ea40000100800 */
[----:B--2---:R-:W-:-:S13]  /*1faf0*/  ISETP.NE.AND P6, PT, R0, 0x3, PT ;  /* 0x000000030000780c */ /* 0x004fda0003fc5270 */
[----:B------:R-:W-:Y:S05]  /*1fb00*/  @!P6 BRA `(.L_x_1634) ;  /* 0x000000000004e947 */ /* 0x000fea0003800000 */
[----:B------:R-:W-:Y:S01]  /*1fb10*/  BPT.TRAP 0x1 ;  /* 0x000000040000795c */ /* 0x000fe20000300000 */
.L_x_1634:
[----:B------:R2:W-:Y:S01]  /*1fb20*/  SYNCS.ARRIVE.TRANS64.A1T0 RZ, [R6+URZ+0x13270], RZ ;  /* 0x013270ff06ff79a7 */ /* 0x0005e2000810003f */
[----:B------:R-:W-:Y:S05]  /*1fb30*/  @!P6 BRA `(.L_x_1635) ;  /* 0x000000000004e947 */ /* 0x000fea0003800000 */
[----:B------:R-:W-:Y:S01]  /*1fb40*/  BPT.TRAP 0x1 ;  /* 0x000000040000795c */ /* 0x000fe20000300000 */
.L_x_1635:
[----:B------:R-:W3:Y:S01]  /*1fb50*/  LDL R0, [R1+0x44] ;  /* 0x0000440001007983 */ /* 0x000ee20000100800 */
[----:B------:R-:W-:Y:S01]  /*1fb60*/  BSSY B0, `(.L_x_1636) ;  /* 0x0000003000007945 */ /* 0x000fe20003800000 */
[----:B---3--:R-:W3:Y:S03]  /*1fb70*/  SYNCS.PHASECHK.TRANS64.TRYWAIT P0, [R6+URZ+0x13240], R0 ;  /* 0x01324000060075a7 */ /* 0x008ee6000800017f */
[----:B---3--:R-:W-:Y:S05]  /*1fb80*/  @!P0 BRA `(.L_x_1637) ;  /* 0x0000005400e48947 */ /* 0x008fea0003800000 */
.L_x_1764:
[----:B------:R-:W-:Y:S05]  /*1fb90*/  BSYNC B0 ;  /* 0x0000000000007941 */ /* 0x000fea0003800000 */
.L_x_1636:
[----:B---3--:R-:W3:Y:S01]  /*1fba0*/  LDL.LU R0, [R1+0x4] ;  /* 0x0000040001007983 */ /* 0x008ee20000300800 */
[----:B------:R-:W-:Y:S01]  /*1fbb0*/  ULDC.64 UR4, c[0x0][0x300] ;  /* 0x0000c00000047ab9 */ /* 0x000fe20000000a00 */
[----:B------:R-:W-:Y:S02]  /*1fbc0*/  ULDC.64 UR6, c[0x0][0x310] ;  /* 0x0000c40000067ab9 */ /* 0x000fe40000000a00 */
[----:B------:R-:W4:Y:S01]  /*1fbd0*/  LDL.LU R2, [R1+0x40] ;  /* 0x0000400001027983 */ /* 0x000f220000300800 */
[----:B------:R-:W-:Y:S02]  /*1fbe0*/  IMAD R28, R28, UR4, RZ ;  /* 0x000000041c1c7c24 */ /* 0x000fe4000f8e02ff */
[----:B-1----:R-:W-:-:S04]  /*1fbf0*/  IMAD.WIDE.U32 R10, R8, UR4, RZ ;  /* 0x00000004080a7c25 */ /* 0x002fc8000f8e00ff */
[----:B------:R-:W-:Y:S02]  /*1fc00*/  IMAD R28, R8, UR5, R28 ;  /* 0x00000005081c7c24 */ /* 0x000fe4000f8e021c */
[----:B------:R-:W-:Y:S02]  /*1fc10*/  IMAD R29, R29, UR4, RZ ;  /* 0x000000041d1d7c24 */ /* 0x000fe4000f8e02ff */
[----:B------:R-:W-:Y:S02]  /*1fc20*/  IMAD.IADD R11, R11, 0x1, R28 ;  /* 0x000000010b0b7824 */ /* 0x000fe400078e021c */
[C---:B------:R-:W-:Y:S02]  /*1fc30*/  IMAD R29, R9.reuse, UR5, R29 ;  /* 0x00000005091d7c24 */ /* 0x040fe4000f8e021d */
[----:B------:R-:W-:Y:S01]  /*1fc40*/  IMAD.WIDE.U32 R8, R9, UR4, RZ ;  /* 0x0000000409087c25 */ /* 0x000fe2000f8e00ff */
[----:B------:R-:W-:-:S03]  /*1fc50*/  ULDC.64 UR4, c[0x0][0x308] ;  /* 0x0000c20000047ab9 */ /* 0x000fc60000000a00 */
[----:B------:R-:W-:-:S04]  /*1fc60*/  IMAD.WIDE.U32 R10, R4, UR6, R10 ;  /* 0x00000006040a7c25 */ /* 0x000fc8000f8e000a */
[----:B------:R-:W-:Y:S02]  /*1fc70*/  IMAD.IADD R9, R9, 0x1, R29 ;  /* 0x0000000109097824 */ /* 0x000fe400078e021d */
[----:B------:R-:W-:Y:S02]  /*1fc80*/  IMAD R7, R17, UR5, RZ ;  /* 0x0000000511077c24 */ /* 0x000fe4000f8e02ff */
[----:B---3--:R-:W-:-:S04]  /*1fc90*/  IMAD R0, R0, UR6, RZ ;  /* 0x0000000600007c24 */ /* 0x008fc8000f8e02ff */
[----:B------:R-:W-:Y:S02]  /*1fca0*/  IMAD R4, R4, UR7, R0 ;  /* 0x0000000704047c24 */ /* 0x000fe4000f8e0200 */
[----:B----4-:R-:W-:Y:S02]  /*1fcb0*/  IMAD R0, R2, UR6, RZ ;  /* 0x0000000602007c24 */ /* 0x010fe4000f8e02ff */
[----:B------:R-:W-:Y:S02]  /*1fcc0*/  IMAD.IADD R11, R11, 0x1, R4 ;  /* 0x000000010b0b7824 */ /* 0x000fe400078e0204 */
[C---:B------:R-:W-:Y:S02]  /*1fcd0*/  IMAD R12, R5.reuse, UR7, R0 ;  /* 0x00000007050c7c24 */ /* 0x040fe4000f8e0200 */
[----:B------:R-:W-:Y:S01]  /*1fce0*/  IMAD.WIDE.U32 R4, R5, UR6, R8 ;  /* 0x0000000605047c25 */ /* 0x000fe2000f8e0008 */
[----:B------:R-:W-:-:S03]  /*1fcf0*/  ULDC.64 UR6, c[0x0][0x2e8] ;  /* 0x0000ba0000067ab9 */ /* 0x000fc60000000a00 */
[----:B------:R-:W-:-:S04]  /*1fd00*/  IMAD.WIDE.U32 R10, R17, UR4, R10 ;  /* 0x00000004110a7c25 */ /* 0x000fc8000f8e000a */
[----:B------:R-:W-:Y:S01]  /*1fd10*/  IMAD.IADD R5, R5, 0x1, R12 ;  /* 0x0000000105057824 */ /* 0x000fe200078e020c */
[----:B------:R-:W-:Y:S01]  /*1fd20*/  IADD3 R2, P0, R10, UR6, RZ ;  /* 0x000000060a027c10 */ /* 0x000fe2000ff1e0ff */
[----:B------:R-:W-:-:S03]  /*1fd30*/  IMAD.WIDE.U32 R4, R17, UR4, R4 ;  /* 0x0000000411047c25 */ /* 0x000fc6000f8e0004 */
[----:B------:R-:W-:Y:S01]  /*1fd40*/  IADD3.X R0, R11, UR7, R7, P0, !PT ;  /* 0x000000070b007c10 */ /* 0x000fe200087fe407 */
[----:B------:R-:W-:Y:S01]  /*1fd50*/  UMOV UR4, 0xffffffff ;  /* 0xffffffff00047882 */ /* 0x000fe20000000000 */
[----:B------:R-:W-:-:S04]  /*1fd60*/  IADD3 R8, P0, R4, UR6, RZ ;  /* 0x0000000604087c10 */ /* 0x000fc8000ff1e0ff */
[----:B------:R-:W-:Y:S01]  /*1fd70*/  IADD3.X R7, R7, UR7, R5, P0, !PT ;  /* 0x0000000707077c10 */ /* 0x000fe200087fe405 */
[----:B------:R-:W-:Y:S08]  /*1fd80*/  BRA.DIV UR4, `(.L_x_1638) ;  /* 0x00000056047c7947 */ /* 0x000ff0000b800000 */
[----:B------:R-:W1:Y:S01]  /*1fd90*/  S2R R5, SR_TID.X ;  /* 0x0000000000057919 */ /* 0x000e620000002100 */
[----:B------:R-:W3:Y:S01]  /*1fda0*/  LDC R10, c[0x0][0x2f4] ;  /* 0x0000bd00ff0a7b82 */ /* 0x000ee20000000800 */
[----:B------:R-:W-:Y:S01]  /*1fdb0*/  SHFL.IDX PT, R4, R0, RZ, 0x1c1f ;  /* 0x001c1fff00047589 */ /* 0x000fe200000e0000 */
[----:B-1----:R-:W-:-:S03]  /*1fdc0*/  IMAD.SHL.U32 R9, R5, 0x10, RZ ;  /* 0x0000001005097824 */ /* 0x002fc600078e00ff */
[----:B------:R-:W1:Y:S02]  /*1fdd0*/  SHFL.IDX PT, R5, R2, RZ, 0x1c1f ;  /* 0x001c1fff02057589 */ /* 0x000e6400000e0000 */
[----:B------:R-:W-:-:S04]  /*1fde0*/  LOP3.LUT R9, R9, 0x30, RZ, 0xc0, !PT ;  /* 0x0000003009097812 */ /* 0x000fc800078ec0ff */
[C---:B---3--:R-:W-:Y:S02]  /*1fdf0*/  ISETP.GE.AND P3, PT, R9.reuse, R10, PT ;  /* 0x0000000a0900720c */ /* 0x048fe40003f66270 */
[----:B-1----:R-:W-:-:S05]  /*1fe00*/  @P5 IADD3 R5, P0, R9, R5, RZ ;  /* 0x0000000509055210 */ /* 0x002fca0007f1e0ff */
[----:B------:R-:W-:-:S05]  /*1fe10*/  @P5 IMAD.X R4, RZ, RZ, R4, P0 ;  /* 0x000000ffff045224 */ /* 0x000fca00000e0604 */
[----:B------:R-:W-:-:S04]  /*1fe20*/  @P5 LOP3.LUT R5, R5, R4, RZ, 0x3c, !PT ;  /* 0x0000000405055212 */ /* 0x000fc800078e3cff */
[----:B------:R-:W-:-:S04]  /*1fe30*/  @P5 LOP3.LUT R4, R5, R4, RZ, 0x3c, !PT ;  /* 0x0000000405045212 */ /* 0x000fc800078e3cff */
[----:B------:R-:W-:-:S05]  /*1fe40*/  @P5 LOP3.LUT R5, R5, R4, RZ, 0x3c, !PT ;  /* 0x0000000405055212 */ /* 0x000fca00078e3cff */
[----:B------:R-:W-:Y:S01]  /*1fe50*/  @!PT LDS RZ, [RZ] ;  /* 0x00000000fffff984 */ /* 0x000fe20000000800 */
[----:B------:R1:W-:Y:S04]  /*1fe60*/  @P5 LDGSTS.E.BYPASS.LTC128B.128 [R3+0xe000], desc[UR40][R4.64], !P3 ;  /* 0x0e00000004035fae */ /* 0x0003e8000d901d68 */
[----:B-1----:R-:W1:Y:S04]  /*1fe70*/  SHFL.IDX PT, R5, R2, 0x1, 0x1c1f ;  /* 0x003c1f0002057f89 */ /* 0x002e6800000e0000 */
[----:B------:R-:W3:Y:S01]  /*1fe80*/  SHFL.IDX PT, R4, R0, 0x1, 0x1c1f ;  /* 0x003c1f0000047f89 */ /* 0x000ee200000e0000 */
[----:B-1----:R-:W-:-:S05]  /*1fe90*/  @P4 IADD3 R5, P0, R9, R5, RZ ;  /* 0x0000000509054210 */ /* 0x002fca0007f1e0ff */
[----:B---3--:R-:W-:-:S05]  /*1fea0*/  @P4 IMAD.X R4, RZ, RZ, R4, P0 ;  /* 0x000000ffff044224 */ /* 0x008fca00000e0604 */
[----:B------:R-:W-:-:S04]  /*1feb0*/  @P4 LOP3.LUT R5, R5, R4, RZ, 0x3c, !PT ;  /* 0x0000000405054212 */ /* 0x000fc800078e3cff */
[----:B------:R-:W-:-:S04]  /*1fec0*/  @P4 LOP3.LUT R4, R5, R4, RZ, 0x3c, !PT ;  /* 0x0000000405044212 */ /* 0x000fc800078e3cff */
[----:B------:R-:W-:-:S05]  /*1fed0*/  @P4 LOP3.LUT R5, R5, R4, RZ, 0x3c, !PT ;  /* 0x0000000405054212 */ /* 0x000fca00078e3cff */
[----:B------:R1:W-:Y:S04]  /*1fee0*/  @P4 LDGSTS.E.BYPASS.LTC128B.128 [R3+0xe800], desc[UR40][R4.64], !P3 ;  /* 0x0e80000004034fae */ /* 0x0003e8000d901d68 */
[----:B-1----:R-:W1:Y:S04]  /*1fef0*/  SHFL.IDX PT, R5, R2, 0x2, 0x1c1f ;  /* 0x005c1f0002057f89 */ /* 0x002e6800000e0000 */
[----:B------:R-:W3:Y:S04]  /*1ff00*/  SHFL.IDX PT, R4, R0, 0x2, 0x1c1f ;  /* 0x005c1f0000047f89 */ /* 0x000ee800000e0000 */
[----:B------:R-:W4:Y:S04]  /*1ff10*/  SHFL.IDX PT, R2, R2, 0x3, 0x1c1f ;  /* 0x007c1f0002027f89 */ /* 0x000f2800000e0000 */
[----:B------:R-:W5:Y:S01]  /*1ff20*/  SHFL.IDX PT, R0, R0, 0x3, 0x1c1f ;  /* 0x007c1f0000007f89 */ /* 0x000f6200000e0000 */
[----:B-1----:R-:W-:-:S05]  /*1ff30*/  @P1 IADD3 R5, P0, R9, R5, RZ ;  /* 0x0000000509051210 */ /* 0x002fca0007f1e0ff */
[----:B---3--:R-:W-:Y:S01]  /*1ff40*/  @P1 IMAD.X R4, RZ, RZ, R4, P0 ;  /* 0x000000ffff041224 */ /* 0x008fe200000e0604 */
[----:B----4-:R-:W-:-:S04]  /*1ff50*/  @P2 IADD3 R2, P0, R9, R2, RZ ;  /* 0x0000000209022210 */ /* 0x010fc80007f1e0ff */
[----:B------:R-:W-:Y:S01]  /*1ff60*/  @P1 LOP3.LUT R5, R5, R4, RZ, 0x3c, !PT ;  /* 0x0000000405051212 */ /* 0x000fe200078e3cff */
[----:B-----5:R-:W-:-:S03]  /*1ff70*/  @P2 IMAD.X R0, RZ, RZ, R0, P0 ;  /* 0x000000ffff002224 */ /* 0x020fc600000e0600 */
[----:B------:R-:W-:-:S04]  /*1ff80*/  @P1 LOP3.LUT R4, R5, R4, RZ, 0x3c, !PT ;  /* 0x0000000405041212 */ /* 0x000fc800078e3cff */
[----:B------:R-:W-:-:S05]  /*1ff90*/  @P1 LOP3.LUT R5, R5, R4, RZ, 0x3c, !PT ;  /* 0x0000000405051212 */ /* 0x000fca00078e3cff */
[----:B------:R1:W-:Y:S02]  /*1ffa0*/  @P1 LDGSTS.E.BYPASS.LTC128B.128 [R3+0xf000], desc[UR40][R4.64], !P3 ;  /* 0x0f00000004031fae */ /* 0x0003e4000d901d68 */
[----:B-1----:R-:W-:Y:S02]  /*1ffb0*/  @P2 IMAD.MOV.U32 R4, RZ, RZ, R2 ;  /* 0x000000ffff042224 */ /* 0x002fe400078e0002 */
[----:B------:R-:W-:Y:S02]  /*1ffc0*/  @P2 IMAD.MOV.U32 R5, RZ, RZ, R0 ;  /* 0x000000ffff052224 */ /* 0x000fe400078e0000 */
[----:B------:R1:W3:Y:S04]  /*1ffd0*/  SHFL.IDX PT, R0, R7, RZ, 0x1c1f ;  /* 0x001c1fff07007589 */ /* 0x0002e800000e0000 */
[----:B------:R4:W-:Y:S04]  /*1ffe0*/  @P2 LDGSTS.E.BYPASS.LTC128B.128 [R3+0xf800], desc[UR40][R4.64], !P3 ;  /* 0x0f80000004032fae */ /* 0x0009e8000d901d68 */
[----:B----4-:R1:W4:Y:S02]  /*1fff0*/  SHFL.IDX PT, R4, R8, RZ, 0x1c1f ;  /* 0x001c1fff08047589 */ /* 0x01032400000e0000 */
.L_x_1776:
[----:B------:R-:W-:Y:S01]  /*20000*/  LOP3.LUT P0, RZ, R16, 0x8, RZ, 0xc0, !PT ;  /* 0x0000000810ff7812 */ /* 0x000fe2000780c0ff */
[----:B------:R-:W-:-:S12]  /*20010*/  BSSY B0, `(.L_x_1639) ;  /* 0x000000d000007945 */ /* 0x000fd80003800000 */
        /* <DEDUP_REMOVED lines=12> */
.L_x_1640:
[----:B------:R-:W-:Y:S05]  /*200e0*/  BSYNC B0 ;  /* 0x0000000000007941 */ /* 0x000fea0003800000 */
.L_x_1639:
[----:B------:R-:W-:Y:S01]  /*200f0*/  NOP ;  /* 0x0000000000007918 */ /* 0x000fe20000000000 */
[----:B------:R-:W-:-:S13]  /*20100*/  PLOP3.LUT P0, PT, PT, PT, PT, 0x80, 0x0 ;  /* 0x000000000000781c */ /* 0x000fda0003f0f070 */
.L_x_1641:
        /* <DEDUP_REMOVED lines=11> */
.L_x_1642:
[----:B0-----:R0:W5:Y:S01]  /*201c0*/  LDL.LU R3, [R1+0x4c] ;  /* 0x00004c0001037983 */ /* 0x0011620000300800 */
[----:B------:R-:W-:Y:S01]  /*201d0*/  VIADD R0, R18, 0xb000 ;  /* 0x0000b00012007836 */ /* 0x000fe20000000000 */
[----:B------:R0:W-:Y:S06]  /*201e0*/  SYNCS.ARRIVE.TRANS64.A1T0 RZ, [R6+URZ+0x13230], RZ ;  /* 0x013230ff06ff79a7 */ /* 0x0001ec000810003f */
[----:B------:R-:W-:Y:S05]  /*201f0*/  WARPSYNC.ALL ;  /* 0x0000000000007948 */ /* 0x000fea0003800000 */
[----:B------:R-:W-:Y:S01]  /*20200*/  BAR.SYNC.DEFER_BLOCKING 0x8, 0x200 ;  /* 0x0208000000007b1d */ /* 0x000fe20000010000 */
[----:B------:R-:W-:Y:S02]  /*20210*/  LOP3.LUT P1, RZ, R0, 0x1bf, RZ, 0xc0, !PT ;  /* 0x000001bf00ff7812 */ /* 0x000fe4000782c0ff */
[----:B------:R-:W-:-:S03]  /*20220*/  SHF.R.S32.HI R29, RZ, 0x1f, R27 ;  /* 0x0000001fff1d7819 */ /* 0x000fc6000001141b */
[----:B------:R-:W-:Y:S01]  /*20230*/  ULDC.64 UR4, c[0x0][0x298] ;  /* 0x0000a60000047ab9 */ /* 0x000fe20000000a00 */
[----:B------:R-:W-:Y:S01]  /*20240*/  ULDC.64 UR6, c[0x0][0xa00] ;  /* 0x0002800000067ab9 */ /* 0x000fe20000000a00 */
[----:B------:R-:W-:Y:S01]  /*20250*/  BSSY B6, `(.L_x_1643) ;  /* 0x000001b000067945 */ /* 0x000fe20003800000 */
[----:B------:R-:W-:-:S04]  /*20260*/  ISETP.NE.U32.AND P0, PT, RZ, UR6, PT ;  /* 0x00000006ff007c0c */ /* 0x000fc8000bf05070 */
[----:B------:R-:W-:-:S04]  /*20270*/  ISETP.NE.AND.EX P0, PT, RZ, UR7, PT, P0 ;  /* 0x00000007ff007c0c */ /* 0x000fc8000bf05300 */
[----:B------:R-:W-:Y:S02]  /*20280*/  SEL R29, R29, RZ, !P0 ;  /* 0x000000ff1d1d7207 */ /* 0x000fe40004000000 */
[----:B------:R-:W-:Y:S02]  /*20290*/  SEL R19, R27, RZ, !P0 ;  /* 0x000000ff1b137207 */ /* 0x000fe40004000000 */
[----:B-----5:R-:W-:Y:S01]  /*202a0*/  SHF.R.S32.HI R2, RZ, 0x1f, R3 ;  /* 0x0000001fff027819 */ /* 0x020fe20000011403 */
[----:B------:R-:W-:-:S04]  /*202b0*/  IMAD.WIDE.U32 R22, R3, UR4, RZ ;  /* 0x0000000403167c25 */ /* 0x000fc8000f8e00ff */
[----:B------:R-:W-:-:S04]  /*202c0*/  IMAD R2, R2, UR4, RZ ;  /* 0x0000000402027c24 */ /* 0x000fc8000f8e02ff */
[----:B------:R-:W-:-:S04]  /*202d0*/  IMAD R28, R3, UR5, R2 ;  /* 0x00000005031c7c24 */ /* 0x000fc8000f8e0202 */
[----:B------:R-:W-:Y:S01]  /*202e0*/  IMAD.IADD R28, R23, 0x1, R28 ;  /* 0x00000001171c7824 */ /* 0x000fe200078e021c */
[----:B------:R-:W-:Y:S06]  /*202f0*/  @!P1 BRA `(.L_x_1644) ;  /* 0x0000000000409947 */ /* 0x000fec0003800000 */
[----:B------:R-:W-:Y:S01]  /*20300*/  MOV R2, 0x0 ;  /* 0x0000000000027802 */ /* 0x000fe20000000f00 */
[----:B------:R-:W-:Y:S01]  /*20310*/  ULDC.64 UR4, c[0x4][0x98] ;  /* 0x0100260000047ab9 */ /* 0x000fe20000000a00 */
[----:B------:R-:W-:Y:S01]  /*20320*/  ULDC.64 UR6, c[0x4][0xa0] ;  /* 0x0100280000067ab9 */ /* 0x000fe20000000a00 */
[----:B------:R-:W-:Y:S01]  /*20330*/  ULDC.64 UR8, c[0x4][0x28] ;  /* 0x01000a0000087ab9 */ /* 0x000fe20000000a00 */
[----:B----4-:R-:W-:Y:S02]  /*20340*/  IMAD.U32 R4, RZ, RZ, UR4 ;  /* 0x00000004ff047e24 */ /* 0x010fe4000f8e00ff */
[----:B------:R-:W3:Y:S01]  /*20350*/  LDC.64 R2, c[0x4][R2] ;  /* 0x0100000002027b82 */ /* 0x000ee20000000a00 */
[----:B------:R-:W-:Y:S02]  /*20360*/  IMAD.U32 R5, RZ, RZ, UR5 ;  /* 0x00000005ff057e24 */ /* 0x000fe4000f8e00ff */
[----:B0-2---:R-:W-:Y:S02]  /*20370*/  IMAD.U32 R6, RZ, RZ, UR6 ;  /* 0x00000006ff067e24 */ /* 0x005fe4000f8e00ff */
[----:B-1----:R-:W-:-:S02]  /*20380*/  IMAD.U32 R7, RZ, RZ, UR7 ;  /* 0x00000007ff077e24 */ /* 0x002fc4000f8e00ff */
[----:B------:R-:W-:Y:S02]  /*20390*/  IMAD.U32 R10, RZ, RZ, UR8 ;  /* 0x00000008ff0a7e24 */ /* 0x000fe4000f8e00ff */
[----:B------:R-:W-:Y:S02]  /*203a0*/  IMAD.U32 R11, RZ, RZ, UR9 ;  /* 0x00000009ff0b7e24 */ /* 0x000fe4000f8e00ff */
[----:B------:R-:W-:Y:S02]  /*203b0*/  IMAD.MOV.U32 R8, RZ, RZ, 0x70 ;  /* 0x00000070ff087424 */ /* 0x000fe400078e00ff */
[----:B------:R-:W-:Y:S02]  /*203c0*/  IMAD.MOV.U32 R12, RZ, RZ, 0x1 ;  /* 0x00000001ff0c7424 */ /* 0x000fe400078e00ff */
[----:B------:R-:W-:-:S07]  /*203d0*/  IMAD.MOV.U32 R13, RZ, RZ, RZ ;  /* 0x000000ffff0d7224 */ /* 0x000fce00078e00ff */
[----:B------:R-:W-:-:S07]  /*203e0*/  LEPC R20, `(.L_x_1644) ;  /* 0x000000001014794e */ /* 0x000fce0000000000 */
[----:B---3--:R-:W-:Y:S05]  /*203f0*/  CALL.ABS.NOINC R2 ;  /* 0x0000000002007343 */ /* 0x008fea0003c00000 */
.L_x_1644:
[----:B------:R-:W-:Y:S05]  /*20400*/  BSYNC B6 ;  /* 0x0000000000067941 */ /* 0x000fea0003800000 */
.L_x_1643:
[----:B------:R-:W3:Y:S01]  /*20410*/  S2R R20, SR_TID.X ;  /* 0x0000000000147919 */ /* 0x000ee20000002100 */
[----:B------:R-:W0:Y:S01]  /*20420*/  LDC R9, c[0x0][0x448] ;  /* 0x00011200ff097b82 */ /* 0x000e220000000800 */
        /* <DEDUP_REMOVED lines=14> */
[----:B0-----:R-:W-:Y:S02]  /*20510*/  ISETP.NE.AND P1, PT, R9, 0x1, PT ;  /* 0x000000010900780c */ /* 0x001fe40003f25270 */
[C---:B---3--:R-:W-:Y:S01]  /*20520*/  LOP3.LUT R21, R20.reuse, 0x7f, RZ, 0xc0, !PT ;  /* 0x0000007f14157812 */ /* 0x048fe200078ec0ff */
[----:B------:R-:W-:-:S03]  /*20530*/  IMAD.SHL.U32 R20, R20, 0x20, RZ ;  /* 0x0000002014147824 */ /* 0x000fc600078e00ff */
[----:B------:R-:W-:-:S07]  /*20540*/  SHF.R.U32.HI R21, RZ, 0x2, R21 ;  /* 0x00000002ff157819 */ /* 0x000fce0000011615 */
[----:B------:R-:W0:Y:S01]  /*20550*/  @P1 LDC R0, c[0x0][0x44c] ;  /* 0x00011300ff001b82 */ /* 0x000e220000000800 */
[----:B------:R-:W-:Y:S02]  /*20560*/  LOP3.LUT R20, R21, 0x60, R20, 0xf8, !PT ;  /* 0x0000006015147812 */ /* 0x000fe400078ef814 */
[----:B------:R3:W5:Y:S03]  /*20570*/  LDL R21, [R1+0x48] ;  /* 0x0000480001157983 */ /* 0x0007660000100800 */
[----:B--2---:R-:W-:Y:S02]  /*20580*/  IMAD.IADD R6, R20, 0x1, R25 ;  /* 0x0000000114067824 */ /* 0x004fe400078e0219 */
[----:B------:R-:W2:Y:S02]  /*20590*/  @P1 LDC R5, c[0x0][0x450] ;  /* 0x00011400ff051b82 */ /* 0x000ea40000000800 */
[----:B----4-:R-:W-:-:S06]  /*205a0*/  IMAD.MOV.U32 R4, RZ, RZ, R6 ;  /* 0x000000ffff047224 */ /* 0x010fcc00078e0006 */
[----:B-1----:R-:W1:Y:S01]  /*205b0*/  @P1 LDC R8, c[0x0][0x450] ;  /* 0x00011400ff081b82 */ /* 0x002e620000000800 */
[----:B0-----:R-:W-:-:S05]  /*205c0*/  @P1 IMAD.HI.U32 R0, R6, R0, RZ ;  /* 0x0000000006001227 */ /* 0x001fca00078e00ff */
[----:B--2---:R-:W-:-:S04]  /*205d0*/  @P1 SHF.R.U32.HI R4, RZ, R5, R0 ;  /* 0x00000005ff041219 */ /* 0x004fc80000011600 */
        /* <DEDUP_REMOVED lines=15> */
[----:B------:R-:W2:Y:S03]  /*206d0*/  S2R R20, SR_TID.X ;  /* 0x0000000000147919 */ /* 0x000ea60000002100 */
[----:B------:R-:W-:Y:S02]  /*206e0*/  IMAD.MOV.U32 R6, RZ, RZ, R5 ;  /* 0x000000ffff067224 */ /* 0x000fe400078e0005 */
[----:B0-----:R-:W-:-:S05]  /*206f0*/  @P1 IMAD.HI.U32 R7, R5, R7, RZ ;  /* 0x0000000705071227 */ /* 0x001fca00078e00ff */
[----:B-1----:R-:W-:-:S05]  /*20700*/  @P1 SHF.R.U32.HI R6, RZ, R8, R7 ;  /* 0x00000008ff061219 */ /* 0x002fca0000011607 */
        /* <DEDUP_REMOVED lines=8> */
[----:B--2---:R-:W-:Y:S02]  /*20790*/  IMAD.SHL.U32 R19, R20, 0x10, RZ ;  /* 0x0000001014137824 */ /* 0x004fe400078e00ff */
        /* <DEDUP_REMOVED lines=11> */
[----:B---3--:R-:W-:Y:S06]  /*20850*/  BRA.DIV UR4, `(.L_x_1645) ;  /* 0x0000005204647947 */ /* 0x008fec000b800000 */
[----:B------:R-:W0:Y:S01]  /*20860*/  SHFL.IDX PT, R6, R0, RZ, 0x1c1f ;  /* 0x001c1fff00067589 */ /* 0x000e2200000e0000 */
[----:B-----5:R-:W-:Y:S02]  /*20870*/  IMAD R3, R21, R9, RZ ;  /* 0x0000000915037224 */ /* 0x020fe400078e02ff */
[----:B------:R-:W-:Y:S01]  /*20880*/  IMAD.IADD R25, R20, 0x1, R25 ;  /* 0x0000000114197824 */ /* 0x000fe200078e0219 */
        /* <DEDUP_REMOVED lines=33> */
[----:B-1----:R-:W-:-:S05]  /*20aa0*/  @!P2 IADD3 R6, P3, R19, R6, RZ ;  /* 0x000000061306a210 */ /* 0x002fca0007f7e0ff */
[----:B------:R-:W-:Y:S02]  /*20ab0*/  @!P2 IMAD.X R7, RZ, RZ, R4, P3 ;  /* 0x000000ffff07a224 */ /* 0x000fe400018e0604 */
        /* <DEDUP_REMOVED lines=9> */
.L_x_1789:
        /* <DEDUP_REMOVED lines=10> */
.L_x_1646:
        /* <DEDUP_REMOVED lines=18> */
.L_x_1790:
[----:B------:R-:W-:Y:S05]  /*20d10*/  BSYNC B0 ;  /* 0x0000000000007941 */ /* 0x000fea0003800000 */
.L_x_1647:
[----:B------:R-:W2:Y:S01]  /*20d20*/  LDL R2, [R1+0x24] ;  /* 0x0000240001027983 */ /* 0x000ea20000100800 */
[----:B------:R-:W-:-:S05]  /*20d30*/  VIADD R26, R26, 0xfffffffe ;  /* 0xfffffffe1a1a7836 */ /* 0x000fca0000000000 */
[----:B--2---:R-:W-:-:S13]  /*20d40*/  ISETP.GE.AND P0, PT, R26, R2, PT ;  /* 0x000000021a00720c */ /* 0x004fda0003f06270 */
[----:B------:R-:W-:Y:S05]  /*20d50*/  @!P0 BRA `(.L_x_1649) ;  /* 0x0000001400308947 */ /* 0x000fea0003800000 */
[----:B------:R1:W-:Y:S04]  /*20d60*/  STL [R1+0x4], R26 ;  /* 0x0000041a01007387 */ /* 0x0003e80000100800 */
[----:B------:R1:W5:Y:S04]  /*20d70*/  LDL.LU R21, [R1] ;  /* 0x0000000001157983 */ /* 0x0003680000300800 */
[----:B------:R1:W5:Y:S02]  /*20d80*/  LDL.LU R22, [R1+0x10] ;  /* 0x0000100001167983 */ /* 0x0003640000300800 */
.L_x_1669:
[----:B0-2---:R-:W2:Y:S04]  /*20d90*/  LDL R3, [R1+0x1c] ;  /* 0x00001c0001037983 */ /* 0x005ea80000100800 */
[----:B------:R-:W3:Y:S04]  /*20da0*/  LDL R11, [R1+0x20] ;  /* 0x00002000010b7983 */ /* 0x000ee80000100800 */
[----:B------:R-:W4:Y:S04]  /*20db0*/  LDL R9, [R1+0xc] ;  /* 0x00000c0001097983 */ /* 0x000f280000100800 */
[----:B------:R-:W2:Y:S01]  /*20dc0*/  LDL.LU R12, [R1+0x4] ;  /* 0x00000400010c7983 */ /* 0x000ea20000300800 */
        /* <DEDUP_REMOVED lines=24> */
[----:B--2---:R-:W-:-:S04]  /*20f50*/  IMAD R3, R12, 0xa0, R3 ;  /* 0x000000a00c037824 */ /* 0x004fc800078e0203 */
[----:B------:R-:W-:-:S04]  /*20f60*/  IMAD.IADD R6, R6, 0x1, R3 ;  /* 0x0000000106067824 */ /* 0x000fc800078e0203 */
[----:B0-----:R-:W-:-:S04]  /*20f70*/  @P0 IMAD.HI.U32 R5, R6, R5, RZ ;  /* 0x0000000506050227 */ /* 0x001fc800078e00ff */
[----:B------:R-:W-:Y:S01]  /*20f80*/  IMAD.MOV.U32 R2, RZ, RZ, R6 ;  /* 0x000000ffff027224 */ /* 0x000fe200078e0006 */
[----:B------:R-:W-:Y:S02]  /*20f90*/  @P0 SHF.R.U32.HI R2, RZ, R4, R5 ;  /* 0x00000004ff020219 */ /* 0x000fe40000011605 */
[----:B------:R-:W0:Y:S01]  /*20fa0*/  @P0 LDC R4, c[0x0][0x438] ;  /* 0x00010e00ff040b82 */ /* 0x000e220000000800 */
[----:B------:R-:W-:-:S04]  /*20fb0*/  IMAD.IADD R3, R10, 0x1, R3 ;  /* 0x000000010a037824 */ /* 0x000fc800078e0203 */
[----:B-1----:R-:W-:-:S04]  /*20fc0*/  @P0 IMAD.HI.U32 R7, R3, R7, RZ ;  /* 0x0000000703070227 */ /* 0x002fc800078e00ff */
[----:B------:R-:W-:Y:S01]  /*20fd0*/  IMAD.MOV.U32 R5, RZ, RZ, R3 ;  /* 0x000000ffff057224 */ /* 0x000fe200078e0003 */
[----:B0-----:R-:W-:Y:S01]  /*20fe0*/  @P0 SHF.R.U32.HI R5, RZ, R4, R7 ;  /* 0x00000004ff050219 */ /* 0x001fe20000011607 */
[----:B------:R-:W-:-:S04]  /*20ff0*/  IMAD.MOV R7, RZ, RZ, -R2 ;  /* 0x000000ffff077224 */ /* 0x000fc800078e0a02 */
[----:B------:R-:W-:Y:S02]  /*21000*/  IMAD.MOV R4, RZ, RZ, -R5 ;  /* 0x000000ffff047224 */ /* 0x000fe400078e0a05 */
[C---:B------:R-:W-:Y:S02]  /*21010*/  IMAD R7, R0.reuse, R7, R6 ;  /* 0x0000000700077224 */ /* 0x040fe400078e0206 */
        /* <DEDUP_REMOVED lines=14> */
[----:B------:R-:W-:-:S03]  /*21100*/  IMAD.MOV.U32 R9, RZ, RZ, RZ ;  /* 0x000000ffff097224 */ /* 0x000fc600078e00ff */
[----:B------:R-:W-:Y:S01]  /*21110*/  @!P1 LEA.HI.X R5, R2, UR7, R3, 0x2, P0 ;  /* 0x0000000702059c11 */ /* 0x000fe200080f1403 */
[----:B-----5:R-:W-:Y:S02]  /*21120*/  VIADD R3, R21, 0x1 ;  /* 0x0000000115037836 */ /* 0x020fe40000000000 */
[----:B------:R-:W-:Y:S02]  /*21130*/  IMAD.MOV.U32 R2, RZ, RZ, R12 ;  /* 0x000000ffff027224 */ /* 0x000fe400078e000c */
[----:B------:R0:W5:Y:S01]  /*21140*/  @!P1 LDG.E R9, desc[UR40][R4.64] ;  /* 0x0000002804099981 */ /* 0x000162000c1e1900 */
[C---:B------:R-:W-:Y:S02]  /*21150*/  ISETP.NE.AND P0, PT, R3.reuse, 0x2, PT ;  /* 0x000000020300780c */ /* 0x040fe40003f05270 */
[----:B------:R-:W-:Y:S02]  /*21160*/  ISETP.GT.AND P1, PT, R2, R13, PT ;  /* 0x0000000d0200720c */ /* 0x000fe40003f24270 */
[----:B------:R-:W-:Y:S01]  /*21170*/  SEL R2, RZ, 0x1, P0 ;  /* 0x00000001ff027807 */ /* 0x000fe20000000000 */
[----:B------:R-:W-:Y:S01]  /*21180*/  VIADD R12, R12, 0xffffffff ;  /* 0xffffffff0c0c7836 */ /* 0x000fe20000000000 */
[----:B------:R-:W-:-:S02]  /*21190*/  SEL R3, R3, RZ, P0 ;  /* 0x000000ff03037207 */ /* 0x000fc40000000000 */
[----:B------:R-:W-:Y:S02]  /*211a0*/  LOP3.LUT R2, R22, R2, RZ, 0x3c, !PT ;  /* 0x0000000216027212 */ /* 0x000fe400078e3cff */
[----:B------:R0:W-:Y:S04]  /*211b0*/  STL [R1+0x4], R12 ;  /* 0x0000040c01007387 */ /* 0x0001e80000100800 */
[----:B------:R0:W-:Y:S04]  /*211c0*/  STL [R1+0x10], R2 ;  /* 0x0000100201007387 */ /* 0x0001e80000100800 */
[----:B------:R0:W-:Y:S01]  /*211d0*/  STL [R1], R3 ;  /* 0x0000000301007387 */ /* 0x0001e20000100800 */
[----:B------:R-:W-:-:S02]  /*211e0*/  ISETP.NE.AND P2, PT, R8, 0x3, PT ;  /* 0x000000030800780c */ /* 0x000fc40003f45270 */
[----:B--2---:R-:W-:-:S11]  /*211f0*/  SHF.R.S32.HI R28, RZ, 0x1f, R10 ;  /* 0x0000001fff1c7819 */ /* 0x004fd6000001140a */
[----:B0-----:R-:W-:Y:S05]  /*21200*/  @!P2 BRA `(.L_x_1650) ;  /* 0x000000000004a947 */ /* 0x001fea0003800000 */
[----:B------:R-:W-:Y:S01]  /*21210*/  BPT.TRAP 0x1 ;  /* 0x000000040000795c */ /* 0x000fe20000300000 */
.L_x_1650:
[----:B------:R-:W-:Y:S01]  /*21220*/  IMAD R6, R3, 0x8, R18 ;  /* 0x0000000803067824 */ /* 0x000fe200078e0212 */
[----:B------:R-:W-:Y:S01]  /*21230*/  SHF.L.U32 R29, R2, 0x1f, RZ ;  /* 0x0000001f021d7819 */ /* 0x000fe200000006ff */
[----:B------:R-:W-:Y:S01]  /*21240*/  BSSY B0, `(.L_x_1651) ;  /* 0x0000004000007945 */ /* 0x000fe20003800000 */
[----:B------:R-:W-:Y:S02]  /*21250*/  SHF.R.S32.HI R23, RZ, 0x1f, R7 ;  /* 0x0000001fff177819 */ /* 0x000fe40000011407 */
[----:B------:R-:W0:Y:S02]  /*21260*/  SYNCS.PHASECHK.TRANS64.TRYWAIT P0, [R6+URZ+0x13280], R29 ;  /* 0x0132801d060075a7 */ /* 0x000e24000800017f */
[----:B0-----:R-:W-:Y:S05]  /*21270*/  @!P0 BRA `(.L_x_1652) ;  /* 0x0000004c00c88947 */ /* 0x001fea0003800000 */
.L_x_1791:
[----:B------:R-:W-:Y:S05]  /*21280*/  BSYNC B0 ;  /* 0x0000000000007941 */ /* 0x000fea0003800000 */
.L_x_1651:
[----:B------:R-:W2:Y:S01]  /*21290*/  LDL R14, [R1+0x2c] ;  /* 0x00002c00010e7983 */ /* 0x000ea20000100800 */
[----:B------:R-:W-:Y:S01]  /*212a0*/  ULDC.64 UR4, c[0x0][0x328] ;  /* 0x0000ca0000047ab9 */ /* 0x000fe20000000a00 */
[----:B------:R-:W-:Y:S02]  /*212b0*/  ULDC.64 UR6, c[0x0][0x338] ;  /* 0x0000ce0000067ab9 */ /* 0x000fe40000000a00 */
[----:B------:R-:W2:Y:S01]  /*212c0*/  LDL R13, [R1] ;  /* 0x00000000010d7983 */ /* 0x000ea20000100800 */
[----:B------:R-:W-:Y:S01]  /*212d0*/  IMAD R4, R23, UR4, RZ ;  /* 0x0000000417047c24 */ /* 0x000fe2000f8e02ff */
[----:B------:R-:W-:Y:S01]  /*212e0*/  SHF.R.S32.HI R25, RZ, 0x1f, R0 ;  /* 0x0000001fff197819 */ /* 0x000fe20000011400 */
[C---:B------:R-:W-:Y:S01]  /*212f0*/  IMAD.WIDE.U32 R2, R7.reuse, UR4, RZ ;  /* 0x0000000407027c25 */ /* 0x040fe2000f8e00ff */
[----:B------:R-:W1:Y:S01]  /*21300*/  S2R R11, SR_TID.X ;  /* 0x00000000000b7919 */ /* 0x000e620000002100 */
[----:B-----5:R-:W-:Y:S01]  /*21310*/  SHF.R.S32.HI R26, RZ, 0x1f, R9 ;  /* 0x0000001fff1a7819 */ /* 0x020fe20000011409 */
[----:B------:R-:W3:Y:S01]  /*21320*/  LDC R12, c[0x0][0x2f4] ;  /* 0x0000bd00ff0c7b82 */ /* 0x000ee20000000800 */
[----:B------:R-:W-:-:S02]  /*21330*/  IMAD R4, R7, UR5, R4 ;  /* 0x0000000507047c24 */ /* 0x000fc4000f8e0204 */
        /* <DEDUP_REMOVED lines=36> */
[----:B--2---:R-:W-:-:S05]  /*21580*/  IADD3 R2, P0, R11, R2, RZ ;  /* 0x000000020b027210 */ /* 0x004fca0007f1e0ff */
[----:B-1----:R-:W-:-:S05]  /*21590*/  IMAD.X R3, RZ, RZ, R3, P0 ;  /* 0x000000ffff037224 */ /* 0x002fca00000e0603 */
        /* <DEDUP_REMOVED lines=17> */
.L_x_1803:
        /* <DEDUP_REMOVED lines=11> */
.L_x_1654:
        /* <DEDUP_REMOVED lines=11> */
.L_x_1655:
[----:B------:R2:W-:Y:S01]  /*21810*/  SYNCS.ARRIVE.TRANS64.A1T0 RZ, [R6+URZ+0x13270], RZ ;  /* 0x013270ff06ff79a7 */ /* 0x0005e2000810003f */
[----:B------:R-:W-:Y:S05]  /*21820*/  @!P3 BRA `(.L_x_1656) ;  /* 0x000000000004b947 */ /* 0x000fea0003800000 */
[----:B------:R-:W-:Y:S01]  /*21830*/  BPT.TRAP 0x1 ;  /* 0x000000040000795c */ /* 0x000fe20000300000 */
.L_x_1656:
[----:B------:R-:W3:Y:S01]  /*21840*/  SYNCS.PHASECHK.TRANS64.TRYWAIT P0, [R6+URZ+0x13240], R29 ;  /* 0x0132401d060075a7 */ /* 0x000ee2000800017f */
[----:B------:R-:W-:Y:S04]  /*21850*/  BSSY B0, `(.L_x_1657) ;  /* 0x0000002000007945 */ /* 0x000fe80003800000 */
[----:B---3--:R-:W-:Y:S05]  /*21860*/  @!P0 BRA `(.L_x_1658) ;  /* 0x0000004c00fc8947 */ /* 0x008fea0003800000 */
.L_x_1804:
[----:B------:R-:W-:Y:S05]  /*21870*/  BSYNC B0 ;  /* 0x0000000000007941 */ /* 0x000fea0003800000 */
.L_x_1657:
        /* <DEDUP_REMOVED lines=16> */
[----:B----4-:R-:W-:Y:S02]  /*21980*/  IMAD.SHL.U32 R19, R11, 0x10, RZ ;  /* 0x000000100b137824 */ /* 0x010fe400078e00ff */
[----:B------:R-:W-:Y:S01]  /*21990*/  IMAD.IADD R3, R3, 0x1, R7 ;  /* 0x0000000103037824 */ /* 0x000fe200078e0207 */
[----:B------:R-:W4:Y:S01]  /*219a0*/  LDC R11, c[0x0][0x2f4] ;  /* 0x0000bd00ff0b7b82 */ /* 0x000f220000000800 */
        /* <DEDUP_REMOVED lines=13> */
[----:B----4-:R-:W-:-:S02]  /*21a80*/  ISETP.GE.AND P2, PT, R19, R11, PT ;  /* 0x0000000b1300720c */ /* 0x010fc40003f46270 */
[----:B------:R-:W-:Y:S01]  /*21a90*/  IADD3.X R4, R9, UR7, R3, P0, !PT ;  /* 0x0000000709047c10 */ /* 0x000fe200087fe403 */
[----:B------:R-:W-:Y:S10]  /*21aa0*/  BRA.DIV UR4, `(.L_x_1659) ;  /* 0x0000004e04807947 */ /* 0x000ff4000b800000 */
        /* <DEDUP_REMOVED lines=22> */
.L_x_1816:
        /* <DEDUP_REMOVED lines=8> */
.L_x_1660:
        /* <DEDUP_REMOVED lines=11> */
.L_x_1661:
[----:B------:R-:W5:Y:S01]  /*21d40*/  LDL R0, [R1+0x50] ;  /* 0x0000500001007983 */ /* 0x000f620000100800 */
[----:B------:R0:W-:Y:S01]  /*21d50*/  SYNCS.ARRIVE.TRANS64.A1T0 RZ, [R6+URZ+0x13230], RZ ;  /* 0x013230ff06ff79a7 */ /* 0x0001e2000810003f */
[----:B-----5:R-:W-:-:S13]  /*21d60*/  ISETP.NE.AND P0, PT, R0, 0x3, PT ;  /* 0x000000030000780c */ /* 0x020fda0003f05270 */
[----:B0-----:R-:W-:Y:S05]  /*21d70*/  @!P0 BRA `(.L_x_1662) ;  /* 0x0000000000048947 */ /* 0x001fea0003800000 */
[----:B------:R-:W-:Y:S01]  /*21d80*/  BPT.TRAP 0x1 ;  /* 0x000000040000795c */ /* 0x000fe20000300000 */
.L_x_1662:
[----:B------:R-:W-:Y:S01]  /*21d90*/  LOP3.LUT R0, R22, 0x1, RZ, 0x3c, !PT ;  /* 0x0000000116007812 */ /* 0x000fe200078e3cff */
[----:B------:R-:W-:Y:S01]  /*21da0*/  IMAD R2, R21, 0x8, R18 ;  /* 0x0000000815027824 */ /* 0x000fe200078e0212 */
[----:B------:R-:W-:Y:S02]  /*21db0*/  BSSY B0, `(.L_x_1663) ;  /* 0x0000004000007945 */ /* 0x000fe40003800000 */
[----:B------:R-:W-:-:S04]  /*21dc0*/  SHF.L.U32 R0, R0, 0x1f, RZ ;  /* 0x0000001f00007819 */ /* 0x000fc800000006ff */
[----:B------:R-:W0:Y:S02]  /*21dd0*/  SYNCS.PHASECHK.TRANS64.TRYWAIT P2, [R2+URZ+0x13270], R0 ;  /* 0x01327000020075a7 */ /* 0x000e24000804017f */
[----:B0-----:R-:W-:Y:S05]  /*21de0*/  @!P2 BRA `(.L_x_1664) ;  /* 0x00000050000ca947 */ /* 0x001fea0003800000 */
.L_x_1817:
[----:B------:R-:W-:Y:S05]  /*21df0*/  BSYNC B0 ;  /* 0x0000000000007941 */ /* 0x000fea0003800000 */
.L_x_1663:
[----:B------:R-:W5:Y:S02]  /*21e00*/  LDL R3, [R1+0x68] ;  /* 0x0000680001037983 */ /* 0x000f640000100800 */
[----:B-----5:R-:W-:-:S13]  /*21e10*/  ISETP.NE.AND P2, PT, R3, 0x3, PT ;  /* 0x000000030300780c */ /* 0x020fda0003f45270 */
[----:B------:R-:W-:Y:S05]  /*21e20*/  @!P2 BRA `(.L_x_1665) ;  /* 0x000000000004a947 */ /* 0x000fea0003800000 */
[----:B------:R-:W-:Y:S01]  /*21e30*/  BPT.TRAP 0x1 ;  /* 0x000000040000795c */ /* 0x000fe20000300000 */
.L_x_1665:
[----:B------:R-:W-:Y:S01]  /*21e40*/  SHF.L.U32 R0, R22, 0x1f, RZ ;  /* 0x0000001f16007819 */ /* 0x000fe200000006ff */
[----:B------:R-:W-:-:S03]  /*21e50*/  IMAD R3, R21, 0x2800, RZ ;  /* 0x0000280015037824 */ /* 0x000fc600078e02ff */
[----:B------:R-:W0:Y:S02]  /*21e60*/  SYNCS.PHASECHK.TRANS64.TRYWAIT P2, [R2+URZ+0x13260], R0 ;  /* 0x01326000020075a7 */ /* 0x000e24000804017f */
[----:B0-----:R-:W-:Y:S05]  /*21e70*/  @!P2 BRA `(.L_x_1666) ;  /* 0x0000004c00fca947 */ /* 0x001fea0003800000 */
.L_x_1818:
        /* <DEDUP_REMOVED lines=47> */
.L_x_1667:
[----:B--2---:R2:W-:Y:S01]  /*22170*/  SYNCS.ARRIVE.TRANS64.A1T0 RZ, [R2+URZ+0x13250], RZ ;  /* 0x013250ff02ff79a7 */ /* 0x0045e2000810003f */
[----:B------:R-:W-:Y:S06]  /*22180*/  BAR.SYNC.DEFER_BLOCKING 0x2, 0x80 ;  /* 0x0082000000007b1d */ /* 0x000fec0000010000 */
[----:B------:R-:W-:Y:S05]  /*22190*/  @!P0 BRA `(.L_x_1668) ;  /* 0x0000000000048947 */ /* 0x000fea0003800000 */
[----:B------:R-:W-:Y:S01]  /*221a0*/  BPT.TRAP 0x1 ;  /* 0x000000040000795c */ /* 0x000fe20000300000 */
.L_x_1668:
[----:B------:R-:W3:Y:S01]  /*221b0*/  LDL R0, [R1+0x28] ;  /* 0x0000280001007983 */ /* 0x000ee20000100800 */
[----:B--2---:R-:W-:-:S03]  /*221c0*/  VIADD R2, R2, 0x13280 ;  /* 0x0001328002027836 */ /* 0x004fc60000000000 */
[----:B------:R2:W5:Y:S04]  /*221d0*/  LDL R21, [R1] ;  /* 0x0000000001157983 */ /* 0x0005680000100800 */
[----:B------:R2:W5:Y:S01]  /*221e0*/  LDL R22, [R1+0x10] ;  /* 0x0000100001167983 */ /* 0x0005620000100800 */
[----:B---3--:R-:W-:-:S04]  /*221f0*/  PRMT R2, R0, 0x654, R2 ;  /* 0x0000065400027816 */ /* 0x008fc80000000002 */
[----:B------:R2:W-:Y:S01]  /*22200*/  SYNCS.ARRIVE.TRANS64.RED.A1T0 RZ, [R2+URZ], RZ ;  /* 0x000000ff02ff79a7 */ /* 0x0005e2000810043f */
[----:B------:R-:W-:Y:S05]  /*22210*/  @P1 BRA `(.L_x_1669) ;  /* 0xffffffe800dc1947 */ /* 0x000fea000383ffff */
.L_x_1649:
        /* <DEDUP_REMOVED lines=19> */
.L_x_1671:
[----:B------:R-:W-:Y:S05]  /*22350*/  BSYNC B0 ;  /* 0x0000000000007941 */ /* 0x000fea0003800000 */
.L_x_1670:
[----:B------:R-:W-:Y:S05]  /*22360*/  @!P0 BRA `(.L_x_1672) ;  /* 0x0000000000048947 */ /* 0x000fea0003800000 */
[----:B------:R-:W-:Y:S01]  /*22370*/  BPT.TRAP 0x1 ;  /* 0x000000040000795c */ /* 0x000fe20000300000 */
.L_x_1672:
[----:B------:R-:W2:Y:S04]  /*22380*/  LDL R0, [R1+0x10] ;  /* 0x0000100001007983 */ /* 0x000ea80000100800 */
[----:B------:R-:W3:Y:S01]  /*22390*/  LDL R2, [R1] ;  /* 0x0000000001027983 */ /* 0x000ee20000100800 */
[----:B------:R-:W-:Y:S01]  /*223a0*/  BSSY B0, `(.L_x_1673) ;  /* 0x0000006000007945 */ /* 0x000fe20003800000 */
[----:B--2---:R-:W-:-:S04]  /*223b0*/  LOP3.LUT R0, R0, 0x1, RZ, 0x3c, !PT ;  /* 0x0000000100007812 */ /* 0x004fc800078e3cff */
[----:B------:R-:W-:Y:S01]  /*223c0*/  SHF.L.U32 R0, R0, 0x1f, RZ ;  /* 0x0000001f00007819 */ /* 0x000fe200000006ff */
[----:B---3--:R-:W-:-:S04]  /*223d0*/  IMAD R3, R2, 0x8, R18 ;  /* 0x0000000802037824 */ /* 0x008fc800078e0212 */
[----:B------:R-:W0:Y:S02]  /*223e0*/  SYNCS.PHASECHK.TRANS64.TRYWAIT P1, [R3+URZ+0x13270], R0 ;  /* 0x01327000030075a7 */ /* 0x000e24000802017f */
[----:B0-----:R-:W-:Y:S05]  /*223f0*/  @!P1 BRA `(.L_x_1674) ;  /* 0x0000004800b09947 */ /* 0x001fea0003800000 */
.L_x_1819:
[----:B------:R-:W-:Y:S05]  /*22400*/  BSYNC B0 ;  /* 0x0000000000007941 */ /* 0x000fea0003800000 */
.L_x_1673:
[----:B------:R-:W2:Y:S02]  /*22410*/  LDL R2, [R1+0x68] ;  /* 0x0000680001027983 */ /* 0x000ea40000100800 */
[----:B--2---:R-:W-:-:S13]  /*22420*/  ISETP.NE.AND P1, PT, R2, 0x3, PT ;  /* 0x000000030200780c */ /* 0x004fda0003f25270 */
[----:B------:R-:W-:Y:S05]  /*22430*/  @!P1 BRA `(.L_x_1675) ;  /* 0x0000000000049947 */ /* 0x000fea0003800000 */
[----:B------:R-:W-:Y:S01]  /*22440*/  BPT.TRAP 0x1 ;  /* 0x000000040000795c */ /* 0x000fe20000300000 */
.L_x_1675:
[----:B0-----:R-:W2:Y:S02]  /*22450*/  LDL R0, [R1+0x10] ;  /* 0x0000100001007983 */ /* 0x001ea40000100800 */
[----:B--2---:R-:W-:-:S04]  /*22460*/  SHF.L.U32 R0, R0, 0x1f, RZ ;  /* 0x0000001f00007819 */ /* 0x004fc800000006ff */
[----:B------:R-:W0:Y:S02]  /*22470*/  SYNCS.PHASECHK.TRANS64.TRYWAIT P1, [R3+URZ+0x13260], R0 ;  /* 0x01326000030075a7 */ /* 0x000e24000802017f */
[----:B0-----:R-:W-:Y:S05]  /*22480*/  @!P1 BRA `(.L_x_1676) ;  /* 0x0000004800a09947 */ /* 0x001fea0003800000 */
.L_x_1820:
[----:B------:R-:W2:Y:S04]  /*22490*/  LDL R12, [R1] ;  /* 0x00000000010c7983 */ /* 0x000ea80000100800 */
[----:B------:R-:W3:Y:S04]  /*224a0*/  LDL R4, [R1+0x38] ;  /* 0x0000380001047983 */ /* 0x000ee80000100800 */
[----:B------:R-:W4:Y:S04]  /*224b0*/  LDL R10, [R1+0x34] ;  /* 0x00003400010a7983 */ /* 0x000f280000100800 */
[----:B------:R-:W4:Y:S01]  /*224c0*/  LDL R13, [R1+0x68] ;  /* 0x00006800010d7983 */ /* 0x000f220000100800 */
[----:B------:R-:W-:Y:S05]  /*224d0*/  WARPSYNC.ALL ;  /* 0x0000000000007948 */ /* 0x000fea0003800000 */
[----:B--2---:R-:W-:-:S05]  /*224e0*/  IMAD R2, R12, 0x2800, RZ ;  /* 0x000028000c027824 */ /* 0x004fca00078e02ff */
[----:B---3--:R-:W-:-:S05]  /*224f0*/  LOP3.LUT R5, R2, R4, RZ, 0xfc, !PT ;  /* 0x0000000402057212 */ /* 0x008fca00078efcff */
[----:B0-----:R-:W-:-:S05]  /*22500*/  IMAD.IADD R0, R18, 0x1, R5 ;  /* 0x0000000112007824 */ /* 0x001fca00078e0205 */
[----:B------:R-:W0:Y:S01]  /*22510*/  LDSM.16.MT88.4 R4, [R0+0x6000] ;  /* 0x006000000004783b */ /* 0x000e220000004200 */
[----:B----4-:R-:W-:-:S05]  /*22520*/  LOP3.LUT R2, R2, R10, RZ, 0xfc, !PT ;  /* 0x0000000a02027212 */ /* 0x010fca00078efcff */
        /* <DEDUP_REMOVED lines=39> */
.L_x_1677:
[----:B--2---:R2:W-:Y:S01]  /*227a0*/  SYNCS.ARRIVE.TRANS64.A1T0 RZ, [R3+URZ+0x13250], RZ ;  /* 0x013250ff03ff79a7 */ /* 0x0045e2000810003f */
[----:B------:R-:W-:Y:S06]  /*227b0*/  BAR.SYNC.DEFER_BLOCKING 0x2, 0x80 ;  /* 0x0082000000007b1d */ /* 0x000fec0000010000 */
[----:B------:R-:W-:Y:S05]  /*227c0*/  @!P0 BRA `(.L_x_1678) ;  /* 0x0000000000048947 */ /* 0x000fea0003800000 */
[----:B------:R-:W-:Y:S01]  /*227d0*/  BPT.TRAP 0x1 ;  /* 0x000000040000795c */ /* 0x000fe20000300000 */
.L_x_1678:
[----:B------:R-:W3:Y:S04]  /*227e0*/  LDL R0, [R1+0x28] ;  /* 0x0000280001007983 */ /* 0x000ee80000100800 */
[----:B------:R-:W4:Y:S01]  /*227f0*/  LDL.LU R4, [R1+0x10] ;  /* 0x0000100001047983 */ /* 0x000f220000300800 */
[----:B--2---:R-:W-:-:S05]  /*22800*/  VIADD R3, R3, 0x13280 ;  /* 0x0001328003037836 */ /* 0x004fca0000000000 */
[----:B---3--:R-:W-:Y:S01]  /*22810*/  PRMT R3, R0, 0x654, R3 ;  /* 0x0000065400037816 */ /* 0x008fe20000000003 */
[----:B------:R-:W-:-:S03]  /*22820*/  VIADD R0, R12, 0x1 ;  /* 0x000000010c007836 */ /* 0x000fc60000000000 */
[----:B------:R2:W-:Y:S02]  /*22830*/  SYNCS.ARRIVE.TRANS64.RED.A1T0 RZ, [R3+URZ], RZ ;  /* 0x000000ff03ff79a7 */ /* 0x0005e4000810043f */
[----:B------:R-:W-:-:S04]  /*22840*/  ISETP.NE.AND P0, PT, R0, 0x2, PT ;  /* 0x000000020000780c */ /* 0x000fc80003f05270 */
[----:B0-----:R-:W-:Y:S02]  /*22850*/  SEL R2, RZ, 0x1, P0 ;  /* 0x00000001ff027807 */ /* 0x001fe40000000000 */
[----:B------:R-:W-:Y:S02]  /*22860*/  SEL R0, R0, RZ, P0 ;  /* 0x000000ff00007207 */ /* 0x000fe40000000000 */
[----:B----4-:R-:W-:-:S03]  /*22870*/  LOP3.LUT R4, R4, R2, RZ, 0x3c, !PT ;  /* 0x0000000204047212 */ /* 0x010fc600078e3cff */
[----:B------:R2:W-:Y:S04]  /*22880*/  STL [R1], R0 ;  /* 0x0000000001007387 */ /* 0x0005e80000100800 */
[----:B------:R2:W-:Y:S02]  /*22890*/  STL [R1+0x10], R4 ;  /* 0x0000100401007387 */ /* 0x0005e40000100800 */
.L_x_1619:
[----:B------:R-:W-:-:S13]  /*228a0*/  LOP3.LUT P0, RZ, R16, 0x10, RZ, 0xc0, !PT ;  /* 0x0000001010ff7812 */ /* 0x000fda000780c0ff */
[----:B------:R-:W-:Y:S05]  /*228b0*/  @!P0 BRA `(.L_x_1679) ;  /* 0x0000000000288947 */ /* 0x000fea0003800000 */
[----:B------:R-:W-:Y:S05]  /*228c0*/  WARPSYNC.ALL ;  /* 0x0000000000007948 */ /* 0x000fea0003800000 */
[----:B------:R-:W2:Y:S08]  /*228d0*/  S2UR UR4, SR_CgaCtaId ;  /* 0x00000000000479c3 */ /* 0x000eb00000008800 */
[----:B------:R-:W-:Y:S01]  /*228e0*/  BAR.SYNC.DEFER_BLOCKING 0x5, 0x200 ;  /* 0x0148000000007b1d */ /* 0x000fe20000010000 */
[----:B------:R-:W-:Y:S01]  /*228f0*/  MOV R18, 0x400 ;  /* 0x0000040000127802 */ /* 0x000fe20000000f00 */
[----:B--2---:R-:W-:-:S05]  /*22900*/  IMAD.U32 R0, RZ, RZ, UR4 ;  /* 0x00000004ff007e24 */ /* 0x004fca000f8e00ff */
[----:B------:R-:W-:Y:S01]  /*22910*/  LEA R18, R0, R18, 0x18 ;  /* 0x0000001200127211 */ /* 0x000fe200078ec0ff */
[----:B------:R0:W-:Y:S04]  /*22920*/  STL [R1+0x28], R0 ;  /* 0x0000280001007387 */ /* 0x0001e80000100800 */
[----:B------:R0:W2:Y:S01]  /*22930*/  LDS.128 R24, [R18+0x132d0] ;  /* 0x0132d00012187984 */ /* 0x0000a20000000c00 */
[----:B------:R-:W-:Y:S06]  /*22940*/  BAR.ARV 0x4, 0x200 ;  /* 0x0108000000007b1d */ /* 0x000fec0000002000 */
[----:B------:R-:W-:Y:S05]  /*22950*/  BRA `(.L_x_1680) ;  /* 0x0000000c00e47947 */ /* 0x000fea0003800000 */
.L_x_1679:
[----:B--2---:R-:W0:Y:S01]  /*22960*/  S2R R0, SR_TID.X ;  /* 0x0000000000007919 */ /* 0x004e220000002100 */
[----:B------:R-:W-:Y:S01]  /*22970*/  UMOV UR4, 0xffffffff ;  /* 0xffffffff00047882 */ /* 0x000fe20000000000 */
[----:B0-----:R-:W-:-:S04]  /*22980*/  LOP3.LUT R9, R0, 0x1f, RZ, 0xc0, !PT ;  /* 0x0000001f00097812 */ /* 0x001fc800078ec0ff */
[----:B------:R-:W-:Y:S01]  /*22990*/  ISETP.NE.AND P0, PT, R9, 0x1f, PT ;  /* 0x0000001f0900780c */ /* 0x000fe20003f05270 */
[----:B------:R-:W-:-:S12]  /*229a0*/  BRA.DIV UR4, `(.L_x_1681) ;  /* 0x00000046046c7947 */ /* 0x000fd8000b800000 */
[----:B------:R-:W-:Y:S01]  /*229b0*/  IMAD.IADD R0, R27, 0x1, R9 ;  /* 0x000000011b007824 */ /* 0x000fe200078e0209 */
[----:B------:R-:W-:-:S04]  /*229c0*/  ULDC UR4, c[0x0][0xc3c] ;  /* 0x00030f0000047ab9 */ /* 0x000fc80000000800 */
[----:B------:R-:W-:-:S13]  /*229d0*/  ISETP.GE.OR P1, PT, R0, UR4, !P0 ;  /* 0x0000000400007c0c */ /* 0x000fda000c726670 */
[----:B------:R-:W0:Y:S08]  /*229e0*/  @!P1 LDC.64 R2, c[0x0][0xc80] ;  /* 0x00032000ff029b82 */ /* 0x000e300000000a00 */
[----:B------:R-:W2:Y:S01]  /*229f0*/  @!P1 LDC.64 R4, c[0x0][0xc78] ;  /* 0x00031e00ff049b82 */ /* 0x000ea20000000a00 */
[----:B0-----:R-:W-:-:S05]  /*22a00*/  @!P1 IMAD.WIDE R2, R0, 0x4, R2 ;  /* 0x0000000400029825 */ /* 0x001fca00078e0202 */
[----:B------:R2:W3:Y:S02]  /*22a10*/  @!P1 LDG.E R7, desc[UR40][R2.64] ;  /* 0x0000002802079981 */ /* 0x0004e4000c1e1900 */
[----:B--2---:R-:W-:-:S06]  /*22a20*/  @!P1 IMAD.WIDE R2, R0, 0x4, R4 ;  /* 0x0000000400029825 */ /* 0x004fcc00078e0204 */
[----:B------:R-:W2:Y:S01]  /*22a30*/  @!P1 LDG.E R2, desc[UR40][R2.64] ;  /* 0x0000002802029981 */ /* 0x000ea2000c1e1900 */
[----:B------:R-:W-:Y:S01]  /*22a40*/  IMAD.MOV.U32 R25, RZ, RZ, RZ ;  /* 0x000000ffff197224 */ /* 0x000fe200078e00ff */
[C---:B------:R-:W-:Y:S01]  /*22a50*/  ISETP.GE.U32.AND P2, PT, R9.reuse, 0x2, PT ;  /* 0x000000020900780c */ /* 0x040fe20003f46070 */
[----:B------:R-:W-:Y:S01]  /*22a60*/  IMAD.MOV.U32 R5, RZ, RZ, RZ ;  /* 0x000000ffff057224 */ /* 0x000fe200078e00ff */
[C---:B------:R-:W-:Y:S01]  /*22a70*/  ISETP.GE.U32.AND P3, PT, R9.reuse, 0x4, PT ;  /* 0x000000040900780c */ /* 0x040fe20003f66070 */
[----:B------:R-:W-:Y:S01]  /*22a80*/  SHFL.IDX PT, R0, R24, RZ, 0x1f ;  /* 0x00001fff18007589 */ /* 0x000fe200000e0000 */
[C---:B------:R-:W-:Y:S02]  /*22a90*/  ISETP.GE.U32.AND P4, PT, R9.reuse, 0x8, PT ;  /* 0x000000080900780c */ /* 0x040fe40003f86070 */
[----:B------:R-:W-:Y:S01]  /*22aa0*/  ISETP.GE.U32.AND P5, PT, R9, 0x10, PT ;  /* 0x000000100900780c */ /* 0x000fe20003fa6070 */
[----:B------:R0:W-:Y:S02]  /*22ab0*/  SHFL.IDX PT, R6, R24, 0x1, 0x1f ;  /* 0x00201f0018067f89 */ /* 0x0001e400000e0000 */
[----:B0-----:R-:W-:-:S02]  /*22ac0*/  IMAD.MOV.U32 R24, RZ, RZ, RZ ;  /* 0x000000ffff187224 */ /* 0x001fc400078e00ff */
[----:B---3--:R-:W-:Y:S02]  /*22ad0*/  @!P1 IMAD.MOV.U32 R25, RZ, RZ, R7 ;  /* 0x000000ffff199224 */ /* 0x008fe400078e0007 */
[----:B--2---:R-:W-:Y:S01]  /*22ae0*/  @!P1 IMAD.MOV.U32 R5, RZ, RZ, R2 ;  /* 0x000000ffff059224 */ /* 0x004fe200078e0002 */
[----:B------:R-:W-:-:S03]  /*22af0*/  ISETP.NE.AND P1, PT, R9, RZ, PT ;  /* 0x000000ff0900720c */ /* 0x000fc60003f25270 */
[----:B------:R-:W-:-:S05]  /*22b00*/  IMAD R2, R5, R25, RZ ;  /* 0x0000001905027224 */ /* 0x000fca00078e02ff */
        /* <DEDUP_REMOVED lines=15> */
[----:B------:R0:W2:Y:S02]  /*22c00*/  SHFL.IDX PT, R3, R2, 0x1f, 0x1f ;  /* 0x03e01f0002037f89 */ /* 0x0000a400000e0000 */
.L_x_1830:
[----:B------:R-:W-:Y:S02]  /*22c10*/  ULDC UR4, c[0x0][0xc38] ;  /* 0x00030e0000047ab9 */ /* 0x000fe40000000800 */
[----:B------:R-:W-:-:S04]  /*22c20*/  IMAD.U32 R7, RZ, RZ, UR4 ;  /* 0x00000004ff077e24 */ /* 0x000fc8000f8e00ff */
[----:B--2---:R-:W-:-:S04]  /*22c30*/  IMAD R3, R3, R7, RZ ;  /* 0x0000000703037224 */ /* 0x004fc800078e02ff */
[----:B------:R-:W-:-:S05]  /*22c40*/  IMAD.IADD R4, R6, 0x1, R3 ;  /* 0x0000000106047824 */ /* 0x000fca00078e0203 */
[----:B------:R-:W-:-:S13]  /*22c50*/  ISETP.GT.AND P6, PT, R4, R0, PT ;  /* 0x000000000400720c */ /* 0x000fda0003fc4270 */
[----:B------:R-:W-:Y:S05]  /*22c60*/  @P6 BRA `(.L_x_1682) ;  /* 0x0000000000a46947 */ /* 0x000fea0003800000 */
.L_x_1685:
[----:B0-----:R-:W0:Y:S01]  /*22c70*/  LDC R2, c[0x0][0xc3c] ;  /* 0x00030f00ff027b82 */ /* 0x001e220000000800 */
[----:B------:R-:W-:-:S05]  /*22c80*/  VIADD R27, R27, 0x1f ;  /* 0x0000001f1b1b7836 */ /* 0x000fca0000000000 */
[----:B0-----:R-:W-:-:S13]  /*22c90*/  ISETP.GE.AND P6, PT, R27, R2, PT ;  /* 0x000000021b00720c */ /* 0x001fda0003fc6270 */
[----:B------:R-:W-:Y:S05]  /*22ca0*/  @P6 BRA `(.L_x_1683) ;  /* 0x0000000800c46947 */ /* 0x000fea0003800000 */
[----:B------:R-:W0:Y:S01]  /*22cb0*/  S2R R3, SR_TID.X ;  /* 0x0000000000037919 */ /* 0x000e220000002100 */
[----:B------:R-:W-:Y:S01]  /*22cc0*/  IMAD.MOV.U32 R25, RZ, RZ, RZ ;  /* 0x000000ffff197224 */ /* 0x000fe200078e00ff */
[----:B0-----:R-:W-:-:S05]  /*22cd0*/  LOP3.LUT R3, R3, 0x1f, RZ, 0xc0, !PT ;  /* 0x0000001f03037812 */ /* 0x001fca00078ec0ff */
[----:B------:R-:W-:-:S05]  /*22ce0*/  IMAD.IADD R5, R27, 0x1, R3 ;  /* 0x000000011b057824 */ /* 0x000fca00078e0203 */
[----:B------:R-:W-:-:S13]  /*22cf0*/  ISETP.GE.OR P6, PT, R5, R2, !P0 ;  /* 0x000000020500720c */ /* 0x000fda00047c6670 */
[----:B------:R-:W0:Y:S02]  /*22d00*/  @!P6 LDC.64 R2, c[0x0][0xc80] ;  /* 0x00032000ff02eb82 */ /* 0x000e240000000a00 */
[----:B0-----:R-:W-:-:S05]  /*22d10*/  @!P6 IMAD.WIDE R2, R5, 0x4, R2 ;  /* 0x000000040502e825 */ /* 0x001fca00078e0202 */
[----:B------:R0:W2:Y:S02]  /*22d20*/  @!P6 LDG.E R25, desc[UR40][R2.64] ;  /* 0x000000280219e981 */ /* 0x0000a4000c1e1900 */
[----:B0-----:R-:W0:Y:S02]  /*22d30*/  @!P6 LDC.64 R2, c[0x0][0xc78] ;  /* 0x00031e00ff02eb82 */ /* 0x001e240000000a00 */
[----:B0-----:R-:W-:-:S04]  /*22d40*/  @!P6 IMAD.WIDE R2, R5, 0x4, R2 ;  /* 0x000000040502e825 */ /* 0x001fc800078e0202 */
[----:B------:R-:W-:-:S06]  /*22d50*/  IMAD.MOV.U32 R5, RZ, RZ, RZ ;  /* 0x000000ffff057224 */ /* 0x000fcc00078e00ff */
        /* <DEDUP_REMOVED lines=20> */
.L_x_1838:
[----:B------:R-:W-:Y:S02]  /*22ea0*/  ULDC UR4, c[0x0][0xc38] ;  /* 0x00030e0000047ab9 */ /* 0x000fe40000000800 */
[----:B------:R-:W-:-:S04]  /*22eb0*/  IMAD.U32 R7, RZ, RZ, UR4 ;  /* 0x00000004ff077e24 */ /* 0x000fc8000f8e00ff */
[----:B--2---:R-:W-:-:S04]  /*22ec0*/  IMAD R3, R3, R7, RZ ;  /* 0x0000000703037224 */ /* 0x004fc800078e02ff */
[----:B------:R-:W-:-:S05]  /*22ed0*/  IMAD.IADD R4, R3, 0x1, R4 ;  /* 0x0000000103047824 */ /* 0x000fca00078e0204 */
[----:B------:R-:W-:-:S13]  /*22ee0*/  ISETP.GT.AND P6, PT, R4, R0, PT ;  /* 0x000000000400720c */ /* 0x000fda0003fc4270 */
[----:B------:R-:W-:Y:S05]  /*22ef0*/  @!P6 BRA `(.L_x_1685) ;  /* 0xfffffffc005ce947 */ /* 0x000fea000383ffff */
.L_x_1682:
[----:B------:R-:W-:Y:S01]  /*22f00*/  IMAD.IADD R4, R4, 0x1, -R3 ;  /* 0x0000000104047824 */ /* 0x000fe200078e0a03 */
[----:B------:R-:W-:-:S03]  /*22f10*/  UMOV UR4, 0xffffffff ;  /* 0xffffffff00047882 */ /* 0x000fc60000000000 */
[----:B------:R-:W-:-:S05]  /*22f20*/  IMAD R3, R2, R7, R4 ;  /* 0x0000000702037224 */ /* 0x000fca00078e0204 */
[----:B------:R-:W-:Y:S01]  /*22f30*/  ISETP.GT.AND P6, PT, R3, R0, PT ;  /* 0x000000000300720c */ /* 0x000fe20003fc4270 */
[----:B------:R-:W-:-:S12]  /*22f40*/  BRA.DIV UR4, `(.L_x_1686) ;  /* 0x0000004a04307947 */ /* 0x000fd8000b800000 */
[----:B------:R-:W-:-:S04]  /*22f50*/  VOTE.ANY R3, PT, !P6 ;  /* 0x0000000000037806 */ /* 0x000fc800070e0100 */
[----:B------:R-:W2:Y:S02]  /*22f60*/  POPC R6, R3 ;  /* 0x0000000300067309 */ /* 0x000ea40000000000 */
[----:B--2---:R2:W3:Y:S01]  /*22f70*/  SHFL.IDX PT, R25, R25, R6, 0x1f ;  /* 0x00001f0619197589 */ /* 0x0044e200000e0000 */
[----:B------:R-:W-:-:S03]  /*22f80*/  IMAD.IADD R27, R6, 0x1, R27 ;  /* 0x00000001061b7824 */ /* 0x000fc600078e021b */
[----:B------:R2:W4:Y:S04]  /*22f90*/  SHFL.IDX PT, R5, R5, R6, 0x1f ;  /* 0x00001f0605057589 */ /* 0x00052800000e0000 */
.L_x_1843:
[----:B------:R-:W-:-:S13]  /*22fa0*/  ISETP.NE.AND P0, PT, R3, RZ, PT ;  /* 0x000000ff0300720c */ /* 0x000fda0003f05270 */
[----:B------:R-:W-:Y:S05]  /*22fb0*/  @!P0 BRA `(.L_x_1687) ;  /* 0x0000000000108947 */ /* 0x000fea0003800000 */
[----:B------:R-:W-:Y:S01]  /*22fc0*/  UMOV UR4, 0xffffffff ;  /* 0xffffffff00047882 */ /* 0x000fe20000000000 */
[----:B--2---:R-:W-:Y:S02]  /*22fd0*/  VIADD R6, R6, 0xffffffff ;  /* 0xffffffff06067836 */ /* 0x004fe40000000000 */
[----:B------:R-:W-:Y:S05]  /*22fe0*/  BRA.DIV UR4, `(.L_x_1688) ;  /* 0x0000004a04687947 */ /* 0x000fea000b800000 */
[----:B------:R2:W0:Y:S02]  /*22ff0*/  SHFL.IDX PT, R24, R2, R6, 0x1f ;  /* 0x00001f0602187589 */ /* 0x00042400000e0000 */
.L_x_1687:
[----:B----4-:R-:W-:Y:S01]  /*23000*/  ISETP.NE.AND P0, PT, R5, 0x1, PT ;  /* 0x000000010500780c */ /* 0x010fe20003f05270 */
[----:B0-----:R-:W-:-:S04]  /*23010*/  IMAD R24, R24, R7, R4 ;  /* 0x0000000718187224 */ /* 0x001fc800078e0204 */
[----:B------:R-:W-:-:S08]  /*23020*/  IMAD.IADD R0, R0, 0x1, -R24 ;  /* 0x0000000100007824 */ /* 0x000fd000078e0a18 */
[----:B------:R-:W-:Y:S05]  /*23030*/  @!P0 BRA `(.L_x_1689) ;  /* 0x0000000000e08947 */ /* 0x000fea0003800000 */
[----:B---3--:R-:W-:-:S04]  /*23040*/  IABS R4, R25 ;  /* 0x0000001900047213 */ /* 0x008fc80000000000 */
[----:B--2---:R-:W0:Y:S08]  /*23050*/  I2F.RP R6, R4 ;  /* 0x0000000400067306 */ /* 0x004e300000209400 */
        /* <DEDUP_REMOVED lines=17> */
[----:B------:R-:W-:-:S04]  /*23170*/  IABS R4, R5 ;  /* 0x0000000500047213 */ /* 0x000fc80000000000 */
[----:B------:R-:W0:Y:S07]  /*23180*/  I2F.RP R2, R4 ;  /* 0x0000000400027306 */ /* 0x000e2e0000209400 */
[----:B------:R-:W-:Y:S01]  /*23190*/  @P0 VIADD R7, R7, 0x1 ;  /* 0x0000000107070836 */ /* 0x000fe20000000000 */
[----:B0-----:R-:W0:Y:S02]  /*231a0*/  MUFU.RCP R2, R2 ;  /* 0x0000000200027308 */ /* 0x001e240000001000 */
[----:B0-----:R-:W-:-:S06]  /*231b0*/  VIADD R2, R2, 0xffffffe ;  /* 0x0ffffffe02027836 */ /* 0x001fcc0000000000 */
[----:B------:R-:W0:Y:S02]  /*231c0*/  F2I.FTZ.U32.TRUNC.NTZ R3, R2 ;  /* 0x0000000200037305 */ /* 0x000e24000021f000 */
[----:B0-----:R-:W-:-:S04]  /*231d0*/  IMAD.MOV R2, RZ, RZ, -R3 ;  /* 0x000000ffff027224 */ /* 0x001fc800078e0a03 */
[----:B------:R-:W-:Y:S02]  /*231e0*/  IMAD R6, R2, R4, RZ ;  /* 0x0000000402067224 */ /* 0x000fe400078e02ff */
[----:B------:R-:W-:-:S04]  /*231f0*/  IMAD.MOV.U32 R2, RZ, RZ, RZ ;  /* 0x000000ffff027224 */ /* 0x000fc800078e00ff */
[----:B------:R-:W-:Y:S01]  /*23200*/  IMAD.HI.U32 R6, R3, R6, R2 ;  /* 0x0000000603067227 */ /* 0x000fe200078e0002 */
[----:B------:R-:W-:-:S03]  /*23210*/  LOP3.LUT R2, R0, R25, RZ, 0x3c, !PT ;  /* 0x0000001900027212 */ /* 0x000fc600078e3cff */
[----:B------:R-:W-:Y:S01]  /*23220*/  IMAD.MOV.U32 R3, RZ, RZ, R7 ;  /* 0x000000ffff037224 */ /* 0x000fe200078e0007 */
[----:B------:R-:W-:Y:S02]  /*23230*/  ISETP.GE.AND P2, PT, R2, RZ, PT ;  /* 0x000000ff0200720c */ /* 0x000fe40003f46270 */
[----:B------:R-:W-:-:S05]  /*23240*/  IABS R7, R5 ;  /* 0x0000000500077213 */ /* 0x000fca0000000000 */
[----:B------:R-:W-:-:S06]  /*23250*/  IMAD.MOV R7, RZ, RZ, -R7 ;  /* 0x000000ffff077224 */ /* 0x000fcc00078e0a07 */
[----:B------:R-:W-:Y:S01]  /*23260*/  @!P2 IMAD.MOV R3, RZ, RZ, -R3 ;  /* 0x000000ffff03a224 */ /* 0x000fe200078e0a03 */
[----:B------:R-:W-:-:S04]  /*23270*/  @!P1 LOP3.LUT R3, RZ, R25, RZ, 0x33, !PT ;  /* 0x00000019ff039212 */ /* 0x000fc800078e33ff */
[----:B------:R-:W-:-:S05]  /*23280*/  IABS R2, R3 ;  /* 0x0000000300027213 */ /* 0x000fca0000000000 */
[----:B------:R-:W-:-:S04]  /*23290*/  IMAD.HI.U32 R6, R6, R2, RZ ;  /* 0x0000000206067227 */ /* 0x000fc800078e00ff */
[----:B------:R-:W-:-:S05]  /*232a0*/  IMAD R2, R6, R7, R2 ;  /* 0x0000000706027224 */ /* 0x000fca00078e0202 */
[----:B------:R-:W-:-:S13]  /*232b0*/  ISETP.GT.U32.AND P1, PT, R4, R2, PT ;  /* 0x000000020400720c */ /* 0x000fda0003f24070 */
[----:B------:R-:W-:Y:S02]  /*232c0*/  @!P1 IMAD.IADD R2, R2, 0x1, -R4 ;  /* 0x0000000102029824 */ /* 0x000fe400078e0a04 */
[----:B------:R-:W-:Y:S01]  /*232d0*/  @!P1 VIADD R6, R6, 0x1 ;  /* 0x0000000106069836 */ /* 0x000fe20000000000 */
[----:B------:R-:W-:Y:S02]  /*232e0*/  ISETP.NE.AND P1, PT, R5, RZ, PT ;  /* 0x000000ff0500720c */ /* 0x000fe40003f25270 */
[----:B------:R-:W-:Y:S01]  /*232f0*/  ISETP.GE.U32.AND P0, PT, R2, R4, PT ;  /* 0x000000040200720c */ /* 0x000fe20003f06070 */
[----:B------:R-:W-:-:S04]  /*23300*/  IMAD.MOV R2, RZ, RZ, -R3 ;  /* 0x000000ffff027224 */ /* 0x000fc800078e0a03 */
[----:B------:R-:W-:Y:S01]  /*23310*/  IMAD R0, R25, R2, R0 ;  /* 0x0000000219007224 */ /* 0x000fe200078e0200 */
[----:B------:R-:W-:-:S04]  /*23320*/  LOP3.LUT R2, R3, R5, RZ, 0x3c, !PT ;  /* 0x0000000503027212 */ /* 0x000fc800078e3cff */
[----:B------:R-:W-:-:S03]  /*23330*/  ISETP.GE.AND P2, PT, R2, RZ, PT ;  /* 0x000000ff0200720c */ /* 0x000fc60003f46270 */
[----:B------:R-:W-:-:S10]  /*23340*/  @P0 VIADD R6, R6, 0x1 ;  /* 0x0000000106060836 */ /* 0x000fd40000000000 */
[----:B------:R-:W-:Y:S01]  /*23350*/  @!P2 IMAD.MOV R6, RZ, RZ, -R6 ;  /* 0x000000ffff06a224 */ /* 0x000fe200078e0a06 */
[----:B------:R-:W-:-:S05]  /*23360*/  @!P1 LOP3.LUT R6, RZ, R5, RZ, 0x33, !PT ;  /* 0x00000005ff069212 */ /* 0x000fca00078e33ff */
[----:B------:R-:W-:-:S04]  /*23370*/  IMAD.MOV R2, RZ, RZ, -R6 ;  /* 0x000000ffff027224 */ /* 0x000fc800078e0a06 */
[C---:B------:R-:W-:Y:S02]  /*23380*/  IMAD R2, R5.reuse, R2, R3 ;  /* 0x0000000205027224 */ /* 0x040fe400078e0203 */
[----:B------:R-:W-:-:S04]  /*23390*/  IMAD R5, R5, 0x1000000, R6 ;  /* 0x0100000005057824 */ /* 0x000fc800078e0206 */
[----:B------:R-:W-:Y:S01]  /*233a0*/  IMAD R26, R2, 0x10000, R5 ;  /* 0x00010000021a7824 */ /* 0x000fe200078e0205 */
[----:B------:R-:W-:Y:S06]  /*233b0*/  BRA `(.L_x_1690) ;  /* 0x0000000000f47947 */ /* 0x000fec0003800000 */
.L_x_1689:
[----:B--2---:R-:W0:Y:S02]  /*233c0*/  LDC.64 R2, c[0x0][0xc90] ;  /* 0x00032400ff027b82 */ /* 0x004e240000000a00 */
[----:B0-----:R-:W-:-:S05]  /*233d0*/  IMAD.WIDE R2, R27, 0x4, R2 ;  /* 0x000000041b027825 */ /* 0x001fca00078e0202 */
[----:B------:R-:W3:Y:S02]  /*233e0*/  LDG.E R5, desc[UR40][R2.64] ;  /* 0x0000002802057981 */ /* 0x000ee4000c1e1900 */
[----:B---3--:R-:W-:-:S05]  /*233f0*/  IMAD R4, R25, R5, RZ ;  /* 0x0000000519047224 */ /* 0x008fca00078e02ff */
[----:B------:R-:W-:-:S04]  /*23400*/  IABS R6, R4 ;  /* 0x0000000400067213 */ /* 0x000fc80000000000 */
[----:B------:R-:W0:Y:S08]  /*23410*/  I2F.RP R2, R6 ;  /* 0x0000000600027306 */ /* 0x000e300000209400 */
        /* <DEDUP_REMOVED lines=26> */
[----:B------:R-:W-:-:S04]  /*235c0*/  VIADDMNMX R5, R3, R7, R5, PT ;  /* 0x0000000703057246 */ /* 0x000fc80003800105 */
        /* <DEDUP_REMOVED lines=26> */
[----:B------:R-:W-:Y:S02]  /*23770*/  IMAD R26, R2, R5, R3 ;  /* 0x00000005021a7224 */ /* 0x000fe400078e0203 */
[----:B------:R-:W-:-:S07]  /*23780*/  IMAD.MOV.U32 R0, RZ, RZ, R2 ;  /* 0x000000ffff007224 */ /* 0x000fce00078e0002 */
.L_x_1690:
[----:B------:R-:W-:-:S05]  /*23790*/  LOP3.LUT R0, RZ, R0, RZ, 0x33, !PT ;  /* 0x00000000ff007212 */ /* 0x000fca00078e33ff */
[----:B------:R-:W-:Y:S01]  /*237a0*/  IMAD.IADD R25, R25, 0x1, R0 ;  /* 0x0000000119197824 */ /* 0x000fe200078e0200 */
[----:B------:R-:W-:Y:S06]  /*237b0*/  BRA `(.L_x_1691) ;  /* 0x00000000001c7947 */ /* 0x000fec0003800000 */
.L_x_1683:
[----:B------:R-:W-:Y:S01]  /*237c0*/  UMOV UR4, URZ ;  /* 0x0000003f00047c82 */ /* 0x000fe20008000000 */
[----:B------:R-:W-:Y:S01]  /*237d0*/  UMOV UR5, URZ ;  /* 0x0000003f00057c82 */ /* 0x000fe20008000000 */
[----:B------:R-:W-:Y:S01]  /*237e0*/  ULDC UR6, c[0x0][0xc3c] ;  /* 0x00030f0000067ab9 */ /* 0x000fe20000000800 */
[----:B------:R-:W-:Y:S02]  /*237f0*/  IMAD.MOV.U32 R24, RZ, RZ, R0 ;  /* 0x000000ffff187224 */ /* 0x000fe400078e0000 */
[----:B------:R-:W-:Y:S02]  /*23800*/  IMAD.U32 R25, RZ, RZ, UR4 ;  /* 0x00000004ff197e24 */ /* 0x000fe4000f8e00ff */
[----:B------:R-:W-:Y:S02]  /*23810*/  IMAD.U32 R26, RZ, RZ, UR5 ;  /* 0x00000005ff1a7e24 */ /* 0x000fe4000f8e00ff */
[----:B------:R-:W-:-:S07]  /*23820*/  IMAD.U32 R27, RZ, RZ, UR6 ;  /* 0x00000006ff1b7e24 */ /* 0x000fce000f8e00ff */
.L_x_1691:
[----:B------:R3:W2:Y:S01]  /*23830*/  LDL R2, [R1+0x28] ;  /* 0x0000280001027983 */ /* 0x0006a20000100800 */
[----:B------:R-:W0:Y:S01]  /*23840*/  S2R R0, SR_TID.X ;  /* 0x0000000000007919 */ /* 0x000e220000002100 */
[----:B------:R-:W-:Y:S05]  /*23850*/  WARPSYNC.ALL ;  /* 0x0000000000007948 */ /* 0x000fea0003800000 */
[----:B0-----:R-:W-:Y:S01]  /*23860*/  LOP3.LUT R0, R0, 0x1f, RZ, 0xc0, !PT ;  /* 0x0000001f00007812 */ /* 0x001fe200078ec0ff */
[----:B------:R-:W-:Y:S03]  /*23870*/  BAR.SYNC.DEFER_BLOCKING 0x4, 0x200 ;  /* 0x0108000000007b1d */ /* 0x000fe60000010000 */
[----:B------:R-:W-:-:S13]  /*23880*/  ISETP.NE.AND P0, PT, R0, RZ, PT ;  /* 0x000000ff0000720c */ /* 0x000fda0003f05270 */
[----:B------:R-:W-:Y:S01]  /*23890*/  @!P0 MOV R0, 0x400 ;  /* 0x0000040000008802 */ /* 0x000fe20000000f00 */
[----:B--2---:R-:W0:Y:S03]  /*238a0*/  @!P0 S2R R2, SR_CgaCtaId ;  /* 0x0000000000028919 */ /* 0x004e260000008800 */
[----:B0-----:R-:W-:Y:S01]  /*238b0*/  @!P0 LEA R18, R2, R0, 0x18 ;  /* 0x0000000002128211 */ /* 0x001fe200078ec0ff */
[----:B------:R3:W-:Y:S04]  /*238c0*/  @!P0 STL [R1+0x28], R2 ;  /* 0x0000280201008387 */ /* 0x0007e80000100800 */
[----:B------:R3:W-:Y:S01]  /*238d0*/  @!P0 STS.128 [R18+0x132d0], R24 ;  /* 0x0132d01812008388 */ /* 0x0007e20000000c00 */
[----:B------:R-:W-:Y:S06]  /*238e0*/  BAR.ARV 0x5, 0x200 ;  /* 0x0148000000007b1d */ /* 0x000fec0000002000 */
.L_x_1680:
[----:B------:R-:W-:Y:S02]  /*238f0*/  ULDC UR4, c[0x0][0xc3c] ;  /* 0x00030f0000047ab9 */ /* 0x000fe40000000800 */
[----:B--2---:R-:W-:-:S13]  /*23900*/  ISETP.GE.AND P0, PT, R27, UR4, PT ;  /* 0x000000041b007c0c */ /* 0x004fda000bf06270 */
[----:B------:R-:W-:Y:S05]  /*23910*/  @!P0 BRA `(.L_x_1692) ;  /* 0xffffff8c00948947 */ /* 0x000fea000383ffff */
[----:B------:R-:W-:Y:S05]  /*23920*/  BSYNC B7 ;  /* 0x0000000000077941 */ /* 0x000fea0003800000 */
.L_x_1562:
[----:B0-----:R-:W2:Y:S01]  /*23930*/  LDL.LU R0, [R1+0x58] ;  /* 0x0000580001007983 */ /* 0x001ea20000300800 */
[----:B------:R-:W-:Y:S01]  /*23940*/  BSSY B0, `(.L_x_1693) ;  /* 0x000000b000007945 */ /* 0x000fe20003800000 */
[----:B------:R-:W0:Y:S01]  /*23950*/  S2R R5, SR_CgaCtaId ;  /* 0x0000000000057919 */ /* 0x000e220000008800 */
[----:B--2---:R-:W-:-:S05]  /*23960*/  VIADD R0, R0, 0x1 ;  /* 0x0000000100007836 */ /* 0x004fca0000000000 */
[----:B---3--:R-:W-:-:S04]  /*23970*/  LEA.HI R2, R0, R0, RZ, 0x1 ;  /* 0x0000000000027211 */ /* 0x008fc800078f08ff */
[----:B------:R-:W-:Y:S02]  /*23980*/  LOP3.LUT R3, R2, 0xfffffffe, RZ, 0xc0, !PT ;  /* 0xfffffffe02037812 */ /* 0x000fe400078ec0ff */
[----:B------:R-:W-:-:S03]  /*23990*/  MOV R2, 0x400 ;  /* 0x0000040000027802 */ /* 0x000fc60000000f00 */
[----:B------:R-:W-:Y:S01]  /*239a0*/  IMAD.IADD R0, R0, 0x1, -R3 ;  /* 0x0000000100007824 */ /* 0x000fe200078e0a03 */
[----:B0-----:R-:W-:-:S04]  /*239b0*/  LEA R5, R5, R2, 0x18 ;  /* 0x0000000205057211 */ /* 0x001fc800078ec0ff */
[----:B------:R-:W-:-:S04]  /*239c0*/  SHF.L.U32 R0, R0, 0x1f, RZ ;  /* 0x0000001f00007819 */ /* 0x000fc800000006ff */
[----:B------:R-:W0:Y:S02]  /*239d0*/  SYNCS.PHASECHK.TRANS64.TRYWAIT P0, [R5+URZ+0x13220], R0 ;  /* 0x01322000050075a7 */ /* 0x000e24000800017f */
[----:B0-----:R-:W-:Y:S05]  /*239e0*/  @!P0 BRA `(.L_x_1694) ;  /* 0x0000004000148947 */ /* 0x001fea0003800000 */
.L_x_1846:
[----:B------:R-:W-:Y:S05]  /*239f0*/  BSYNC B0 ;  /* 0x0000000000007941 */ /* 0x000fea0003800000 */
.L_x_1693:
[----:B------:R-:W-:-:S03]  /*23a00*/  UMOV UR4, 0xffffffff ;  /* 0xffffffff00047882 */ /* 0x000fc60000000000 */
[----:B------:R-:W-:Y:S05]  /*23a10*/  BRA.DIV UR4, `(.L_x_1695) ;  /* 0x00000042041c7947 */ /* 0x000fea000b800000 */
[----:B0-----:R-:W0:Y:S02]  /*23a20*/  S2R R0, SR_TID.X ;  /* 0x0000000000007919 */ /* 0x001e240000002100 */
[----:B0-----:R-:W-:-:S04]  /*23a30*/  SHF.R.U32.HI R0, RZ, 0x5, R0 ;  /* 0x00000005ff007819 */ /* 0x001fc80000011600 */
[----:B------:R-:W-:-:S05]  /*23a40*/  LOP3.LUT R0, R0, 0x3, RZ, 0xc0, !PT ;  /* 0x0000000300007812 */ /* 0x000fca00078ec0ff */
[----:B------:R0:W2:Y:S02]  /*23a50*/  SHFL.IDX PT, R14, R0, RZ, 0x1f ;  /* 0x00001fff000e7589 */ /* 0x0000a400000e0000 */
.L_x_1849:
[----:B--2---:R-:W-:-:S13]  /*23a60*/  ISETP.NE.AND P0, PT, R14, RZ, PT ;  /* 0x000000ff0e00720c */ /* 0x004fda0003f05270 */
[----:B------:R-:W-:Y:S05]  /*23a70*/  @P0 BRA `(.L_x_1364) ;  /* 0x0000000000b40947 */ /* 0x000fea0003800000 */
[----:B------:R-:W-:-:S03]  /*23a80*/  UMOV UR4, 0xffffffff ;  /* 0xffffffff00047882 */ /* 0x000fc60000000000 */
[----:B------:R-:W-:Y:S05]  /*23a90*/  BRA.DIV UR4, `(.L_x_1696) ;  /* 0x0000004204307947 */ /* 0x000fea000b800000 */
[----:B------:R-:W-:-:S13]  /*23aa0*/  ELECT P6, URZ, PT ;  /* 0x00000000003f782f */ /* 0x000fda00038c0000 */
.L_x_1852:
[----:B------:R-:W-:Y:S05]  /*23ab0*/  @!P6 BRA `(.L_x_1364) ;  /* 0x0000000000a4e947 */ /* 0x000fea0003800000 */
[----:B0-----:R-:W2:Y:S02]  /*23ac0*/  LDL.LU R0, [R1+0x30] ;  /* 0x0000300001007983 */ /* 0x001ea40000300800 */
[----:B--2---:R-:W-:-:S04]  /*23ad0*/  LOP3.LUT R0, R0, 0x2, RZ, 0xfc, !PT ;  /* 0x0000000200007812 */ /* 0x004fc800078efcff */
[----:B------:R-:W-:-:S13]  /*23ae0*/  ISETP.NE.AND P0, PT, R0, 0x3, PT ;  /* 0x000000030000780c */ /* 0x000fda0003f05270 */
[----:B------:R-:W-:Y:S05]  /*23af0*/  @!P0 BRA `(.L_x_1697) ;  /* 0x0000000000048947 */ /* 0x000fea0003800000 */
[----:B------:R-:W-:Y:S01]  /*23b00*/  BPT.TRAP 0x1 ;  /* 0x000000040000795c */ /* 0x000fe20000300000 */
.L_x_1697:
[----:B------:R-:W2:Y:S04]  /*23b10*/  LDL R2, [R1+0x10] ;  /* 0x0000100001027983 */ /* 0x000ea80000100800 */
[----:B------:R-:W3:Y:S01]  /*23b20*/  LDL.LU R0, [R1] ;  /* 0x0000000001007983 */ /* 0x000ee20000300800 */
[----:B--2---:R-:W-:Y:S01]  /*23b30*/  SHF.L.U32 R3, R2, 0x1f, RZ ;  /* 0x0000001f02037819 */ /* 0x004fe200000006ff */
[C---:B---3--:R-:W-:Y:S02]  /*23b40*/  IMAD R4, R0.reuse, 0x8, R5 ;  /* 0x0000000800047824 */ /* 0x048fe400078e0205 */
[----:B------:R-:W-:Y:S02]  /*23b50*/  VIADD R0, R0, 0x1 ;  /* 0x0000000100007836 */ /* 0x000fe40000000000 */
[----:B------:R-:W0:Y:S03]  /*23b60*/  SYNCS.PHASECHK.TRANS64.TRYWAIT P1, [R4+URZ+0x13240], R3 ;  /* 0x01324003040075a7 */ /* 0x000e26000802017f */
[----:B------:R-:W-:-:S04]  /*23b70*/  ISETP.NE.AND P2, PT, R0, 0x2, PT ;  /* 0x000000020000780c */ /* 0x000fc80003f45270 */
[----:B------:R-:W-:Y:S01]  /*23b80*/  SEL R2, RZ, 0x1, P2 ;  /* 0x00000001ff027807 */ /* 0x000fe20001000000 */
[----:B0-----:R-:W-:Y:S08]  /*23b90*/  @!P1 BRA `(.L_x_1698) ;  /* 0x0000004000109947 */ /* 0x001ff00003800000 */
.L_x_1853:
[----:B------:R-:W2:Y:S01]  /*23ba0*/  LDL.LU R6, [R1+0x10] ;  /* 0x0000100001067983 */ /* 0x000ea20000300800 */
[----:B------:R-:W-:Y:S02]  /*23bb0*/  SEL R0, R0, RZ, P2 ;  /* 0x000000ff00007207 */ /* 0x000fe40001000000 */
[----:B--2---:R-:W-:Y:S01]  /*23bc0*/  LOP3.LUT R2, R6, R2, RZ, 0x3c, !PT ;  /* 0x0000000206027212 */ /* 0x004fe200078e3cff */
[----:B------:R-:W-:Y:S06]  /*23bd0*/  @!P0 BRA `(.L_x_1699) ;  /* 0x0000000000048947 */ /* 0x000fec0003800000 */
[----:B------:R-:W-:Y:S01]  /*23be0*/  BPT.TRAP 0x1 ;  /* 0x000000040000795c */ /* 0x000fe20000300000 */
.L_x_1699:
[----:B------:R-:W-:Y:S01]  /*23bf0*/  IMAD R5, R0, 0x8, R5 ;  /* 0x0000000800057824 */ /* 0x000fe200078e0205 */
[----:B------:R-:W-:-:S04]  /*23c00*/  SHF.L.U32 R0, R2, 0x1f, RZ ;  /* 0x0000001f02007819 */ /* 0x000fc800000006ff */
[----:B------:R-:W2:Y:S02]  /*23c10*/  SYNCS.PHASECHK.TRANS64.TRYWAIT P1, [R5+URZ+0x13240], R0 ;  /* 0x01324000050075a7 */ /* 0x000ea4000802017f */
[----:B--2---:R-:W-:Y:S05]  /*23c20*/  @!P1 BRA `(.L_x_1700) ;  /* 0x0000004000009947 */ /* 0x004fea0003800000 */
.L_x_1854:
[----:B------:R-:W-:Y:S05]  /*23c30*/  @!P0 BRA `(.L_x_1701) ;  /* 0x0000000000048947 */ /* 0x000fea0003800000 */
[----:B------:R-:W-:Y:S01]  /*23c40*/  BPT.TRAP 0x1 ;  /* 0x000000040000795c */ /* 0x000fe20000300000 */
.L_x_1701:
[----:B------:R-:W3:Y:S02]  /*23c50*/  SYNCS.PHASECHK.TRANS64.TRYWAIT P1, [R4+URZ+0x13260], R3 ;  /* 0x01326003040075a7 */ /* 0x000ee4000802017f */
[----:B---3--:R-:W-:Y:S05]  /*23c60*/  @!P1 BRA `(.L_x_1702) ;  /* 0x0000004000049947 */ /* 0x008fea0003800000 */
.L_x_1855:
[----:B------:R-:W-:Y:S05]  /*23c70*/  @!P0 BRA `(.L_x_1703) ;  /* 0x0000000000048947 */ /* 0x000fea0003800000 */
[----:B------:R-:W-:Y:S01]  /*23c80*/  BPT.TRAP 0x1 ;  /* 0x000000040000795c */ /* 0x000fe20000300000 */
.L_x_1703:
[----:B------:R-:W4:Y:S02]  /*23c90*/  SYNCS.PHASECHK.TRANS64.TRYWAIT P1, [R5+URZ+0x13260], R0 ;  /* 0x01326000050075a7 */ /* 0x000f24000802017f */
[----:B----4-:R-:W-:Y:S05]  /*23ca0*/  @!P1 BRA `(.L_x_1704) ;  /* 0x0000004000089947 */ /* 0x010fea0003800000 */
.L_x_1856:
[----:B------:R-:W-:Y:S05]  /*23cb0*/  @!P0 BRA `(.L_x_1705) ;  /* 0x0000000000048947 */ /* 0x000fea0003800000 */
[----:B------:R-:W-:Y:S01]  /*23cc0*/  BPT.TRAP 0x1 ;  /* 0x000000040000795c */ /* 0x000fe20000300000 */
.L_x_1705:
[----:B------:R-:W0:Y:S02]  /*23cd0*/  SYNCS.PHASECHK.TRANS64.TRYWAIT P1, [R4+URZ+0x13280], R3 ;  /* 0x01328003040075a7 */ /* 0x000e24000802017f */
[----:B0-----:R-:W-:Y:S05]  /*23ce0*/  @!P1 BRA `(.L_x_1706) ;  /* 0x00000040000c9947 */ /* 0x001fea0003800000 */
.L_x_1857:
[----:B------:R-:W-:Y:S05]  /*23cf0*/  @!P0 BRA `(.L_x_1707) ;  /* 0x0000000000048947 */ /* 0x000fea0003800000 */
[----:B------:R-:W-:Y:S01]  /*23d00*/  BPT.TRAP 0x1 ;  /* 0x000000040000795c */ /* 0x000fe20000300000 */
.L_x_1707:
[----:B------:R0:W0:Y:S02]  /*23d10*/  SYNCS.PHASECHK.TRANS64.TRYWAIT P0, [R5+URZ+0x13280], R0 ;  /* 0x01328000050075a7 */ /* 0x000024000800017f */
[----:B0-----:R-:W-:Y:S05]  /*23d20*/  @!P0 NANOSLEEP.SYNCS 0x989680 ;  /* 0x009896800000895d */ /* 0x001fea0003900000 */
[----:B------:R-:W0:Y:S02]  /*23d30*/  @!P0 SYNCS.PHASECHK.TRANS64 P0, [R5+URZ+0x13280], R0 ;  /* 0x01328000050085a7 */ /* 0x000e24000800007f */
[----:B0-----:R-:W-:Y:S05]  /*23d40*/  @!P0 BRA `(.L_x_1707) ;  /* 0xfffffffc00f08947 */ /* 0x001fea000383ffff */
.L_x_1364:
[----:B------:R-:W-:Y:S05]  /*23d50*/  BSYNC B8 ;  /* 0x0000000000087941 */ /* 0x000fea0003800000 */
.L_x_1361:
[----:B------:R-:W-:Y:S05]  /*23d60*/  EXIT ;  /* 0x000000000000794d */ /* 0x000fea0003800000 */
.L_x_1390:
[----:B-1----:R1:W2:Y:S02]  /*23d70*/  SYNCS.PHASECHK.TRANS64.TRYWAIT P5, [R50+URZ+0x13290], R75 ;  /* 0x0132904b320075a7 */ /* 0x0022a400080a017f */
[----:B--2---:R-:W-:Y:S05]  /*23d80*/  @!P5 NANOSLEEP.SYNCS 0x989680 ;  /* 0x009896800000d95d */ /* 0x004fea0003900000 */
[----:B------:R-:W2:Y:S02]  /*23d90*/  @!P5 SYNCS.PHASECHK.TRANS64 P5, [R50+URZ+0x13290], R75 ;  /* 0x0132904b3200d5a7 */ /* 0x000ea400080a007f */
[----:B--2---:R-:W-:Y:S05]  /*23da0*/  @!P5 BRA `(.L_x_1390) ;  /* 0xfffffffc00f0d947 */ /* 0x004fea000383ffff */
[----:B------:R-:W-:Y:S05]  /*23db0*/  BRA `(.L_x_1708) ;  /* 0xfffffdec00907947 */ /* 0x000fea000383ffff */
.L_x_1391:
[----:B------:R-:W-:Y:S01]  /*23dc0*/  BSSY B1, `(.L_x_1709) ;  /* 0x0000007000017945 */ /* 0x000fe20003800000 */
[----:B------:R-:W-:Y:S02]  /*23dd0*/  IMAD.MOV.U32 R12, RZ, RZ, RZ ;  /* 0x000000ffff0c7224 */ /* 0x000fe400078e00ff */
[----:B------:R-:W-:Y:S02]  /*23de0*/  IMAD.MOV.U32 R11, RZ, RZ, 0x1e1f ;  /* 0x00001e1fff0b7424 */ /* 0x000fe400078e00ff */
[----:B------:R-:W-:-:S07]  /*23df0*/  IMAD.MOV.U32 R15, RZ, RZ, -0x1 ;  /* 0xffffffffff0f7424 */ /* 0x000fce00078e00ff */
[----:B01----:R-:W-:Y:S05]  /*23e00*/  WARPSYNC.COLLECTIVE R15, `(.L_x_1710) ;  /* 0x000000000f087348 */ /* 0x003fea0003c00000 */
[----:B------:R2:W3:Y:S02]  /*23e10*/  SHFL.IDX P6, R14, R13, R12, R11 ;  /* 0x0000000c0d0e7389 */ /* 0x0004e400000c000b */
[----:B0123--:R-:W-:Y:S01]  /*23e20*/  ENDCOLLECTIVE ;  /* 0x000000000000791b */ /* 0x00ffe20003800000 */
.L_x_1710:
[----:B------:R-:W-:Y:S05]  /*23e30*/  BSYNC B1 ;  /* 0x0000000000017941 */ /* 0x000fea0003800000 */
.L_x_1709:
        /* <DEDUP_REMOVED lines=8> */
.L_x_1711:
[----:B------:R-:W-:Y:S05]  /*23ec0*/  BRA `(.L_x_1712) ;  /* 0xfffffdec00607947 */ /* 0x000fea000383ffff */
.L_x_1401:
[----:B0-----:R0:W1:Y:S02]  /*23ed0*/  SYNCS.PHASECHK.TRANS64.TRYWAIT P6, [R50+URZ+0x13290], R75 ;  /* 0x0132904b320075a7 */ /* 0x00106400080c017f */
[----:B-1----:R-:W-:Y:S05]  /*23ee0*/  @!P6 NANOSLEEP.SYNCS 0x989680 ;  /* 0x009896800000e95d */ /* 0x002fea0003900000 */
[----:B------:R-:W1:Y:S02]  /*23ef0*/  @!P6 SYNCS.PHASECHK.TRANS64 P6, [R50+URZ+0x13290], R75 ;  /* 0x0132904b3200e5a7 */ /* 0x000e6400080c007f */
[----:B-1----:R-:W-:Y:S05]  /*23f00*/  @!P6 BRA `(.L_x_1401) ;  /* 0xfffffffc00f0e947 */ /* 0x002fea000383ffff */
[----:B------:R-:W-:Y:S05]  /*23f10*/  BRA `(.L_x_1713) ;  /* 0xfffffdfc00947947 */ /* 0x000fea000383ffff */
.L_x_1402:
[----:B------:R-:W-:Y:S01]  /*23f20*/  BSSY B1, `(.L_x_1714) ;  /* 0x0000007000017945 */ /* 0x000fe20003800000 */
[----:B------:R-:W-:Y:S02]  /*23f30*/  IMAD.MOV.U32 R12, RZ, RZ, RZ ;  /* 0x000000ffff0c7224 */ /* 0x000fe400078e00ff */
[----:B------:R-:W-:Y:S02]  /*23f40*/  IMAD.MOV.U32 R11, RZ, RZ, 0x1e1f ;  /* 0x00001e1fff0b7424 */ /* 0x000fe400078e00ff */
[----:B------:R-:W-:-:S07]  /*23f50*/  IMAD.MOV.U32 R15, RZ, RZ, -0x1 ;  /* 0xffffffffff0f7424 */ /* 0x000fce00078e00ff */
[----:B0-----:R-:W-:Y:S05]  /*23f60*/  WARPSYNC.COLLECTIVE R15, `(.L_x_1715) ;  /* 0x000000000f087348 */ /* 0x001fea0003c00000 */
[----:B------:R1:W2:Y:S02]  /*23f70*/  SHFL.IDX P6, R14, R13, R12, R11 ;  /* 0x0000000c0d0e7389 */ /* 0x0002a400000c000b */
[----:B012---:R-:W-:Y:S01]  /*23f80*/  ENDCOLLECTIVE ;  /* 0x000000000000791b */ /* 0x007fe20003800000 */
.L_x_1715:
[----:B------:R-:W-:Y:S05]  /*23f90*/  BSYNC B1 ;  /* 0x0000000000017941 */ /* 0x000fea0003800000 */
.L_x_1714:
        /* <DEDUP_REMOVED lines=8> */
.L_x_1716:
[----:B------:R-:W-:Y:S05]  /*24020*/  BRA `(.L_x_1717) ;  /* 0xfffffdfc00647947 */ /* 0x000fea000383ffff */
.L_x_1407:
[----:B0-----:R0:W1:Y:S02]  /*24030*/  SYNCS.PHASECHK.TRANS64.TRYWAIT P3, [R50+URZ+0x13290], R75 ;  /* 0x0132904b320075a7 */ /* 0x001064000806017f */
[----:B-1----:R-:W-:Y:S05]  /*24040*/  @!P3 NANOSLEEP.SYNCS 0x989680 ;  /* 0x009896800000b95d */ /* 0x002fea0003900000 */
[----:B------:R-:W1:Y:S02]  /*24050*/  @!P3 SYNCS.PHASECHK.TRANS64 P3, [R50+URZ+0x13290], R75 ;  /* 0x0132904b3200b5a7 */ /* 0x000e64000806007f */
[----:B-1----:R-:W-:Y:S05]  /*24060*/  @!P3 BRA `(.L_x_1407) ;  /* 0xfffffffc00f0b947 */ /* 0x002fea000383ffff */
[----:B------:R-:W-:Y:S05]  /*24070*/  BRA `(.L_x_1718) ;  /* 0xfffffe0c00347947 */ /* 0x000fea000383ffff */
.L_x_1408:
[----:B------:R-:W-:Y:S01]  /*24080*/  BSSY B1, `(.L_x_1719) ;  /* 0x0000007000017945 */ /* 0x000fe20003800000 */
[----:B------:R-:W-:Y:S02]  /*24090*/  IMAD.MOV.U32 R12, RZ, RZ, RZ ;  /* 0x000000ffff0c7224 */ /* 0x000fe400078e00ff */
[----:B------:R-:W-:Y:S02]  /*240a0*/  IMAD.MOV.U32 R11, RZ, RZ, 0x1e1f ;  /* 0x00001e1fff0b7424 */ /* 0x000fe400078e00ff */
[----:B------:R-:W-:-:S07]  /*240b0*/  IMAD.MOV.U32 R15, RZ, RZ, -0x1 ;  /* 0xffffffffff0f7424 */ /* 0x000fce00078e00ff */
[----:B0-----:R-:W-:Y:S05]  /*240c0*/  WARPSYNC.COLLECTIVE R15, `(.L_x_1720) ;  /* 0x000000000f087348 */ /* 0x001fea0003c00000 */
[----:B------:R1:W2:Y:S02]  /*240d0*/  SHFL.IDX P6, R14, R13, R12, R11 ;  /* 0x0000000c0d0e7389 */ /* 0x0002a400000c000b */
[----:B012---:R-:W-:Y:S01]  /*240e0*/  ENDCOLLECTIVE ;  /* 0x000000000000791b */ /* 0x007fe20003800000 */
.L_x_1720:
[----:B------:R-:W-:Y:S05]  /*240f0*/  BSYNC B1 ;  /* 0x0000000000017941 */ /* 0x000fea0003800000 */
.L_x_1719:
        /* <DEDUP_REMOVED lines=8> */
.L_x_1721:
[----:B------:R-:W-:Y:S05]  /*24180*/  BRA `(.L_x_1722) ;  /* 0xfffffe0c006c7947 */ /* 0x000fea000383ffff */
.L_x_1412:
[----:B-1----:R1:W0:Y:S02]  /*24190*/  SYNCS.PHASECHK.TRANS64.TRYWAIT P4, [R50+URZ+0x132b0], R75 ;  /* 0x0132b04b320075a7 */ /* 0x002224000808017f */
[----:B0-----:R-:W-:Y:S05]  /*241a0*/  @!P4 NANOSLEEP.SYNCS 0x989680 ;  /* 0x009896800000c95d */ /* 0x001fea0003900000 */
[----:B------:R-:W0:Y:S02]  /*241b0*/  @!P4 SYNCS.PHASECHK.TRANS64 P4, [R50+URZ+0x132b0], R75 ;  /* 0x0132b04b3200c5a7 */ /* 0x000e24000808007f */
[----:B0-----:R-:W-:Y:S05]  /*241c0*/  @!P4 BRA `(.L_x_1412) ;  /* 0xfffffffc00f0c947 */ /* 0x001fea000383ffff */
[----:B------:R-:W-:Y:S05]  /*241d0*/  BRA `(.L_x_1723) ;  /* 0xfffffe0c00e47947 */ /* 0x000fea000383ffff */
.L_x_1440:
[----:B------:R-:W-:Y:S01]  /*241e0*/  BSSY B1, `(.L_x_1724) ;  /* 0x0000007000017945 */ /* 0x000fe20003800000 */
[----:B------:R-:W-:Y:S02]  /*241f0*/  IMAD.MOV.U32 R12, RZ, RZ, RZ ;  /* 0x000000ffff0c7224 */ /* 0x000fe400078e00ff */
[----:B------:R-:W-:Y:S02]  /*24200*/  IMAD.MOV.U32 R11, RZ, RZ, 0x1e1f ;  /* 0x00001e1fff0b7424 */ /* 0x000fe400078e00ff */
[----:B------:R-:W-:-:S07]  /*24210*/  IMAD.MOV.U32 R15, RZ, RZ, -0x1 ;  /* 0xffffffffff0f7424 */ /* 0x000fce00078e00ff */
[----:B------:R-:W-:Y:S05]  /*24220*/  WARPSYNC.COLLECTIVE R15, `(.L_x_1725) ;  /* 0x000000000f087348 */ /* 0x000fea0003c00000 */
[----:B------:R0:W1:Y:S02]  /*24230*/  SHFL.IDX P6, R14, R13, R12, R11 ;  /* 0x0000000c0d0e7389 */ /* 0x00006400000c000b */
[----:B01----:R-:W-:Y:S01]  /*24240*/  ENDCOLLECTIVE ;  /* 0x000000000000791b */ /* 0x003fe20003800000 */
.L_x_1725:
[----:B------:R-:W-:Y:S05]  /*24250*/  BSYNC B1 ;  /* 0x0000000000017941 */ /* 0x000fea0003800000 */
.L_x_1724:
        /* <DEDUP_REMOVED lines=8> */
.L_x_1726:
[----:B------:R-:W-:Y:S02]  /*242e0*/  IMAD.MOV.U32 R13, RZ, RZ, R4 ;  /* 0x000000ffff0d7224 */ /* 0x000fe400078e0004 */
[----:B------:R-:W-:-:S07]  /*242f0*/  IMAD.MOV.U32 R3, RZ, RZ, R14 ;  /* 0x000000ffff037224 */ /* 0x000fce00078e000e */
[----:B------:R-:W-:Y:S05]  /*24300*/  WARPSYNC.COLLECTIVE R15, `(.L_x_1727) ;  /* 0x000000000f087348 */ /* 0x000fea0003c00000 */
[----:B------:R0:W1:Y:S02]  /*24310*/  SHFL.IDX P6, R14, R13, R12, R11 ;  /* 0x0000000c0d0e7389 */ /* 0x00006400000c000b */
[----:B01----:R-:W-:Y:S01]  /*24320*/  ENDCOLLECTIVE ;  /* 0x000000000000791b */ /* 0x003fe20003800000 */
.L_x_1727:
[----:B------:R-:W-:Y:S02]  /*24330*/  IMAD.MOV.U32 R13, RZ, RZ, R5 ;  /* 0x000000ffff0d7224 */ /* 0x000fe400078e0005 */
[----:B------:R-:W-:-:S07]  /*24340*/  IMAD.MOV.U32 R4, RZ, RZ, R14 ;  /* 0x000000ffff047224 */ /* 0x000fce00078e000e */
[----:B------:R-:W-:Y:S05]  /*24350*/  WARPSYNC.COLLECTIVE R15, `(.L_x_1728) ;  /* 0x000000000f087348 */ /* 0x000fea0003c00000 */
[----:B------:R0:W1:Y:S02]  /*24360*/  SHFL.IDX P6, R14, R13, R12, R11 ;  /* 0x0000000c0d0e7389 */ /* 0x00006400000c000b */
[----:B01----:R-:W-:Y:S01]  /*24370*/  ENDCOLLECTIVE ;  /* 0x000000000000791b */ /* 0x003fe20003800000 */
.L_x_1728:
[----:B------:R-:W-:Y:S05]  /*24380*/  BRA `(.L_x_1729) ;  /* 0xfffffe24004c7947 */ /* 0x000fea000383ffff */
.L_x_1444:
[----:B-1----:R1:W2:Y:S02]  /*24390*/  SYNCS.PHASECHK.TRANS64.TRYWAIT P0, [R22+URZ+0x13200], R5 ;  /* 0x01320005160075a7 */ /* 0x0022a4000800017f */
[----:B--2---:R-:W-:Y:S05]  /*243a0*/  @!P0 NANOSLEEP.SYNCS 0x989680 ;  /* 0x009896800000895d */ /* 0x004fea0003900000 */
[----:B------:R-:W2:Y:S02]  /*243b0*/  @!P0 SYNCS.PHASECHK.TRANS64 P0, [R22+URZ+0x13200], R5 ;  /* 0x01320005160085a7 */ /* 0x000ea4000800007f */
[----:B--2---:R-:W-:Y:S05]  /*243c0*/  @!P0 BRA `(.L_x_1444) ;  /* 0xfffffffc00f08947 */ /* 0x004fea000383ffff */
[----:B------:R-:W-:Y:S05]  /*243d0*/  BRA `(.L_x_1730) ;  /* 0xfffffe2400e47947 */ /* 0x000fea000383ffff */
.L_x_1448:
[----:B------:R-:W-:Y:S01]  /*243e0*/  BSSY B1, `(.L_x_1731) ;  /* 0x0000007000017945 */ /* 0x000fe20003800000 */
[----:B------:R-:W-:Y:S02]  /*243f0*/  IMAD.MOV.U32 R12, RZ, RZ, RZ ;  /* 0x000000ffff0c7224 */ /* 0x000fe400078e00ff */
[----:B------:R-:W-:Y:S02]  /*24400*/  IMAD.MOV.U32 R11, RZ, RZ, 0x1e1f ;  /* 0x00001e1fff0b7424 */ /* 0x000fe400078e00ff */
[----:B------:R-:W-:-:S07]  /*24410*/  IMAD.MOV.U32 R15, RZ, RZ, -0x1 ;  /* 0xffffffffff0f7424 */ /* 0x000fce00078e00ff */
[----:B------:R-:W-:Y:S05]  /*24420*/  WARPSYNC.COLLECTIVE R15, `(.L_x_1732) ;  /* 0x000000000f087348 */ /* 0x000fea0003c00000 */
[----:B------:R0:W1:Y:S02]  /*24430*/  SHFL.IDX P6, R14, R13, R12, R11 ;  /* 0x0000000c0d0e7389 */ /* 0x00006400000c000b */
[----:B01----:R-:W-:Y:S01]  /*24440*/  ENDCOLLECTIVE ;  /* 0x000000000000791b */ /* 0x003fe20003800000 */
.L_x_1732:
[----:B------:R-:W-:Y:S05]  /*24450*/  BSYNC B1 ;  /* 0x0000000000017941 */ /* 0x000fea0003800000 */
.L_x_1731:
        /* <DEDUP_REMOVED lines=8> */
.L_x_1733:
[----:B------:R-:W-:Y:S02]  /*244e0*/  IMAD.MOV.U32 R13, RZ, RZ, R7 ;  /* 0x000000ffff0d7224 */ /* 0x000fe400078e0007 */
[----:B------:R-:W-:-:S07]  /*244f0*/  IMAD.MOV.U32 R5, RZ, RZ, R14 ;  /* 0x000000ffff057224 */ /* 0x000fce00078e000e */
[----:B------:R-:W-:Y:S05]  /*24500*/  WARPSYNC.COLLECTIVE R15, `(.L_x_1734) ;  /* 0x000000000f087348 */ /* 0x000fea0003c00000 */
[----:B------:R0:W1:Y:S02]  /*24510*/  SHFL.IDX P6, R14, R13, R12, R11 ;  /* 0x0000000c0d0e7389 */ /* 0x00006400000c000b */
[----:B01----:R-:W-:Y:S01]  /*24520*/  ENDCOLLECTIVE ;  /* 0x000000000000791b */ /* 0x003fe20003800000 */
.L_x_1734:
[----:B------:R-:W-:Y:S02]  /*24530*/  IMAD.MOV.U32 R13, RZ, RZ, R0 ;  /* 0x000000ffff0d7224 */ /* 0x000fe400078e0000 */
[----:B------:R-:W-:-:S07]  /*24540*/  IMAD.MOV.U32 R7, RZ, RZ, R14 ;  /* 0x000000ffff077224 */ /* 0x000fce00078e000e */
[----:B------:R-:W-:Y:S05]  /*24550*/  WARPSYNC.COLLECTIVE R15, `(.L_x_1735) ;  /* 0x000000000f087348 */ /* 0x000fea0003c00000 */
[----:B------:R0:W1:Y:S02]  /*24560*/  SHFL.IDX P6, R14, R13, R12, R11 ;  /* 0x0000000c0d0e7389 */ /* 0x00006400000c000b */
[----:B01----:R-:W-:Y:S01]  /*24570*/  ENDCOLLECTIVE ;  /* 0x000000000000791b */ /* 0x003fe20003800000 */
.L_x_1735:
[----:B------:R-:W-:Y:S05]  /*24580*/  BRA `(.L_x_1736) ;  /* 0xfffffe3400f87947 */ /* 0x000fea000383ffff */
.L_x_1452:
[----:B0-----:R0:W1:Y:S02]  /*24590*/  SYNCS.PHASECHK.TRANS64.TRYWAIT P1, [R22+URZ+0x13200], R13 ;  /* 0x0132000d160075a7 */ /* 0x001064000802017f */
[----:B-1----:R-:W-:Y:S05]  /*245a0*/  @!P1 NANOSLEEP.SYNCS 0x989680 ;  /* 0x009896800000995d */ /* 0x002fea0003900000 */
[----:B------:R-:W1:Y:S02]  /*245b0*/  @!P1 SYNCS.PHASECHK.TRANS64 P1, [R22+URZ+0x13200], R13 ;  /* 0x0132000d160095a7 */ /* 0x000e64000802007f */
[----:B-1----:R-:W-:Y:S05]  /*245c0*/  @!P1 BRA `(.L_x_1452) ;  /* 0xfffffffc00f09947 */ /* 0x002fea000383ffff */
[----:B------:R-:W-:Y:S05]  /*245d0*/  BRA `(.L_x_1737) ;  /* 0xfffffe3800807947 */ /* 0x000fea000383ffff */
.L_x_1456:
[----:B-1----:R1:W3:Y:S02]  /*245e0*/  SYNCS.PHASECHK.TRANS64.TRYWAIT P1, [R12+URZ+0x13230], R3 ;  /* 0x013230030c0075a7 */ /* 0x0022e4000802017f */
[----:B---3--:R-:W-:Y:S05]  /*245f0*/  @!P1 NANOSLEEP.SYNCS 0x989680 ;  /* 0x009896800000995d */ /* 0x008fea0003900000 */
[----:B------:R-:W3:Y:S02]  /*24600*/  @!P1 SYNCS.PHASECHK.TRANS64 P1, [R12+URZ+0x13230], R3 ;  /* 0x013230030c0095a7 */ /* 0x000ee4000802007f */
[----:B---3--:R-:W-:Y:S05]  /*24610*/  @!P1 BRA `(.L_x_1456) ;  /* 0xfffffffc00f09947 */ /* 0x008fea000383ffff */
[----:B------:R-:W-:Y:S05]  /*24620*/  BRA `(.L_x_1455) ;  /* 0xfffffe4800d47947 */ /* 0x000fea000383ffff */
.L_x_1477:
[----:B-1----:R1:W2:Y:S02]  /*24630*/  SYNCS.PHASECHK.TRANS64.TRYWAIT P1, [R9+URZ+0x13230], R10 ;  /* 0x0132300a090075a7 */ /* 0x0022a4000802017f */
[----:B--2---:R-:W-:Y:S05]  /*24640*/  @!P1 NANOSLEEP.SYNCS 0x989680 ;  /* 0x009896800000995d */ /* 0x004fea0003900000 */
[----:B------:R-:W2:Y:S02]  /*24650*/  @!P1 SYNCS.PHASECHK.TRANS64 P1, [R9+URZ+0x13230], R10 ;  /* 0x0132300a090095a7 */ /* 0x000ea4000802007f */
[----:B--2---:R-:W-:Y:S05]  /*24660*/  @!P1 BRA `(.L_x_1477) ;  /* 0xfffffffc00f09947 */ /* 0x004fea000383ffff */
[----:B------:R-:W-:Y:S05]  /*24670*/  BRA `(.L_x_1476) ;  /* 0xfffffe8800dc7947 */ /* 0x000fea000383ffff */
.L_x_1482:
[----:B-1----:R1:W2:Y:S02]  /*24680*/  SYNCS.PHASECHK.TRANS64.TRYWAIT P1, [R20+URZ+0x13250], R10 ;  /* 0x0132500a140075a7 */ /* 0x0022a4000802017f */
[----:B--2---:R-:W-:Y:S05]  /*24690*/  @!P1 NANOSLEEP.SYNCS 0x989680 ;  /* 0x009896800000995d */ /* 0x004fea0003900000 */
[----:B------:R-:W2:Y:S02]  /*246a0*/  @!P1 SYNCS.PHASECHK.TRANS64 P1, [R20+URZ+0x13250], R10 ;  /* 0x0132500a140095a7 */ /* 0x000ea4000802007f */
[----:B--2---:R-:W-:Y:S05]  /*246b0*/  @!P1 BRA `(.L_x_1482) ;  /* 0xfffffffc00f09947 */ /* 0x004fea000383ffff */
[----:B------:R-:W-:Y:S05]  /*246c0*/  BRA `(.L_x_1481) ;  /* 0xfffffe90004c7947 */ /* 0x000fea000383ffff */
.L_x_1504:
[----:B0-----:R0:W2:Y:S02]  /*246d0*/  SYNCS.PHASECHK.TRANS64.TRYWAIT P1, [R8+URZ+0x13230], R11 ;  /* 0x0132300b080075a7 */ /* 0x0010a4000802017f */
[----:B--2---:R-:W-:Y:S05]  /*246e0*/  @!P1 NANOSLEEP.SYNCS 0x989680 ;  /* 0x009896800000995d */ /* 0x004fea0003900000 */
[----:B------:R-:W2:Y:S02]  /*246f0*/  @!P1 SYNCS.PHASECHK.TRANS64 P1, [R8+URZ+0x13230], R11 ;  /* 0x0132300b080095a7 */ /* 0x000ea4000802007f */
[----:B--2---:R-:W-:Y:S05]  /*24700*/  @!P1 BRA `(.L_x_1504) ;  /* 0xfffffffc00f09947 */ /* 0x004fea000383ffff */
[----:B------:R-:W-:Y:S05]  /*24710*/  BRA `(.L_x_1503) ;  /* 0xfffffed000587947 */ /* 0x000fea000383ffff */
.L_x_1509:
[----:B-1----:R1:W2:Y:S02]  /*24720*/  SYNCS.PHASECHK.TRANS64.TRYWAIT P1, [R13+URZ+0x13250], R8 ;  /* 0x013250080d0075a7 */ /* 0x0022a4000802017f */
[----:B--2---:R-:W-:Y:S05]  /*24730*/  @!P1 NANOSLEEP.SYNCS 0x989680 ;  /* 0x009896800000995d */ /* 0x004fea0003900000 */
[----:B------:R-:W2:Y:S02]  /*24740*/  @!P1 SYNCS.PHASECHK.TRANS64 P1, [R13+URZ+0x13250], R8 ;  /* 0x013250080d0095a7 */ /* 0x000ea4000802007f */
[----:B--2---:R-:W-:Y:S05]  /*24750*/  @!P1 BRA `(.L_x_1509) ;  /* 0xfffffffc00f09947 */ /* 0x004fea000383ffff */
[----:B------:R-:W-:Y:S05]  /*24760*/  BRA `(.L_x_1508) ;  /* 0xfffffed400c87947 */ /* 0x000fea000383ffff */
.L_x_1520:
[----:B--2---:R2:W3:Y:S02]  /*24770*/  SYNCS.PHASECHK.TRANS64.TRYWAIT P1, [R9+URZ+0x13230], R10 ;  /* 0x0132300a090075a7 */ /* 0x0044e4000802017f */
[----:B---3--:R-:W-:Y:S05]  /*24780*/  @!P1 NANOSLEEP.SYNCS 0x989680 ;  /* 0x009896800000995d */ /* 0x008fea0003900000 */
[----:B------:R-:W3:Y:S02]  /*24790*/  @!P1 SYNCS.PHASECHK.TRANS64 P1, [R9+URZ+0x13230], R10 ;  /* 0x0132300a090095a7 */ /* 0x000ee4000802007f */
[----:B---3--:R-:W-:Y:S05]  /*247a0*/  @!P1 BRA `(.L_x_1520) ;  /* 0xfffffffc00f09947 */ /* 0x008fea000383ffff */
[----:B------:R-:W-:Y:S05]  /*247b0*/  BRA `(.L_x_1519) ;  /* 0xfffffef400907947 */ /* 0x000fea000383ffff */
.L_x_1525:
[----:B--2---:R2:W3:Y:S02]  /*247c0*/  SYNCS.PHASECHK.TRANS64.TRYWAIT P1, [R20+URZ+0x13250], R10 ;  /* 0x0132500a140075a7 */ /* 0x0044e4000802017f */
[----:B---3--:R-:W-:Y:S05]  /*247d0*/  @!P1 NANOSLEEP.SYNCS 0x989680 ;  /* 0x009896800000995d */ /* 0x008fea0003900000 */
[----:B------:R-:W3:Y:S02]  /*247e0*/  @!P1 SYNCS.PHASECHK.TRANS64 P1, [R20+URZ+0x13250], R10 ;  /* 0x0132500a140095a7 */ /* 0x000ee4000802007f */
[----:B---3--:R-:W-:Y:S05]  /*247f0*/  @!P1 BRA `(.L_x_1525) ;  /* 0xfffffffc00f09947 */ /* 0x008fea000383ffff */
[----:B------:R-:W-:Y:S05]  /*24800*/  BRA `(.L_x_1524) ;  /* 0xfffffefc00007947 */ /* 0x000fea000383ffff */
.L_x_1541:
[----:B---3--:R3:W4:Y:S02]  /*24810*/  SYNCS.PHASECHK.TRANS64.TRYWAIT P1, [R9+URZ+0x13250], R0 ;  /* 0x01325000090075a7 */ /* 0x008724000802017f */
[----:B----4-:R-:W-:Y:S05]  /*24820*/  @!P1 NANOSLEEP.SYNCS 0x989680 ;  /* 0x009896800000995d */ /* 0x010fea0003900000 */
[----:B------:R-:W4:Y:S02]  /*24830*/  @!P1 SYNCS.PHASECHK.TRANS64 P1, [R9+URZ+0x13250], R0 ;  /* 0x01325000090095a7 */ /* 0x000f24000802007f */
[----:B----4-:R-:W-:Y:S05]  /*24840*/  @!P1 BRA `(.L_x_1541) ;  /* 0xfffffffc00f09947 */ /* 0x010fea000383ffff */
[----:B------:R-:W-:Y:S05]  /*24850*/  BRA `(.L_x_1540) ;  /* 0xffffff3800187947 */ /* 0x000fea000383ffff */
.L_x_1578:
[----:B------:R-:W0:Y:S01]  /*24860*/  S2R R7, SR_TID.X ;  /* 0x0000000000077919 */ /* 0x000e220000002100 */
[----:B------:R-:W-:Y:S01]  /*24870*/  BSSY B1, `(.L_x_1738) ;  /* 0x000000a000017945 */ /* 0x000fe20003800000 */
[----:B------:R-:W-:Y:S02]  /*24880*/  IMAD.MOV.U32 R12, RZ, RZ, RZ ;  /* 0x000000ffff0c7224 */ /* 0x000fe400078e00ff */
[----:B-1----:R-:W-:Y:S02]  /*24890*/  IMAD.MOV.U32 R11, RZ, RZ, 0x1f ;  /* 0x0000001fff0b7424 */ /* 0x002fe400078e00ff */
[----:B------:R-:W-:Y:S01]  /*248a0*/  IMAD.MOV.U32 R15, RZ, RZ, -0x1 ;  /* 0xffffffffff0f7424 */ /* 0x000fe200078e00ff */
[----:B0-----:R-:W-:-:S04]  /*248b0*/  SHF.R.U32.HI R7, RZ, 0x5, R7 ;  /* 0x00000005ff077819 */ /* 0x001fc80000011607 */
[----:B------:R-:W-:-:S05]  /*248c0*/  LOP3.LUT R7, R7, 0x3, RZ, 0xc0, !PT ;  /* 0x0000000307077812 */ /* 0x000fca00078ec0ff */
[----:B------:R-:W-:-:S07]  /*248d0*/  IMAD.MOV.U32 R13, RZ, RZ, R7 ;  /* 0x000000ffff0d7224 */ /* 0x000fce00078e0007 */
[----:B------:R-:W-:Y:S05]  /*248e0*/  WARPSYNC.COLLECTIVE R15, `(.L_x_1739) ;  /* 0x000000000f087348 */ /* 0x000fea0003c00000 */
[----:B------:R0:W1:Y:S02]  /*248f0*/  SHFL.IDX P6, R14, R13, R12, R11 ;  /* 0x0000000c0d0e7389 */ /* 0x00006400000c000b */
[----:B01----:R-:W-:Y:S01]  /*24900*/  ENDCOLLECTIVE ;  /* 0x000000000000791b */ /* 0x003fe20003800000 */
.L_x_1739:
[----:B------:R-:W-:Y:S05]  /*24910*/  BSYNC B1 ;  /* 0x0000000000017941 */ /* 0x000fea0003800000 */
.L_x_1738:
[----:B------:R-:W-:Y:S05]  /*24920*/  BRA `(.L_x_1740) ;  /* 0xffffff8800dc7947 */ /* 0x000fea000383ffff */
.L_x_1580:
[----:B------:R-:W-:Y:S01]  /*24930*/  BSSY B1, `(.L_x_1741) ;  /* 0x0000006000017945 */ /* 0x000fe20003800000 */
[----:B------:R-:W-:-:S07]  /*24940*/  IMAD.MOV.U32 R15, RZ, RZ, -0x1 ;  /* 0xffffffffff0f7424 */ /* 0x000fce00078e00ff */
[----:B01----:R-:W-:Y:S05]  /*24950*/  WARPSYNC.COLLECTIVE R15, `(.L_x_1742) ;  /* 0x000000000f0c7348 */ /* 0x003fea0003c00000 */
[----:B------:R-:W-:Y:S02]  /*24960*/  ELECT P6, UR62, PT ;  /* 0x00000000003e782f */ /* 0x000fe400038c0000 */
[----:B------:R-:W-:Y:S01]  /*24970*/  MOV R14, UR62 ;  /* 0x0000003e000e7c02 */ /* 0x000fe20008000f00 */
[----:B01----:R-:W-:Y:S10]  /*24980*/  ENDCOLLECTIVE ;  /* 0x000000000000791b */ /* 0x003ff40003800000 */
.L_x_1742:
[----:B------:R-:W-:Y:S05]  /*24990*/  BSYNC B1 ;  /* 0x0000000000017941 */ /* 0x000fea0003800000 */
.L_x_1741:
[----:B------:R-:W-:Y:S05]  /*249a0*/  BRA `(.L_x_1579) ;  /* 0xffffff8800d47947 */ /* 0x000fea000383ffff */
.L_x_1582:
[----:B0-----:R0:W2:Y:S02]  /*249b0*/  SYNCS.PHASECHK.TRANS64.TRYWAIT P0, [R18+URZ+0x13220], R6 ;  /* 0x01322006120075a7 */ /* 0x0010a4000800017f */
[----:B--2---:R-:W-:Y:S05]  /*249c0*/  @!P0 NANOSLEEP.SYNCS 0x989680 ;  /* 0x009896800000895d */ /* 0x004fea0003900000 */
[----:B------:R-:W2:Y:S02]  /*249d0*/  @!P0 SYNCS.PHASECHK.TRANS64 P0, [R18+URZ+0x13220], R6 ;  /* 0x01322006120085a7 */ /* 0x000ea4000800007f */
[----:B--2---:R-:W-:Y:S05]  /*249e0*/  @!P0 BRA `(.L_x_1582) ;  /* 0xfffffffc00f08947 */ /* 0x004fea000383ffff */
[----:B------:R-:W-:Y:S05]  /*249f0*/  BRA `(.L_x_1743) ;  /* 0xffffff8800e47947 */ /* 0x000fea000383ffff */
.L_x_1586:
[----:B0-----:R0:W2:Y:S02]  /*24a00*/  SYNCS.PHASECHK.TRANS64.TRYWAIT P0, [R6+URZ+0x132a0], R7 ;  /* 0x0132a007060075a7 */ /* 0x0010a4000800017f */
[----:B--2---:R-:W-:Y:S05]  /*24a10*/  @!P0 NANOSLEEP.SYNCS 0x989680 ;  /* 0x009896800000895d */ /* 0x004fea0003900000 */
[----:B------:R-:W2:Y:S02]  /*24a20*/  @!P0 SYNCS.PHASECHK.TRANS64 P0, [R6+URZ+0x132a0], R7 ;  /* 0x0132a007060085a7 */ /* 0x000ea4000800007f */
[----:B--2---:R-:W-:Y:S05]  /*24a30*/  @!P0 BRA `(.L_x_1586) ;  /* 0xfffffffc00f08947 */ /* 0x004fea000383ffff */
[----:B------:R-:W-:Y:S05]  /*24a40*/  BRA `(.L_x_1744) ;  /* 0xffffff8c00047947 */ /* 0x000fea000383ffff */
.L_x_1591:
[----:B-1----:R1:W2:Y:S02]  /*24a50*/  SYNCS.PHASECHK.TRANS64.TRYWAIT P0, [R6+URZ+0x132c0], R7 ;  /* 0x0132c007060075a7 */ /* 0x0022a4000800017f */
[----:B--2---:R-:W-:Y:S05]  /*24a60*/  @!P0 NANOSLEEP.SYNCS 0x989680 ;  /* 0x009896800000895d */ /* 0x004fea0003900000 */
[----:B------:R-:W2:Y:S02]  /*24a70*/  @!P0 SYNCS.PHASECHK.TRANS64 P0, [R6+URZ+0x132c0], R7 ;  /* 0x0132c007060085a7 */ /* 0x000ea4000800007f */
[----:B--2---:R-:W-:Y:S05]  /*24a80*/  @!P0 BRA `(.L_x_1591) ;  /* 0xfffffffc00f08947 */ /* 0x004fea000383ffff */
[----:B------:R-:W-:Y:S05]  /*24a90*/  BRA `(.L_x_1745) ;  /* 0xffffff8c00847947 */ /* 0x000fea000383ffff */
.L_x_1598:
[----:B0-----:R0:W2:Y:S02]  /*24aa0*/  SYNCS.PHASECHK.TRANS64.TRYWAIT P1, [R6+URZ+0x132a0], R7 ;  /* 0x0132a007060075a7 */ /* 0x0010a4000802017f */
[----:B--2---:R-:W-:Y:S05]  /*24ab0*/  @!P1 NANOSLEEP.SYNCS 0x989680 ;  /* 0x009896800000995d */ /* 0x004fea0003900000 */
[----:B------:R-:W2:Y:S02]  /*24ac0*/  @!P1 SYNCS.PHASECHK.TRANS64 P1, [R6+URZ+0x132a0], R7 ;  /* 0x0132a007060095a7 */ /* 0x000ea4000802007f */
[----:B--2---:R-:W-:Y:S05]  /*24ad0*/  @!P1 BRA `(.L_x_1598) ;  /* 0xfffffffc00f09947 */ /* 0x004fea000383ffff */
[----:B------:R-:W-:Y:S05]  /*24ae0*/  BRA `(.L_x_1746) ;  /* 0xffffff9000587947 */ /* 0x000fea000383ffff */
.L_x_1603:
[----:B-1----:R1:W2:Y:S02]  /*24af0*/  SYNCS.PHASECHK.TRANS64.TRYWAIT P1, [R6+URZ+0x132c0], R7 ;  /* 0x0132c007060075a7 */ /* 0x0022a4000802017f */
[----:B--2---:R-:W-:Y:S05]  /*24b00*/  @!P1 NANOSLEEP.SYNCS 0x989680 ;  /* 0x009896800000995d */ /* 0x004fea0003900000 */
[----:B------:R-:W2:Y:S02]  /*24b10*/  @!P1 SYNCS.PHASECHK.TRANS64 P1, [R6+URZ+0x132c0], R7 ;  /* 0x0132c007060095a7 */ /* 0x000ea4000802007f */
[----:B--2---:R-:W-:Y:S05]  /*24b20*/  @!P1 BRA `(.L_x_1603) ;  /* 0xfffffffc00f09947 */ /* 0x004fea000383ffff */
[----:B------:R-:W-:Y:S05]  /*24b30*/  BRA `(.L_x_1747) ;  /* 0xffffff9000d47947 */ /* 0x000fea000383ffff */
.L_x_1628:
[----:B------:R-:W0:Y:S01]  /*24b40*/  S2R R20, SR_TID.X ;  /* 0x0000000000147919 */ /* 0x000e220000002100 */
[----:B------:R-:W-:Y:S01]  /*24b50*/  BSSY B0, `(.L_x_1748) ;  /* 0x000000a000007945 */ /* 0x000fe20003800000 */
[----:B------:R-:W-:Y:S02]  /*24b60*/  IMAD.MOV.U32 R11, RZ, RZ, 0x1f ;  /* 0x0000001fff0b7424 */ /* 0x000fe400078e00ff */
[----:B------:R-:W-:Y:S01]  /*24b70*/  IMAD.MOV.U32 R15, RZ, RZ, -0x1 ;  /* 0xffffffffff0f7424 */ /* 0x000fe200078e00ff */
[----:B0-----:R-:W-:-:S04]  /*24b80*/  SHF.R.U32.HI R12, RZ, 0x5, R20 ;  /* 0x00000005ff0c7819 */ /* 0x001fc80000011614 */
[----:B------:R-:W-:-:S05]  /*24b90*/  LOP3.LUT R12, R12, 0x3, RZ, 0xc0, !PT ;  /* 0x000000030c0c7812 */ /* 0x000fca00078ec0ff */
[----:B------:R-:W-:Y:S02]  /*24ba0*/  IMAD.MOV.U32 R13, RZ, RZ, R12 ;  /* 0x000000ffff0d7224 */ /* 0x000fe400078e000c */
[----:B------:R-:W-:-:S07]  /*24bb0*/  IMAD.MOV.U32 R12, RZ, RZ, RZ ;  /* 0x000000ffff0c7224 */ /* 0x000fce00078e00ff */
[----:B-----5:R-:W-:Y:S05]  /*24bc0*/  WARPSYNC.COLLECTIVE R15, `(.L_x_1749) ;  /* 0x000000000f087348 */ /* 0x020fea0003c00000 */
[----:B------:R0:W1:Y:S02]  /*24bd0*/  SHFL.IDX P6, R14, R13, R12, R11 ;  /* 0x0000000c0d0e7389 */ /* 0x00006400000c000b */
[----:B01---5:R-:W-:Y:S01]  /*24be0*/  ENDCOLLECTIVE ;  /* 0x000000000000791b */ /* 0x023fe20003800000 */
.L_x_1749:
[----:B------:R-:W-:Y:S05]  /*24bf0*/  BSYNC B0 ;  /* 0x0000000000007941 */ /* 0x000fea0003800000 */
.L_x_1748:
[----:B------:R-:W-:Y:S05]  /*24c00*/  BRA `(.L_x_1750) ;  /* 0xffffffa400d47947 */ /* 0x000fea000383ffff */
.L_x_1631:
[----:B0-----:R-:W2:Y:S02]  /*24c10*/  LDL R0, [R1+0x44] ;  /* 0x0000440001007983 */ /* 0x001ea40000100800 */
[----:B--2---:R0:W1:Y:S02]  /*24c20*/  SYNCS.PHASECHK.TRANS64.TRYWAIT P0, [R6+URZ+0x13280], R0 ;  /* 0x01328000060075a7 */ /* 0x004064000800017f */
[----:B-1----:R-:W-:Y:S05]  /*24c30*/  @!P0 NANOSLEEP.SYNCS 0x989680 ;  /* 0x009896800000895d */ /* 0x002fea0003900000 */
[----:B------:R-:W1:Y:S02]  /*24c40*/  @!P0 SYNCS.PHASECHK.TRANS64 P0, [R6+URZ+0x13280], R0 ;  /* 0x01328000060085a7 */ /* 0x000e64000800007f */
[----:B-1----:R-:W-:Y:S05]  /*24c50*/  @!P0 BRA `(.L_x_1631) ;  /* 0xfffffffc00ec8947 */ /* 0x002fea000383ffff */
[----:B------:R-:W-:Y:S05]  /*24c60*/  BRA `(.L_x_1751) ;  /* 0xffffffa400ec7947 */ /* 0x000fea000383ffff */
.L_x_1632:
        /* <DEDUP_REMOVED lines=8> */
.L_x_1753:
[----:B------:R-:W-:Y:S05]  /*24cf0*/  BSYNC B0 ;  /* 0x0000000000007941 */ /* 0x000fea0003800000 */
.L_x_1752:
        /* <DEDUP_REMOVED lines=12> */
.L_x_1754:
[----:B------:R-:W-:Y:S01]  /*24dc0*/  @P3 LOP3.LUT R16, R16, 0x8, RZ, 0xfc, !PT ;  /* 0x0000000810103812 */ /* 0x000fe200078efcff */
[----:B------:R-:W-:Y:S02]  /*24dd0*/  IMAD.MOV.U32 R13, RZ, RZ, R2 ;  /* 0x000000ffff0d7224 */ /* 0x000fe400078e0002 */
[----:B------:R-:W-:Y:S02]  /*24de0*/  IMAD.MOV.U32 R12, RZ, RZ, 0x1 ;  /* 0x00000001ff0c7424 */ /* 0x000fe400078e00ff */
[----:B------:R-:W-:-:S07]  /*24df0*/  IMAD.MOV.U32 R3, RZ, RZ, R14 ;  /* 0x000000ffff037224 */ /* 0x000fce00078e000e */
[----:B------:R-:W-:Y:S05]  /*24e00*/  WARPSYNC.COLLECTIVE R15, `(.L_x_1755) ;  /* 0x000000000f087348 */ /* 0x000fea0003c00000 */
[----:B------:R0:W1:Y:S02]  /*24e10*/  SHFL.IDX P6, R14, R13, R12, R11 ;  /* 0x0000000c0d0e7389 */ /* 0x00006400000c000b */
[----:B01----:R-:W-:Y:S01]  /*24e20*/  ENDCOLLECTIVE ;  /* 0x000000000000791b */ /* 0x003fe20003800000 */
.L_x_1755:
        /* <DEDUP_REMOVED lines=14> */
.L_x_1756:
        /* <DEDUP_REMOVED lines=8> */
.L_x_1757:
[----:B------:R-:W-:Y:S02]  /*24f90*/  IADD3 R20, P1, R21, R10, RZ ;  /* 0x0000000a15147210 */ /* 0x000fe40007f3e0ff */
[----:B------:R-:W0:Y:S03]  /*24fa0*/  S2R R10, SR_TID.X ;  /* 0x00000000000a7919 */ /* 0x000e260000002100 */
[----:B------:R-:W-:Y:S01]  /*24fb0*/  IMAD.X R21, RZ, RZ, R19, P1 ;  /* 0x000000ffff157224 */ /* 0x000fe200008e0613 */
        /* <DEDUP_REMOVED lines=10> */
.L_x_1758:
[----:B------:R-:W-:Y:S02]  /*25060*/  IMAD.SHL.U32 R21, R10, 0x10, RZ ;  /* 0x000000100a157824 */ /* 0x000fe400078e00ff */
[----:B------:R-:W-:Y:S02]  /*25070*/  IMAD.MOV.U32 R13, RZ, RZ, R2 ;  /* 0x000000ffff0d7224 */ /* 0x000fe400078e0002 */
[----:B------:R-:W-:Y:S01]  /*25080*/  IMAD.MOV.U32 R12, RZ, RZ, 0x3 ;  /* 0x00000003ff0c7424 */ /* 0x000fe200078e00ff */
[----:B------:R-:W-:Y:S01]  /*25090*/  LOP3.LUT R21, R21, 0x30, RZ, 0xc0, !PT ;  /* 0x0000003015157812 */ /* 0x000fe200078ec0ff */
[----:B------:R-:W-:-:S07]  /*250a0*/  IMAD.MOV.U32 R10, RZ, RZ, R14 ;  /* 0x000000ffff0a7224 */ /* 0x000fce00078e000e */
[----:B------:R-:W-:Y:S05]  /*250b0*/  WARPSYNC.COLLECTIVE R15, `(.L_x_1759) ;  /* 0x000000000f087348 */ /* 0x000fea0003c00000 */
[----:B------:R0:W1:Y:S02]  /*250c0*/  SHFL.IDX P6, R14, R13, R12, R11 ;  /* 0x0000000c0d0e7389 */ /* 0x00006400000c000b */
[----:B01----:R-:W-:Y:S01]  /*250d0*/  ENDCOLLECTIVE ;  /* 0x000000000000791b */ /* 0x003fe20003800000 */
.L_x_1759:
        /* <DEDUP_REMOVED lines=13> */
.L_x_1760:
[----:B------:R-:W-:Y:S02]  /*251b0*/  IMAD.SHL.U32 R10, R10, 0x10, RZ ;  /* 0x000000100a0a7824 */ /* 0x000fe400078e00ff */
[----:B------:R-:W-:Y:S02]  /*251c0*/  IMAD.MOV.U32 R13, RZ, RZ, R22 ;  /* 0x000000ffff0d7224 */ /* 0x000fe400078e0016 */
[----:B------:R-:W-:Y:S01]  /*251d0*/  IMAD.MOV.U32 R12, RZ, RZ, RZ ;  /* 0x000000ffff0c7224 */ /* 0x000fe200078e00ff */
[----:B------:R-:W-:Y:S01]  /*251e0*/  LOP3.LUT R10, R10, 0x30, RZ, 0xc0, !PT ;  /* 0x000000300a0a7812 */ /* 0x000fe200078ec0ff */
[----:B------:R-:W-:-:S07]  /*251f0*/  IMAD.MOV.U32 R0, RZ, RZ, R14 ;  /* 0x000000ffff007224 */ /* 0x000fce00078e000e */
[----:B------:R-:W-:Y:S05]  /*25200*/  WARPSYNC.COLLECTIVE R15, `(.L_x_1761) ;  /* 0x000000000f087348 */ /* 0x000fea0003c00000 */
[----:B------:R0:W1:Y:S02]  /*25210*/  SHFL.IDX P6, R14, R13, R12, R11 ;  /* 0x0000000c0d0e7389 */ /* 0x00006400000c000b */
[----:B01----:R-:W-:Y:S01]  /*25220*/  ENDCOLLECTIVE ;  /* 0x000000000000791b */ /* 0x003fe20003800000 */
.L_x_1761:
        /* <DEDUP_REMOVED lines=13> */
.L_x_1762:
[----:B------:R-:W-:Y:S01]  /*25300*/  IMAD.MOV.U32 R10, RZ, RZ, R14 ;  /* 0x000000ffff0a7224 */ /* 0x000fe200078e000e */
[----:B------:R-:W-:Y:S06]  /*25310*/  BRA `(.L_x_1763) ;  /* 0xffffffa400a47947 */ /* 0x000fec000383ffff */
.L_x_1637:
[----:B---3--:R-:W3:Y:S02]  /*25320*/  LDL R0, [R1+0x44] ;  /* 0x0000440001007983 */ /* 0x008ee40000100800 */
[----:B---3--:R3:W4:Y:S02]  /*25330*/  SYNCS.PHASECHK.TRANS64.TRYWAIT P0, [R6+URZ+0x13240], R0 ;  /* 0x01324000060075a7 */ /* 0x008724000800017f */
[----:B----4-:R-:W-:Y:S05]  /*25340*/  @!P0 NANOSLEEP.SYNCS 0x989680 ;  /* 0x009896800000895d */ /* 0x010fea0003900000 */
[----:B------:R-:W4:Y:S02]  /*25350*/  @!P0 SYNCS.PHASECHK.TRANS64 P0, [R6+URZ+0x13240], R0 ;  /* 0x01324000060085a7 */ /* 0x000f24000800007f */
[----:B----4-:R-:W-:Y:S05]  /*25360*/  @!P0 BRA `(.L_x_1637) ;  /* 0xfffffffc00ec8947 */ /* 0x010fea000383ffff */
[----:B------:R-:W-:Y:S05]  /*25370*/  BRA `(.L_x_1764) ;  /* 0xffffffa800047947 */ /* 0x000fea000383ffff */
.L_x_1638:
[----:B------:R-:W-:Y:S01]  /*25380*/  BSSY B0, `(.L_x_1765) ;  /* 0x0000008000007945 */ /* 0x000fe20003800000 */
[----:B------:R-:W-:Y:S02]  /*25390*/  IMAD.MOV.U32 R13, RZ, RZ, R0 ;  /* 0x000000ffff0d7224 */ /* 0x000fe400078e0000 */
[----:B------:R-:W-:Y:S02]  /*253a0*/  IMAD.MOV.U32 R12, RZ, RZ, RZ ;  /* 0x000000ffff0c7224 */ /* 0x000fe400078e00ff */
[----:B------:R-:W-:Y:S02]  /*253b0*/  IMAD.MOV.U32 R11, RZ, RZ, 0x1c1f ;  /* 0x00001c1fff0b7424 */ /* 0x000fe400078e00ff */
[----:B------:R-:W-:-:S07]  /*253c0*/  IMAD.MOV.U32 R15, RZ, RZ, -0x1 ;  /* 0xffffffffff0f7424 */ /* 0x000fce00078e00ff */
[----:B0-2---:R-:W-:Y:S05]  /*253d0*/  WARPSYNC.COLLECTIVE R15, `(.L_x_1766) ;  /* 0x000000000f087348 */ /* 0x005fea0003c00000 */
[----:B------:R1:W3:Y:S02]  /*253e0*/  SHFL.IDX P6, R14, R13, R12, R11 ;  /* 0x0000000c0d0e7389 */ /* 0x0002e400000c000b */
[----:B0123--:R-:W-:Y:S01]  /*253f0*/  ENDCOLLECTIVE ;  /* 0x000000000000791b */ /* 0x00ffe20003800000 */
.L_x_1766:
[----:B------:R-:W-:Y:S05]  /*25400*/  BSYNC B0 ;  /* 0x0000000000007941 */ /* 0x000fea0003800000 */
.L_x_1765:
        /* <DEDUP_REMOVED lines=10> */
.L_x_1767:
        /* <DEDUP_REMOVED lines=8> */
.L_x_1768:
        /* <DEDUP_REMOVED lines=15> */
.L_x_1769:
[----:B------:R-:W-:Y:S02]  /*25620*/  IMAD.MOV.U32 R13, RZ, RZ, R0 ;  /* 0x000000ffff0d7224 */ /* 0x000fe400078e0000 */
[----:B------:R-:W-:Y:S02]  /*25630*/  IMAD.MOV.U32 R12, RZ, RZ, 0x2 ;  /* 0x00000002ff0c7424 */ /* 0x000fe400078e00ff */
[----:B------:R-:W-:-:S07]  /*25640*/  IMAD.MOV.U32 R5, RZ, RZ, R14 ;  /* 0x000000ffff057224 */ /* 0x000fce00078e000e */
[----:B------:R-:W-:Y:S05]  /*25650*/  WARPSYNC.COLLECTIVE R15, `(.L_x_1770) ;  /* 0x000000000f087348 */ /* 0x000fea0003c00000 */
[----:B------:R0:W1:Y:S02]  /*25660*/  SHFL.IDX P6, R14, R13, R12, R11 ;  /* 0x0000000c0d0e7389 */ /* 0x00006400000c000b */
[----:B01----:R-:W-:Y:S01]  /*25670*/  ENDCOLLECTIVE ;  /* 0x000000000000791b */ /* 0x003fe20003800000 */
.L_x_1770:
        /* <DEDUP_REMOVED lines=14> */
.L_x_1771:
[----:B------:R-:W-:Y:S02]  /*25760*/  IMAD.MOV.U32 R13, RZ, RZ, R0 ;  /* 0x000000ffff0d7224 */ /* 0x000fe400078e0000 */
[----:B------:R-:W-:Y:S02]  /*25770*/  IMAD.MOV.U32 R12, RZ, RZ, 0x3 ;  /* 0x00000003ff0c7424 */ /* 0x000fe400078e00ff */
[----:B------:R-:W-:-:S07]  /*25780*/  IMAD.MOV.U32 R5, RZ, RZ, R14 ;  /* 0x000000ffff057224 */ /* 0x000fce00078e000e */
[----:B------:R-:W-:Y:S05]  /*25790*/  WARPSYNC.COLLECTIVE R15, `(.L_x_1772) ;  /* 0x000000000f087348 */ /* 0x000fea0003c00000 */
[----:B------:R0:W1:Y:S02]  /*257a0*/  SHFL.IDX P6, R14, R13, R12, R11 ;  /* 0x0000000c0d0e7389 */ /* 0x00006400000c000b */
[----:B01----:R-:W-:Y:S01]  /*257b0*/  ENDCOLLECTIVE ;  /* 0x000000000000791b */ /* 0x003fe20003800000 */
.L_x_1772:
        /* <DEDUP_REMOVED lines=10> */
.L_x_1773:
        /* <DEDUP_REMOVED lines=10> */
.L_x_1774:
        /* <DEDUP_REMOVED lines=13> */
.L_x_1775:
[----:B------:R-:W-:Y:S01]  /*259d0*/  IMAD.MOV.U32 R4, RZ, RZ, R14 ;  /* 0x000000ffff047224 */ /* 0x000fe200078e000e */
[----:B------:R-:W-:Y:S06]  /*259e0*/  BRA `(.L_x_1776) ;  /* 0xffffffa400847947 */ /* 0x000fec000383ffff */
.L_x_1645:
[----:B------:R-:W-:Y:S02]  /*259f0*/  IMAD.MOV.U32 R13, RZ, RZ, R4 ;  /* 0x000000ffff0d7224 */ /* 0x000fe400078e0004 */
[----:B------:R-:W-:Y:S02]  /*25a00*/  IMAD.MOV.U32 R12, RZ, RZ, RZ ;  /* 0x000000ffff0c7224 */ /* 0x000fe400078e00ff */
[----:B------:R-:W-:Y:S02]  /*25a10*/  IMAD.MOV.U32 R11, RZ, RZ, 0x1c1f ;  /* 0x00001c1fff0b7424 */ /* 0x000fe400078e00ff */
[----:B------:R-:W-:Y:S02]  /*25a20*/  IMAD.MOV.U32 R15, RZ, RZ, -0x1 ;  /* 0xffffffffff0f7424 */ /* 0x000fe400078e00ff */
[----:B-----5:R-:W-:Y:S02]  /*25a30*/  IMAD R3, R21, R9, RZ ;  /* 0x0000000915037224 */ /* 0x020fe400078e02ff */
[----:B------:R-:W-:-:S07]  /*25a40*/  IMAD.IADD R25, R20, 0x1, R25 ;  /* 0x0000000114197824 */ /* 0x000fce00078e0219 */
[----:B------:R-:W-:Y:S05]  /*25a50*/  WARPSYNC.COLLECTIVE R15, `(.L_x_1777) ;  /* 0x000000000f087348 */ /* 0x000fea0003c00000 */
[----:B------:R0:W1:Y:S02]  /*25a60*/  SHFL.IDX P6, R14, R13, R12, R11 ;  /* 0x0000000c0d0e7389 */ /* 0x00006400000c000b */
[----:B01----:R-:W-:Y:S01]  /*25a70*/  ENDCOLLECTIVE ;  /* 0x000000000000791b */ /* 0x003fe20003800000 */
.L_x_1777:
[C---:B------:R-:W-:Y:S01]  /*25a80*/  VIADD R8, R25.reuse, 0x20 ;  /* 0x0000002019087836 */ /* 0x040fe20000000000 */
[----:B------:R-:W-:Y:S01]  /*25a90*/  ISETP.GE.AND P2, PT, R25, R3, PT ;  /* 0x000000031900720c */ /* 0x000fe20003f46270 */
[----:B------:R-:W-:Y:S02]  /*25aa0*/  IMAD.MOV.U32 R13, RZ, RZ, R0 ;  /* 0x000000ffff0d7224 */ /* 0x000fe400078e0000 */
[----:B------:R-:W-:-:S10]  /*25ab0*/  IMAD.MOV.U32 R7, RZ, RZ, R14 ;  /* 0x000000ffff077224 */ /* 0x000fd400078e000e */
[----:B------:R-:W-:Y:S05]  /*25ac0*/  WARPSYNC.COLLECTIVE R15, `(.L_x_1778) ;  /* 0x000000000f087348 */ /* 0x000fea0003c00000 */
[----:B------:R0:W1:Y:S02]  /*25ad0*/  SHFL.IDX P6, R14, R13, R12, R11 ;  /* 0x0000000c0d0e7389 */ /* 0x00006400000c000b */
[----:B01----:R-:W-:Y:S01]  /*25ae0*/  ENDCOLLECTIVE ;  /* 0x000000000000791b */ /* 0x003fe20003800000 */
.L_x_1778:
[----:B------:R-:W-:Y:S02]  /*25af0*/  IMAD.MOV.U32 R13, RZ, RZ, R4 ;  /* 0x000000ffff0d7224 */ /* 0x000fe400078e0004 */
[----:B------:R-:W-:Y:S02]  /*25b00*/  IMAD.MOV.U32 R12, RZ, RZ, 0x1 ;  /* 0x00000001ff0c7424 */ /* 0x000fe400078e00ff */
[----:B------:R-:W-:-:S07]  /*25b10*/  IMAD.MOV.U32 R6, RZ, RZ, R14 ;  /* 0x000000ffff067224 */ /* 0x000fce00078e000e */
[----:B------:R-:W-:Y:S05]  /*25b20*/  WARPSYNC.COLLECTIVE R15, `(.L_x_1779) ;  /* 0x000000000f087348 */ /* 0x000fea0003c00000 */
[----:B------:R0:W1:Y:S02]  /*25b30*/  SHFL.IDX P6, R14, R13, R12, R11 ;  /* 0x0000000c0d0e7389 */ /* 0x00006400000c000b */
[----:B01----:R-:W-:Y:S01]  /*25b40*/  ENDCOLLECTIVE ;  /* 0x000000000000791b */ /* 0x003fe20003800000 */
.L_x_1779:
        /* <DEDUP_REMOVED lines=12> */
.L_x_1780:
[----:B------:R-:W-:Y:S02]  /*25c10*/  IMAD.MOV.U32 R13, RZ, RZ, R4 ;  /* 0x000000ffff0d7224 */ /* 0x000fe400078e0004 */
[----:B------:R-:W-:Y:S02]  /*25c20*/  IMAD.MOV.U32 R12, RZ, RZ, 0x2 ;  /* 0x00000002ff0c7424 */ /* 0x000fe400078e00ff */
[----:B------:R-:W-:-:S07]  /*25c30*/  IMAD.MOV.U32 R7, RZ, RZ, R14 ;  /* 0x000000ffff077224 */ /* 0x000fce00078e000e */
[----:B------:R-:W-:Y:S05]  /*25c40*/  WARPSYNC.COLLECTIVE R15, `(.L_x_1781) ;  /* 0x000000000f087348 */ /* 0x000fea0003c00000 */
[----:B------:R0:W1:Y:S02]  /*25c50*/  SHFL.IDX P6, R14, R13, R12, R11 ;  /* 0x0000000c0d0e7389 */ /* 0x00006400000c000b */
[----:B01----:R-:W-:Y:S01]  /*25c60*/  ENDCOLLECTIVE ;  /* 0x000000000000791b */ /* 0x003fe20003800000 */
.L_x_1781:
        /* <DEDUP_REMOVED lines=16> */
.L_x_1782:
[----:B------:R-:W-:Y:S02]  /*25d70*/  IMAD.MOV.U32 R13, RZ, RZ, R4 ;  /* 0x000000ffff0d7224 */ /* 0x000fe400078e0004 */
[----:B------:R-:W-:Y:S02]  /*25d80*/  IMAD.MOV.U32 R12, RZ, RZ, 0x3 ;  /* 0x00000003ff0c7424 */ /* 0x000fe400078e00ff */
[----:B------:R-:W-:-:S07]  /*25d90*/  IMAD.MOV.U32 R7, RZ, RZ, R14 ;  /* 0x000000ffff077224 */ /* 0x000fce00078e000e */
[----:B------:R-:W-:Y:S05]  /*25da0*/  WARPSYNC.COLLECTIVE R15, `(.L_x_1783) ;  /* 0x000000000f087348 */ /* 0x000fea0003c00000 */
[----:B------:R0:W1:Y:S02]  /*25db0*/  SHFL.IDX P6, R14, R13, R12, R11 ;  /* 0x0000000c0d0e7389 */ /* 0x00006400000c000b */
[----:B01----:R-:W-:Y:S01]  /*25dc0*/  ENDCOLLECTIVE ;  /* 0x000000000000791b */ /* 0x003fe20003800000 */
.L_x_1783:
[----:B------:R-:W-:-:S05]  /*25dd0*/  @!P1 IADD3 R7, P2, R19, R7, RZ ;  /* 0x0000000713079210 */ /* 0x000fca0007f5e0ff */
[----:B------:R-:W-:-:S05]  /*25de0*/  @!P1 IMAD.X R6, RZ, RZ, R6, P2 ;  /* 0x000000ffff069224 */ /* 0x000fca00010e0606 */
[-C--:B------:R-:W-:Y:S01]  /*25df0*/  @!P1 LOP3.LUT R7, R7, R6.reuse, RZ, 0x3c, !PT ;  /* 0x0000000607079212 */ /* 0x080fe200078e3cff */
[----:B------:R-:W-:Y:S02]  /*25e00*/  IMAD.MOV.U32 R13, RZ, RZ, R0 ;  /* 0x000000ffff0d7224 */ /* 0x000fe400078e0000 */
[----:B------:R-:W-:Y:S01]  /*25e10*/  VIADD R0, R25, 0x60 ;  /* 0x0000006019007836 */ /* 0x000fe20000000000 */
[----:B------:R-:W-:-:S04]  /*25e20*/  @!P1 LOP3.LUT R6, R7, R6, RZ, 0x3c, !PT ;  /* 0x0000000607069212 */ /* 0x000fc800078e3cff */
[----:B------:R-:W-:Y:S01]  /*25e30*/  @!P1 LOP3.LUT R7, R7, R6, RZ, 0x3c, !PT ;  /* 0x0000000607079212 */ /* 0x000fe200078e3cff */
[----:B------:R-:W-:-:S07]  /*25e40*/  IMAD.MOV.U32 R4, RZ, RZ, R14 ;  /* 0x000000ffff047224 */ /* 0x000fce00078e000e */
[----:B------:R-:W-:Y:S05]  /*25e50*/  WARPSYNC.COLLECTIVE R15, `(.L_x_1784) ;  /* 0x000000000f087348 */ /* 0x000fea0003c00000 */
[----:B------:R0:W1:Y:S02]  /*25e60*/  SHFL.IDX P6, R14, R13, R12, R11 ;  /* 0x0000000c0d0e7389 */ /* 0x00006400000c000b */
[----:B01----:R-:W-:Y:S01]  /*25e70*/  ENDCOLLECTIVE ;  /* 0x000000000000791b */ /* 0x003fe20003800000 */
.L_x_1784:
[----:B------:R-:W-:Y:S01]  /*25e80*/  @!PT LDS RZ, [RZ] ;  /* 0x00000000fffff984 */ /* 0x000fe20000000800 */
[----:B------:R-:W-:Y:S01]  /*25e90*/  @!PT LDS RZ, [RZ] ;  /* 0x00000000fffff984 */ /* 0x000fe20000000800 */
[----:B------:R-:W-:Y:S01]  /*25ea0*/  @!PT LDS RZ, [RZ] ;  /* 0x00000000fffff984 */ /* 0x000fe20000000800 */
[----:B------:R0:W-:Y:S01]  /*25eb0*/  @!P1 LDGSTS.E.BYPASS.LTC128B.128 [R10+0xc000], desc[UR40][R6.64], !P0 ;  /* 0x0c000000060a9fae */ /* 0x0001e2000c101d68 */
[----:B------:R-:W-:Y:S01]  /*25ec0*/  ISETP.GE.AND P1, PT, R0, R3, PT ;  /* 0x000000030000720c */ /* 0x000fe20003f26270 */
[----:B------:R-:W-:Y:S02]  /*25ed0*/  IMAD.MOV.U32 R13, RZ, RZ, R2 ;  /* 0x000000ffff0d7224 */ /* 0x000fe400078e0002 */
[----:B------:R-:W-:Y:S02]  /*25ee0*/  IMAD.MOV.U32 R12, RZ, RZ, RZ ;  /* 0x000000ffff0c7224 */ /* 0x000fe400078e00ff */
[----:B0-----:R-:W-:-:S08]  /*25ef0*/  IMAD.MOV.U32 R6, RZ, RZ, R14 ;  /* 0x000000ffff067224 */ /* 0x001fd000078e000e */
[----:B------:R-:W-:Y:S05]  /*25f00*/  WARPSYNC.COLLECTIVE R15, `(.L_x_1785) ;  /* 0x000000000f087348 */ /* 0x000fea0003c00000 */
[----:B------:R0:W1:Y:S02]  /*25f10*/  SHFL.IDX P6, R14, R13, R12, R11 ;  /* 0x0000000c0d0e7389 */ /* 0x00006400000c000b */
[----:B01----:R-:W-:Y:S01]  /*25f20*/  ENDCOLLECTIVE ;  /* 0x000000000000791b */ /* 0x003fe20003800000 */
.L_x_1785:
[----:B------:R-:W-:-:S05]  /*25f30*/  @!P1 IADD3 R6, P3, R19, R6, RZ ;  /* 0x0000000613069210 */ /* 0x000fca0007f7e0ff */
[----:B------:R-:W-:-:S05]  /*25f40*/  @!P1 IMAD.X R7, RZ, RZ, R4, P3 ;  /* 0x000000ffff079224 */ /* 0x000fca00018e0604 */
        /* <DEDUP_REMOVED lines=9> */
.L_x_1786:
        /* <DEDUP_REMOVED lines=8> */
.L_x_1787:
        /* <DEDUP_REMOVED lines=13> */
.L_x_1788:
[----:B------:R-:W-:Y:S01]  /*26130*/  IMAD.MOV.U32 R2, RZ, RZ, R14 ;  /* 0x000000ffff027224 */ /* 0x000fe200078e000e */
[----:B------:R-:W-:Y:S06]  /*26140*/  BRA `(.L_x_1789) ;  /* 0xffffffa800807947 */ /* 0x000fec000383ffff */
.L_x_1648:
[----:B0-----:R0:W1:Y:S02]  /*26150*/  SYNCS.PHASECHK.TRANS64.TRYWAIT P0, [R18+URZ+0x13220], R0 ;  /* 0x01322000120075a7 */ /* 0x001064000800017f */
[----:B-1----:R-:W-:Y:S05]  /*26160*/  @!P0 NANOSLEEP.SYNCS 0x989680 ;  /* 0x009896800000895d */ /* 0x002fea0003900000 */
[----:B------:R-:W1:Y:S02]  /*26170*/  @!P0 SYNCS.PHASECHK.TRANS64 P0, [R18+URZ+0x13220], R0 ;  /* 0x01322000120085a7 */ /* 0x000e64000800007f */
[----:B-1----:R-:W-:Y:S05]  /*26180*/  @!P0 BRA `(.L_x_1648) ;  /* 0xfffffffc00f08947 */ /* 0x002fea000383ffff */
[----:B------:R-:W-:Y:S05]  /*26190*/  BRA `(.L_x_1790) ;  /* 0xffffffa800dc7947 */ /* 0x000fea000383ffff */
.L_x_1652:
[----:B0-----:R0:W1:Y:S02]  /*261a0*/  SYNCS.PHASECHK.TRANS64.TRYWAIT P0, [R6+URZ+0x13280], R29 ;  /* 0x0132801d060075a7 */ /* 0x001064000800017f */
[----:B-1----:R-:W-:Y:S05]  /*261b0*/  @!P0 NANOSLEEP.SYNCS 0x989680 ;  /* 0x009896800000895d */ /* 0x002fea0003900000 */
[----:B------:R-:W1:Y:S02]  /*261c0*/  @!P0 SYNCS.PHASECHK.TRANS64 P0, [R6+URZ+0x13280], R29 ;  /* 0x0132801d060085a7 */ /* 0x000e64000800007f */
[----:B-1----:R-:W-:Y:S05]  /*261d0*/  @!P0 BRA `(.L_x_1652) ;  /* 0xfffffffc00f08947 */ /* 0x002fea000383ffff */
[----:B------:R-:W-:Y:S05]  /*261e0*/  BRA `(.L_x_1791) ;  /* 0xffffffb000247947 */ /* 0x000fea000383ffff */
.L_x_1653:
        /* <DEDUP_REMOVED lines=8> */
.L_x_1793:
[----:B------:R-:W-:Y:S05]  /*26270*/  BSYNC B0 ;  /* 0x0000000000007941 */ /* 0x000fea0003800000 */
.L_x_1792:
        /* <DEDUP_REMOVED lines=10> */
.L_x_1794:
        /* <DEDUP_REMOVED lines=11> */
.L_x_1795:
        /* <DEDUP_REMOVED lines=10> */
.L_x_1796:
        /* <DEDUP_REMOVED lines=11> */
.L_x_1797:
        /* <DEDUP_REMOVED lines=10> */
.L_x_1798:
        /* <DEDUP_REMOVED lines=11> */
.L_x_1799:
        /* <DEDUP_REMOVED lines=10> */
.L_x_1800:
[----:B------:R-:W-:Y:S02]  /*26710*/  IMAD.MOV.U32 R13, RZ, RZ, R19 ;  /* 0x000000ffff0d7224 */ /* 0x000fe400078e0013 */
[----:B------:R-:W-:Y:S02]  /*26720*/  IMAD.MOV.U32 R12, RZ, RZ, RZ ;  /* 0x000000ffff0c7224 */ /* 0x000fe400078e00ff */
[----:B------:R-:W-:Y:S02]  /*26730*/  IMAD.SHL.U32 R3, R3, 0x10, RZ ;  /* 0x0000001003037824 */ /* 0x000fe400078e00ff */
[----:B------:R-:W-:-:S07]  /*26740*/  IMAD.MOV.U32 R2, RZ, RZ, R14 ;  /* 0x000000ffff027224 */ /* 0x000fce00078e000e */
[----:B------:R-:W-:Y:S05]  /*26750*/  WARPSYNC.COLLECTIVE R15, `(.L_x_1801) ;  /* 0x000000000f087348 */ /* 0x000fea0003c00000 */
[----:B------:R0:W1:Y:S02]  /*26760*/  SHFL.IDX P6, R14, R13, R12, R11 ;  /* 0x0000000c0d0e7389 */ /* 0x00006400000c000b */
[----:B01----:R-:W-:Y:S01]  /*26770*/  ENDCOLLECTIVE ;  /* 0x000000000000791b */ /* 0x003fe20003800000 */
.L_x_1801:
        /* <DEDUP_REMOVED lines=12> */
.L_x_1802:
[----:B------:R-:W-:Y:S01]  /*26840*/  IMAD.MOV.U32 R2, RZ, RZ, R14 ;  /* 0x000000ffff027224 */ /* 0x000fe200078e000e */
[----:B------:R-:W-:Y:S06]  /*26850*/  BRA `(.L_x_1803) ;  /* 0xffffffac00947947 */ /* 0x000fec000383ffff */
.L_x_1658:
[----:B---3--:R3:W4:Y:S02]  /*26860*/  SYNCS.PHASECHK.TRANS64.TRYWAIT P0, [R6+URZ+0x13240], R29 ;  /* 0x0132401d060075a7 */ /* 0x008724000800017f */
[----:B----4-:R-:W-:Y:S05]  /*26870*/  @!P0 NANOSLEEP.SYNCS 0x989680 ;  /* 0x009896800000895d */ /* 0x010fea0003900000 */
[----:B------:R-:W4:Y:S02]  /*26880*/  @!P0 SYNCS.PHASECHK.TRANS64 P0, [R6+URZ+0x13240], R29 ;  /* 0x0132401d060085a7 */ /* 0x000f24000800007f */
[----:B----4-:R-:W-:Y:S05]  /*26890*/  @!P0 BRA `(.L_x_1658) ;  /* 0xfffffffc00f08947 */ /* 0x010fea000383ffff */
[----:B------:R-:W-:Y:S05]  /*268a0*/  BRA `(.L_x_1804) ;  /* 0xffffffac00f07947 */ /* 0x000fea000383ffff */
.L_x_1659:
        /* <DEDUP_REMOVED lines=8> */
.L_x_1806:
[----:B------:R-:W-:Y:S05]  /*26930*/  BSYNC B0 ;  /* 0x0000000000007941 */ /* 0x000fea0003800000 */
.L_x_1805:
        /* <DEDUP_REMOVED lines=8> */
.L_x_1807:
[----:B------:R-:W-:Y:S02]  /*269c0*/  IMAD.MOV.U32 R13, RZ, RZ, R5 ;  /* 0x000000ffff0d7224 */ /* 0x000fe400078e0005 */
[----:B------:R-:W-:Y:S02]  /*269d0*/  IMAD.MOV.U32 R12, RZ, RZ, 0x1 ;  /* 0x00000001ff0c7424 */ /* 0x000fe400078e00ff */
[----:B------:R-:W-:-:S07]  /*269e0*/  IMAD.MOV.U32 R2, RZ, RZ, R14 ;  /* 0x000000ffff027224 */ /* 0x000fce00078e000e */
[----:B------:R-:W-:Y:S05]  /*269f0*/  WARPSYNC.COLLECTIVE R15, `(.L_x_1808) ;  /* 0x000000000f087348 */ /* 0x000fea0003c00000 */
[----:B------:R0:W1:Y:S02]  /*26a00*/  SHFL.IDX P6, R14, R13, R12, R11 ;  /* 0x0000000c0d0e7389 */ /* 0x00006400000c000b */
[----:B01----:R-:W-:Y:S01]  /*26a10*/  ENDCOLLECTIVE ;  /* 0x000000000000791b */ /* 0x003fe20003800000 */
.L_x_1808:
        /* <DEDUP_REMOVED lines=11> */
.L_x_1809:
[----:B------:R-:W-:Y:S02]  /*26ad0*/  IMAD.MOV.U32 R13, RZ, RZ, R5 ;  /* 0x000000ffff0d7224 */ /* 0x000fe400078e0005 */
[----:B------:R-:W-:Y:S02]  /*26ae0*/  IMAD.MOV.U32 R12, RZ, RZ, 0x2 ;  /* 0x00000002ff0c7424 */ /* 0x000fe400078e00ff */
[----:B------:R-:W-:-:S07]  /*26af0*/  IMAD.MOV.U32 R2, RZ, RZ, R14 ;  /* 0x000000ffff027224 */ /* 0x000fce00078e000e */
[----:B------:R-:W-:Y:S05]  /*26b00*/  WARPSYNC.COLLECTIVE R15, `(.L_x_1810) ;  /* 0x000000000f087348 */ /* 0x000fea0003c00000 */
[----:B------:R0:W1:Y:S02]  /*26b10*/  SHFL.IDX P6, R14, R13, R12, R11 ;  /* 0x0000000c0d0e7389 */ /* 0x00006400000c000b */
[----:B01----:R-:W-:Y:S01]  /*26b20*/  ENDCOLLECTIVE ;  /* 0x000000000000791b */ /* 0x003fe20003800000 */
.L_x_1810:
        /* <DEDUP_REMOVED lines=11> */
.L_x_1811:
[----:B------:R-:W-:Y:S02]  /*26be0*/  IMAD.MOV.U32 R13, RZ, RZ, R5 ;  /* 0x000000ffff0d7224 */ /* 0x000fe400078e0005 */
[----:B------:R-:W-:Y:S02]  /*26bf0*/  IMAD.MOV.U32 R12, RZ, RZ, 0x3 ;  /* 0x00000003ff0c7424 */ /* 0x000fe400078e00ff */
[----:B------:R-:W-:-:S07]  /*26c00*/  IMAD.MOV.U32 R2, RZ, RZ, R14 ;  /* 0x000000ffff027224 */ /* 0x000fce00078e000e */
[----:B------:R-:W-:Y:S05]  /*26c10*/  WARPSYNC.COLLECTIVE R15, `(.L_x_1812) ;  /* 0x000000000f087348 */ /* 0x000fea0003c00000 */
[----:B------:R0:W1:Y:S02]  /*26c20*/  SHFL.IDX P6, R14, R13, R12, R11 ;  /* 0x0000000c0d0e7389 */ /* 0x00006400000c000b */
[----:B01----:R-:W-:Y:S01]  /*26c30*/  ENDCOLLECTIVE ;  /* 0x000000000000791b */ /* 0x003fe20003800000 */
.L_x_1812:
        /* <DEDUP_REMOVED lines=11> */
.L_x_1813:
[----:B------:R-:W-:Y:S02]  /*26cf0*/  IMAD.MOV.U32 R13, RZ, RZ, R4 ;  /* 0x000000ffff0d7224 */ /* 0x000fe400078e0004 */
[----:B------:R-:W-:Y:S02]  /*26d00*/  IMAD.MOV.U32 R12, RZ, RZ, RZ ;  /* 0x000000ffff0c7224 */ /* 0x000fe400078e00ff */
[----:B------:R-:W-:-:S07]  /*26d10*/  IMAD.MOV.U32 R2, RZ, RZ, R14 ;  /* 0x000000ffff027224 */ /* 0x000fce00078e000e */
[----:B------:R-:W-:Y:S05]  /*26d20*/  WARPSYNC.COLLECTIVE R15, `(.L_x_1814) ;  /* 0x000000000f087348 */ /* 0x000fea0003c00000 */
[----:B------:R0:W1:Y:S02]  /*26d30*/  SHFL.IDX P6, R14, R13, R12, R11 ;  /* 0x0000000c0d0e7389 */ /* 0x00006400000c000b */
[----:B01----:R-:W-:Y:S01]  /*26d40*/  ENDCOLLECTIVE ;  /* 0x000000000000791b */ /* 0x003fe20003800000 */
.L_x_1814:
        /* <DEDUP_REMOVED lines=11> */
.L_x_1815:
[----:B------:R-:W-:Y:S01]  /*26e00*/  IMAD.MOV.U32 R2, RZ, RZ, R14 ;  /* 0x000000ffff027224 */ /* 0x000fe200078e000e */
[----:B------:R-:W-:Y:S06]  /*26e10*/  BRA `(.L_x_1816) ;  /* 0xffffffac007c7947 */ /* 0x000fec000383ffff */
.L_x_1664:
[----:B------:R0:W0:Y:S02]  /*26e20*/  SYNCS.PHASECHK.TRANS64.TRYWAIT P2, [R2+URZ+0x13270], R0 ;  /* 0x01327000020075a7 */ /* 0x000024000804017f */
[----:B0-----:R-:W-:Y:S05]  /*26e30*/  @!P2 NANOSLEEP.SYNCS 0x989680 ;  /* 0x009896800000a95d */ /* 0x001fea0003900000 */
[----:B------:R-:W0:Y:S02]  /*26e40*/  @!P2 SYNCS.PHASECHK.TRANS64 P2, [R2+URZ+0x13270], R0 ;  /* 0x013270000200a5a7 */ /* 0x000e24000804007f */
[----:B0-----:R-:W-:Y:S05]  /*26e50*/  @!P2 BRA `(.L_x_1664) ;  /* 0xfffffffc00f0a947 */ /* 0x001fea000383ffff */
[----:B------:R-:W-:Y:S05]  /*26e60*/  BRA `(.L_x_1817) ;  /* 0xffffffac00e07947 */ /* 0x000fea000383ffff */
.L_x_1666:
[----:B------:R0:W0:Y:S02]  /*26e70*/  SYNCS.PHASECHK.TRANS64.TRYWAIT P2, [R2+URZ+0x13260], R0 ;  /* 0x01326000020075a7 */ /* 0x000024000804017f */
[----:B0-----:R-:W-:Y:S05]  /*26e80*/  @!P2 NANOSLEEP.SYNCS 0x989680 ;  /* 0x009896800000a95d */ /* 0x001fea0003900000 */
[----:B------:R-:W0:Y:S02]  /*26e90*/  @!P2 SYNCS.PHASECHK.TRANS64 P2, [R2+URZ+0x13260], R0 ;  /* 0x013260000200a5a7 */ /* 0x000e24000804007f */
[----:B0-----:R-:W-:Y:S05]  /*26ea0*/  @!P2 BRA `(.L_x_1666) ;  /* 0xfffffffc00f0a947 */ /* 0x001fea000383ffff */
[----:B------:R-:W-:Y:S05]  /*26eb0*/  BRA `(.L_x_1818) ;  /* 0xffffffac00f07947 */ /* 0x000fea000383ffff */
.L_x_1674:
[----:B0-----:R0:W2:Y:S02]  /*26ec0*/  SYNCS.PHASECHK.TRANS64.TRYWAIT P1, [R3+URZ+0x13270], R0 ;  /* 0x01327000030075a7 */ /* 0x0010a4000802017f */
[----:B--2---:R-:W-:Y:S05]  /*26ed0*/  @!P1 NANOSLEEP.SYNCS 0x989680 ;  /* 0x009896800000995d */ /* 0x004fea0003900000 */
[----:B------:R-:W2:Y:S02]  /*26ee0*/  @!P1 SYNCS.PHASECHK.TRANS64 P1, [R3+URZ+0x13270], R0 ;  /* 0x01327000030095a7 */ /* 0x000ea4000802007f */
[----:B--2---:R-:W-:Y:S05]  /*26ef0*/  @!P1 BRA `(.L_x_1674) ;  /* 0xfffffffc00f09947 */ /* 0x004fea000383ffff */
[----:B------:R-:W-:Y:S05]  /*26f00*/  BRA `(.L_x_1819) ;  /* 0xffffffb4003c7947 */ /* 0x000fea000383ffff */
.L_x_1676:
[----:B0-----:R0:W2:Y:S02]  /*26f10*/  SYNCS.PHASECHK.TRANS64.TRYWAIT P1, [R3+URZ+0x13260], R0 ;  /* 0x01326000030075a7 */ /* 0x0010a4000802017f */
[----:B--2---:R-:W-:Y:S05]  /*26f20*/  @!P1 NANOSLEEP.SYNCS 0x989680 ;  /* 0x009896800000995d */ /* 0x004fea0003900000 */
[----:B------:R-:W2:Y:S02]  /*26f30*/  @!P1 SYNCS.PHASECHK.TRANS64 P1, [R3+URZ+0x13260], R0 ;  /* 0x01326000030095a7 */ /* 0x000ea4000802007f */
[----:B--2---:R-:W-:Y:S05]  /*26f40*/  @!P1 BRA `(.L_x_1676) ;  /* 0xfffffffc00f09947 */ /* 0x004fea000383ffff */
[----:B------:R-:W-:Y:S05]  /*26f50*/  BRA `(.L_x_1820) ;  /* 0xffffffb4004c7947 */ /* 0x000fea000383ffff */
.L_x_1681:
[----:B------:R-:W-:Y:S01]  /*26f60*/  BSSY B0, `(.L_x_1821) ;  /* 0x0000008000007945 */ /* 0x000fe20003800000 */
[----:B------:R-:W-:Y:S02]  /*26f70*/  IMAD.MOV.U32 R13, RZ, RZ, R24 ;  /* 0x000000ffff0d7224 */ /* 0x000fe400078e0018 */
[----:B------:R-:W-:Y:S02]  /*26f80*/  IMAD.MOV.U32 R12, RZ, RZ, RZ ;  /* 0x000000ffff0c7224 */ /* 0x000fe400078e00ff */
[----:B-1----:R-:W-:Y:S02]  /*26f90*/  IMAD.MOV.U32 R11, RZ, RZ, 0x1f ;  /* 0x0000001fff0b7424 */ /* 0x002fe400078e00ff */
[----:B------:R-:W-:-:S07]  /*26fa0*/  IMAD.MOV.U32 R15, RZ, RZ, -0x1 ;  /* 0xffffffffff0f7424 */ /* 0x000fce00078e00ff */
[----:B-----5:R-:W-:Y:S05]  /*26fb0*/  WARPSYNC.COLLECTIVE R15, `(.L_x_1822) ;  /* 0x000000000f087348 */ /* 0x020fea0003c00000 */
[----:B------:R0:W1:Y:S02]  /*26fc0*/  SHFL.IDX P6, R14, R13, R12, R11 ;  /* 0x0000000c0d0e7389 */ /* 0x00006400000c000b */
[----:B01---5:R-:W-:Y:S01]  /*26fd0*/  ENDCOLLECTIVE ;  /* 0x000000000000791b */ /* 0x023fe20003800000 */
.L_x_1822:
[----:B------:R-:W-:Y:S05]  /*26fe0*/  BSYNC B0 ;  /* 0x0000000000007941 */ /* 0x000fea0003800000 */
.L_x_1821:
[----:B------:R-:W-:Y:S02]  /*26ff0*/  IMAD.MOV.U32 R13, RZ, RZ, R24 ;  /* 0x000000ffff0d7224 */ /* 0x000fe400078e0018 */
[----:B------:R-:W-:Y:S02]  /*27000*/  IMAD.MOV.U32 R12, RZ, RZ, 0x1 ;  /* 0x00000001ff0c7424 */ /* 0x000fe400078e00ff */
[----:B------:R-:W-:Y:S02]  /*27010*/  IMAD.MOV.U32 R11, RZ, RZ, 0x1f ;  /* 0x0000001fff0b7424 */ /* 0x000fe400078e00ff */
[----:B------:R-:W-:Y:S02]  /*27020*/  IMAD.MOV.U32 R15, RZ, RZ, -0x1 ;  /* 0xffffffffff0f7424 */ /* 0x000fe400078e00ff */
[----:B------:R-:W-:Y:S02]  /*27030*/  IMAD.IADD R8, R27, 0x1, R9 ;  /* 0x000000011b087824 */ /* 0x000fe400078e0209 */
[----:B------:R-:W-:-:S07]  /*27040*/  IMAD.MOV.U32 R0, RZ, RZ, R14 ;  /* 0x000000ffff007224 */ /* 0x000fce00078e000e */
[----:B------:R-:W-:Y:S05]  /*27050*/  WARPSYNC.COLLECTIVE R15, `(.L_x_1823) ;  /* 0x000000000f087348 */ /* 0x000fea0003c00000 */
[----:B------:R0:W1:Y:S02]  /*27060*/  SHFL.IDX P6, R14, R13, R12, R11 ;  /* 0x0000000c0d0e7389 */ /* 0x00006400000c000b */
[----:B01----:R-:W-:Y:S01]  /*27070*/  ENDCOLLECTIVE ;  /* 0x000000000000791b */ /* 0x003fe20003800000 */
.L_x_1823:
[----:B------:R-:W-:Y:S02]  /*27080*/  ULDC UR4, c[0x0][0xc3c] ;  /* 0x00030f0000047ab9 */ /* 0x000fe40000000800 */
[----:B------:R-:W-:-:S13]  /*27090*/  ISETP.GE.OR P1, PT, R8, UR4, !P0 ;  /* 0x0000000408007c0c */ /* 0x000fda000c726670 */
[----:B------:R-:W0:Y:S08]  /*270a0*/  @!P1 LDC.64 R2, c[0x0][0xc80] ;  /* 0x00032000ff029b82 */ /* 0x000e300000000a00 */
[----:B------:R-:W1:Y:S01]  /*270b0*/  @!P1 LDC.64 R4, c[0x0][0xc78] ;  /* 0x00031e00ff049b82 */ /* 0x000e620000000a00 */
[----:B------:R-:W-:Y:S01]  /*270c0*/  CS2R R24, SRZ ;  /* 0x0000000000187805 */ /* 0x000fe2000001ff00 */
[----:B------:R-:W-:-:S02]  /*270d0*/  IMAD.MOV.U32 R11, RZ, RZ, RZ ;  /* 0x000000ffff0b7224 */ /* 0x000fc400078e00ff */
[----:B------:R-:W-:Y:S02]  /*270e0*/  IMAD.MOV.U32 R6, RZ, RZ, R14 ;  /* 0x000000ffff067224 */ /* 0x000fe400078e000e */
[----:B0-----:R-:W-:-:S05]  /*270f0*/  @!P1 IMAD.WIDE R2, R8, 0x4, R2 ;  /* 0x0000000408029825 */ /* 0x001fca00078e0202 */
[----:B------:R1:W2:Y:S02]  /*27100*/  @!P1 LDG.E R7, desc[UR40][R2.64] ;  /* 0x0000002802079981 */ /* 0x0002a4000c1e1900 */
[----:B-1----:R-:W-:-:S06]  /*27110*/  @!P1 IMAD.WIDE R2, R8, 0x4, R4 ;  /* 0x0000000408029825 */ /* 0x002fcc00078e0204 */
[----:B------:R-:W3:Y:S01]  /*27120*/  @!P1 LDG.E R2, desc[UR40][R2.64] ;  /* 0x0000002802029981 */ /* 0x000ee2000c1e1900 */
[----:B------:R-:W-:Y:S01]  /*27130*/  IMAD.MOV.U32 R5, RZ, RZ, RZ ;  /* 0x000000ffff057224 */ /* 0x000fe200078e00ff */
[C---:B------:R-:W-:Y:S02]  /*27140*/  ISETP.GE.U32.AND P2, PT, R9.reuse, 0x2, PT ;  /* 0x000000020900780c */ /* 0x040fe40003f46070 */
[C---:B------:R-:W-:Y:S02]  /*27150*/  ISETP.GE.U32.AND P3, PT, R9.reuse, 0x4, PT ;  /* 0x000000040900780c */ /* 0x040fe40003f66070 */
[C---:B------:R-:W-:Y:S02]  /*27160*/  ISETP.GE.U32.AND P4, PT, R9.reuse, 0x8, PT ;  /* 0x000000080900780c */ /* 0x040fe40003f86070 */
[C---:B------:R-:W-:Y:S01]  /*27170*/  ISETP.GE.U32.AND P5, PT, R9.reuse, 0x10, PT ;  /* 0x000000100900780c */ /* 0x040fe20003fa6070 */
[----:B--2---:R-:W-:Y:S02]  /*27180*/  @!P1 IMAD.MOV.U32 R25, RZ, RZ, R7 ;  /* 0x000000ffff199224 */ /* 0x004fe400078e0007 */
[----:B---3--:R-:W-:Y:S01]  /*27190*/  @!P1 IMAD.MOV.U32 R5, RZ, RZ, R2 ;  /* 0x000000ffff059224 */ /* 0x008fe200078e0002 */
[----:B------:R-:W-:-:S03]  /*271a0*/  ISETP.NE.AND P1, PT, R9, RZ, PT ;  /* 0x000000ff0900720c */ /* 0x000fc60003f25270 */
[----:B------:R-:W-:-:S04]  /*271b0*/  IMAD R2, R5, R25, RZ ;  /* 0x0000001905027224 */ /* 0x000fc800078e02ff */
[----:B------:R-:W-:-:S07]  /*271c0*/  IMAD.MOV.U32 R13, RZ, RZ, R2 ;  /* 0x000000ffff0d7224 */ /* 0x000fce00078e0002 */
[----:B------:R-:W-:Y:S05]  /*271d0*/  WARPSYNC.COLLECTIVE R15, `(.L_x_1824) ;  /* 0x000000000f087348 */ /* 0x000fea0003c00000 */
[----:B------:R0:W1:Y:S02]  /*271e0*/  SHFL.UP P6, R14, R13, R12, R11 ;  /* 0x0400000c0d0e7389 */ /* 0x00006400000c000b */
[----:B01----:R-:W-:Y:S01]  /*271f0*/  ENDCOLLECTIVE ;  /* 0x000000000000791b */ /* 0x003fe20003800000 */
.L_x_1824:
        /* <DEDUP_REMOVED lines=8> */
.L_x_1825:
        /* <DEDUP_REMOVED lines=8> */
.L_x_1826:
        /* <DEDUP_REMOVED lines=8> */
.L_x_1827:
        /* <DEDUP_REMOVED lines=8> */
.L_x_1828:
        /* <DEDUP_REMOVED lines=9> */
.L_x_1829:
[----:B------:R-:W-:Y:S01]  /*27490*/  IMAD.MOV.U32 R3, RZ, RZ, R14 ;  /* 0x000000ffff037224 */ /* 0x000fe200078e000e */
[----:B------:R-:W-:Y:S06]  /*274a0*/  BRA `(.L_x_1830) ;  /* 0xffffffb400d87947 */ /* 0x000fec000383ffff */
.L_x_1684:
[----:B------:R-:W-:Y:S01]  /*274b0*/  BSSY B0, `(.L_x_1831) ;  /* 0x0000008000007945 */ /* 0x000fe20003800000 */
[----:B------:R-:W-:Y:S02]  /*274c0*/  IMAD.MOV.U32 R13, RZ, RZ, R2 ;  /* 0x000000ffff0d7224 */ /* 0x000fe400078e0002 */
[----:B------:R-:W-:Y:S02]  /*274d0*/  IMAD.MOV.U32 R12, RZ, RZ, 0x1 ;  /* 0x00000001ff0c7424 */ /* 0x000fe400078e00ff */
[----:B-1----:R-:W-:Y:S02]  /*274e0*/  IMAD.MOV.U32 R11, RZ, RZ, RZ ;  /* 0x000000ffff0b7224 */ /* 0x002fe400078e00ff */
[----:B------:R-:W-:-:S07]  /*274f0*/  IMAD.MOV.U32 R15, RZ, RZ, -0x1 ;  /* 0xffffffffff0f7424 */ /* 0x000fce00078e00ff */
[----:B-----5:R-:W-:Y:S05]  /*27500*/  WARPSYNC.COLLECTIVE R15, `(.L_x_1832) ;  /* 0x000000000f087348 */ /* 0x020fea0003c00000 */
[----:B------:R0:W1:Y:S02]  /*27510*/  SHFL.UP P6, R14, R13, R12, R11 ;  /* 0x0400000c0d0e7389 */ /* 0x00006400000c000b */
[----:B01---5:R-:W-:Y:S01]  /*27520*/  ENDCOLLECTIVE ;  /* 0x000000000000791b */ /* 0x023fe20003800000 */
.L_x_1832:
[----:B------:R-:W-:Y:S05]  /*27530*/  BSYNC B0 ;  /* 0x0000000000007941 */ /* 0x000fea0003800000 */
.L_x_1831:
[----:B------:R-:W-:Y:S02]  /*27540*/  IMAD.MOV.U32 R3, RZ, RZ, R14 ;  /* 0x000000ffff037224 */ /* 0x000fe400078e000e */
[----:B------:R-:W-:Y:S02]  /*27550*/  IMAD.MOV.U32 R12, RZ, RZ, 0x2 ;  /* 0x00000002ff0c7424 */ /* 0x000fe400078e00ff */
[----:B------:R-:W-:Y:S01]  /*27560*/  IMAD.MOV.U32 R11, RZ, RZ, RZ ;  /* 0x000000ffff0b7224 */ /* 0x000fe200078e00ff */
[----:B------:R-:W-:Y:S01]  /*27570*/  SEL R3, R3, RZ, P1 ;  /* 0x000000ff03037207 */ /* 0x000fe20000800000 */
[----:B------:R-:W-:-:S04]  /*27580*/  IMAD.MOV.U32 R15, RZ, RZ, -0x1 ;  /* 0xffffffffff0f7424 */ /* 0x000fc800078e00ff */
[----:B------:R-:W-:-:S04]  /*27590*/  IMAD.IADD R2, R2, 0x1, R3 ;  /* 0x0000000102027824 */ /* 0x000fc800078e0203 */
[----:B------:R-:W-:-:S07]  /*275a0*/  IMAD.MOV.U32 R13, RZ, RZ, R2 ;  /* 0x000000ffff0d7224 */ /* 0x000fce00078e0002 */
[----:B------:R-:W-:Y:S05]  /*275b0*/  WARPSYNC.COLLECTIVE R15, `(.L_x_1833) ;  /* 0x000000000f087348 */ /* 0x000fea0003c00000 */
[----:B------:R0:W1:Y:S02]  /*275c0*/  SHFL.UP P6, R14, R13, R12, R11 ;  /* 0x0400000c0d0e7389 */ /* 0x00006400000c000b */
[----:B01----:R-:W-:Y:S01]  /*275d0*/  ENDCOLLECTIVE ;  /* 0x000000000000791b */ /* 0x003fe20003800000 */
.L_x_1833:
        /* <DEDUP_REMOVED lines=8> */
.L_x_1834:
        /* <DEDUP_REMOVED lines=8> */
.L_x_1835:
        /* <DEDUP_REMOVED lines=8> */
.L_x_1836:
        /* <DEDUP_REMOVED lines=9> */
.L_x_1837:
[----:B------:R-:W-:Y:S01]  /*277f0*/  IMAD.MOV.U32 R3, RZ, RZ, R14 ;  /* 0x000000ffff037224 */ /* 0x000fe200078e000e */
[----:B------:R-:W-:Y:S06]  /*27800*/  BRA `(.L_x_1838) ;  /* 0xffffffb400a47947 */ /* 0x000fec000383ffff */
.L_x_1686:
[----:B------:R-:W-:Y:S01]  /*27810*/  BSSY B0, `(.L_x_1839) ;  /* 0x0000006000007945 */ /* 0x000fe20003800000 */
[----:B------:R-:W-:Y:S01]  /*27820*/  PLOP3.LUT P6, PT, P6, PT, PT, 0x8, 0x0 ;  /* 0x000000000000781c */ /* 0x000fe200037ce170 */
[----:B------:R-:W-:-:S12]  /*27830*/  IMAD.MOV.U32 R15, RZ, RZ, -0x1 ;  /* 0xffffffffff0f7424 */ /* 0x000fd800078e00ff */
[----:B01---5:R-:W-:Y:S05]  /*27840*/  WARPSYNC.COLLECTIVE R15, `(.L_x_1840) ;  /* 0x000000000f087348 */ /* 0x023fea0003c00000 */
[----:B------:R-:W-:Y:S01]  /*27850*/  VOTE.ANY R14, PT, P6 ;  /* 0x00000000000e7806 */ /* 0x000fe200030e0100 */
[----:B01---5:R-:W-:Y:S06]  /*27860*/  ENDCOLLECTIVE ;  /* 0x000000000000791b */ /* 0x023fec0003800000 */
.L_x_1840:
[----:B------:R-:W-:Y:S05]  /*27870*/  BSYNC B0 ;  /* 0x0000000000007941 */ /* 0x000fea0003800000 */
.L_x_1839:
[----:B------:R-:W-:Y:S02]  /*27880*/  IMAD.MOV.U32 R3, RZ, RZ, R14 ;  /* 0x000000ffff037224 */ /* 0x000fe400078e000e */
[----:B------:R-:W-:Y:S02]  /*27890*/  IMAD.MOV.U32 R13, RZ, RZ, R25 ;  /* 0x000000ffff0d7224 */ /* 0x000fe400078e0019 */
[----:B------:R-:W0:Y:S01]  /*278a0*/  POPC R6, R3 ;  /* 0x0000000300067309 */ /* 0x000e220000000000 */
[----:B------:R-:W-:Y:S02]  /*278b0*/  IMAD.MOV.U32 R11, RZ, RZ, 0x1f ;  /* 0x0000001fff0b7424 */ /* 0x000fe400078e00ff */
[----:B------:R-:W-:Y:S02]  /*278c0*/  IMAD.MOV.U32 R15, RZ, RZ, -0x1 ;  /* 0xffffffffff0f7424 */ /* 0x000fe400078e00ff */
[----:B0-----:R-:W-:Y:S02]  /*278d0*/  IMAD.MOV.U32 R12, RZ, RZ, R6 ;  /* 0x000000ffff0c7224 */ /* 0x001fe400078e0006 */
[----:B------:R-:W-:-:S07]  /*278e0*/  IMAD.IADD R27, R6, 0x1, R27 ;  /* 0x00000001061b7824 */ /* 0x000fce00078e021b */
[----:B------:R-:W-:Y:S05]  /*278f0*/  WARPSYNC.COLLECTIVE R15, `(.L_x_1841) ;  /* 0x000000000f087348 */ /* 0x000fea0003c00000 */
[----:B------:R0:W1:Y:S02]  /*27900*/  SHFL.IDX P6, R14, R13, R12, R11 ;  /* 0x0000000c0d0e7389 */ /* 0x00006400000c000b */
[----:B01----:R-:W-:Y:S01]  /*27910*/  ENDCOLLECTIVE ;  /* 0x000000000000791b */ /* 0x003fe20003800000 */
.L_x_1841:
[----:B------:R-:W-:Y:S02]  /*27920*/  IMAD.MOV.U32 R13, RZ, RZ, R5 ;  /* 0x000000ffff0d7224 */ /* 0x000fe400078e0005 */
[----:B------:R-:W-:-:S07]  /*27930*/  IMAD.MOV.U32 R25, RZ, RZ, R14 ;  /* 0x000000ffff197224 */ /* 0x000fce00078e000e */
[----:B------:R-:W-:Y:S05]  /*27940*/  WARPSYNC.COLLECTIVE R15, `(.L_x_1842) ;  /* 0x000000000f087348 */ /* 0x000fea0003c00000 */
[----:B------:R0:W1:Y:S02]  /*27950*/  SHFL.IDX P6, R14, R13, R12, R11 ;  /* 0x0000000c0d0e7389 */ /* 0x00006400000c000b */
[----:B01----:R-:W-:Y:S01]  /*27960*/  ENDCOLLECTIVE ;  /* 0x000000000000791b */ /* 0x003fe20003800000 */
.L_x_1842:
[----:B------:R-:W-:Y:S01]  /*27970*/  IMAD.MOV.U32 R5, RZ, RZ, R14 ;  /* 0x000000ffff057224 */ /* 0x000fe200078e000e */
[----:B------:R-:W-:Y:S06]  /*27980*/  BRA `(.L_x_1843) ;  /* 0xffffffb400847947 */ /* 0x000fec000383ffff */
.L_x_1688:
[----:B------:R-:W-:Y:S01]  /*27990*/  BSSY B0, `(.L_x_1844) ;  /* 0x0000008000007945 */ /* 0x000fe20003800000 */
[----:B------:R-:W-:Y:S02]  /*279a0*/  IMAD.MOV.U32 R13, RZ, RZ, R2 ;  /* 0x000000ffff0d7224 */ /* 0x000fe400078e0002 */
[----:B------:R-:W-:Y:S02]  /*279b0*/  IMAD.MOV.U32 R12, RZ, RZ, R6 ;  /* 0x000000ffff0c7224 */ /* 0x000fe400078e0006 */
[----:B-1----:R-:W-:Y:S02]  /*279c0*/  IMAD.MOV.U32 R11, RZ, RZ, 0x1f ;  /* 0x0000001fff0b7424 */ /* 0x002fe400078e00ff */
[----:B------:R-:W-:-:S07]  /*279d0*/  IMAD.MOV.U32 R15, RZ, RZ, -0x1 ;  /* 0xffffffffff0f7424 */ /* 0x000fce00078e00ff */
[----:B0--345:R-:W-:Y:S05]  /*279e0*/  WARPSYNC.COLLECTIVE R15, `(.L_x_1845) ;  /* 0x000000000f087348 */ /* 0x039fea0003c00000 */
[----:B------:R1:W2:Y:S02]  /*279f0*/  SHFL.IDX P6, R14, R13, R12, R11 ;  /* 0x0000000c0d0e7389 */ /* 0x0002a400000c000b */
[----:B012345:R-:W-:Y:S01]  /*27a00*/  ENDCOLLECTIVE ;  /* 0x000000000000791b */ /* 0x03ffe20003800000 */
.L_x_1845:
[----:B------:R-:W-:Y:S05]  /*27a10*/  BSYNC B0 ;  /* 0x0000000000007941 */ /* 0x000fea0003800000 */
.L_x_1844:
[----:B------:R-:W-:Y:S01]  /*27a20*/  IMAD.MOV.U32 R24, RZ, RZ, R14 ;  /* 0x000000ffff187224 */ /* 0x000fe200078e000e */
[----:B------:R-:W-:Y:S06]  /*27a30*/  BRA `(.L_x_1687) ;  /* 0xffffffb400707947 */ /* 0x000fec000383ffff */
.L_x_1694:
[----:B0-----:R0:W2:Y:S02]  /*27a40*/  SYNCS.PHASECHK.TRANS64.TRYWAIT P0, [R5+URZ+0x13220], R0 ;  /* 0x01322000050075a7 */ /* 0x0010a4000800017f */
[----:B--2---:R-:W-:Y:S05]  /*27a50*/  @!P0 NANOSLEEP.SYNCS 0x989680 ;  /* 0x009896800000895d */ /* 0x004fea0003900000 */
[----:B------:R-:W2:Y:S02]  /*27a60*/  @!P0 SYNCS.PHASECHK.TRANS64 P0, [R5+URZ+0x13220], R0 ;  /* 0x01322000050085a7 */ /* 0x000ea4000800007f */
[----:B--2---:R-:W-:Y:S05]  /*27a70*/  @!P0 BRA `(.L_x_1694) ;  /* 0xfffffffc00f08947 */ /* 0x004fea000383ffff */
[----:B------:R-:W-:Y:S05]  /*27a80*/  BRA `(.L_x_1846) ;  /* 0xffffffbc00d87947 */ /* 0x000fea000383ffff */
.L_x_1695:
[----:B------:R-:W2:Y:S01]  /*27a90*/  S2R R2, SR_TID.X ;  /* 0x0000000000027919 */ /* 0x000ea20000002100 */
[----:B------:R-:W-:Y:S01]  /*27aa0*/  BSSY B0, `(.L_x_1847) ;  /* 0x000000a000007945 */ /* 0x000fe20003800000 */
[----:B------:R-:W-:Y:S02]  /*27ab0*/  IMAD.MOV.U32 R12, RZ, RZ, RZ ;  /* 0x000000ffff0c7224 */ /* 0x000fe400078e00ff */
[----:B-1----:R-:W-:Y:S02]  /*27ac0*/  IMAD.MOV.U32 R11, RZ, RZ, 0x1f ;  /* 0x0000001fff0b7424 */ /* 0x002fe400078e00ff */
[----:B------:R-:W-:Y:S01]  /*27ad0*/  IMAD.MOV.U32 R15, RZ, RZ, -0x1 ;  /* 0xffffffffff0f7424 */ /* 0x000fe200078e00ff */
[----:B--2---:R-:W-:-:S04]  /*27ae0*/  SHF.R.U32.HI R2, RZ, 0x5, R2 ;  /* 0x00000005ff027819 */ /* 0x004fc80000011602 */
[----:B------:R-:W-:-:S05]  /*27af0*/  LOP3.LUT R2, R2, 0x3, RZ, 0xc0, !PT ;  /* 0x0000000302027812 */ /* 0x000fca00078ec0ff */
[----:B------:R-:W-:-:S07]  /*27b00*/  IMAD.MOV.U32 R13, RZ, RZ, R2 ;  /* 0x000000ffff0d7224 */ /* 0x000fce00078e0002 */
[----:B0----5:R-:W-:Y:S05]  /*27b10*/  WARPSYNC.COLLECTIVE R15, `(.L_x_1848) ;  /* 0x000000000f087348 */ /* 0x021fea0003c00000 */
[----:B------:R1:W2:Y:S02]  /*27b20*/  SHFL.IDX P6, R14, R13, R12, R11 ;  /* 0x0000000c0d0e7389 */ /* 0x0002a400000c000b */
[----:B012--5:R-:W-:Y:S01]  /*27b30*/  ENDCOLLECTIVE ;  /* 0x000000000000791b */ /* 0x027fe20003800000 */
.L_x_1848:
[----:B------:R-:W-:Y:S05]  /*27b40*/  BSYNC B0 ;  /* 0x0000000000007941 */ /* 0x000fea0003800000 */
.L_x_1847:
[----:B------:R-:W-:Y:S05]  /*27b50*/  BRA `(.L_x_1849) ;  /* 0xffffffbc00c07947 */ /* 0x000fea000383ffff */
.L_x_1696:
[----:B------:R-:W-:Y:S01]  /*27b60*/  BSSY B0, `(.L_x_1850) ;  /* 0x0000006000007945 */ /* 0x000fe20003800000 */
[----:B------:R-:W-:-:S07]  /*27b70*/  IMAD.MOV.U32 R15, RZ, RZ, -0x1 ;  /* 0xffffffffff0f7424 */ /* 0x000fce00078e00ff */
[----:B01---5:R-:W-:Y:S05]  /*27b80*/  WARPSYNC.COLLECTIVE R15, `(.L_x_1851) ;  /* 0x000000000f0c7348 */ /* 0x023fea0003c00000 */
[----:B------:R-:W-:Y:S02]  /*27b90*/  ELECT P6, UR62, PT ;  /* 0x00000000003e782f */ /* 0x000fe400038c0000 */
[----:B------:R-:W-:Y:S01]  /*27ba0*/  MOV R14, UR62 ;  /* 0x0000003e000e7c02 */ /* 0x000fe20008000f00 */
[----:B01---5:R-:W-:Y:S10]  /*27bb0*/  ENDCOLLECTIVE ;  /* 0x000000000000791b */ /* 0x023ff40003800000 */
.L_x_1851:
[----:B------:R-:W-:Y:S05]  /*27bc0*/  BSYNC B0 ;  /* 0x0000000000007941 */ /* 0x000fea0003800000 */
.L_x_1850:
[----:B------:R-:W-:Y:S05]  /*27bd0*/  BRA `(.L_x_1852) ;  /* 0xffffffbc00b47947 */ /* 0x000fea000383ffff */
.L_x_1698:
[----:B0-----:R0:W2:Y:S02]  /*27be0*/  SYNCS.PHASECHK.TRANS64.TRYWAIT P1, [R4+URZ+0x13240], R3 ;  /* 0x01324003040075a7 */ /* 0x0010a4000802017f */
[----:B--2---:R-:W-:Y:S05]  /*27bf0*/  @!P1 NANOSLEEP.SYNCS 0x989680 ;  /* 0x009896800000995d */ /* 0x004fea0003900000 */
[----:B------:R-:W2:Y:S02]  /*27c00*/  @!P1 SYNCS.PHASECHK.TRANS64 P1, [R4+URZ+0x13240], R3 ;  /* 0x01324003040095a7 */ /* 0x000ea4000802007f */
[----:B--2---:R-:W-:Y:S05]  /*27c10*/  @!P1 BRA `(.L_x_1698) ;  /* 0xfffffffc00f09947 */ /* 0x004fea000383ffff */
[----:B------:R-:W-:Y:S05]  /*27c20*/  BRA `(.L_x_1853) ;  /* 0xffffffbc00dc7947 */ /* 0x000fea000383ffff */
.L_x_1700:
[----:B--2---:R2:W3:Y:S02]  /*27c30*/  SYNCS.PHASECHK.TRANS64.TRYWAIT P1, [R5+URZ+0x13240], R0 ;  /* 0x01324000050075a7 */ /* 0x0044e4000802017f */
[----:B---3--:R-:W-:Y:S05]  /*27c40*/  @!P1 NANOSLEEP.SYNCS 0x989680 ;  /* 0x009896800000995d */ /* 0x008fea0003900000 */
[----:B------:R-:W3:Y:S02]  /*27c50*/  @!P1 SYNCS.PHASECHK.TRANS64 P1, [R5+URZ+0x13240], R0 ;  /* 0x01324000050095a7 */ /* 0x000ee4000802007f */
[----:B---3--:R-:W-:Y:S05]  /*27c60*/  @!P1 BRA `(.L_x_1700) ;  /* 0xfffffffc00f09947 */ /* 0x008fea000383ffff */
[----:B------:R-:W-:Y:S05]  /*27c70*/  BRA `(.L_x_1854) ;  /* 0xffffffbc00ec7947 */ /* 0x000fea000383ffff */
.L_x_1702:
[----:B---3--:R3:W4:Y:S02]  /*27c80*/  SYNCS.PHASECHK.TRANS64.TRYWAIT P1, [R4+URZ+0x13260], R3 ;  /* 0x01326003040075a7 */ /* 0x008724000802017f */
[----:B----4-:R-:W-:Y:S05]  /*27c90*/  @!P1 NANOSLEEP.SYNCS 0x989680 ;  /* 0x009896800000995d */ /* 0x010fea0003900000 */
[----:B------:R-:W4:Y:S02]  /*27ca0*/  @!P1 SYNCS.PHASECHK.TRANS64 P1, [R4+URZ+0x13260], R3 ;  /* 0x01326003040095a7 */ /* 0x000f24000802007f */
[----:B----4-:R-:W-:Y:S05]  /*27cb0*/  @!P1 BRA `(.L_x_1702) ;  /* 0xfffffffc00f09947 */ /* 0x010fea000383ffff */
[----:B------:R-:W-:Y:S05]  /*27cc0*/  BRA `(.L_x_1855) ;  /* 0xffffffbc00e87947 */ /* 0x000fea000383ffff */
.L_x_1704:
[----:B----4-:R4:W0:Y:S02]  /*27cd0*/  SYNCS.PHASECHK.TRANS64.TRYWAIT P1, [R5+URZ+0x13260], R0 ;  /* 0x01326000050075a7 */ /* 0x010824000802017f */
[----:B0-----:R-:W-:Y:S05]  /*27ce0*/  @!P1 NANOSLEEP.SYNCS 0x989680 ;  /* 0x009896800000995d */ /* 0x001fea0003900000 */
[----:B------:R-:W0:Y:S02]  /*27cf0*/  @!P1 SYNCS.PHASECHK.TRANS64 P1, [R5+URZ+0x13260], R0 ;  /* 0x01326000050095a7 */ /* 0x000e24000802007f */
[----:B0-----:R-:W-:Y:S05]  /*27d00*/  @!P1 BRA `(.L_x_1704) ;  /* 0xfffffffc00f09947 */ /* 0x001fea000383ffff */
[----:B------:R-:W-:Y:S05]  /*27d10*/  BRA `(.L_x_1856) ;  /* 0xffffffbc00e47947 */ /* 0x000fea000383ffff */
.L_x_1706:
[----:B------:R0:W0:Y:S02]  /*27d20*/  SYNCS.PHASECHK.TRANS64.TRYWAIT P1, [R4+URZ+0x13280], R3 ;  /* 0x01328003040075a7 */ /* 0x000024000802017f */
[----:B0-----:R-:W-:Y:S05]  /*27d30*/  @!P1 NANOSLEEP.SYNCS 0x989680 ;  /* 0x009896800000995d */ /* 0x001fea0003900000 */
[----:B------:R-:W0:Y:S02]  /*27d40*/  @!P1 SYNCS.PHASECHK.TRANS64 P1, [R4+URZ+0x13280], R3 ;  /* 0x01328003040095a7 */ /* 0x000e24000802007f */
[----:B0-----:R-:W-:Y:S05]  /*27d50*/  @!P1 BRA `(.L_x_1706) ;  /* 0xfffffffc00f09947 */ /* 0x001fea000383ffff */
[----:B------:R-:W-:Y:S05]  /*27d60*/  BRA `(.L_x_1857) ;  /* 0xffffffbc00e07947 */ /* 0x000fea000383ffff */
.L_x_1858:
        /* <DEDUP_REMOVED lines=9> */
.L_x_2724:


//--------------------- .text._ZN7cutlass13device_kernelIN5flash11enable_sm90INS1_16FlashAttnFwdSm90INS1_25CollectiveMainloopFwdSm90ILi2EN4cute5tupleIJNS5_1CILi1EEES8_S8_EEENS6_IJNS7_ILi192EEENS7_ILi160EEENS7_ILi64EEEEEELi64ENS_12float_e4m3_tEfNS_4arch4Sm90ELb1ELb0ELb0ELb0ELb1ELb0ELb0ELb1ELb1ELb1ELb1ELb0EEENS1_21CollectiveEpilogueFwdINS6_IJSA_SC_SB_EEES9_NS_10bfloat16_tESG_Li384ELb0ELb1ELb1ELb1EEENS1_19SingleTileSchedulerILb0ELb1ELb1ELi192EEEEEEEEEvNT_6ParamsE --------------------------
	.section	.text._ZN7cutlass13device_kernelIN5flash11enable_sm90INS1_16FlashAttnFwdSm90INS1_25CollectiveMainloopFwdSm90ILi2EN4cute5tupleIJNS5_1CILi1EEES8_S8_EEENS6_IJNS7_ILi192EEENS7_ILi160EEENS7_ILi64EEEEEELi64ENS_12float_e4m3_tEfNS_4arch4Sm90ELb1ELb0ELb0ELb0ELb1ELb0ELb0ELb1ELb1ELb1ELb1ELb0EEENS1_21CollectiveEpilogueFwdINS6_IJSA_SC_SB_EEES9_NS_10bfloat16_tESG_Li384ELb0ELb1ELb1ELb1EEENS1_19SingleTileSchedulerILb0ELb1ELb1ELi192EEEEEEEEEvNT_6ParamsE,"ax",@progbits
	.align	128
.text._ZN7cutlass13device_kernelIN5flash11enable_sm90INS1_16FlashAttnFwdSm90INS1_25CollectiveMainloopFwdSm90ILi2EN4cute5tupleIJNS5_1CILi1EEES8_S8_EEENS6_IJNS7_ILi192EEENS7_ILi160EEENS7_ILi64EEEEEELi64ENS_12float_e4m3_tEfNS_4arch4Sm90ELb1ELb0ELb0ELb0ELb1ELb0ELb0ELb1ELb1ELb1ELb1ELb0EEENS1_21CollectiveEpilogueFwdINS6_IJSA_SC_SB_EEES9_NS_10bfloat16_tESG_Li384ELb0ELb1ELb1ELb1EEENS1_19SingleTileSchedulerILb0ELb1ELb1ELi192EEEEEEEEEvNT_6ParamsE:
        .type           _ZN7cutlass13device_kernelIN5flash11enable_sm90INS1_16FlashAttnFwdSm90INS1_25CollectiveMainloopFwdSm90ILi2EN4cute5tupleIJNS5_1CILi1EEES8_S8_EEENS6_IJNS7_ILi192EEENS7_ILi160EEENS7_ILi64EEEEEELi64ENS_12float_e4m3_tEfNS_4arch4Sm90ELb1ELb0ELb0ELb0ELb1ELb0ELb0ELb1ELb1ELb1ELb1ELb0EEENS1_21CollectiveEpilogueFwdINS6_IJSA_SC_SB_EEES9_NS_10bfloat16_tESG_Li384ELb0ELb1ELb1ELb1EEENS1_19SingleTileSchedulerILb0ELb1ELb1ELi192EEEEEEEEEvNT_6ParamsE,@function
        .size           _ZN7cutlass13device_kernelIN5flash11enable_sm90INS1_16FlashAttnFwdSm90INS1_25CollectiveMainloopFwdSm90ILi2EN4cute5tupleIJNS5_1CILi1EEES8_S8_EEENS6_IJNS7_ILi192EEENS7_ILi160EEENS7_ILi64EEEEEELi64ENS_12float_e4m3_tEfNS_4arch4Sm90ELb1ELb0ELb0ELb0ELb1ELb0ELb0ELb1ELb1ELb1ELb1ELb0EEENS1_21CollectiveEpilogueFwdINS6_IJSA_SC_SB_EEES9_NS_10bfloat16_tESG_Li384ELb0ELb1ELb1ELb1EEENS1_19SingleTileSchedulerILb0ELb1ELb1ELi192EEEEEEEEEvNT_6ParamsE,(.L_x_2725 - _ZN7cutlass13device_kernelIN5flash11enable_sm90INS1_16FlashAttnFwdSm90INS1_25CollectiveMainloopFwdSm90ILi2EN4cute5tupleIJNS5_1CILi1EEES8_S8_EEENS6_IJNS7_ILi192EEENS7_ILi160EEENS7_ILi64EEEEEELi64ENS_12float_e4m3_tEfNS_4arch4Sm90ELb1ELb0ELb0ELb0ELb1ELb0ELb0ELb1ELb1ELb1ELb1ELb0EEENS1_21CollectiveEpilogueFwdINS6_IJSA_SC_SB_EEES9_NS_10bfloat16_tESG_Li384ELb0ELb1ELb1ELb1EEENS1_19SingleTileSchedulerILb0ELb1ELb1ELi192EEEEEEEEEvNT_6ParamsE)
        .other          _ZN7cutlass13device_kernelIN5flash11enable_sm90INS1_16FlashAttnFwdSm90INS1_25CollectiveMainloopFwdSm90ILi2EN4cute5tupleIJNS5_1CILi1EEES8_S8_EEENS6_IJNS7_ILi192EEENS7_ILi160EEENS7_ILi64EEEEEELi64ENS_12float_e4m3_tEfNS_4arch4Sm90ELb1ELb0ELb0ELb0ELb1ELb0ELb0ELb1ELb1ELb1ELb1ELb0EEENS1_21CollectiveEpilogueFwdINS6_IJSA_SC_SB_EEES9_NS_10bfloat16_tESG_Li384ELb0ELb1ELb1ELb1EEENS1_19SingleTileSchedulerILb0ELb1ELb1ELi192EEEEEEEEEvNT_6ParamsE,@"STO_CUDA_ENTRY STV_DEFAULT"
_ZN7cutlass13device_kernelIN5flash11enable_sm90INS1_16FlashAttnFwdSm90INS1_25CollectiveMainloopFwdSm90ILi2EN4cute5tupleIJNS5_1CILi1EEES8_S8_EEENS6_IJNS7_ILi192EEENS7_ILi160EEENS7_ILi64EEEEEELi64ENS_12float_e4m3_tEfNS_4arch4Sm90ELb1ELb0ELb0ELb0ELb1ELb0ELb0ELb1ELb1ELb1ELb1ELb0EEENS1_21CollectiveEpilogueFwdINS6_IJSA_SC_SB_EEES9_NS_10bfloat16_tESG_Li384ELb0ELb1ELb1ELb1EEENS1_19SingleTileSchedulerILb0ELb1ELb1ELi192EEEEEEEEEvNT_6ParamsE:
        /* <DEDUP_REMOVED lines=45> */
.L_x_1859:
        /* <DEDUP_REMOVED lines=22> */
.L_x_1860:
        /* <DEDUP_REMOVED lines=18> */
.L_x_1861:
        /* <DEDUP_REMOVED lines=22> */
.L_x_1862:
        /* <DEDUP_REMOVED lines=23> */
.L_x_1863:
        /* <DEDUP_REMOVED lines=9> */
.L_x_1866:
        /* <DEDUP_REMOVED lines=28> */
[----:B------:R-:W0:Y:S01]  /*0a70*/  S2UR UR53, SR_CTAID.X ;  /* 0x00000000003579c3 */ /* 0x000e220000002500 */
[----:B------:R-:W-:Y:S01]  /*0a80*/  PLOP3.LUT P1, PT, PT, PT, UP1, 0x80, 0x0 ;  /* 0x000000000000781c */ /* 0x000fe20003f2f018 */
[----:B------:R-:W-:Y:S01]  /*0a90*/  ULDC UR44, c[0x0][0x424] ;  /* 0x00010900002c7ab9 */ /* 0x000fe20000000800 */
[----:B------:R-:W-:Y:S01]  /*0aa0*/  ULDC UR52, c[0x0][0x2f0] ;  /* 0x0000bc0000347ab9 */ /* 0x000fe20000000800 */
[----:B------:R-:W-:Y:S02]  /*0ab0*/  @UP0 ULDC.64 UR12, c[0x0][0x9a8] ;  /* 0x00026a00000c0ab9 */ /* 0x000fe40000000a00 */
[----:B------:R-:W-:Y:S01]  /*0ac0*/  @UP1 ULDC.64 UR16, c[0x0][0x9b8] ;  /* 0x00026e0000101ab9 */ /* 0x000fe20000000a00 */
[----:B------:R-:W-:Y:S02]  /*0ad0*/  @UP0 UIMAD UR5, UR43, UR12, URZ ;  /* 0x0000000c2b0502a4 */ /* 0x000fe4000f8e023f */
[----:B------:R-:W-:-:S02]  /*0ae0*/  @UP1 UIMAD UR15, UR43, UR16, URZ ;  /* 0x000000102b0f12a4 */ /* 0x000fc4000f8e023f */
[----:B------:R-:W-:Y:S02]  /*0af0*/  @UP0 UIMAD UR14, UR41, UR13, UR5 ;  /* 0x0000000d290e02a4 */ /* 0x000fe4000f8e0205 */
[----:B------:R-:W-:Y:S02]  /*0b00*/  @UP0 UIMAD.WIDE.U32 UR10, UR41, UR12, URZ ;  /* 0x0000000c290a02a5 */ /* 0x000fe4000f8e003f */
[----:B------:R-:W-:Y:S02]  /*0b10*/  @UP0 USHF.R.S32.HI UR5, URZ, 0x1f, UR42 ;  /* 0x0000001f3f050899 */ /* 0x000fe4000801142a */
[----:B------:R-:W-:Y:S02]  /*0b20*/  @UP1 UIMAD.WIDE.U32 UR12, UR41, UR16, URZ ;  /* 0x00000010290c12a5 */ /* 0x000fe4000f8e003f */
        /* <DEDUP_REMOVED lines=20> */
[----:B------:R-:W-:Y:S01]  /*0c70*/  ULDC UR5, c[0x0][0x448] ;  /* 0x0001120000057ab9 */ /* 0x000fe20000000800 */
[----:B------:R-:W-:Y:S01]  /*0c80*/  IMAD.U32 R3, RZ, RZ, UR7 ;  /* 0x00000007ff037e24 */ /* 0x000fe2000f8e00ff */
[----:B0-----:R-:W-:Y:S01]  /*0c90*/  UIMAD UR53, UR53, 0xc0, URZ ;  /* 0x000000c0353578a4 */ /* 0x001fe2000f8e023f */
[----:B------:R-:W-:Y:S01]  /*0ca0*/  IMAD.U32 R7, RZ, RZ, UR9 ;  /* 0x00000009ff077e24 */ /* 0x000fe2000f8e00ff */
[----:B------:R-:W-:Y:S02]  /*0cb0*/  UISETP.NE.AND UP4, UPT, UR5, 0x1, UPT ;  /* 0x000000010500788c */ /* 0x000fe4000bf85270 */
[----:B------:R-:W2:Y:S01]  /*0cc0*/  @P0 LDG.E R5, desc[UR50][R2.64] ;  /* 0x0000003202050981 */ /* 0x000ea2000c1e1900 */
[----:B------:R-:W-:Y:S01]  /*0cd0*/  ULDC.64 UR6, c[0x0][0x418] ;  /* 0x0001060000067ab9 */ /* 0x000fe20000000a00 */
[----:B------:R-:W-:Y:S01]  /*0ce0*/  ULDC UR8, c[0x0][0x288] ;  /* 0x0000a20000087ab9 */ /* 0x000fe20000000800 */
[----:B------:R-:W-:Y:S01]  /*0cf0*/  USHF.R.U32.HI UR10, URZ, 0x10, UR4 ;  /* 0x000000103f0a7899 */ /* 0x000fe20008011604 */
[----:B------:R-:W2:Y:S01]  /*0d00*/  @P1 LDG.E R0, desc[UR50][R6.64] ;  /* 0x0000003206001981 */ /* 0x000ea2000c1e1900 */
[----:B------:R-:W-:-:S02]  /*0d10*/  UISETP.NE.U32.AND UP0, UPT, UR6, URZ, UPT ;  /* 0x0000003f0600728c */ /* 0x000fc4000bf05070 */
[----:B------:R-:W-:Y:S02]  /*0d20*/  UIADD3 UR8, -UR8, 0xa0, URZ ;  /* 0x000000a008087890 */ /* 0x000fe4000fffe13f */
[----:B------:R-:W-:Y:S02]  /*0d30*/  UISETP.NE.AND.EX UP0, UPT, UR7, URZ, UPT, UP0 ;  /* 0x0000003f0700728c */ /* 0x000fe4000bf05300 */
[----:B------:R-:W-:Y:S01]  /*0d40*/  @UP4 UIADD3 UR6, UR53, 0xbf, URZ ;  /* 0x000000bf35064890 */ /* 0x000fe2000fffe03f */
[----:B------:R-:W-:Y:S01]  /*0d50*/  @UP4 ULDC UR7, c[0x0][0x44c] ;  /* 0x0001130000074ab9 */ /* 0x000fe20000000800 */
[----:B------:R-:W-:Y:S02]  /*0d60*/  USEL UR44, UR44, 0x1, UP0 ;  /* 0x000000012c2c7887 */ /* 0x000fe40008000000 */
[----:B------:R-:W-:Y:S01]  /*0d70*/  UIMAD.WIDE.U32 UR6, UR6, UR7, URZ ;  /* 0x00000007060672a5 */ /* 0x000fe2000f8e003f */
[----:B------:R-:W-:Y:S01]  /*0d80*/  @UP4 ULDC UR9, c[0x0][0x450] ;  /* 0x0001140000094ab9 */ /* 0x000fe20000000800 */
[----:B------:R-:W-:-:S02]  /*0d90*/  UIADD3 UR5, UR53, 0xbf, URZ ;  /* 0x000000bf35057890 */ /* 0x000fc4000fffe03f */
[----:B------:R-:W-:Y:S02]  /*0da0*/  UIMAD UR8, UR44, UR52, UR8 ;  /* 0x000000342c0872a4 */ /* 0x000fe4000f8e0208 */
[----:B------:R-:W-:Y:S02]  /*0db0*/  @UP4 USHF.R.U32.HI UR5, URZ, UR9, UR7 ;  /* 0x000000093f054299 */ /* 0x000fe40008011607 */
[----:B------:R-:W-:Y:S02]  /*0dc0*/  UIMAD UR6, UR44, UR52, 0x9f ;  /* 0x0000009f2c0674a4 */ /* 0x000fe4000f8e0234 */
[----:B------:R-:W-:Y:S02]  /*0dd0*/  UIADD3 UR8, UR8, UR5, URZ ;  /* 0x0000000508087290 */ /* 0x000fe4000fffe03f */
[----:B------:R-:W-:Y:S02]  /*0de0*/  UIMAD.WIDE UR6, UR6, 0x66666667, URZ ;  /* 0x66666667060678a5 */ /* 0x000fe4000f8e023f */
[----:B------:R-:W-:-:S02]  /*0df0*/  UIMAD.WIDE UR8, UR8, 0x66666667, URZ ;  /* 0x66666667080878a5 */ /* 0x000fc4000f8e023f */
[----:B------:R-:W-:Y:S02]  /*0e00*/  USHF.R.U32.HI UR5, URZ, 0x1f, UR7 ;  /* 0x0000001f3f057899 */ /* 0x000fe40008011607 */
[----:B------:R-:W-:Y:S02]  /*0e10*/  USHF.R.U32.HI UR6, URZ, 0x1f, UR9 ;  /* 0x0000001f3f067899 */ /* 0x000fe40008011609 */
[----:B------:R-:W-:Y:S02]  /*0e20*/  ULEA.HI.SX32 UR5, UR7, UR5, 0x1a ;  /* 0x0000000507057291 */ /* 0x000fe4000f8fd23f */
[----:B------:R-:W-:Y:S02]  /*0e30*/  ULEA.HI.SX32 UR6, UR9, UR6, 0x1a ;  /* 0x0000000609067291 */ /* 0x000fe4000f8fd23f */
[----:B------:R-:W-:Y:S02]  /*0e40*/  ULOP3.LUT UR45, UR4, 0xffff, URZ, 0xc0, !UPT ;  /* 0x0000ffff042d7892 */ /* 0x000fe4000f8ec03f */
[----:B------:R-:W-:-:S02]  /*0e50*/  UISETP.LT.AND UP0, UPT, UR5, UR6, UPT ;  /* 0x000000060500728c */ /* 0x000fc4000bf01270 */
[----:B------:R-:W-:Y:S02]  /*0e60*/  UP2UR UR48, UPR, URZ, 0x10 ;  /* 0x000000103f307883 */ /* 0x000fe40008000000 */
[----:B------:R-:W-:Y:S02]  /*0e70*/  USEL UR9, UR5, UR6, UP0 ;  /* 0x0000000605097287 */ /* 0x000fe40008000000 */
[----:B------:R-:W-:Y:S02]  /*0e80*/  UISETP.NE.AND UP0, UPT, UR10, URZ, UPT ;  /* 0x0000003f0a00728c */ /* 0x000fe4000bf05270 */
[----:B------:R-:W-:Y:S01]  /*0e90*/  UISETP.GE.AND UP1, UPT, UR9, 0x1, UPT ;  /* 0x000000010900788c */ /* 0x000fe2000bf26270 */
[----:B------:R-:W-:Y:S01]  /*0ea0*/  ULDC UR11, c[0x0][0x988] ;  /* 0x00026200000b7ab9 */ /* 0x000fe20000000800 */
[----:B------:R-:W-:-:S04]  /*0eb0*/  UMOV UR4, URZ ;  /* 0x0000003f00047c82 */ /* 0x000fc80008000000 */
[----:B------:R-:W-:-:S03]  /*0ec0*/  PLOP3.LUT P0, PT, PT, PT, UP1, 0x80, 0x0 ;  /* 0x000000000000781c */ /* 0x000fc60003f0f018 */
[----:B------:R-:W-:Y:S01]  /*0ed0*/  @!UP0 ULDC UR10, c[0x0][0x9f0] ;  /* 0x00027c00000a8ab9 */ /* 0x000fe20000000800 */
[----:B--2---:R-:W-:-:S09]  /*0ee0*/  FMUL.FTZ R0, R5, R0 ;  /* 0x0000000005007220 */ /* 0x004fd20000410000 */
[----:B------:R-:W-:Y:S05]  /*0ef0*/  @!P0 BRA `(.L_x_1868) ;  /* 0x0000000000848947 */ /* 0x000fea0003800000 */
[----:B------:R-:W-:Y:S01]  /*0f00*/  IMAD.U32 R4, RZ, RZ, UR10 ;  /* 0x0000000aff047e24 */ /* 0x000fe2000f8e00ff */
[----:B------:R-:W-:Y:S01]  /*0f10*/  UIADD3 UR6, UR10, -0x1, UR9 ;  /* 0xffffffff0a067890 */ /* 0x000fe2000fffe009 */
[----:B------:R-:W-:-:S03]  /*0f20*/  UMOV UR4, URZ ;  /* 0x0000003f00047c82 */ /* 0x000fc60008000000 */
[-C--:B------:R-:W-:Y:S02]  /*0f30*/  IABS R2, R4.reuse ;  /* 0x0000000400027213 */ /* 0x080fe40000000000 */
[----:B------:R-:W-:Y:S01]  /*0f40*/  IMAD.U32 R5, RZ, RZ, UR6 ;  /* 0x00000006ff057e24 */ /* 0x000fe2000f8e00ff */
[----:B------:R-:W-:Y:S01]  /*0f50*/  IABS R6, R4 ;  /* 0x0000000400067213 */ /* 0x000fe20000000000 */
[----:B------:R-:W-:Y:S01]  /*0f60*/  ULOP3.LUT UR6, UR6, UR10, URZ, 0x3c, !UPT ;  /* 0x0000000a06067292 */ /* 0x000fe2000f8e3c3f */
[----:B------:R-:W-:Y:S02]  /*0f70*/  R2UR UR12, R2 ;  /* 0x00000000020c72ca */ /* 0x000fe400000e0000 */
[----:B------:R-:W-:-:S05]  /*0f80*/  IABS R5, R5 ;  /* 0x0000000500057213 */ /* 0x000fca0000000000 */
[----:B------:R-:W-:-:S05]  /*0f90*/  IMAD.MOV.U32 R4, RZ, RZ, R5 ;  /* 0x000000ffff047224 */ /* 0x000fca00078e0005 */
[----:B------:R-:W-:Y:S01]  /*0fa0*/  R2UR UR8, R4 ;  /* 0x00000000040872ca */ /* 0x000fe200000e0000 */
        /* <DEDUP_REMOVED lines=22> */
.L_x_1868:
[----:B------:R-:W-:Y:S01]  /*1110*/  UIMAD UR45, UR45, UR4, URZ ;  /* 0x000000042d2d72a4 */ /* 0x000fe2000f8e023f */
[----:B------:R-:W-:Y:S02]  /*1120*/  IMAD.U32 R2, RZ, RZ, UR9 ;  /* 0x00000009ff027e24 */ /* 0x000fe4000f8e00ff */
[----:B------:R-:W-:Y:S01]  /*1130*/  FMUL.FTZ R0, R0, UR11 ;  /* 0x0000000b00007c20 */ /* 0x000fe20008410000 */
[----:B------:R-:W-:Y:S01]  /*1140*/  IMAD.U32 R3, RZ, RZ, UR4 ;  /* 0x00000004ff037e24 */ /* 0x000fe2000f8e00ff */
[----:B------:R-:W-:Y:S01]  /*1150*/  UIMAD UR52, UR44, UR52, URZ ;  /* 0x000000342c3472a4 */ /* 0x000fe2000f8e023f */
[----:B------:R-:W-:Y:S01]  /*1160*/  VIADD R17, R17, 0xffffff80 ;  /* 0xffffff8011117836 */ /* 0x000fe20000000000 */
[----:B------:R-:W-:Y:S02]  /*1170*/  PLOP3.LUT P0, PT, PT, PT, PT, 0x80, 0x0 ;  /* 0x000000000000781c */ /* 0x000fe40003f0f070 */
[----:B------:R-:W-:Y:S02]  /*1180*/  CS2R R28, SRZ ;  /* 0x00000000001c7805 */ /* 0x000fe4000001ff00 */
[----:B------:R-:W-:Y:S01]  /*1190*/  VIADDMNMX R2, R3, UR45, R2, PT ;  /* 0x0000002d03027c46 */ /* 0x000fe2000b800102 */
[----:B------:R-:W-:Y:S01]  /*11a0*/  IMAD.MOV.U32 R3, RZ, RZ, RZ ;  /* 0x000000ffff037224 */ /* 0x000fe200078e00ff */
[----:B------:R-:W-:Y:S01]  /*11b0*/  R2UR UR46, R0 ;  /* 0x00000000002e72ca */ /* 0x000fe200000e0000 */
[----:B------:R-:W-:Y:S01]  /*11c0*/  IMAD.MOV.U32 R4, RZ, RZ, RZ ;  /* 0x000000ffff047224 */ /* 0x000fe200078e00ff */
[----:B------:R-:W-:-:S02]  /*11d0*/  R2UR UR54, R2 ;  /* 0x00000000023672ca */ /* 0x000fc400000e0000 */
        /* <DEDUP_REMOVED lines=12> */
[----:B------:R-:W-:Y:S01]  /*12a0*/  UISETP.GT.AND UP0, UPT, UR54, UR45, UPT ;  /* 0x0000002d3600728c */ /* 0x000fe2000bf04270 */
[----:B------:R-:W-:-:S02]  /*12b0*/  CS2R R48, SRZ ;  /* 0x0000000000307805 */ /* 0x000fc4000001ff00 */
[----:B------:R-:W-:Y:S02]  /*12c0*/  CS2R R54, SRZ ;  /* 0x0000000000367805 */ /* 0x000fe4000001ff00 */
[----:B------:R-:W-:Y:S02]  /*12d0*/  CS2R R50, SRZ ;  /* 0x0000000000327805 */ /* 0x000fe4000001ff00 */
[----:B------:R-:W-:-:S13]  /*12e0*/  PLOP3.LUT P1, PT, PT, PT, UP0, 0x80, 0x0 ;  /* 0x000000000000781c */ /* 0x000fda0003f2f008 */
[----:B------:R-:W-:Y:S05]  /*12f0*/  @!P1 BRA `(.L_x_1869) ;  /* 0x0000008800049947 */ /* 0x000fea0003800000 */
        /* <DEDUP_REMOVED lines=37> */
.L_x_1870:
[----:B------:R-:W-:-:S04]  /*1550*/  SHF.L.U32 R0, RZ, 0x1f, RZ ;  /* 0x0000001fff007819 */ /* 0x000fc800000006ff */
[----:B------:R-:W0:Y:S02]  /*1560*/  SYNCS.PHASECHK.TRANS64.TRYWAIT P0, [UR47+0x12400], R0 ;  /* 0x01240000ff0075a7 */ /* 0x000e24000800016f */
[----:B0-----:R-:W-:Y:S05]  /*1570*/  @!P0 BRA `(.L_x_1871) ;  /* 0x000000e4005c8947 */ /* 0x001fea0003800000 */
.L_x_1967:
[----:B------:R-:W-:-:S06]  /*1580*/  ULOP3.LUT UR4, UR40, 0x1, URZ, 0xfc, !UPT ;  /* 0x0000000128047892 */ /* 0x000fcc000f8efc3f */
[----:B------:R-:W-:-:S05]  /*1590*/  IMAD.U32 R2, RZ, RZ, UR4 ;  /* 0x00000004ff027e24 */ /* 0x000fca000f8e00ff */
[----:B------:R-:W-:-:S13]  /*15a0*/  ISETP.NE.AND P0, PT, R2, 0x3, PT ;  /* 0x000000030200780c */ /* 0x000fda0003f05270 */
[----:B------:R-:W-:Y:S05]  /*15b0*/  @!P0 BRA `(.L_x_1872) ;  /* 0x0000000000048947 */ /* 0x000fea0003800000 */
[----:B------:R-:W-:Y:S01]  /*15c0*/  BPT.TRAP 0x1 ;  /* 0x000000040000795c */ /* 0x000fe20000300000 */
.L_x_1872:
[----:B------:R1:W2:Y:S01]  /*15d0*/  SYNCS.PHASECHK.TRANS64.TRYWAIT P1, [UR47+0x12430], R0 ;  /* 0x01243000ff0075a7 */ /* 0x0002a2000802016f */
[----:B------:R-:W-:Y:S05]  /*15e0*/  @!P0 BRA `(.L_x_1873) ;  /* 0x0000000000048947 */ /* 0x000fea0003800000 */
[----:B------:R-:W-:Y:S01]  /*15f0*/  BPT.TRAP 0x1 ;  /* 0x000000040000795c */ /* 0x000fe20000300000 */
.L_x_1873:
[----:B--2---:R-:W-:Y:S05]  /*1600*/  @P1 BRA `(.L_x_1874) ;  /* 0x0000000000081947 */ /* 0x004fea0003800000 */
[----:B------:R-:W2:Y:S02]  /*1610*/  SYNCS.PHASECHK.TRANS64.TRYWAIT P1, [UR47+0x12430], R0 ;  /* 0x01243000ff0075a7 */ /* 0x000ea4000802016f */
[----:B--2---:R-:W-:Y:S05]  /*1620*/  @!P1 BRA `(.L_x_1875) ;  /* 0x000000e400489947 */ /* 0x004fea0003800000 */
.L_x_1874:
        /* <DEDUP_REMOVED lines=69> */
.L_x_1876:
[----:B------:R-:W-:Y:S01]  /*1a80*/  LOP3.LUT R18, R18, 0xffffff80, RZ, 0xc0, !PT ;  /* 0xffffff8012127812 */ /* 0x000fe200078ec0ff */
[----:B------:R-:W-:Y:S01]  /*1a90*/  IMAD.HI R4, R19, 0x55555556, RZ ;  /* 0x5555555613047827 */ /* 0x000fe200078e02ff */
[----:B------:R-:W-:Y:S01]  /*1aa0*/  LEA.HI R16, R16, R17, RZ, 0x2 ;  /* 0x0000001110107211 */ /* 0x000fe200078f10ff */
[----:B------:R-:W-:Y:S02]  /*1ab0*/  UISETP.NE.AND UP0, UPT, UR48, URZ, UPT ;  /* 0x0000003f3000728c */ /* 0x000fe4000bf05270 */
[C---:B------:R-:W-:Y:S01]  /*1ac0*/  IMAD.IADD R18, R17.reuse, 0x1, -R18 ;  /* 0x0000000111127824 */ /* 0x040fe200078e0a12 */
[----:B------:R-:W-:Y:S01]  /*1ad0*/  LOP3.LUT R16, R16, 0xfffffffc, RZ, 0xc0, !PT ;  /* 0xfffffffc10107812 */ /* 0x000fe200078ec0ff */
[----:B------:R-:W-:Y:S01]  /*1ae0*/  UMOV UR5, 0xffffff60 ;  /* 0xffffff6000057882 */ /* 0x000fe20000000000 */
[----:B------:R-:W-:Y:S01]  /*1af0*/  LEA.HI R4, R4, R4, RZ, 0x1 ;  /* 0x0000000404047211 */ /* 0x000fe200078f08ff */
[----:B------:R-:W-:Y:S01]  /*1b00*/  UIMAD UR5, UR54, UR5, 0xa1 ;  /* 0x000000a1360574a4 */ /* 0x000fe2000f8e0205 */
[----:B0-----:R-:W-:Y:S01]  /*1b10*/  SHF.R.S32.HI R3, RZ, 0x1f, R18 ;  /* 0x0000001fff037819 */ /* 0x001fe20000011412 */
[----:B------:R-:W-:Y:S01]  /*1b20*/  IMAD.IADD R16, R17, 0x1, -R16 ;  /* 0x0000000111107824 */ /* 0x000fe200078e0a10 */
[----:B------:R-:W-:Y:S01]  /*1b30*/  PLOP3.LUT P1, PT, PT, PT, UP0, 0x80, 0x0 ;  /* 0x000000000000781c */ /* 0x000fe20003f2f008 */
[----:B------:R-:W-:Y:S01]  /*1b40*/  IMAD R4, R4, -0x3, R19 ;  /* 0xfffffffd04047824 */ /* 0x000fe200078e0213 */
[CC--:B-1----:R-:W-:Y:S01]  /*1b50*/  LEA.HI R0, R3.reuse, R18.reuse, RZ, 0x2 ;  /* 0x0000001203007211 */ /* 0x0c2fe200078f10ff */
[----:B------:R-:W-:Y:S01]  /*1b60*/  @UP0 ULDC UR4, c[0x0][0x44c] ;  /* 0x0001130000040ab9 */ /* 0x000fe20000000800 */
[----:B------:R-:W-:Y:S01]  /*1b70*/  LEA.HI R3, R3, R18, RZ, 0x5 ;  /* 0x0000001203037211 */ /* 0x000fe200078f28ff */
[----:B------:R-:W-:Y:S01]  /*1b80*/  ULDC UR7, c[0x0][0x288] ;  /* 0x0000a20000077ab9 */ /* 0x000fe20000000800 */
[--C-:B------:R-:W-:Y:S01]  /*1b90*/  SHF.R.S32.HI R2, RZ, 0x2, R0.reuse ;  /* 0x00000002ff027819 */ /* 0x100fe20000011400 */
[----:B------:R-:W-:Y:S01]  /*1ba0*/  @UP0 ULDC UR10, c[0x0][0x44c] ;  /* 0x00011300000a0ab9 */ /* 0x000fe20000000800 */
[----:B------:R-:W-:Y:S01]  /*1bb0*/  SHF.R.S32.HI R5, RZ, 0x1f, R0 ;  /* 0x0000001fff057819 */ /* 0x000fe20000011400 */
[----:B------:R-:W-:Y:S01]  /*1bc0*/  UIMAD.WIDE.U32 UR10, UR53, UR10, URZ ;  /* 0x0000000a350a72a5 */ /* 0x000fe2000f8e003f */
[----:B------:R-:W-:Y:S01]  /*1bd0*/  SHF.R.S32.HI R3, RZ, 0x5, R3 ;  /* 0x00000005ff037819 */ /* 0x000fe20000011403 */
[----:B------:R-:W-:Y:S01]  /*1be0*/  @UP0 ULDC UR12, c[0x0][0x450] ;  /* 0x00011400000c0ab9 */ /* 0x000fe20000000800 */
[----:B------:R-:W-:Y:S01]  /*1bf0*/  LEA.HI R5, R5, R2, RZ, 0x3 ;  /* 0x0000000205057211 */ /* 0x000fe200078f18ff */
[----:B------:R-:W-:Y:S01]  /*1c00*/  UIADD3 UR20, UR54, -0x2, URZ ;  /* 0xfffffffe36147890 */ /* 0x000fe2000fffe03f */
[----:B------:R-:W-:-:S02]  /*1c10*/  LEA.HI R6, R16, R16, RZ, 0x1 ;  /* 0x0000001010067211 */ /* 0x000fc400078f08ff */
[----:B------:R-:W-:Y:S01]  /*1c20*/  LEA R7, R3, UR53, 0x4 ;  /* 0x0000003503077c11 */ /* 0x000fe2000f8e20ff */
[----:B------:R-:W-:Y:S01]  /*1c30*/  @UP0 USHF.R.U32.HI UR53, URZ, UR12, UR11 ;  /* 0x0000000c3f350299 */ /* 0x000fe2000801160b */
[----:B------:R-:W-:Y:S02]  /*1c40*/  LOP3.LUT R5, R5, 0xfffffff8, RZ, 0xc0, !PT ;  /* 0xfffffff805057812 */ /* 0x000fe400078ec0ff */
[----:B------:R-:W-:Y:S01]  /*1c50*/  LOP3.LUT R3, R6, 0x1ffffffe, RZ, 0xc0, !PT ;  /* 0x1ffffffe06037812 */ /* 0x000fe200078ec0ff */
[----:B------:R-:W-:Y:S01]  /*1c60*/  UIADD3 UR10, UR53, -UR7, UR52 ;  /* 0x80000007350a7290 */ /* 0x000fe2000fffe034 */
[----:B------:R-:W-:Y:S02]  /*1c70*/  IADD3 R5, R7, R2, -R5 ;  /* 0x0000000207057210 */ /* 0x000fe40007ffe805 */
[----:B------:R-:W-:Y:S01]  /*1c80*/  PLOP3.LUT P2, PT, PT, PT, UP0, 0x80, 0x0 ;  /* 0x000000000000781c */ /* 0x000fe20003f4f008 */
[----:B------:R-:W-:Y:S01]  /*1c90*/  IMAD.IADD R3, R16, 0x1, -R3 ;  /* 0x0000000110037824 */ /* 0x000fe200078e0a03 */
[----:B------:R-:W-:Y:S01]  /*1ca0*/  UIMAD.WIDE UR10, UR10, 0x66666667, URZ ;  /* 0x666666670a0a78a5 */ /* 0x000fe2000f8e023f */
[----:B------:R-:W-:-:S04]  /*1cb0*/  IMAD R4, R4, 0x40, R5 ;  /* 0x0000004004047824 */ /* 0x000fc800078e0205 */
[----:B------:R-:W-:Y:S01]  /*1cc0*/  IMAD R5, R3, 0x8, R4 ;  /* 0x0000000803057824 */ /* 0x000fe200078e0204 */
[----:B------:R-:W-:-:S03]  /*1cd0*/  LOP3.LUT R3, R0, 0x7ffffffc, RZ, 0xc0, !PT ;  /* 0x7ffffffc00037812 */ /* 0x000fc600078ec0ff */
[----:B------:R-:W-:Y:S01]  /*1ce0*/  @P1 IMAD.HI.U32 R2, R5, UR4, RZ ;  /* 0x0000000405021c27 */ /* 0x000fe2000f8e00ff */
[----:B------:R-:W-:-:S03]  /*1cf0*/  @UP0 ULDC UR4, c[0x0][0x450] ;  /* 0x0001140000040ab9 */ /* 0x000fc60000000800 */
[----:B------:R-:W-:Y:S01]  /*1d00*/  IMAD.MOV.U32 R13, RZ, RZ, R5 ;  /* 0x000000ffff0d7224 */ /* 0x000fe200078e0005 */
[----:B------:R-:W-:Y:S01]  /*1d10*/  @P2 SHF.R.U32.HI R13, RZ, UR4, R2 ;  /* 0x00000004ff0d2c19 */ /* 0x000fe20008011602 */
[----:B------:R-:W-:Y:S01]  /*1d20*/  UIMAD UR4, UR54, -0xa0, UR52 ;  /* 0xffffff60360478a4 */ /* 0x000fe2000f8e0234 */
[----:B------:R-:W-:Y:S02]  /*1d30*/  IMAD.IADD R6, R18, 0x1, -R3 ;  /* 0x0000000112067824 */ /* 0x000fe400078e0a03 */
[----:B------:R-:W-:Y:S01]  /*1d40*/  IMAD.U32 R3, RZ, RZ, UR5 ;  /* 0x00000005ff037e24 */ /* 0x000fe2000f8e00ff */
[----:B------:R-:W0:Y:S01]  /*1d50*/  SHFL.IDX PT, R2, R13, 0x1, 0x1c1f ;  /* 0x003c1f000d027f89 */ /* 0x000e2200000e0000 */
[----:B------:R-:W-:Y:S01]  /*1d60*/  UIADD3 UR4, UR4, 0xa0, URZ ;  /* 0x000000a004047890 */ /* 0x000fe2000fffe03f */
[----:B------:R-:W1:Y:S01]  /*1d70*/  S2UR UR5, SR_CgaCtaId ;  /* 0x00000000000579c3 */ /* 0x000e620000008800 */
[----:B------:R-:W-:Y:S02]  /*1d80*/  IMAD R12, R6, -0x2, R3 ;  /* 0xfffffffe060c7824 */ /* 0x000fe400078e0203 */
[----:B------:R-:W-:-:S02]  /*1d90*/  IMAD.U32 R3, RZ, RZ, UR52 ;  /* 0x00000034ff037e24 */ /* 0x000fc4000f8e00ff */
[----:B------:R-:W-:Y:S01]  /*1da0*/  IMAD.U32 R11, RZ, RZ, UR4 ;  /* 0x00000004ff0b7e24 */ /* 0x000fe2000f8e00ff */
[----:B------:R-:W-:Y:S02]  /*1db0*/  UIADD3 UR4, UR47, 0x12440, URZ ;  /* 0x000124402f047890 */ /* 0x000fe4000fffe03f */
[----:B------:R-:W-:Y:S01]  /*1dc0*/  IADD3 R12, R12, -UR7, R3 ;  /* 0x800000070c0c7c10 */ /* 0x000fe2000fffe003 */
[----:B------:R-:W-:Y:S01]  /*1dd0*/  IMAD R11, R6, -0x2, R11 ;  /* 0xfffffffe060b7824 */ /* 0x000fe200078e020b */
[----:B------:R-:W-:Y:S02]  /*1de0*/  USHF.R.U32.HI UR7, URZ, 0x1f, UR11 ;  /* 0x0000001f3f077899 */ /* 0x000fe4000801160b */
[----:B------:R-:W-:Y:S02]  /*1df0*/  UPRMT UR4, UR49, 0x654, UR4 ;  /* 0x0000065431047896 */ /* 0x000fe40008000004 */
[----:B------:R-:W-:-:S04]  /*1e00*/  ULEA.HI.SX32 UR7, UR11, UR7, 0x1a ;  /* 0x000000070b077291 */ /* 0x000fc8000f8fd23f */
[----:B------:R-:W-:-:S03]  /*1e10*/  UISETP.LT.AND UP0, UPT, UR45, UR7, UPT ;  /* 0x000000072d00728c */ /* 0x000fc6000bf01270 */
[----:B------:R-:W-:Y:S01]  /*1e20*/  SYNCS.ARRIVE.TRANS64.RED.A1T0 RZ, [UR4], RZ ;  /* 0x000000ffffff79a7 */ /* 0x000fe20008100404 */
[----:B0-----:R-:W-:Y:S01]  /*1e30*/  VIADDMNMX R2, R2, R12, R11, PT ;  /* 0x0000000c02027246 */ /* 0x001fe2000380010b */
[----:B------:R-:W-:Y:S01]  /*1e40*/  USEL UR19, UR45, UR7, !UP0 ;  /* 0x000000072d137287 */ /* 0x000fe2000c000000 */
[----:B------:R-:W-:Y:S02]  /*1e50*/  UMOV UR4, URZ ;  /* 0x0000003f00047c82 */ /* 0x000fe40008000000 */
[C---:B------:R-:W-:Y:S01]  /*1e60*/  ISETP.GT.AND P1, PT, R2.reuse, RZ, PT ;  /* 0x000000ff0200720c */ /* 0x040fe20003f24270 */
[----:B------:R-:W-:Y:S01]  /*1e70*/  UISETP.GE.AND UP0, UPT, UR20, UR19, UPT ;  /* 0x000000131400728c */ /* 0x000fe2000bf06270 */
[C---:B------:R-:W-:Y:S01]  /*1e80*/  ISETP.GT.AND P2, PT, R2.reuse, 0x1, PT ;  /* 0x000000010200780c */ /* 0x040fe20003f44270 */
[----:B------:R-:W-:Y:S01]  /*1e90*/  UMOV UR7, URZ ;  /* 0x0000003f00077c82 */ /* 0x000fe20008000000 */
[----:B------:R-:W-:Y:S02]  /*1ea0*/  ISETP.GT.AND P3, PT, R2, 0x8, PT ;  /* 0x000000080200780c */ /* 0x000fe40003f64270 */
[----:B------:R-:W-:-:S02]  /*1eb0*/  FSEL R104, R90, -INF , P1 ;  /* 0xff8000005a687808 */ /* 0x000fc40000800000 */
[----:B------:R-:W-:Y:S02]  /*1ec0*/  FSEL R8, R91, -INF , P2 ;  /* 0xff8000005b087808 */ /* 0x000fe40001000000 */
[----:B------:R-:W-:Y:S02]  /*1ed0*/  ISETP.GT.AND P1, PT, R2, 0x9, PT ;  /* 0x000000090200780c */ /* 0x000fe40003f24270 */
[----:B------:R-:W-:Y:S02]  /*1ee0*/  FSEL R94, R94, -INF , P3 ;  /* 0xff8000005e5e7808 */ /* 0x000fe40001800000 */
[----:B------:R-:W-:Y:S02]  /*1ef0*/  FMNMX.FTZ R3, R104, R8, !PT ;  /* 0x0000000868037209 */ /* 0x000fe40007810000 */
[----:B------:R-:W-:Y:S02]  /*1f00*/  ISETP.GT.AND P2, PT, R2, 0x10, PT ;  /* 0x000000100200780c */ /* 0x000fe40003f44270 */
[----:B------:R-:W-:-:S02]  /*1f10*/  FSEL R10, R95, -INF , P1 ;  /* 0xff8000005f0a7808 */ /* 0x000fc40000800000 */
[----:B------:R-:W-:Y:S02]  /*1f20*/  FMNMX.FTZ R3, R94, R3, !PT ;  /* 0x000000035e037209 */ /* 0x000fe40007810000 */
        /* <DEDUP_REMOVED lines=105> */
[----:B------:R-:W-:Y:S02]  /*25c0*/  FSEL R4, R39, -INF , P1 ;  /* 0xff80000027047808 */ /* 0x000fe40000800000 */
[----:B------:R-:W-:Y:S01]  /*25d0*/  FMNMX.FTZ R3, R38, R3, !PT ;  /* 0x0000000326037209 */ /* 0x000fe20007810000 */
[----:B------:R-:W0:Y:S03]  /*25e0*/  SHFL.IDX PT, R39, R13, RZ, 0x1c1f ;  /* 0x001c1fff0d277589 */ /* 0x000e2600000e0000 */
[----:B------:R-:W-:Y:S01]  /*25f0*/  FMNMX.FTZ R9, R4, R3, !PT ;  /* 0x0000000304097209 */ /* 0x000fe20007810000 */
[----:B------:R-:W-:-:S04]  /*2600*/  IMAD.U32 R3, RZ, RZ, UR46 ;  /* 0x0000002eff037e24 */ /* 0x000fc8000f8e00ff */
[----:B------:R-:W2:Y:S01]  /*2610*/  SHFL.BFLY PT, R2, R9, 0x2, 0x1f ;  /* 0x0c401f0009027f89 */ /* 0x000ea200000e0000 */
[----:B0-----:R-:W-:-:S04]  /*2620*/  VIADDMNMX R39, R39, R12, R11, PT ;  /* 0x0000000c27277246 */ /* 0x001fc8000380010b */
[C---:B------:R-:W-:Y:S02]  /*2630*/  ISETP.GT.AND P2, PT, R39.reuse, 0x1, PT ;  /* 0x000000012700780c */ /* 0x040fe40003f44270 */
[----:B------:R-:W-:Y:S02]  /*2640*/  ISETP.GT.AND P3, PT, R39, 0x8, PT ;  /* 0x000000082700780c */ /* 0x000fe40003f64270 */
[----:B--2---:R-:W-:Y:S02]  /*2650*/  FMNMX.FTZ R15, R9, R2, !PT ;  /* 0x00000002090f7209 */ /* 0x004fe40007810000 */
[----:B------:R-:W-:Y:S02]  /*2660*/  FSEL R89, R89, -INF , P2 ;  /* 0xff80000059597808 */ /* 0x000fe40001000000 */
[----:B------:R-:W-:Y:S01]  /*2670*/  FSEL R92, R92, -INF , P3 ;  /* 0xff8000005c5c7808 */ /* 0x000fe20001800000 */
[----:B------:R-:W0:Y:S01]  /*2680*/  SHFL.BFLY PT, R2, R15, 0x1, 0x1f ;  /* 0x0c201f000f027f89 */ /* 0x000e2200000e0000 */
[----:B------:R-:W-:-:S04]  /*2690*/  ISETP.GT.AND P2, PT, R39, 0x10, PT ;  /* 0x000000102700780c */ /* 0x000fc80003f44270 */
[----:B------:R-:W-:Y:S02]  /*26a0*/  FSEL R96, R96, -INF , P2 ;  /* 0xff80000060607808 */ /* 0x000fe40001000000 */
[----:B------:R-:W-:-:S04]  /*26b0*/  ISETP.GT.AND P2, PT, R39, 0x18, PT ;  /* 0x000000182700780c */ /* 0x000fc80003f44270 */
[----:B------:R-:W-:Y:S02]  /*26c0*/  FSEL R100, R100, -INF , P2 ;  /* 0xff80000064647808 */ /* 0x000fe40001000000 */
[----:B------:R-:W-:-:S04]  /*26d0*/  ISETP.GT.AND P2, PT, R39, 0x21, PT ;  /* 0x000000212700780c */ /* 0x000fc80003f44270 */
[----:B------:R-:W-:Y:S02]  /*26e0*/  FSEL R73, R73, -INF , P2 ;  /* 0xff80000049497808 */ /* 0x000fe40001000000 */
[----:B------:R-:W-:-:S04]  /*26f0*/  ISETP.GT.AND P2, PT, R39, 0x29, PT ;  /* 0x000000292700780c */ /* 0x000fc80003f44270 */
[----:B------:R-:W-:Y:S02]  /*2700*/  FSEL R77, R77, -INF , P2 ;  /* 0xff8000004d4d7808 */ /* 0x000fe40001000000 */
[----:B0-----:R-:W-:Y:S02]  /*2710*/  FMNMX.FTZ R2, R15, R2, !PT ;  /* 0x000000020f027209 */ /* 0x001fe40007810000 */
[----:B------:R-:W-:Y:S02]  /*2720*/  ISETP.GT.AND P2, PT, R39, 0x31, PT ;  /* 0x000000312700780c */ /* 0x000fe40003f44270 */
[C---:B------:R-:W-:Y:S01]  /*2730*/  FSETP.NEU.FTZ.AND P1, PT, R2.reuse, -INF , PT ;  /* 0xff8000000200780b */ /* 0x040fe20003f3d000 */
[----:B------:R-:W-:Y:S01]  /*2740*/  FFMA.FTZ R3, R2, R3, -8 ;  /* 0xc100000002037423 */ /* 0x000fe20000010003 */
[----:B------:R-:W-:Y:S02]  /*2750*/  FSEL R81, R81, -INF , P2 ;  /* 0xff80000051517808 */ /* 0x000fe40001000000 */
[----:B------:R-:W-:-:S02]  /*2760*/  ISETP.GT.AND P2, PT, R39, 0x39, PT ;  /* 0x000000392700780c */ /* 0x000fc40003f44270 */
[----:B------:R-:W-:Y:S02]  /*2770*/  FSEL R3, R3, RZ, P1 ;  /* 0x000000ff03037208 */ /* 0x000fe40000800000 */
[----:B------:R-:W-:Y:S02]  /*2780*/  ISETP.GT.AND P1, PT, R39, RZ, PT ;  /* 0x000000ff2700720c */ /* 0x000fe40003f24270 */
[----:B------:R-:W-:Y:S01]  /*2790*/  FSEL R85, R85, -INF , P2 ;  /* 0xff80000055557808 */ /* 0x000fe20001000000 */
[--C-:B------:R-:W-:Y:S01]  /*27a0*/  FFMA.FTZ R12, R90, UR46, -R3.reuse ;  /* 0x0000002e5a0c7c23 */ /* 0x100fe20008010803 */
[----:B------:R-:W-:Y:S01]  /*27b0*/  FSEL R88, R88, -INF , P1 ;  /* 0xff80000058587808 */ /* 0x000fe20000800000 */
[--C-:B------:R-:W-:Y:S01]  /*27c0*/  FFMA.FTZ R19, R74, UR46, -R3.reuse ;  /* 0x0000002e4a137c23 */ /* 0x100fe20008010803 */
[----:B------:R-:W-:Y:S01]  /*27d0*/  ISETP.GT.AND P1, PT, R39, 0x9, PT ;  /* 0x000000092700780c */ /* 0x000fe20003f24270 */
[--C-:B------:R-:W-:Y:S01]  /*27e0*/  FFMA.FTZ R75, R58, UR46, -R3.reuse ;  /* 0x0000002e3a4b7c23 */ /* 0x100fe20008010803 */
[----:B------:R-:W-:Y:S01]  /*27f0*/  FMNMX.FTZ R13, R88, R89, !PT ;  /* 0x00000059580d7209 */ /* 0x000fe20007810000 */
[--C-:B------:R-:W-:Y:S01]  /*2800*/  FFMA.FTZ R62, R62, UR46, -R3.reuse ;  /* 0x0000002e3e3e7c23 */ /* 0x100fe20008010803 */
[----:B------:R-:W-:Y:S01]  /*2810*/  FSEL R93, R93, -INF , P1 ;  /* 0xff8000005d5d7808 */ /* 0x000fe20000800000 */
[--C-:B------:R-:W-:Y:S01]  /*2820*/  FFMA.FTZ R7, R104, UR46, -R3.reuse ;  /* 0x0000002e68077c23 */ /* 0x100fe20008010803 */
[----:B------:R-:W-:Y:S01]  /*2830*/  FMNMX.FTZ R90, R92, R13, !PT ;  /* 0x0000000d5c5a7209 */ /* 0x000fe20007810000 */
[--C-:B------:R-:W-:Y:S01]  /*2840*/  FFMA.FTZ R8, R8, UR46, -R3.reuse ;  /* 0x0000002e08087c23 */ /* 0x100fe20008010803 */
[----:B------:R-:W-:Y:S01]  /*2850*/  ISETP.GT.AND P1, PT, R39, 0x11, PT ;  /* 0x000000112700780c */ /* 0x000fe20003f24270 */
[--C-:B------:R-:W-:Y:S01]  /*2860*/  FFMA.FTZ R9, R94, UR46, -R3.reuse ;  /* 0x0000002e5e097c23 */ /* 0x100fe20008010803 */
[----:B------:R-:W-:Y:S01]  /*2870*/  FMNMX.FTZ R15, R93, R90, !PT ;  /* 0x0000005a5d0f7209 */ /* 0x000fe20007810000 */
[--C-:B------:R-:W-:Y:S01]  /*2880*/  FFMA.FTZ R82, R82, UR46, -R3.reuse ;  /* 0x0000002e52527c23 */ /* 0x100fe20008010803 */
[----:B------:R-:W-:Y:S01]  /*2890*/  FSEL R97, R97, -INF , P1 ;  /* 0xff80000061617808 */ /* 0x000fe20000800000 */
[----:B------:R-:W-:Y:S01]  /*28a0*/  MUFU.EX2 R7, R7 ;  /* 0x0000000700077308 */ /* 0x000fe20000000800 */
[----:B------:R-:W-:Y:S01]  /*28b0*/  FMNMX.FTZ R90, R96, R15, !PT ;  /* 0x0000000f605a7209 */ /* 0x000fe20007810000 */
[--C-:B------:R-:W-:Y:S01]  /*28c0*/  FFMA.FTZ R10, R10, UR46, -R3.reuse ;  /* 0x0000002e0a0a7c23 */ /* 0x100fe20008010803 */
[----:B------:R-:W-:Y:S01]  /*28d0*/  ISETP.GT.AND P1, PT, R39, 0x19, PT ;  /* 0x000000192700780c */ /* 0x000fe20003f24270 */
[--C-:B------:R-:W-:Y:S01]  /*28e0*/  FFMA.FTZ R11, R98, UR46, -R3.reuse ;  /* 0x0000002e620b7c23 */ /* 0x100fe20008010803 */
[----:B------:R-:W-:Y:S01]  /*28f0*/  FMNMX.FTZ R15, R97, R90, !PT ;  /* 0x0000005a610f7209 */ /* 0x000fe20007810000 */
[--C-:B------:R-:W-:Y:S01]  /*2900*/  FFMA.FTZ R78, R78, UR46, -R3.reuse ;  /* 0x0000002e4e4e7c23 */ /* 0x100fe20008010803 */
[----:B------:R-:W-:Y:S01]  /*2910*/  FSEL R101, R101, -INF , P1 ;  /* 0xff80000065657808 */ /* 0x000fe20000800000 */
[----:B------:R-:W0:Y:S01]  /*2920*/  MUFU.EX2 R8, R8 ;  /* 0x0000000800087308 */ /* 0x000e220000000800 */
[----:B------:R-:W-:Y:S01]  /*2930*/  ISETP.GT.AND P1, PT, R39, 0x20, PT ;  /* 0x000000202700780c */ /* 0x000fe20003f24270 */
[--C-:B------:R-:W-:Y:S01]  /*2940*/  FFMA.FTZ R86, R86, UR46, -R3.reuse ;  /* 0x0000002e56567c23 */ /* 0x100fe20008010803 */
[----:B------:R-:W-:Y:S01]  /*2950*/  FMNMX.FTZ R74, R100, R15, !PT ;  /* 0x0000000f644a7209 */ /* 0x000fe20007810000 */
[--C-:B------:R-:W-:Y:S01]  /*2960*/  FFMA.FTZ R102, R102, UR46, -R3.reuse ;  /* 0x0000002e66667c23 */ /* 0x100fe20008010803 */
[----:B------:R-:W-:Y:S01]  /*2970*/  FSEL R72, R72, -INF , P1 ;  /* 0xff80000048487808 */ /* 0x000fe20000800000 */
[--C-:B------:R-:W-:Y:S01]  /*2980*/  FFMA.FTZ R14, R14, UR46, -R3.reuse ;  /* 0x0000002e0e0e7c23 */ /* 0x100fe20008010803 */
[----:B------:R-:W-:Y:S01]  /*2990*/  FMNMX.FTZ R17, R101, R74, !PT ;  /* 0x0000004a65117209 */ /* 0x000fe20007810000 */
[----:B------:R2:W-:Y:S01]  /*29a0*/  MUFU.EX2 R15, R19 ;  /* 0x00000013000f7308 */ /* 0x0005e20000000800 */
[----:B------:R-:W-:Y:S01]  /*29b0*/  ISETP.GT.AND P1, PT, R39, 0x28, PT ;  /* 0x000000282700780c */ /* 0x000fe20003f24270 */
[--C-:B------:R-:W-:Y:S01]  /*29c0*/  FFMA.FTZ R16, R16, UR46, -R3.reuse ;  /* 0x0000002e10107c23 */ /* 0x100fe20008010803 */
[----:B------:R-:W-:Y:S01]  /*29d0*/  FMNMX.FTZ R74, R72, R17, !PT ;  /* 0x00000011484a7209 */ /* 0x000fe20007810000 */
[--C-:B------:R-:W-:Y:S01]  /*29e0*/  FFMA.FTZ R18, R18, UR46, -R3.reuse ;  /* 0x0000002e12127c23 */ /* 0x100fe20008010803 */
[----:B------:R-:W-:Y:S01]  /*29f0*/  FSEL R76, R76, -INF , P1 ;  /* 0xff8000004c4c7808 */ /* 0x000fe20000800000 */
[--C-:B------:R-:W-:Y:S01]  /*2a00*/  FFMA.FTZ R20, R20, UR46, -R3.reuse ;  /* 0x0000002e14147c23 */ /* 0x100fe20008010803 */
[----:B------:R-:W-:Y:S01]  /*2a10*/  FMNMX.FTZ R17, R73, R74, !PT ;  /* 0x0000004a49117209 */ /* 0x000fe20007810000 */
[----:B------:R-:W-:Y:S01]  /*2a20*/  MUFU.EX2 R9, R9 ;  /* 0x0000000900097308 */ /* 0x000fe20000000800 */
[----:B------:R-:W-:Y:S01]  /*2a30*/  ISETP.GT.AND P1, PT, R39, 0x30, PT ;  /* 0x000000302700780c */ /* 0x000fe20003f24270 */
[----:B0-----:R-:W-:Y:S01]  /*2a40*/  FADD.FTZ R90, R7, R8 ;  /* 0x00000008075a7221 */ /* 0x001fe20000010000 */
[----:B------:R-:W-:Y:S01]  /*2a50*/  FMNMX.FTZ R74, R76, R17, !PT ;  /* 0x000000114c4a7209 */ /* 0x000fe20007810000 */
[--C-:B------:R-:W-:Y:S01]  /*2a60*/  FFMA.FTZ R22, R22, UR46, -R3.reuse ;  /* 0x0000002e16167c23 */ /* 0x100fe20008010803 */
[----:B------:R-:W-:Y:S01]  /*2a70*/  FSEL R80, R80, -INF , P1 ;  /* 0xff80000050507808 */ /* 0x000fe20000800000 */
[--C-:B------:R-:W-:Y:S01]  /*2a80*/  FFMA.FTZ R63, R63, UR46, -R3.reuse ;  /* 0x0000002e3f3f7c23 */ /* 0x100fe20008010803 */
[----:B--2---:R-:W-:Y:S01]  /*2a90*/  FMNMX.FTZ R19, R77, R74, !PT ;  /* 0x0000004a4d137209 */ /* 0x004fe20007810000 */
        /* <DEDUP_REMOVED lines=10> */
[--C-:B------:R-:W-:Y:S01]  /*2b40*/  FFMA.FTZ R31, R31, UR46, -R3.reuse ;  /* 0x0000002e1f1f7c23 */ /* 0x100fe20008010803 */
[----:B------:R-:W-:Y:S01]  /*2b50*/  FMNMX.FTZ R74, R84, R19, !PT ;  /* 0x00000013544a7209 */ /* 0x000fe20007810000 */
[--C-:B------:R-:W-:Y:S01]  /*2b60*/  FFMA.FTZ R34, R34, UR46, -R3.reuse ;  /* 0x0000002e22227c23 */ /* 0x100fe20008010803 */
[----:B------:R-:W-:Y:S01]  /*2b70*/  ISETP.GT.AND P2, PT, R39, 0x41, PT ;  /* 0x000000412700780c */ /* 0x000fe20003f44270 */
[--C-:B------:R-:W-:Y:S01]  /*2b80*/  FFMA.FTZ R35, R35, UR46, -R3.reuse ;  /* 0x0000002e23237c23 */ /* 0x100fe20008010803 */
[----:B------:R-:W-:Y:S01]  /*2b90*/  FSEL R56, R56, -INF , P1 ;  /* 0xff80000038387808 */ /* 0x000fe20000800000 */
[----:B------:R-:W-:Y:S01]  /*2ba0*/  MUFU.EX2 R19, R82 ;  /* 0x0000005200137308 */ /* 0x000fe20000000800 */
[----:B------:R-:W-:Y:S01]  /*2bb0*/  FMNMX.FTZ R21, R85, R74, !PT ;  /* 0x0000004a55157209 */ /* 0x000fe20007810000 */
[----:B------:R-:W-:Y:S01]  /*2bc0*/  FFMA.FTZ R38, R38, UR46, -R3 ;  /* 0x0000002e26267c23 */ /* 0x000fe20008010803 */
[----:B------:R-:W-:-:S02]  /*2bd0*/  ISETP.GT.AND P1, PT, R39, 0x48, PT ;  /* 0x000000482700780c */ /* 0x000fc40003f24270 */
[----:B------:R-:W-:Y:S02]  /*2be0*/  FSEL R57, R57, -INF , P2 ;  /* 0xff80000039397808 */ /* 0x000fe40001000000 */
[----:B------:R-:W-:Y:S01]  /*2bf0*/  FMNMX.FTZ R74, R56, R21, !PT ;  /* 0x00000015384a7209 */ /* 0x000fe20007810000 */
[----:B------:R-:W-:Y:S01]  /*2c00*/  MUFU.EX2 R11, R11 ;  /* 0x0000000b000b7308 */ /* 0x000fe20000000800 */
[----:B------:R-:W-:Y:S02]  /*2c10*/  ISETP.GT.AND P2, PT, R39, 0x49, PT ;  /* 0x000000492700780c */ /* 0x000fe40003f44270 */
[----:B------:R-:W-:Y:S02]  /*2c20*/  FSEL R60, R60, -INF , P1 ;  /* 0xff8000003c3c7808 */ /* 0x000fe40000800000 */
[----:B------:R-:W-:Y:S02]  /*2c30*/  FMNMX.FTZ R21, R57, R74, !PT ;  /* 0x0000004a39157209 */ /* 0x000fe40007810000 */
[----:B------:R-:W-:Y:S01]  /*2c40*/  ISETP.GT.AND P1, PT, R39, 0x50, PT ;  /* 0x000000502700780c */ /* 0x000fe20003f24270 */
[----:B------:R-:W-:Y:S01]  /*2c50*/  MUFU.EX2 R12, R12 ;  /* 0x0000000c000c7308 */ /* 0x000fe20000000800 */
[----:B------:R-:W-:-:S02]  /*2c60*/  FSEL R61, R61, -INF , P2 ;  /* 0xff8000003d3d7808 */ /* 0x000fc40001000000 */
[----:B------:R-:W-:Y:S02]  /*2c70*/  FMNMX.FTZ R74, R60, R21, !PT ;  /* 0x000000153c4a7209 */ /* 0x000fe40007810000 */
[----:B------:R-:W-:Y:S02]  /*2c80*/  ISETP.GT.AND P2, PT, R39, 0x51, PT ;  /* 0x000000512700780c */ /* 0x000fe40003f44270 */
[----:B------:R-:W-:Y:S01]  /*2c90*/  FSEL R64, R64, -INF , P1 ;  /* 0xff80000040407808 */ /* 0x000fe20000800000 */
[----:B------:R-:W-:Y:S01]  /*2ca0*/  MUFU.EX2 R21, R86 ;  /* 0x0000005600157308 */ /* 0x000fe20000000800 */
[----:B------:R-:W-:Y:S02]  /*2cb0*/  FMNMX.FTZ R23, R61, R74, !PT ;  /* 0x0000004a3d177209 */ /* 0x000fe40007810000 */
[----:B------:R-:W-:Y:S02]  /*2cc0*/  ISETP.GT.AND P1, PT, R39, 0x58, PT ;  /* 0x000000582700780c */ /* 0x000fe40003f24270 */
[----:B------:R-:W-:-:S02]  /*2cd0*/  FSEL R65, R65, -INF , P2 ;  /* 0xff80000041417808 */ /* 0x000fc40001000000 */
[----:B------:R-:W-:Y:S01]  /*2ce0*/  FMNMX.FTZ R74, R64, R23, !PT ;  /* 0x00000017404a7209 */ /* 0x000fe20007810000 */
[----:B------:R-:W-:Y:S01]  /*2cf0*/  MUFU.EX2 R13, R102 ;  /* 0x00000066000d7308 */ /* 0x000fe20000000800 */
[----:B------:R-:W-:Y:S02]  /*2d00*/  ISETP.GT.AND P2, PT, R39, 0x59, PT ;  /* 0x000000592700780c */ /* 0x000fe40003f44270 */
[----:B------:R-:W-:Y:S02]  /*2d10*/  FSEL R68, R68, -INF , P1 ;  /* 0xff80000044447808 */ /* 0x000fe40000800000 */
[----:B------:R-:W-:Y:S02]  /*2d20*/  FMNMX.FTZ R23, R65, R74, !PT ;  /* 0x0000004a41177209 */ /* 0x000fe40007810000 */
[----:B------:R-:W-:Y:S01]  /*2d30*/  FSEL R69, R69, -INF , P2 ;  /* 0xff80000045457808 */ /* 0x000fe20001000000 */
[----:B------:R-:W2:Y:S01]  /*2d40*/  MUFU.EX2 R14, R14 ;  /* 0x0000000e000e7308 */ /* 0x000ea20000000800 */
[----:B------:R-:W-:-:S02]  /*2d50*/  ISETP.GT.AND P1, PT, R39, 0x60, PT ;  /* 0x000000602700780c */ /* 0x000fc40003f24270 */
[----:B------:R-:W-:Y:S02]  /*2d60*/  FMNMX.FTZ R74, R68, R23, !PT ;  /* 0x00000017444a7209 */ /* 0x000fe40007810000 */
[----:B------:R-:W-:Y:S02]  /*2d70*/  ISETP.GT.AND P2, PT, R39, 0x61, PT ;  /* 0x000000612700780c */ /* 0x000fe40003f44270 */
[----:B------:R-:W-:Y:S01]  /*2d80*/  FSEL R58, R40, -INF , P1 ;  /* 0xff800000283a7808 */ /* 0x000fe20000800000 */
[--C-:B------:R-:W-:Y:S01]  /*2d90*/  FFMA.FTZ R40, R0, UR46, -R3.reuse ;  /* 0x0000002e00287c23 */ /* 0x100fe20008010803 */
[----:B------:R-:W-:Y:S01]  /*2da0*/  FMNMX.FTZ R59, R69, R74, !PT ;  /* 0x0000004a453b7209 */ /* 0x000fe20007810000 */
[----:B------:R3:W-:Y:S01]  /*2db0*/  MUFU.EX2 R23, R75 ;  /* 0x0000004b00177308 */ /* 0x0007e20000000800 */
[----:B------:R-:W-:Y:S01]  /*2dc0*/  ISETP.GT.AND P1, PT, R39, 0x68, PT ;  /* 0x000000682700780c */ /* 0x000fe20003f24270 */
[----:B------:R-:W-:Y:S01]  /*2dd0*/  FFMA.FTZ R74, R66, UR46, -R3 ;  /* 0x0000002e424a7c23 */ /* 0x000fe20008010803 */
[----:B------:R-:W-:-:S02]  /*2de0*/  FSEL R41, R41, -INF , P2 ;  /* 0xff80000029297808 */ /* 0x000fc40001000000 */
[----:B------:R-:W-:Y:S02]  /*2df0*/  FMNMX.FTZ R0, R58, R59, !PT ;  /* 0x0000003b3a007209 */ /* 0x000fe40007810000 */
[----:B------:R-:W-:Y:S01]  /*2e00*/  ISETP.GT.AND P2, PT, R39, 0x69, PT ;  /* 0x000000692700780c */ /* 0x000fe20003f44270 */
[----:B------:R-:W-:Y:S01]  /*2e10*/  MUFU.EX2 R16, R16 ;  /* 0x0000001000107308 */ /* 0x000fe20000000800 */
[----:B------:R-:W-:Y:S02]  /*2e20*/  FSEL R44, R44, -INF , P1 ;  /* 0xff8000002c2c7808 */ /* 0x000fe40000800000 */
[----:B------:R-:W-:Y:S02]  /*2e30*/  FMNMX.FTZ R59, R41, R0, !PT ;  /* 0x00000000293b7209 */ /* 0x000fe40007810000 */
[----:B------:R-:W-:Y:S02]  /*2e40*/  ISETP.GT.AND P1, PT, R39, 0x70, PT ;  /* 0x000000702700780c */ /* 0x000fe40003f24270 */
[----:B------:R-:W-:Y:S01]  /*2e50*/  FSEL R45, R45, -INF , P2 ;  /* 0xff8000002d2d7808 */ /* 0x000fe20001000000 */
[----:B------:R-:W-:Y:S01]  /*2e60*/  MUFU.EX2 R18, R18 ;  /* 0x0000001200127308 */ /* 0x000fe20000000800 */
[----:B------:R-:W-:-:S02]  /*2e70*/  FMNMX.FTZ R0, R44, R59, !PT ;  /* 0x0000003b2c007209 */ /* 0x000fc40007810000 */
[----:B------:R-:W-:Y:S02]  /*2e80*/  ISETP.GT.AND P2, PT, R39, 0x71, PT ;  /* 0x000000712700780c */ /* 0x000fe40003f44270 */
[----:B------:R-:W-:Y:S02]  /*2e90*/  FSEL R59, R48, -INF , P1 ;  /* 0xff800000303b7808 */ /* 0x000fe40000800000 */
[----:B------:R-:W-:Y:S01]  /*2ea0*/  FMNMX.FTZ R0, R45, R0, !PT ;  /* 0x000000002d007209 */ /* 0x000fe20007810000 */
[----:B------:R4:W-:Y:S01]  /*2eb0*/  MUFU.EX2 R48, R62 ;  /* 0x0000003e00307308 */ /* 0x0009e20000000800 */
[----:B------:R-:W-:Y:S02]  /*2ec0*/  ISETP.GT.AND P1, PT, R39, 0x78, PT ;  /* 0x000000782700780c */ /* 0x000fe40003f24270 */
[----:B------:R-:W-:Y:S02]  /*2ed0*/  FSEL R49, R49, -INF , P2 ;  /* 0xff80000031317808 */ /* 0x000fe40001000000 */
[----:B------:R-:W-:-:S02]  /*2ee0*/  FMNMX.FTZ R0, R59, R0, !PT ;  /* 0x000000003b007209 */ /* 0x000fc40007810000 */
[----:B------:R-:W-:Y:S01]  /*2ef0*/  ISETP.GT.AND P2, PT, R39, 0x79, PT ;  /* 0x000000792700780c */ /* 0x000fe20003f44270 */
[----:B------:R-:W-:Y:S01]  /*2f00*/  MUFU.EX2 R20, R20 ;  /* 0x0000001400147308 */ /* 0x000fe20000000800 */
[----:B------:R-:W-:Y:S02]  /*2f10*/  FSEL R52, R52, -INF , P1 ;  /* 0xff80000034347808 */ /* 0x000fe40000800000 */
[----:B---3--:R-:W-:Y:S02]  /*2f20*/  FMNMX.FTZ R75, R49, R0, !PT ;  /* 0x00000000314b7209 */ /* 0x008fe40007810000 */
[----:B------:R-:W-:Y:S02]  /*2f30*/  FSEL R53, R53, -INF , P2 ;  /* 0xff80000035357808 */ /* 0x000fe40001000000 */
[----:B------:R-:W-:Y:S01]  /*2f40*/  ISETP.GT.AND P1, PT, R39, 0x80, PT ;  /* 0x000000802700780c */ /* 0x000fe20003f24270 */
[----:B------:R-:W-:Y:S01]  /*2f50*/  MUFU.EX2 R22, R22 ;  /* 0x0000001600167308 */ /* 0x000fe20000000800 */
[----:B------:R-:W-:-:S02]  /*2f60*/  FMNMX.FTZ R0, R52, R75, !PT ;  /* 0x0000004b34007209 */ /* 0x000fc40007810000 */
[----:B------:R-:W-:Y:S02]  /*2f70*/  ISETP.GT.AND P2, PT, R39, 0x81, PT ;  /* 0x000000812700780c */ /* 0x000fe40003f44270 */
[----:B----4-:R-:W-:Y:S02]  /*2f80*/  FSEL R62, R24, -INF , P1 ;  /* 0xff800000183e7808 */ /* 0x010fe40000800000 */
[----:B------:R-:W-:Y:S01]  /*2f90*/  FMNMX.FTZ R75, R53, R0, !PT ;  /* 0x00000000354b7209 */ /* 0x000fe20007810000 */
[----:B------:R3:W-:Y:S01]  /*2fa0*/  MUFU.EX2 R24, R74 ;  /* 0x0000004a00187308 */ /* 0x0007e20000000800 */
[----:B------:R-:W-:Y:S02]  /*2fb0*/  ISETP.GT.AND P1, PT, R39, 0x88, PT ;  /* 0x000000882700780c */ /* 0x000fe40003f24270 */
[----:B------:R-:W-:Y:S01]  /*2fc0*/  FSEL R66, R25, -INF , P2 ;  /* 0xff80000019427808 */ /* 0x000fe20001000000 */
[----:B------:R-:W-:Y:S01]  /*2fd0*/  FFMA.FTZ R25, R67, UR46, -R3 ;  /* 0x0000002e43197c23 */ /* 0x000fe20008010803 */
[----:B------:R-:W-:-:S02]  /*2fe0*/  FMNMX.FTZ R75, R62, R75, !PT ;  /* 0x0000004b3e4b7209 */ /* 0x000fc40007810000 */
[----:B------:R-:W-:Y:S01]  /*2ff0*/  ISETP.GT.AND P2, PT, R39, 0x89, PT ;  /* 0x000000892700780c */ /* 0x000fe20003f44270 */
[----:B------:R-:W-:Y:S01]  /*3000*/  MUFU.EX2 R40, R40 ;  /* 0x0000002800287308 */ /* 0x000fe20000000800 */
[----:B------:R-:W-:Y:S01]  /*3010*/  FSEL R28, R28, -INF , P1 ;  /* 0xff8000001c1c7808 */ /* 0x000fe20000800000 */
[--C-:B---3--:R-:W-:Y:S01]  /*3020*/  FFMA.FTZ R74, R71, UR46, -R3.reuse ;  /* 0x0000002e474a7c23 */ /* 0x108fe20008010803 */
[----:B------:R-:W-:Y:S02]  /*3030*/  FMNMX.FTZ R75, R66, R75, !PT ;  /* 0x0000004b424b7209 */ /* 0x000fe40007810000 */
[----:B------:R-:W-:Y:S02]  /*3040*/  ISETP.GT.AND P1, PT, R39, 0x90, PT ;  /* 0x000000902700780c */ /* 0x000fe40003f24270 */
[----:B------:R-:W-:Y:S01]  /*3050*/  FSEL R67, R29, -INF , P2 ;  /* 0xff8000001d437808 */ /* 0x000fe20001000000 */
[----:B------:R-:W-:Y:S01]  /*3060*/  FFMA.FTZ R29, R70, UR46, -R3 ;  /* 0x0000002e461d7c23 */ /* 0x000fe20008010803 */
[----:B------:R-:W-:Y:S01]  /*3070*/  FMNMX.FTZ R0, R28, R75, !PT ;  /* 0x0000004b1c007209 */ /* 0x000fe20007810000 */
[----:B------:R-:W-:Y:S01]  /*3080*/  MUFU.EX2 R63, R63 ;  /* 0x0000003f003f7308 */ /* 0x000fe20000000800 */
[----:B------:R-:W-:-:S02]  /*3090*/  ISETP.GT.AND P2, PT, R39, 0x91, PT ;  /* 0x000000912700780c */ /* 0x000fc40003f44270 */
[----:B------:R-:W-:Y:S02]  /*30a0*/  FSEL R32, R32, -INF , P1 ;  /* 0xff80000020207808 */ /* 0x000fe40000800000 */
[----:B------:R-:W-:Y:S02]  /*30b0*/  FMNMX.FTZ R75, R67, R0, !PT ;  /* 0x00000000434b7209 */ /* 0x000fe40007810000 */
[----:B------:R-:W-:Y:S01]  /*30c0*/  ISETP.GT.AND P1, PT, R39, 0x98, PT ;  /* 0x000000982700780c */ /* 0x000fe20003f24270 */
[----:B------:R-:W-:Y:S01]  /*30d0*/  MUFU.EX2 R25, R25 ;  /* 0x0000001900197308 */ /* 0x000fe20000000800 */
[----:B------:R-:W-:Y:S02]  /*30e0*/  FSEL R33, R33, -INF , P2 ;  /* 0xff80000021217808 */ /* 0x000fe40001000000 */
[----:B------:R-:W-:Y:S02]  /*30f0*/  FMNMX.FTZ R0, R32, R75, !PT ;  /* 0x0000004b20007209 */ /* 0x000fe40007810000 */
[----:B------:R-:W-:-:S02]  /*3100*/  ISETP.GT.AND P2, PT, R39, 0x99, PT ;  /* 0x000000992700780c */ /* 0x000fc40003f44270 */
[----:B------:R-:W-:Y:S01]  /*3110*/  FSEL R39, R36, -INF , P1 ;  /* 0xff80000024277808 */ /* 0x000fe20000800000 */
[----:B------:R-:W-:Y:S01]  /*3120*/  MUFU.EX2 R29, R29 ;  /* 0x0000001d001d7308 */ /* 0x000fe20000000800 */
[----:B------:R-:W-:Y:S02]  /*3130*/  FMNMX.FTZ R0, R33, R0, !PT ;  /* 0x0000000021007209 */ /* 0x000fe40007810000 */
[----:B------:R-:W-:Y:S01]  /*3140*/  FSEL R70, R37, -INF , P2 ;  /* 0xff80000025467808 */ /* 0x000fe20001000000 */
        /* <DEDUP_REMOVED lines=9> */
[--C-:B------:R-:W-:Y:S01]  /*31e0*/  FFMA.FTZ R51, R54, UR46, -R3.reuse ;  /* 0x0000002e36337c23 */ /* 0x100fe20008010803 */
[----:B------:R-:W3:Y:S01]  /*31f0*/  SHFL.BFLY PT, R0, R71, 0x2, 0x1f ;  /* 0x0c401f0047007f89 */ /* 0x000ee200000e0000 */
[--C-:B------:R-:W-:Y:S01]  /*3200*/  FFMA.FTZ R54, R55, UR46, -R3.reuse ;  /* 0x0000002e37367c23 */ /* 0x100fe20008010803 */
[----:B------:R-:W-:Y:S01]  /*3210*/  FFMA.FTZ R3, R4, UR46, -R3 ;  /* 0x0000002e04037c23 */ /* 0x000fe20008010803 */
[----:B0-----:R-:W-:Y:S01]  /*3220*/  F2FP.SATFINITE.E4M3.F32.PACK_AB_MERGE_C R153, R10, R9, RZ ;  /* 0x000000090a99723e */ /* 0x001fe200048070ff */
[----:B------:R-:W-:Y:S01]  /*3230*/  MUFU.EX2 R37, R37 ;  /* 0x0000002500257308 */ /* 0x000fe20000000800 */
[----:B--2---:R-:W-:-:S02]  /*3240*/  F2FP.SATFINITE.E4M3.F32.PACK_AB_MERGE_C R155, R14, R13, RZ ;  /* 0x0000000d0e9b723e */ /* 0x004fc400048070ff */
[----:B------:R-:W-:Y:S02]  /*3250*/  F2FP.SATFINITE.E4M3.F32.PACK_AB_MERGE_C R153, R8, R7, R153 ;  /* 0x000000070899723e */ /* 0x000fe40004807099 */
[----:B------:R-:W-:-:S03]  /*3260*/  F2FP.SATFINITE.E4M3.F32.PACK_AB_MERGE_C R155, R12, R11, R155 ;  /* 0x0000000b0c9b723e */ /* 0x000fc6000480709b */
[----:B------:R-:W-:Y:S08]  /*3270*/  MUFU.EX2 R42, R42 ;  /* 0x0000002a002a7308 */ /* 0x000ff00000000800 */
[----:B------:R-:W-:Y:S01]  /*3280*/  MUFU.EX2 R43, R43 ;  /* 0x0000002b002b7308 */ /* 0x000fe20000000800 */
[----:B---3--:R-:W-:Y:S01]  /*3290*/  FMNMX.FTZ R74, R71, R0, !PT ;  /* 0x00000000474a7209 */ /* 0x008fe20007810000 */
[----:B------:R-:W-:-:S06]  /*32a0*/  IMAD.U32 R71, RZ, RZ, UR46 ;  /* 0x0000002eff477e24 */ /* 0x000fcc000f8e00ff */
[----:B------:R-:W-:Y:S01]  /*32b0*/  MUFU.EX2 R46, R46 ;  /* 0x0000002e002e7308 */ /* 0x000fe20000000800 */
[----:B------:R-:W0:Y:S07]  /*32c0*/  SHFL.BFLY PT, R55, R74, 0x1, 0x1f ;  /* 0x0c201f004a377f89 */ /* 0x000e2e00000e0000 */
[----:B------:R-:W-:Y:S08]  /*32d0*/  MUFU.EX2 R47, R47 ;  /* 0x0000002f002f7308 */ /* 0x000ff00000000800 */
[----:B------:R-:W-:Y:S08]  /*32e0*/  MUFU.EX2 R50, R50 ;  /* 0x0000003200327308 */ /* 0x000ff00000000800 */
[----:B------:R-:W-:Y:S01]  /*32f0*/  MUFU.EX2 R51, R51 ;  /* 0x0000003300337308 */ /* 0x000fe20000000800 */
[----:B0-----:R-:W-:-:S04]  /*3300*/  FMNMX.FTZ R0, R74, R55, !PT ;  /* 0x000000374a007209 */ /* 0x001fc80007810000 */
[C---:B------:R-:W-:Y:S01]  /*3310*/  FSETP.NEU.FTZ.AND P1, PT, R0.reuse, -INF , PT ;  /* 0xff8000000000780b */ /* 0x040fe20003f3d000 */
[----:B------:R-:W-:Y:S02]  /*3320*/  FFMA.FTZ R71, R0, R71, -8 ;  /* 0xc100000000477423 */ /* 0x000fe40000010047 */
[----:B------:R-:W-:Y:S03]  /*3330*/  MUFU.EX2 R54, R54 ;  /* 0x0000003600367308 */ /* 0x000fe60000000800 */
[----:B------:R-:W-:Y:S02]  /*3340*/  FSEL R71, R71, RZ, P1 ;  /* 0x000000ff47477208 */ /* 0x000fe40000800000 */
        /* <DEDUP_REMOVED lines=12> */
[--C-:B------:R-:W-:Y:S01]  /*3410*/  FFMA.FTZ R84, R60, UR46, -R71.reuse ;  /* 0x0000002e3c547c23 */ /* 0x100fe20008010847 */
[--C-:B------:R-:W-:Y:S01]  /*3420*/  FFMA.FTZ R88, R77, UR46, -R71.reuse ;  /* 0x0000002e4d587c23 */ /* 0x100fe20008010847 */
[--C-:B------:R-:W-:Y:S01]  /*3430*/  FFMA.FTZ R60, R64, UR46, -R71.reuse ;  /* 0x0000002e403c7c23 */ /* 0x100fe20008010847 */
[----:B------:R-:W0:Y:S01]  /*3440*/  MUFU.EX2 R74, R74 ;  /* 0x0000004a004a7308 */ /* 0x000e220000000800 */
[--C-:B------:R-:W-:Y:S01]  /*3450*/  FFMA.FTZ R77, R81, UR46, -R71.reuse ;  /* 0x0000002e514d7c23 */ /* 0x100fe20008010847 */
[--C-:B------:R-:W-:Y:S01]  /*3460*/  FFMA.FTZ R64, R68, UR46, -R71.reuse ;  /* 0x0000002e44407c23 */ /* 0x100fe20008010847 */
[--C-:B------:R-:W-:Y:S01]  /*3470*/  FFMA.FTZ R81, R85, UR46, -R71.reuse ;  /* 0x0000002e55517c23 */ /* 0x100fe20008010847 */
[--C-:B------:R-:W-:Y:S01]  /*3480*/  FFMA.FTZ R86, R101, UR46, -R71.reuse ;  /* 0x0000002e65567c23 */ /* 0x100fe20008010847 */
[--C-:B------:R-:W-:Y:S01]  /*3490*/  FFMA.FTZ R85, R61, UR46, -R71.reuse ;  /* 0x0000002e3d557c23 */ /* 0x100fe20008010847 */
[--C-:B------:R-:W-:Y:S01]  /*34a0*/  FFMA.FTZ R61, R65, UR46, -R71.reuse ;  /* 0x0000002e413d7c23 */ /* 0x100fe20008010847 */
[--C-:B------:R-:W-:Y:S01]  /*34b0*/  FFMA.FTZ R65, R69, UR46, -R71.reuse ;  /* 0x0000002e45417c23 */ /* 0x100fe20008010847 */
[----:B------:R-:W2:Y:S01]  /*34c0*/  MUFU.EX2 R79, R79 ;  /* 0x0000004f004f7308 */ /* 0x000ea20000000800 */
[----:B------:R-:W-:Y:S01]  /*34d0*/  FADD.FTZ R89, R9, R90 ;  /* 0x0000005a09597221 */ /* 0x000fe20000010000 */
[--C-:B------:R-:W-:Y:S01]  /*34e0*/  FFMA.FTZ R72, R72, UR46, -R71.reuse ;  /* 0x0000002e48487c23 */ /* 0x100fe20008010847 */
[--C-:B------:R-:W-:Y:S01]  /*34f0*/  FFMA.FTZ R73, R73, UR46, -R71.reuse ;  /* 0x0000002e49497c23 */ /* 0x100fe20008010847 */
[----:B------:R-:W-:Y:S01]  /*3500*/  FFMA.FTZ R45, R45, UR46, -R71 ;  /* 0x0000002e2d2d7c23 */ /* 0x000fe20008010847 */
[----:B------:R-:W-:Y:S01]  /*3510*/  FADD.FTZ R90, R10, R89 ;  /* 0x000000590a5a7221 */ /* 0x000fe20000010000 */
[--C-:B------:R-:W-:Y:S01]  /*3520*/  FFMA.FTZ R56, R56, UR46, -R71.reuse ;  /* 0x0000002e38387c23 */ /* 0x100fe20008010847 */
[--C-:B------:R-:W-:Y:S01]  /*3530*/  FFMA.FTZ R57, R57, UR46, -R71.reuse ;  /* 0x0000002e39397c23 */ /* 0x100fe20008010847 */
[----:B------:R-:W3:Y:S01]  /*3540*/  MUFU.EX2 R82, R82 ;  /* 0x0000005200527308 */ /* 0x000ee20000000800 */
[----:B0-----:R-:W-:Y:S01]  /*3550*/  FADD.FTZ R68, R55, R74 ;  /* 0x0000004a37447221 */ /* 0x001fe20000010000 */
[----:B------:R-:W-:Y:S01]  /*3560*/  FADD.FTZ R89, R11, R90 ;  /* 0x0000005a0b597221 */ /* 0x000fe20000010000 */
[--C-:B------:R-:W-:Y:S01]  /*3570*/  FFMA.FTZ R58, R58, UR46, -R71.reuse ;  /* 0x0000002e3a3a7c23 */ /* 0x100fe20008010847 */
[--C-:B------:R-:W-:Y:S01]  /*3580*/  FFMA.FTZ R41, R41, UR46, -R71.reuse ;  /* 0x0000002e29297c23 */ /* 0x100fe20008010847 */
[--C-:B------:R-:W-:Y:S01]  /*3590*/  FFMA.FTZ R44, R44, UR46, -R71.reuse ;  /* 0x0000002e2c2c7c23 */ /* 0x100fe20008010847 */
[--C-:B------:R-:W-:Y:S01]  /*35a0*/  FFMA.FTZ R52, R52, UR46, -R71.reuse ;  /* 0x0000002e34347c23 */ /* 0x100fe20008010847 */
[--C-:B------:R-:W-:Y:S01]  /*35b0*/  FFMA.FTZ R53, R53, UR46, -R71.reuse ;  /* 0x0000002e35357c23 */ /* 0x100fe20008010847 */
[----:B------:R-:W0:Y:S01]  /*35c0*/  MUFU.EX2 R75, R75 ;  /* 0x0000004b004b7308 */ /* 0x000e220000000800 */
        /* <DEDUP_REMOVED lines=8> */
[----:B---3--:R-:W-:Y:S01]  /*3650*/  FADD.FTZ R68, R82, R69 ;  /* 0x0000004552447221 */ /* 0x008fe20000010000 */
[--C-:B------:R-:W-:Y:S01]  /*3660*/  FFMA.FTZ R39, R39, UR46, -R71.reuse ;  /* 0x0000002e27277c23 */ /* 0x100fe20008010847 */
[----:B------:R-:W-:Y:S01]  /*3670*/  FFMA.FTZ R70, R70, UR46, -R71 ;  /* 0x0000002e46467c23 */ /* 0x000fe20008010847 */
[----:B------:R-:W-:-:S04]  /*3680*/  F2FP.SATFINITE.E4M3.F32.PACK_AB_MERGE_C R152, R82, R79, RZ ;  /* 0x0000004f5298723e */ /* 0x000fc800048070ff */
[----:B------:R-:W3:Y:S01]  /*3690*/  MUFU.EX2 R83, R83 ;  /* 0x0000005300537308 */ /* 0x000ee20000000800 */
[----:B0-----:R-:W-:Y:S01]  /*36a0*/  FADD.FTZ R69, R75, R68 ;  /* 0x000000444b457221 */ /* 0x001fe20000010000 */
[----:B------:R-:W-:Y:S01]  /*36b0*/  FADD.FTZ R68, R12, R89 ;  /* 0x000000590c447221 */ /* 0x000fe20000010000 */
[----:B------:R-:W-:-:S03]  /*36c0*/  F2FP.SATFINITE.E4M3.F32.PACK_AB_MERGE_C R152, R74, R55, R152 ;  /* 0x000000374a98723e */ /* 0x000fc60004807098 */
[----:B------:R-:W-:Y:S02]  /*36d0*/  FADD.FTZ R89, R13, R68 ;  /* 0x000000440d597221 */ /* 0x000fe40000010000 */
[----:B------:R-:W0:Y:S01]  /*36e0*/  MUFU.EX2 R86, R86 ;  /* 0x0000005600567308 */ /* 0x000e220000000800 */
[----:B--2---:R-:W-:Y:S01]  /*36f0*/  FADD.FTZ R4, R78, R69 ;  /* 0x000000454e047221 */ /* 0x004fe20000010000 */
[----:B------:R-:W-:-:S04]  /*3700*/  FADD.FTZ R68, R14, R89 ;  /* 0x000000590e447221 */ /* 0x000fc80000010000 */
[----:B------:R-:W-:Y:S02]  /*3710*/  FADD.FTZ R89, R15, R68 ;  /* 0x000000440f597221 */ /* 0x000fe40000010000 */
[----:B------:R-:W2:Y:S01]  /*3720*/  MUFU.EX2 R72, R72 ;  /* 0x0000004800487308 */ /* 0x000ea20000000800 */
[----:B---3--:R-:W-:Y:S01]  /*3730*/  FADD.FTZ R69, R83, R4 ;  /* 0x0000000453457221 */ /* 0x008fe20000010000 */
[----:B------:R-:W-:Y:S01]  /*3740*/  FADD.FTZ R90, R16, R89 ;  /* 0x00000059105a7221 */ /* 0x000fe20000010000 */
[--C-:B------:R-:W-:Y:S01]  /*3750*/  FFMA.FTZ R4, R59, UR46, -R71.reuse ;  /* 0x0000002e3b047c23 */ /* 0x100fe20008010847 */
[----:B------:R-:W-:-:S04]  /*3760*/  FFMA.FTZ R59, R49, UR46, -R71 ;  /* 0x0000002e313b7c23 */ /* 0x000fc80008010847 */
[----:B------:R-:W3:Y:S01]  /*3770*/  MUFU.EX2 R73, R73 ;  /* 0x0000004900497308 */ /* 0x000ee20000000800 */
[C---:B0-----:R-:W-:Y:S01]  /*3780*/  FADD.FTZ R69, R86.reuse, R69 ;  /* 0x0000004556457221 */ /* 0x041fe20000010000 */
[----:B------:R-:W-:-:S04]  /*3790*/  F2FP.SATFINITE.E4M3.F32.PACK_AB_MERGE_C R154, R86, R83, RZ ;  /* 0x00000053569a723e */ /* 0x000fc800048070ff */
[----:B------:R-:W-:Y:S02]  /*37a0*/  F2FP.SATFINITE.E4M3.F32.PACK_AB_MERGE_C R154, R78, R75, R154 ;  /* 0x0000004b4e9a723e */ /* 0x000fe4000480709a */
[----:B------:R-:W0:Y:S01]  /*37b0*/  MUFU.EX2 R87, R87 ;  /* 0x0000005700577308 */ /* 0x000e220000000800 */
[----:B--2---:R-:W-:Y:S01]  /*37c0*/  FADD.FTZ R68, R72, R69 ;  /* 0x0000004548447221 */ /* 0x004fe20000010000 */
[----:B------:R-:W-:-:S06]  /*37d0*/  FADD.FTZ R69, R17, R90 ;  /* 0x0000005a11457221 */ /* 0x000fcc0000010000 */
[----:B------:R-:W2:Y:S01]  /*37e0*/  MUFU.EX2 R88, R88 ;  /* 0x0000005800587308 */ /* 0x000ea20000000800 */
[----:B---3--:R-:W-:-:S07]  /*37f0*/  FADD.FTZ R68, R73, R68 ;  /* 0x0000004449447221 */ /* 0x008fce0000010000 */
[----:B------:R-:W3:Y:S08]  /*3800*/  MUFU.EX2 R76, R76 ;  /* 0x0000004c004c7308 */ /* 0x000ef00000000800 */
[----:B------:R-:W4:Y:S08]  /*3810*/  MUFU.EX2 R77, R77 ;  /* 0x0000004d004d7308 */ /* 0x000f300000000800 */
[----:B------:R-:W5:Y:S08]  /*3820*/  MUFU.EX2 R80, R80 ;  /* 0x0000005000507308 */ /* 0x000f700000000800 */
[----:B------:R0:W-:Y:S08]  /*3830*/  MUFU.EX2 R49, R45 ;  /* 0x0000002d00317308 */ /* 0x0001f00000000800 */
[----:B------:R-:W1:Y:S01]  /*3840*/  MUFU.EX2 R81, R81 ;  /* 0x0000005100517308 */ /* 0x000e620000000800 */
[----:B0-----:R-:W-:Y:S01]  /*3850*/  FADD.FTZ R45, R87, R68 ;  /* 0x00000044572d7221 */ /* 0x001fe20000010000 */
[C---:B------:R-:W-:Y:S01]  /*3860*/  FADD.FTZ R68, R18.reuse, R69 ;  /* 0x0000004512447221 */ /* 0x040fe20000010000 */
[----:B------:R-:W-:-:S02]  /*3870*/  F2FP.SATFINITE.E4M3.F32.PACK_AB_MERGE_C R18, R18, R17, RZ ;  /* 0x000000111212723e */ /* 0x000fc400048070ff */
[C---:B--2---:R-:W-:Y:S01]  /*3880*/  FADD.FTZ R69, R88.reuse, R45 ;  /* 0x0000002d58457221 */ /* 0x044fe20000010000 */
[----:B------:R-:W-:Y:S01]  /*3890*/  FADD.FTZ R89, R19, R68 ;  /* 0x0000004413597221 */ /* 0x000fe20000010000 */
[----:B------:R-:W-:Y:S01]  /*38a0*/  F2FP.SATFINITE.E4M3.F32.PACK_AB_MERGE_C R87, R88, R87, RZ ;  /* 0x000000575857723e */ /* 0x000fe200048070ff */
[----:B------:R-:W0:Y:S01]  /*38b0*/  MUFU.EX2 R56, R56 ;  /* 0x0000003800387308 */ /* 0x000e220000000800 */
[----:B---3--:R-:W-:Y:S01]  /*38c0*/  FADD.FTZ R68, R76, R69 ;  /* 0x000000454c447221 */ /* 0x008fe20000010000 */
[----:B------:R-:W-:Y:S01]  /*38d0*/  FADD.FTZ R90, R20, R89 ;  /* 0x00000059145a7221 */ /* 0x000fe20000010000 */
[----:B------:R-:W-:Y:S02]  /*38e0*/  F2FP.SATFINITE.E4M3.F32.PACK_AB_MERGE_C R148, R73, R72, R87 ;  /* 0x000000484994723e */ /* 0x000fe40004807057 */
[----:B----4-:R-:W-:Y:S01]  /*38f0*/  FADD.FTZ R69, R77, R68 ;  /* 0x000000444d457221 */ /* 0x010fe20000010000 */
[----:B------:R-:W-:Y:S01]  /*3900*/  FADD.FTZ R89, R21, R90 ;  /* 0x0000005a15597221 */ /* 0x000fe20000010000 */
[----:B------:R-:W-:Y:S01]  /*3910*/  F2FP.SATFINITE.E4M3.F32.PACK_AB_MERGE_C R21, R22, R21, RZ ;  /* 0x000000151615723e */ /* 0x000fe200048070ff */
[----:B------:R-:W2:Y:S01]  /*3920*/  MUFU.EX2 R57, R57 ;  /* 0x0000003900397308 */ /* 0x000ea20000000800 */
[----:B-----5:R-:W-:Y:S01]  /*3930*/  FADD.FTZ R68, R80, R69 ;  /* 0x0000004550447221 */ /* 0x020fe20000010000 */
[----:B------:R-:W-:Y:S01]  /*3940*/  FADD.FTZ R10, R22, R89 ;  /* 0x00000059160a7221 */ /* 0x000fe20000010000 */
[----:B-1----:R-:W-:-:S02]  /*3950*/  F2FP.SATFINITE.E4M3.F32.PACK_AB_MERGE_C R80, R81, R80, RZ ;  /* 0x000000505150723e */ /* 0x002fc400048070ff */
[----:B------:R-:W-:Y:S01]  /*3960*/  FADD.FTZ R9, R81, R68 ;  /* 0x0000004451097221 */ /* 0x000fe20000010000 */
[----:B------:R-:W-:Y:S02]  /*3970*/  F2FP.SATFINITE.E4M3.F32.PACK_AB_MERGE_C R149, R16, R15, R18 ;  /* 0x0000000f1095723e */ /* 0x000fe40004807012 */
[----:B------:R-:W1:Y:S01]  /*3980*/  MUFU.EX2 R84, R84 ;  /* 0x0000005400547308 */ /* 0x000e620000000800 */
[----:B------:R-:W-:Y:S02]  /*3990*/  F2FP.SATFINITE.E4M3.F32.PACK_AB_MERGE_C R150, R77, R76, R80 ;  /* 0x0000004c4d96723e */ /* 0x000fe40004807050 */
[----:B------:R-:W-:-:S05]  /*39a0*/  F2FP.SATFINITE.E4M3.F32.PACK_AB_MERGE_C R151, R20, R19, R21 ;  /* 0x000000131497723e */ /* 0x000fca0004807015 */
[----:B------:R-:W3:Y:S08]  /*39b0*/  MUFU.EX2 R85, R85 ;  /* 0x0000005500557308 */ /* 0x000ef00000000800 */
[----:B------:R4:W-:Y:S08]  /*39c0*/  MUFU.EX2 R45, R59 ;  /* 0x0000003b002d7308 */ /* 0x0009f00000000800 */
[----:B------:R-:W5:Y:S01]  /*39d0*/  MUFU.EX2 R60, R60 ;  /* 0x0000003c003c7308 */ /* 0x000f620000000800 */
[----:B----4-:R-:W-:Y:S01]  /*39e0*/  FADD.FTZ R59, R23, R10 ;  /* 0x0000000a173b7221 */ /* 0x010fe20000010000 */
[----:B0-----:R-:W-:-:S03]  /*39f0*/  FADD.FTZ R10, R56, R9 ;  /* 0x00000009380a7221 */ /* 0x001fc60000010000 */
[----:B------:R-:W-:Y:S01]  /*3a00*/  FADD.FTZ R59, R40, R59 ;  /* 0x0000003b283b7221 */ /* 0x000fe20000010000 */
[----:B--2---:R-:W-:Y:S02]  /*3a10*/  FADD.FTZ R9, R57, R10 ;  /* 0x0000000a39097221 */ /* 0x004fe40000010000 */
[----:B------:R-:W0:Y:S01]  /*3a20*/  MUFU.EX2 R61, R61 ;  /* 0x0000003d003d7308 */ /* 0x000e220000000800 */
[----:B------:R-:W-:Y:S01]  /*3a30*/  FADD.FTZ R14, R48, R59 ;  /* 0x0000003b300e7221 */ /* 0x000fe20000010000 */
[----:B-1----:R-:W-:Y:S01]  /*3a40*/  FADD.FTZ R10, R84, R9 ;  /* 0x00000009540a7221 */ /* 0x002fe20000010000 */
[C---:B------:R-:W-:Y:S02]  /*3a50*/  F2FP.SATFINITE.E4M3.F32.PACK_AB_MERGE_C R48, R63.reuse, R48, RZ ;  /* 0x000000303f30723e */ /* 0x040fe400048070ff */
[----:B------:R-:W-:Y:S01]  /*3a60*/  FADD.FTZ R17, R63, R14 ;  /* 0x0000000e3f117221 */ /* 0x000fe20000010000 */
[C---:B---3--:R-:W-:Y:S01]  /*3a70*/  FADD.FTZ R13, R85.reuse, R10 ;  /* 0x0000000a550d7221 */ /* 0x048fe20000010000 */
[----:B------:R-:W-:Y:S01]  /*3a80*/  F2FP.SATFINITE.E4M3.F32.PACK_AB_MERGE_C R84, R85, R84, RZ ;  /* 0x000000545554723e */ /* 0x000fe200048070ff */
[----:B------:R-:W1:Y:S01]  /*3a90*/  MUFU.EX2 R64, R64 ;  /* 0x0000004000407308 */ /* 0x000e620000000800 */
[----:B------:R-:W-:Y:S01]  /*3aa0*/  FADD.FTZ R14, R24, R17 ;  /* 0x00000011180e7221 */ /* 0x000fe20000010000 */
[----:B-----5:R-:W-:Y:S01]  /*3ab0*/  FADD.FTZ R10, R60, R13 ;  /* 0x0000000d3c0a7221 */ /* 0x020fe20000010000 */
[----:B------:R-:W-:-:S02]  /*3ac0*/  F2FP.SATFINITE.E4M3.F32.PACK_AB_MERGE_C R145, R40, R23, R48 ;  /* 0x000000172891723e */ /* 0x000fc40004807030 */
[----:B------:R-:W-:Y:S01]  /*3ad0*/  FADD.FTZ R14, R25, R14 ;  /* 0x0000000e190e7221 */ /* 0x000fe20000010000 */
[----:B------:R-:W-:Y:S02]  /*3ae0*/  F2FP.SATFINITE.E4M3.F32.PACK_AB_MERGE_C R144, R57, R56, R84 ;  /* 0x000000383990723e */ /* 0x000fe40004807054 */
[----:B------:R-:W2:Y:S01]  /*3af0*/  MUFU.EX2 R65, R65 ;  /* 0x0000004100417308 */ /* 0x000ea20000000800 */
[----:B0-----:R-:W-:Y:S01]  /*3b00*/  FADD.FTZ R7, R61, R10 ;  /* 0x0000000a3d077221 */ /* 0x001fe20000010000 */
[----:B------:R-:W-:Y:S01]  /*3b10*/  FADD.FTZ R13, R29, R14 ;  /* 0x0000000e1d0d7221 */ /* 0x000fe20000010000 */
[----:B------:R-:W-:-:S03]  /*3b20*/  F2FP.SATFINITE.E4M3.F32.PACK_AB_MERGE_C R29, R36, R29, RZ ;  /* 0x0000001d241d723e */ /* 0x000fc600048070ff */
[----:B------:R-:W-:Y:S01]  /*3b30*/  FADD.FTZ R36, R36, R13 ;  /* 0x0000000d24247221 */ /* 0x000fe20000010000 */
[----:B------:R-:W-:Y:S01]  /*3b40*/  F2FP.SATFINITE.E4M3.F32.PACK_AB_MERGE_C R147, R25, R24, R29 ;  /* 0x000000181993723e */ /* 0x000fe2000480701d */
[----:B------:R-:W0:Y:S01]  /*3b50*/  MUFU.EX2 R58, R58 ;  /* 0x0000003a003a7308 */ /* 0x000e220000000800 */
[----:B-1----:R-:W-:Y:S01]  /*3b60*/  FADD.FTZ R8, R64, R7 ;  /* 0x0000000740087221 */ /* 0x002fe20000010000 */
[----:B------:R-:W-:Y:S01]  /*3b70*/  FADD.FTZ R7, R37, R36 ;  /* 0x0000002425077221 */ /* 0x000fe20000010000 */
[----:B------:R-:W-:-:S03]  /*3b80*/  CS2R R24, SRZ ;  /* 0x0000000000187805 */ /* 0x000fc6000001ff00 */
[----:B------:R-:W-:Y:S02]  /*3b90*/  FADD.FTZ R10, R42, R7 ;  /* 0x000000072a0a7221 */ /* 0x000fe40000010000 */
[----:B------:R-:W1:Y:S01]  /*3ba0*/  MUFU.EX2 R41, R41 ;  /* 0x0000002900297308 */ /* 0x000e620000000800 */
[C---:B--2---:R-:W-:Y:S01]  /*3bb0*/  F2FP.SATFINITE.E4M3.F32.PACK_AB_MERGE_C R64, R65.reuse, R64, RZ ;  /* 0x000000404140723e */ /* 0x044fe200048070ff */
[----:B------:R-:W-:Y:S01]  /*3bc0*/  FADD.FTZ R65, R65, R8 ;  /* 0x0000000841417221 */ /* 0x000fe20000010000 */
[----:B------:R-:W-:Y:S01]  /*3bd0*/  FADD.FTZ R11, R43, R10 ;  /* 0x0000000a2b0b7221 */ /* 0x000fe20000010000 */
[C---:B------:R-:W-:Y:S02]  /*3be0*/  F2FP.SATFINITE.E4M3.F32.PACK_AB_MERGE_C R43, R46.reuse, R43, RZ ;  /* 0x0000002b2e2b723e */ /* 0x040fe400048070ff */
[----:B------:R-:W-:Y:S01]  /*3bf0*/  F2FP.SATFINITE.E4M3.F32.PACK_AB_MERGE_C R146, R61, R60, R64 ;  /* 0x0000003c3d92723e */ /* 0x000fe20004807040 */
[----:B------:R-:W-:Y:S01]  /*3c00*/  FADD.FTZ R46, R46, R11 ;  /* 0x0000000b2e2e7221 */ /* 0x000fe20000010000 */
[----:B------:R-:W2:Y:S01]  /*3c10*/  MUFU.EX2 R44, R44 ;  /* 0x0000002c002c7308 */ /* 0x000ea20000000800 */
[----:B0-----:R-:W-:Y:S01]  /*3c20*/  FADD.FTZ R8, R58, R65 ;  /* 0x000000413a087221 */ /* 0x001fe20000010000 */
[----:B------:R-:W-:-:S02]  /*3c30*/  F2FP.SATFINITE.E4M3.F32.PACK_AB_MERGE_C R141, R42, R37, R43 ;  /* 0x000000252a8d723e */ /* 0x000fc4000480702b */
[----:B------:R-:W-:Y:S02]  /*3c40*/  CS2R R36, SRZ ;  /* 0x0000000000247805 */ /* 0x000fe4000001ff00 */
[----:B------:R-:W-:Y:S02]  /*3c50*/  CS2R R42, SRZ ;  /* 0x00000000002a7805 */ /* 0x000fe4000001ff00 */
[----:B------:R-:W0:Y:S01]  /*3c60*/  MUFU.EX2 R4, R4 ;  /* 0x0000000400047308 */ /* 0x000e220000000800 */
[----:B-1----:R-:W-:-:S07]  /*3c70*/  FADD.FTZ R7, R41, R8 ;  /* 0x0000000829077221 */ /* 0x002fce0000010000 */
[----:B------:R-:W1:Y:S01]  /*3c80*/  MUFU.EX2 R52, R52 ;  /* 0x0000003400347308 */ /* 0x000e620000000800 */
[----:B--2---:R-:W-:Y:S01]  /*3c90*/  FADD.FTZ R8, R44, R7 ;  /* 0x000000072c087221 */ /* 0x004fe20000010000 */
[----:B------:R-:W-:Y:S01]  /*3ca0*/  F2FP.SATFINITE.E4M3.F32.PACK_AB_MERGE_C R44, R49, R44, RZ ;  /* 0x0000002c312c723e */ /* 0x000fe200048070ff */
[----:B------:R-:W-:Y:S02]  /*3cb0*/  FADD.FTZ R7, R47, R46 ;  /* 0x0000002e2f077221 */ /* 0x000fe40000010000 */
[----:B------:R-:W-:Y:S01]  /*3cc0*/  FADD.FTZ R49, R49, R8 ;  /* 0x0000000831317221 */ /* 0x000fe20000010000 */
[----:B------:R-:W-:Y:S01]  /*3cd0*/  F2FP.SATFINITE.E4M3.F32.PACK_AB_MERGE_C R140, R41, R58, R44 ;  /* 0x0000003a298c723e */ /* 0x000fe2000480702c */
[----:B------:R-:W-:Y:S01]  /*3ce0*/  FADD.FTZ R10, R50, R7 ;  /* 0x00000007320a7221 */ /* 0x000fe20000010000 */
[----:B------:R-:W2:Y:S01]  /*3cf0*/  MUFU.EX2 R53, R53 ;  /* 0x0000003500357308 */ /* 0x000ea20000000800 */
[----:B0-----:R-:W-:Y:S01]  /*3d00*/  FADD.FTZ R8, R4, R49 ;  /* 0x0000003104087221 */ /* 0x001fe20000010000 */
[----:B------:R-:W-:Y:S01]  /*3d10*/  CS2R R40, SRZ ;  /* 0x0000000000287805 */ /* 0x000fe2000001ff00 */
[----:B------:R-:W-:Y:S01]  /*3d20*/  FADD.FTZ R11, R51, R10 ;  /* 0x0000000a330b7221 */ /* 0x000fe20000010000 */
[C---:B------:R-:W-:Y:S01]  /*3d30*/  F2FP.SATFINITE.E4M3.F32.PACK_AB_MERGE_C R51, R54.reuse, R51, RZ ;  /* 0x000000333633723e */ /* 0x040fe200048070ff */
[----:B------:R-:W-:Y:S01]  /*3d40*/  FADD.FTZ R7, R45, R8 ;  /* 0x000000082d077221 */ /* 0x000fe20000010000 */
[----:B------:R-:W-:Y:S01]  /*3d50*/  CS2R R48, SRZ ;  /* 0x0000000000307805 */ /* 0x000fe2000001ff00 */
[----:B------:R-:W-:Y:S01]  /*3d60*/  FADD.FTZ R11, R54, R11 ;  /* 0x0000000b360b7221 */ /* 0x000fe20000010000 */
[----:B------:R-:W0:Y:S01]  /*3d70*/  MUFU.EX2 R26, R26 ;  /* 0x0000001a001a7308 */ /* 0x000e220000000800 */
[----:B-1----:R-:W-:Y:S01]  /*3d80*/  FADD.FTZ R8, R52, R7 ;  /* 0x0000000734087221 */ /* 0x002fe20000010000 */
[----:B------:R-:W-:-:S02]  /*3d90*/  F2FP.SATFINITE.E4M3.F32.PACK_AB_MERGE_C R143, R50, R47, R51 ;  /* 0x0000002f328f723e */ /* 0x000fc40004807033 */
[----:B------:R-:W-:Y:S02]  /*3da0*/  CS2R R46, SRZ ;  /* 0x00000000002e7805 */ /* 0x000fe4000001ff00 */
[----:B------:R-:W-:Y:S02]  /*3db0*/  CS2R R50, SRZ ;  /* 0x0000000000327805 */ /* 0x000fe4000001ff00 */
[----:B------:R-:W-:Y:S01]  /*3dc0*/  CS2R R54, SRZ ;  /* 0x0000000000367805 */ /* 0x000fe2000001ff00 */
[----:B------:R-:W1:Y:S01]  /*3dd0*/  MUFU.EX2 R62, R62 ;  /* 0x0000003e003e7308 */ /* 0x000e620000000800 */
[C---:B--2---:R-:W-:Y:S01]  /*3de0*/  F2FP.SATFINITE.E4M3.F32.PACK_AB_MERGE_C R52, R53.reuse, R52, RZ ;  /* 0x000000343534723e */ /* 0x044fe200048070ff */
[----:B------:R-:W-:-:S03]  /*3df0*/  FADD.FTZ R53, R53, R8 ;  /* 0x0000000835357221 */ /* 0x000fc60000010000 */
[----:B------:R-:W-:Y:S02]  /*3e00*/  F2FP.SATFINITE.E4M3.F32.PACK_AB_MERGE_C R142, R45, R4, R52 ;  /* 0x000000042d8e723e */ /* 0x000fe40004807034 */
[----:B------:R-:W-:Y:S01]  /*3e10*/  CS2R R44, SRZ ;  /* 0x00000000002c7805 */ /* 0x000fe2000001ff00 */
[----:B------:R-:W2:Y:S01]  /*3e20*/  MUFU.EX2 R27, R27 ;  /* 0x0000001b001b7308 */ /* 0x000ea20000000800 */
[----:B0-----:R-:W-:-:S07]  /*3e30*/  FADD.FTZ R10, R26, R11 ;  /* 0x0000000b1a0a7221 */ /* 0x001fce0000010000 */
[----:B------:R-:W0:Y:S01]  /*3e40*/  MUFU.EX2 R9, R66 ;  /* 0x0000004200097308 */ /* 0x000e220000000800 */
[----:B-1----:R-:W-:Y:S01]  /*3e50*/  FADD.FTZ R8, R62, R53 ;  /* 0x000000353e087221 */ /* 0x002fe20000010000 */
[----:B------:R-:W-:-:S06]  /*3e60*/  CS2R R52, SRZ ;  /* 0x0000000000347805 */ /* 0x000fcc000001ff00 */
        /* <DEDUP_REMOVED lines=9> */
[C---:B0-----:R-:W-:Y:S01]  /*3f00*/  F2FP.SATFINITE.E4M3.F32.PACK_AB_MERGE_C R30, R31.reuse, R30, RZ ;  /* 0x0000001e1f1e723e */ /* 0x041fe200048070ff */
[----:B------:R-:W-:-:S03]  /*3f10*/  FADD.FTZ R31, R31, R10 ;  /* 0x0000000a1f1f7221 */ /* 0x000fc60000010000 */
[----:B------:R-:W-:Y:S02]  /*3f20*/  F2FP.SATFINITE.E4M3.F32.PACK_AB_MERGE_C R137, R27, R26, R30 ;  /* 0x0000001a1b89723e */ /* 0x000fe4000480701e */
[----:B------:R-:W-:Y:S01]  /*3f30*/  CS2R R26, SRZ ;  /* 0x00000000001a7805 */ /* 0x000fe2000001ff00 */
[----:B------:R-:W0:Y:S01]  /*3f40*/  MUFU.EX2 R32, R32 ;  /* 0x0000002000207308 */ /* 0x000e220000000800 */
[C---:B-1----:R-:W-:Y:S01]  /*3f50*/  F2FP.SATFINITE.E4M3.F32.PACK_AB_MERGE_C R28, R67.reuse, R28, RZ ;  /* 0x0000001c431c723e */ /* 0x042fe200048070ff */
[----:B------:R-:W-:-:S03]  /*3f60*/  FADD.FTZ R67, R67, R8 ;  /* 0x0000000843437221 */ /* 0x000fc60000010000 */
[----:B------:R-:W-:Y:S02]  /*3f70*/  F2FP.SATFINITE.E4M3.F32.PACK_AB_MERGE_C R136, R9, R62, R28 ;  /* 0x0000003e0988723e */ /* 0x000fe4000480701c */
[----:B------:R-:W-:Y:S01]  /*3f80*/  CS2R R28, SRZ ;  /* 0x00000000001c7805 */ /* 0x000fe2000001ff00 */
[----:B------:R-:W1:Y:S01]  /*3f90*/  MUFU.EX2 R35, R35 ;  /* 0x0000002300237308 */ /* 0x000e620000000800 */
[----:B--2---:R-:W-:Y:S01]  /*3fa0*/  FADD.FTZ R8, R34, R31 ;  /* 0x0000001f22087221 */ /* 0x004fe20000010000 */
[----:B------:R-:W-:-:S06]  /*3fb0*/  CS2R R30, SRZ ;  /* 0x00000000001e7805 */ /* 0x000fcc000001ff00 */
[----:B------:R-:W2:Y:S01]  /*3fc0*/  MUFU.EX2 R33, R33 ;  /* 0x0000002100217308 */ /* 0x000ea20000000800 */
[----:B0-----:R-:W-:-:S07]  /*3fd0*/  FADD.FTZ R4, R32, R67 ;  /* 0x0000004320047221 */ /* 0x001fce0000010000 */
[----:B------:R-:W-:Y:S01]  /*3fe0*/  MUFU.EX2 R38, R38 ;  /* 0x0000002600267308 */ /* 0x000fe20000000800 */
[----:B-1----:R-:W-:-:S07]  /*3ff0*/  FADD.FTZ R7, R35, R8 ;  /* 0x0000000823077221 */ /* 0x002fce0000010000 */
[----:B------:R-:W-:Y:S01]  /*4000*/  MUFU.EX2 R39, R39 ;  /* 0x0000002700277308 */ /* 0x000fe20000000800 */
[----:B--2---:R-:W-:-:S07]  /*4010*/  FADD.FTZ R4, R33, R4 ;  /* 0x0000000421047221 */ /* 0x004fce0000010000 */
[----:B------:R-:W0:Y:S08]  /*4020*/  MUFU.EX2 R70, R70 ;  /* 0x0000004600467308 */ /* 0x000e300000000800 */
[----:B------:R-:W1:Y:S01]  /*4030*/  MUFU.EX2 R3, R3 ;  /* 0x0000000300037308 */ /* 0x000e620000000800 */
[----:B0-----:R-:W-:Y:S01]  /*4040*/  F2FP.SATFINITE.E4M3.F32.PACK_AB_MERGE_C R8, R70, R39, RZ ;  /* 0x000000274608723e */ /* 0x001fe200048070ff */
[----:B------:R-:W-:-:S03]  /*4050*/  FADD.FTZ R39, R39, R4 ;  /* 0x0000000427277221 */ /* 0x000fc60000010000 */
[----:B------:R-:W-:Y:S01]  /*4060*/  F2FP.SATFINITE.E4M3.F32.PACK_AB_MERGE_C R138, R33, R32, R8 ;  /* 0x00000020218a723e */ /* 0x000fe20004807008 */
[----:B------:R-:W-:Y:S01]  /*4070*/  FADD.FTZ R4, R70, R39 ;  /* 0x0000002746047221 */ /* 0x000fe20000010000 */
[----:B------:R-:W-:Y:S02]  /*4080*/  CS2R R32, SRZ ;  /* 0x0000000000207805 */ /* 0x000fe4000001ff00 */
[----:B-1----:R-:W-:Y:S01]  /*4090*/  F2FP.SATFINITE.E4M3.F32.PACK_AB_MERGE_C R9, R3, R38, RZ ;  /* 0x000000260309723e */ /* 0x002fe200048070ff */
[----:B------:R-:W-:-:S03]  /*40a0*/  FADD.FTZ R38, R38, R7 ;  /* 0x0000000726267221 */ /* 0x000fc60000010000 */
[----:B------:R-:W-:Y:S01]  /*40b0*/  F2FP.SATFINITE.E4M3.F32.PACK_AB_MERGE_C R139, R35, R34, R9 ;  /* 0x00000022238b723e */ /* 0x000fe20004807009 */
[----:B------:R-:W-:Y:S01]  /*40c0*/  FADD.FTZ R3, R3, R38 ;  /* 0x0000002603037221 */ /* 0x000fe20000010000 */
[----:B------:R-:W-:Y:S02]  /*40d0*/  CS2R R34, SRZ ;  /* 0x0000000000227805 */ /* 0x000fe4000001ff00 */
[----:B------:R-:W-:Y:S01]  /*40e0*/  CS2R R38, SRZ ;  /* 0x0000000000267805 */ /* 0x000fe2000001ff00 */
[----:B------:R-:W-:Y:S06]  /*40f0*/  @!P1 BRA `(.L_x_1877) ;  /* 0x0000002c00c49947 */ /* 0x000fec0003800000 */
        /* <DEDUP_REMOVED lines=19> */
[----:B------:R-:W-:-:S05]  /*4230*/  ULDC UR17, c[0x0][0x2f0] ;  /* 0x0000bc0000117ab9 */ /* 0x000fca0000000800 */
.L_x_1888:
[----:B------:R-:W-:-:S04]  /*4240*/  UIADD3 UR4, UR21, 0x1, URZ ;  /* 0x0000000115047890 */ /* 0x000fc8000fffe03f */
[----:B------:R-:W-:-:S04]  /*4250*/  UISETP.NE.AND UP0, UPT, UR4, 0x2, UPT ;  /* 0x000000020400788c */ /* 0x000fc8000bf05270 */
[----:B------:R-:W-:Y:S02]  /*4260*/  USEL UR10, URZ, 0x1, UP0 ;  /* 0x000000013f0a7887 */ /* 0x000fe40008000000 */
[----:B------:R-:W-:Y:S02]  /*4270*/  USEL UR7, UR4, URZ, UP0 ;  /* 0x0000003f04077287 */ /* 0x000fe40008000000 */
[----:B------:R-:W-:Y:S01]  /*4280*/  ULOP3.LUT UR4, UR22, UR10, URZ, 0x3c, !UPT ;  /* 0x0000000a16047292 */ /* 0x000fe2000f8e3c3f */
[----:B------:R-:W-:Y:S11]  /*4290*/  @!P0 BRA `(.L_x_1878) ;  /* 0x0000000000048947 */ /* 0x000ff60003800000 */
[----:B------:R-:W-:Y:S01]  /*42a0*/  BPT.TRAP 0x1 ;  /* 0x000000040000795c */ /* 0x000fe20000300000 */
.L_x_1878:
[----:B------:R-:W-:Y:S01]  /*42b0*/  ULEA UR18, UR7, UR47, 0x3 ;  /* 0x0000002f07127291 */ /* 0x000fe2000f8e183f */
[----:B------:R-:W-:-:S05]  /*42c0*/  IMAD.U32 R7, RZ, RZ, UR4 ;  /* 0x00000004ff077e24 */ /* 0x000fca000f8e00ff */
[----:B------:R-:W-:-:S04]  /*42d0*/  SHF.L.U32 R7, R7, 0x1f, RZ ;  /* 0x0000001f07077819 */ /* 0x000fc800000006ff */
[----:B------:R0:W1:Y:S01]  /*42e0*/  SYNCS.PHASECHK.TRANS64.TRYWAIT P1, [UR18+0x12430], R7 ;  /* 0x01243007ff0075a7 */ /* 0x0000620008020152 */
[----:B------:R-:W-:Y:S05]  /*42f0*/  @!P0 BRA `(.L_x_1879) ;  /* 0x0000000000048947 */ /* 0x000fea0003800000 */
[----:B------:R-:W-:Y:S01]  /*4300*/  BPT.TRAP 0x1 ;  /* 0x000000040000795c */ /* 0x000fe20000300000 */
.L_x_1879:
[----:B-1----:R-:W-:Y:S05]  /*4310*/  @P1 BRA `(.L_x_1880) ;  /* 0x0000000000081947 */ /* 0x002fea0003800000 */
[----:B------:R-:W1:Y:S02]  /*4320*/  SYNCS.PHASECHK.TRANS64.TRYWAIT P1, [UR18+0x12430], R7 ;  /* 0x01243007ff0075a7 */ /* 0x000e640008020152 */
[----:B-1----:R-:W-:Y:S05]  /*4330*/  @!P1 BRA `(.L_x_1881) ;  /* 0x000000b8001c9947 */ /* 0x002fea0003800000 */
.L_x_1880:
        /* <DEDUP_REMOVED lines=64> */
.L_x_1882:
[----:B------:R-:W-:Y:S01]  /*4740*/  ULEA UR13, UR21, UR47, 0x3 ;  /* 0x0000002f150d7291 */ /* 0x000fe2000f8e183f */
[----:B01----:R-:W-:-:S05]  /*4750*/  IMAD.U32 R7, RZ, RZ, UR22 ;  /* 0x00000016ff077e24 */ /* 0x003fca000f8e00ff */
[----:B------:R-:W-:-:S04]  /*4760*/  SHF.L.U32 R7, R7, 0x1f, RZ ;  /* 0x0000001f07077819 */ /* 0x000fc800000006ff */
[----:B------:R0:W1:Y:S01]  /*4770*/  SYNCS.PHASECHK.TRANS64.TRYWAIT P1, [UR13+0x12450], R7 ;  /* 0x01245007ff0075a7 */ /* 0x000062000802014d */
[----:B------:R-:W-:Y:S05]  /*4780*/  @!P0 BRA `(.L_x_1883) ;  /* 0x0000000000048947 */ /* 0x000fea0003800000 */
[----:B------:R-:W-:Y:S01]  /*4790*/  BPT.TRAP 0x1 ;  /* 0x000000040000795c */ /* 0x000fe20000300000 */
.L_x_1883:
[----:B-1----:R-:W-:Y:S05]  /*47a0*/  @P1 BRA `(.L_x_1884) ;  /* 0x0000000000081947 */ /* 0x002fea0003800000 */
[----:B------:R-:W1:Y:S02]  /*47b0*/  SYNCS.PHASECHK.TRANS64.TRYWAIT P1, [UR13+0x12450], R7 ;  /* 0x01245007ff0075a7 */ /* 0x000e64000802014d */
[----:B-1----:R-:W-:Y:S05]  /*47c0*/  @!P1 BRA `(.L_x_1885) ;  /* 0x000000b400109947 */ /* 0x002fea0003800000 */
.L_x_1884:
        /* <DEDUP_REMOVED lines=32> */
.L_x_1886:
[----:B------:R-:W-:Y:S01]  /*49d0*/  UISETP.NE.AND UP0, UPT, UR48, URZ, UPT ;  /* 0x0000003f3000728c */ /* 0x000fe2000bf05270 */
[----:B-1----:R-:W-:Y:S01]  /*49e0*/  IMAD.MOV.U32 R8, RZ, RZ, R5 ;  /* 0x000000ffff087224 */ /* 0x002fe200078e0005 */
[----:B------:R-:W-:Y:S01]  /*49f0*/  UIADD3 UR18, UR18, 0x12440, URZ ;  /* 0x0001244012127890 */ /* 0x000fe2000fffe03f */
[----:B------:R-:W-:Y:S02]  /*4a00*/  IMAD.U32 R12, RZ, RZ, UR17 ;  /* 0x00000011ff0c7e24 */ /* 0x000fe4000f8e00ff */
[----:B------:R-:W-:Y:S01]  /*4a10*/  IMAD.U32 R14, RZ, RZ, UR46 ;  /* 0x0000002eff0e7e24 */ /* 0x000fe2000f8e00ff */
[----:B------:R-:W-:Y:S01]  /*4a20*/  PLOP3.LUT P1, PT, PT, PT, UP0, 0x80, 0x0 ;  /* 0x000000000000781c */ /* 0x000fe20003f2f008 */
[----:B------:R-:W-:Y:S01]  /*4a30*/  UPRMT UR18, UR5, 0x654, UR18 ;  /* 0x0000065405127896 */ /* 0x000fe20008000012 */
[----:B------:R-:W-:-:S03]  /*4a40*/  PLOP3.LUT P2, PT, PT, PT, UP0, 0x80, 0x0 ;  /* 0x000000000000781c */ /* 0x000fc60003f4f008 */
[----:B------:R-:W-:-:S05]  /*4a50*/  @UP0 ULDC UR10, c[0x0][0x44c] ;  /* 0x00011300000a0ab9 */ /* 0x000fca0000000800 */
[----:B------:R-:W-:Y:S03]  /*4a60*/  SYNCS.ARRIVE.TRANS64.RED.A1T0 RZ, [UR18], RZ ;  /* 0x000000ffffff79a7 */ /* 0x000fe60008100412 */
[----:B0-----:R-:W-:Y:S01]  /*4a70*/  @P1 IMAD.HI.U32 R7, R5, UR10, RZ ;  /* 0x0000000a05071c27 */ /* 0x001fe2000f8e00ff */
[----:B------:R-:W-:-:S04]  /*4a80*/  @UP0 ULDC UR10, c[0x0][0x450] ;  /* 0x00011400000a0ab9 */ /* 0x000fc80000000800 */
[----:B------:R-:W-:Y:S01]  /*4a90*/  @P2 SHF.R.U32.HI R8, RZ, UR10, R7 ;  /* 0x0000000aff082c19 */ /* 0x000fe20008011607 */
[----:B------:R-:W-:Y:S02]  /*4aa0*/  UMOV UR10, 0x1 ;  /* 0x00000001000a7882 */ /* 0x000fe40000000000 */
[----:B------:R-:W-:Y:S02]  /*4ab0*/  UIMAD UR10, UR20, -0xa0, UR10 ;  /* 0xffffff60140a78a4 */ /* 0x000fe4000f8e020a */
[----:B------:R-:W0:Y:S04]  /*4ac0*/  SHFL.IDX PT, R10, R8, RZ, 0x1c1f ;  /* 0x001c1fff080a7589 */ /* 0x000e2800000e0000 */
[----:B------:R-:W-:Y:S01]  /*4ad0*/  IMAD.U32 R9, RZ, RZ, UR10 ;  /* 0x0000000aff097e24 */ /* 0x000fe2000f8e00ff */
[----:B------:R-:W1:Y:S03]  /*4ae0*/  SHFL.IDX PT, R8, R8, 0x1, 0x1c1f ;  /* 0x003c1f0008087f89 */ /* 0x000e6600000e0000 */
[----:B------:R-:W-:-:S04]  /*4af0*/  IMAD R9, R6, -0x2, R9 ;  /* 0xfffffffe06097824 */ /* 0x000fc800078e0209 */
[----:B------:R-:W-:-:S05]  /*4b00*/  IMAD R9, R12, UR44, R9 ;  /* 0x0000002c0c097c24 */ /* 0x000fca000f8e0209 */
[----:B0-----:R-:W-:-:S04]  /*4b10*/  IADD3 R7, R10, -UR16, R9 ;  /* 0x800000100a077c10 */ /* 0x001fc8000fffe009 */
[C---:B------:R-:W-:Y:S02]  /*4b20*/  ISETP.GT.AND P1, PT, R7.reuse, RZ, PT ;  /* 0x000000ff0700720c */ /* 0x040fe40003f24270 */
[C---:B------:R-:W-:Y:S02]  /*4b30*/  ISETP.GT.AND P2, PT, R7.reuse, 0x1, PT ;  /* 0x000000010700780c */ /* 0x040fe40003f44270 */
[----:B------:R-:W-:Y:S02]  /*4b40*/  FSEL R11, R120, -INF , P1 ;  /* 0xff800000780b7808 */ /* 0x000fe40000800000 */
[----:B------:R-:W-:Y:S02]  /*4b50*/  ISETP.GT.AND P1, PT, R7, 0x8, PT ;  /* 0x000000080700780c */ /* 0x000fe40003f24270 */
[----:B------:R-:W-:Y:S02]  /*4b60*/  FSEL R121, R121, -INF , P2 ;  /* 0xff80000079797808 */ /* 0x000fe40001000000 */
[----:B------:R-:W-:-:S02]  /*4b70*/  FMNMX.FTZ R10, R11, R0, !PT ;  /* 0x000000000b0a7209 */ /* 0x000fc40007810000 */
[----:B------:R-:W-:Y:S02]  /*4b80*/  ISETP.GT.AND P2, PT, R7, 0x9, PT ;  /* 0x000000090700780c */ /* 0x000fe40003f44270 */
[----:B------:R-:W-:Y:S02]  /*4b90*/  FSEL R124, R124, -INF , P1 ;  /* 0xff8000007c7c7808 */ /* 0x000fe40000800000 */
[----:B------:R-:W-:Y:S02]  /*4ba0*/  FMNMX.FTZ R13, R121, R10, !PT ;  /* 0x0000000a790d7209 */ /* 0x000fe40007810000 */
        /* <DEDUP_REMOVED lines=108> */
[----:B------:R-:W-:Y:S02]  /*5270*/  FSEL R69, R69, -INF , P2 ;  /* 0xff80000045457808 */ /* 0x000fe40001000000 */
[----:B------:R-:W-:Y:S02]  /*5280*/  FMNMX.FTZ R10, R68, R7, !PT ;  /* 0x00000007440a7209 */ /* 0x000fe40007810000 */
[----:B-1----:R-:W-:-:S02]  /*5290*/  IADD3 R9, R8, -UR16, R9 ;  /* 0x8000001008097c10 */ /* 0x002fc4000fffe009 */
[----:B------:R-:W-:Y:S02]  /*52a0*/  FMNMX.FTZ R12, R69, R10, !PT ;  /* 0x0000000a450c7209 */ /* 0x000fe40007810000 */
[C---:B------:R-:W-:Y:S02]  /*52b0*/  ISETP.GT.AND P2, PT, R9.reuse, RZ, PT ;  /* 0x000000ff0900720c */ /* 0x040fe40003f44270 */
[C---:B------:R-:W-:Y:S01]  /*52c0*/  ISETP.GT.AND P3, PT, R9.reuse, 0x1, PT ;  /* 0x000000010900780c */ /* 0x040fe20003f64270 */
[----:B------:R-:W0:Y:S01]  /*52d0*/  SHFL.BFLY PT, R7, R12, 0x2, 0x1f ;  /* 0x0c401f000c077f89 */ /* 0x000e2200000e0000 */
[----:B------:R-:W-:Y:S02]  /*52e0*/  FSEL R17, R122, -INF , P2 ;  /* 0xff8000007a117808 */ /* 0x000fe40001000000 */
        /* <DEDUP_REMOVED lines=11> */
[----:B0-----:R-:W-:Y:S02]  /*53a0*/  FMNMX.FTZ R13, R12, R7, !PT ;  /* 0x000000070c0d7209 */ /* 0x001fe40007810000 */
[----:B------:R-:W-:Y:S02]  /*53b0*/  FMNMX.FTZ R21, R127, R18, !PT ;  /* 0x000000127f157209 */ /* 0x000fe40007810000 */
[----:B------:R-:W-:Y:S01]  /*53c0*/  ISETP.GT.AND P2, PT, R9, 0x18, PT ;  /* 0x000000180900780c */ /* 0x000fe20003f44270 */
[----:B------:R-:W0:Y:S01]  /*53d0*/  SHFL.BFLY PT, R10, R13, 0x1, 0x1f ;  /* 0x0c201f000d0a7f89 */ /* 0x000e2200000e0000 */
[----:B------:R-:W-:-:S02]  /*53e0*/  FSEL R131, R131, -INF , P3 ;  /* 0xff80000083837808 */ /* 0x000fc40001800000 */
[----:B------:R-:W-:Y:S02]  /*53f0*/  FMNMX.FTZ R20, R130, R21, !PT ;  /* 0x0000001582147209 */ /* 0x000fe40007810000 */
[----:B------:R-:W-:Y:S02]  /*5400*/  ISETP.GT.AND P3, PT, R9, 0x19, PT ;  /* 0x000000190900780c */ /* 0x000fe40003f64270 */
[----:B------:R-:W-:Y:S02]  /*5410*/  FSEL R134, R134, -INF , P2 ;  /* 0xff80000086867808 */ /* 0x000fe40001000000 */
[----:B------:R-:W-:Y:S02]  /*5420*/  FMNMX.FTZ R21, R131, R20, !PT ;  /* 0x0000001483157209 */ /* 0x000fe40007810000 */
[----:B------:R-:W-:Y:S02]  /*5430*/  FSEL R135, R135, -INF , P3 ;  /* 0xff80000087877808 */ /* 0x000fe40001800000 */
[----:B------:R-:W-:-:S02]  /*5440*/  ISETP.GT.AND P2, PT, R9, 0x20, PT ;  /* 0x000000200900780c */ /* 0x000fc40003f44270 */
[----:B------:R-:W-:Y:S02]  /*5450*/  FMNMX.FTZ R20, R134, R21, !PT ;  /* 0x0000001586147209 */ /* 0x000fe40007810000 */
[----:B------:R-:W-:Y:S02]  /*5460*/  ISETP.GT.AND P3, PT, R9, 0x21, PT ;  /* 0x000000210900780c */ /* 0x000fe40003f64270 */
[----:B------:R-:W-:Y:S02]  /*5470*/  FSEL R106, R106, -INF , P2 ;  /* 0xff8000006a6a7808 */ /* 0x000fe40001000000 */
[----:B------:R-:W-:Y:S02]  /*5480*/  FMNMX.FTZ R23, R135, R20, !PT ;  /* 0x0000001487177209 */ /* 0x000fe40007810000 */
[----:B------:R-:W-:Y:S02]  /*5490*/  ISETP.GT.AND P2, PT, R9, 0x28, PT ;  /* 0x000000280900780c */ /* 0x000fe40003f44270 */
[----:B0-----:R-:W-:-:S02]  /*54a0*/  FMNMX.FTZ R7, R13, R10, !PT ;  /* 0x0000000a0d077209 */ /* 0x001fc40007810000 */
[----:B------:R-:W-:Y:S02]  /*54b0*/  FSEL R107, R107, -INF , P3 ;  /* 0xff8000006b6b7808 */ /* 0x000fe40001800000 */
[C---:B------:R-:W-:Y:S01]  /*54c0*/  FSETP.NEU.FTZ.AND P1, PT, R7.reuse, -INF , PT ;  /* 0xff8000000700780b */ /* 0x040fe20003f3d000 */
[----:B------:R-:W-:-:S01]  /*54d0*/  FFMA.FTZ R10, R7, R14, -8 ;  /* 0xc1000000070a7423 */ /* 0x000fc2000001000e */
[----:B------:R-:W-:Y:S02]  /*54e0*/  FMNMX.FTZ R22, R106, R23, !PT ;  /* 0x000000176a167209 */ /* 0x000fe40007810000 */
[----:B------:R-:W-:Y:S02]  /*54f0*/  ISETP.GT.AND P3, PT, R9, 0x29, PT ;  /* 0x000000290900780c */ /* 0x000fe40003f64270 */
[----:B------:R-:W-:Y:S02]  /*5500*/  FSEL R10, R10, RZ, P1 ;  /* 0x000000ff0a0a7208 */ /* 0x000fe40000800000 */
[----:B------:R-:W-:-:S02]  /*5510*/  FSEL R110, R110, -INF , P2 ;  /* 0xff8000006e6e7808 */ /* 0x000fc40001000000 */
[----:B------:R-:W-:Y:S01]  /*5520*/  FMNMX.FTZ R23, R107, R22, !PT ;  /* 0x000000166b177209 */ /* 0x000fe20007810000 */
[----:B------:R-:W-:-:S01]  /*5530*/  FFMA.FTZ R105, R105, UR46, -R10 ;  /* 0x0000002e69697c23 */ /* 0x000fc2000801080a */
[----:B------:R-:W-:Y:S01]  /*5540*/  ISETP.GT.AND P2, PT, R9, 0x30, PT ;  /* 0x000000300900780c */ /* 0x000fe20003f44270 */
[----:B------:R-:W-:-:S01]  /*5550*/  FFMA.FTZ R18, R104, UR46, -R10 ;  /* 0x0000002e68127c23 */ /* 0x000fc2000801080a */
[----:B------:R-:W-:Y:S01]  /*5560*/  FSEL R111, R111, -INF , P3 ;  /* 0xff8000006f6f7808 */ /* 0x000fe20001800000 */
[----:B------:R0:W-:Y:S01]  /*5570*/  MUFU.EX2 R21, R105 ;  /* 0x0000006900157308 */ /* 0x0001e20000000800 */
[----:B------:R-:W-:Y:S01]  /*5580*/  FMNMX.FTZ R22, R110, R23, !PT ;  /* 0x000000176e167209 */ /* 0x000fe20007810000 */
[--C-:B------:R-:W-:Y:S01]  /*5590*/  FFMA.FTZ R109, R109, UR46, -R10.reuse ;  /* 0x0000002e6d6d7c23 */ /* 0x100fe2000801080a */
[----:B------:R-:W-:Y:S01]  /*55a0*/  ISETP.GT.AND P3, PT, R9, 0x31, PT ;  /* 0x000000310900780c */ /* 0x000fe20003f64270 */
[--C-:B------:R-:W-:Y:S01]  /*55b0*/  FFMA.FTZ R20, R108, UR46, -R10.reuse ;  /* 0x0000002e6c147c23 */ /* 0x100fe2000801080a */
[----:B------:R-:W-:Y:S01]  /*55c0*/  FSEL R114, R114, -INF , P2 ;  /* 0xff80000072727808 */ /* 0x000fe20001000000 */
[--C-:B------:R-:W-:Y:S01]  /*55d0*/  FFMA.FTZ R113, R113, UR46, -R10.reuse ;  /* 0x0000002e71717c23 */ /* 0x100fe2000801080a */
[----:B------:R-:W-:Y:S01]  /*55e0*/  ISETP.GT.AND P2, PT, R9, 0x38, PT ;  /* 0x000000380900780c */ /* 0x000fe20003f44270 */
[----:B------:R1:W-:Y:S01]  /*55f0*/  MUFU.EX2 R23, R109 ;  /* 0x0000006d00177308 */ /* 0x0003e20000000800 */
[----:B0-----:R-:W-:Y:S01]  /*5600*/  FMNMX.FTZ R105, R111, R22, !PT ;  /* 0x000000166f697209 */ /* 0x001fe20007810000 */
[--C-:B------:R-:W-:Y:S01]  /*5610*/  FFMA.FTZ R22, R112, UR46, -R10.reuse ;  /* 0x0000002e70167c23 */ /* 0x100fe2000801080a */
[----:B------:R-:W-:Y:S01]  /*5620*/  FSEL R115, R115, -INF , P3 ;  /* 0xff80000073737808 */ /* 0x000fe20001800000 */
[--C-:B------:R-:W-:Y:S01]  /*5630*/  FFMA.FTZ R112, R92, UR46, -R10.reuse ;  /* 0x0000002e5c707c23 */ /* 0x100fe2000801080a */
[----:B------:R-:W-:Y:S01]  /*5640*/  FMNMX.FTZ R104, R114, R105, !PT ;  /* 0x0000006972687209 */ /* 0x000fe20007810000 */
[--C-:B------:R-:W-:Y:S01]  /*5650*/  FFMA.FTZ R11, R11, UR46, -R10.reuse ;  /* 0x0000002e0b0b7c23 */ /* 0x100fe2000801080a */
[----:B------:R-:W-:Y:S01]  /*5660*/  ISETP.GT.AND P3, PT, R9, 0x39, PT ;  /* 0x000000390900780c */ /* 0x000fe20003f64270 */
[--C-:B------:R-:W-:Y:S01]  /*5670*/  FFMA.FTZ R12, R121, UR46, -R10.reuse ;  /* 0x0000002e790c7c23 */ /* 0x100fe2000801080a */
[----:B------:R-:W-:Y:S01]  /*5680*/  FSEL R118, R118, -INF , P2 ;  /* 0xff80000076767808 */ /* 0x000fe20001000000 */
[--C-:B------:R-:W-:Y:S01]  /*5690*/  FFMA.FTZ R13, R124, UR46, -R10.reuse ;  /* 0x0000002e7c0d7c23 */ /* 0x100fe2000801080a */
[----:B------:R-:W-:Y:S01]  /*56a0*/  FMNMX.FTZ R105, R115, R104, !PT ;  /* 0x0000006873697209 */ /* 0x000fe20007810000 */
[--C-:B------:R-:W-:Y:S01]  /*56b0*/  FFMA.FTZ R14, R125, UR46, -R10.reuse ;  /* 0x0000002e7d0e7c23 */ /* 0x100fe2000801080a */
[----:B------:R-:W-:Y:S01]  /*56c0*/  FSEL R119, R119, -INF , P3 ;  /* 0xff80000077777808 */ /* 0x000fe20001800000 */
[--C-:B------:R-:W-:Y:S01]  /*56d0*/  FFMA.FTZ R15, R128, UR46, -R10.reuse ;  /* 0x0000002e800f7c23 */ /* 0x100fe2000801080a */
[----:B------:R-:W-:Y:S01]  /*56e0*/  ISETP.GT.AND P2, PT, R9, 0x40, PT ;  /* 0x000000400900780c */ /* 0x000fe20003f44270 */
[--C-:B------:R-:W-:Y:S01]  /*56f0*/  FFMA.FTZ R8, R129, UR46, -R10.reuse ;  /* 0x0000002e81087c23 */ /* 0x100fe2000801080a */
[----:B------:R-:W-:Y:S01]  /*5700*/  FMNMX.FTZ R104, R118, R105, !PT ;  /* 0x0000006976687209 */ /* 0x000fe20007810000 */
[--C-:B------:R-:W-:Y:S01]  /*5710*/  FFMA.FTZ R16, R132, UR46, -R10.reuse ;  /* 0x0000002e84107c23 */ /* 0x100fe2000801080a */
[----:B------:R-:W-:Y:S01]  /*5720*/  ISETP.GT.AND P3, PT, R9, 0x41, PT ;  /* 0x000000410900780c */ /* 0x000fe20003f64270 */
[----:B------:R0:W-:Y:S01]  /*5730*/  MUFU.EX2 R105, R113 ;  /* 0x0000007100697308 */ /* 0x0001e20000000800 */
[----:B------:R-:W-:Y:S01]  /*5740*/  FSEL R90, R90, -INF , P2 ;  /* 0xff8000005a5a7808 */ /* 0x000fe20001000000 */
[--C-:B------:R-:W-:Y:S01]  /*5750*/  FFMA.FTZ R133, R133, UR46, -R10.reuse ;  /* 0x0000002e85857c23 */ /* 0x100fe2000801080a */
[----:B-1----:R-:W-:Y:S01]  /*5760*/  FMNMX.FTZ R109, R119, R104, !PT ;  /* 0x00000068776d7209 */ /* 0x002fe20007810000 */
[--C-:B------:R-:W-:Y:S01]  /*5770*/  FFMA.FTZ R116, R116, UR46, -R10.reuse ;  /* 0x0000002e74747c23 */ /* 0x100fe2000801080a */
[----:B------:R-:W-:Y:S01]  /*5780*/  ISETP.GT.AND P2, PT, R9, 0x48, PT ;  /* 0x000000480900780c */ /* 0x000fe20003f44270 */
        /* <DEDUP_REMOVED lines=21> */
[----:B0-----:R-:W-:Y:S01]  /*58e0*/  FMNMX.FTZ R113, R95, R108, !PT ;  /* 0x0000006c5f717209 */ /* 0x001fe20007810000 */
        /* <DEDUP_REMOVED lines=18> */
[----:B------:R-:W-:Y:S01]  /*5a10*/  FFMA.FTZ R69, R69, UR46, -R10 ;  /* 0x0000002e45457c23 */ /* 0x000fe2000801080a */
        /* <DEDUP_REMOVED lines=11> */
[----:B------:R0:W-:Y:S01]  /*5ad0*/  MUFU.EX2 R78, R112 ;  /* 0x00000070004e7308 */ /* 0x0001e20000000800 */
[----:B------:R-:W-:Y:S02]  /*5ae0*/  ISETP.GT.AND P2, PT, R9, 0x70, PT ;  /* 0x000000700900780c */ /* 0x000fe40003f44270 */
[----:B------:R-:W-:Y:S02]  /*5af0*/  FSEL R79, R79, -INF , P3 ;  /* 0xff8000004f4f7808 */ /* 0x000fe40001800000 */
[----:B------:R-:W-:Y:S02]  /*5b00*/  FMNMX.FTZ R108, R92, R113, !PT ;  /* 0x000000715c6c7209 */ /* 0x000fe40007810000 */
[----:B------:R-:W-:Y:S01]  /*5b10*/  ISETP.GT.AND P3, PT, R9, 0x71, PT ;  /* 0x000000710900780c */ /* 0x000fe20003f64270 */
[----:B------:R-:W-:Y:S01]  /*5b20*/  MUFU.EX2 R13, R13 ;  /* 0x0000000d000d7308 */ /* 0x000fe20000000800 */
[----:B------:R-:W-:Y:S01]  /*5b30*/  FSEL R82, R82, -INF , P2 ;  /* 0xff80000052527808 */ /* 0x000fe20001000000 */
[----:B0-----:R-:W-:Y:S01]  /*5b40*/  FFMA.FTZ R112, R96, UR46, -R10 ;  /* 0x0000002e60707c23 */ /* 0x001fe2000801080a */
[----:B------:R-:W-:-:S02]  /*5b50*/  FMNMX.FTZ R113, R79, R108, !PT ;  /* 0x0000006c4f717209 */ /* 0x000fc40007810000 */
[----:B------:R-:W-:Y:S02]  /*5b60*/  ISETP.GT.AND P2, PT, R9, 0x78, PT ;  /* 0x000000780900780c */ /* 0x000fe40003f44270 */
[----:B------:R-:W-:Y:S01]  /*5b70*/  FSEL R83, R83, -INF , P3 ;  /* 0xff80000053537808 */ /* 0x000fe20001800000 */
[----:B------:R-:W-:Y:S01]  /*5b80*/  MUFU.EX2 R94, R116 ;  /* 0x00000074005e7308 */ /* 0x000fe20000000800 */
[----:B------:R-:W-:Y:S02]  /*5b90*/  FMNMX.FTZ R108, R82, R113, !PT ;  /* 0x00000071526c7209 */ /* 0x000fe40007810000 */
[----:B------:R-:W-:Y:S02]  /*5ba0*/  ISETP.GT.AND P3, PT, R9, 0x79, PT ;  /* 0x000000790900780c */ /* 0x000fe40003f64270 */
[----:B------:R-:W-:Y:S02]  /*5bb0*/  FSEL R96, R86, -INF , P2 ;  /* 0xff80000056607808 */ /* 0x000fe40001000000 */
[----:B------:R-:W-:Y:S01]  /*5bc0*/  FMNMX.FTZ R113, R83, R108, !PT ;  /* 0x0000006c53717209 */ /* 0x000fe20007810000 */
[----:B------:R0:W-:Y:S01]  /*5bd0*/  MUFU.EX2 R86, R112 ;  /* 0x0000007000567308 */ /* 0x0001e20000000800 */
[----:B------:R-:W-:-:S02]  /*5be0*/  FSEL R87, R87, -INF , P3 ;  /* 0xff80000057577808 */ /* 0x000fc40001800000 */
[C---:B------:R-:W-:Y:S02]  /*5bf0*/  ISETP.GT.AND P2, PT, R9.reuse, 0x80, PT ;  /* 0x000000800900780c */ /* 0x040fe40003f44270 */
[----:B------:R-:W-:Y:S02]  /*5c00*/  FMNMX.FTZ R108, R96, R113, !PT ;  /* 0x00000071606c7209 */ /* 0x000fe40007810000 */
[----:B------:R-:W-:Y:S01]  /*5c10*/  ISETP.GT.AND P3, PT, R9, 0x81, PT ;  /* 0x000000810900780c */ /* 0x000fe20003f64270 */
[----:B------:R-:W-:Y:S01]  /*5c20*/  MUFU.EX2 R14, R14 ;  /* 0x0000000e000e7308 */ /* 0x000fe20000000800 */
[----:B------:R-:W-:Y:S01]  /*5c30*/  FSEL R58, R58, -INF , P2 ;  /* 0xff8000003a3a7808 */ /* 0x000fe20001000000 */
[----:B0-----:R-:W-:Y:S01]  /*5c40*/  FFMA.FTZ R112, R100, UR46, -R10 ;  /* 0x0000002e64707c23 */ /* 0x001fe2000801080a */
[----:B------:R-:W-:Y:S02]  /*5c50*/  FMNMX.FTZ R113, R87, R108, !PT ;  /* 0x0000006c57717209 */ /* 0x000fe40007810000 */
[----:B------:R-:W-:-:S02]  /*5c60*/  ISETP.GT.AND P2, PT, R9, 0x88, PT ;  /* 0x000000880900780c */ /* 0x000fc40003f44270 */
[----:B------:R-:W-:Y:S01]  /*5c70*/  FSEL R59, R59, -INF , P3 ;  /* 0xff8000003b3b7808 */ /* 0x000fe20001800000 */
[----:B------:R-:W-:Y:S01]  /*5c80*/  MUFU.EX2 R109, R117 ;  /* 0x00000075006d7308 */ /* 0x000fe20000000800 */
[----:B------:R-:W-:Y:S02]  /*5c90*/  FMNMX.FTZ R108, R58, R113, !PT ;  /* 0x000000713a6c7209 */ /* 0x000fe40007810000 */
[----:B------:R-:W-:Y:S02]  /*5ca0*/  ISETP.GT.AND P3, PT, R9, 0x89, PT ;  /* 0x000000890900780c */ /* 0x000fe40003f64270 */
[----:B------:R-:W-:Y:S02]  /*5cb0*/  FSEL R100, R62, -INF , P2 ;  /* 0xff8000003e647808 */ /* 0x000fe40001000000 */
[----:B------:R-:W-:Y:S01]  /*5cc0*/  FMNMX.FTZ R113, R59, R108, !PT ;  /* 0x0000006c3b717209 */ /* 0x000fe20007810000 */
[----:B------:R0:W-:Y:S01]  /*5cd0*/  MUFU.EX2 R62, R112 ;  /* 0x00000070003e7308 */ /* 0x0001e20000000800 */
[----:B------:R-:W-:-:S02]  /*5ce0*/  ISETP.GT.AND P2, PT, R9, 0x90, PT ;  /* 0x000000900900780c */ /* 0x000fc40003f44270 */
[----:B------:R-:W-:Y:S02]  /*5cf0*/  FSEL R63, R63, -INF , P3 ;  /* 0xff8000003f3f7808 */ /* 0x000fe40001800000 */
        /* <DEDUP_REMOVED lines=15> */
[----:B------:R-:W-:-:S04]  /*5df0*/  FMNMX.FTZ R108, R72, R9, !PT ;  /* 0x00000009486c7209 */ /* 0x000fc80007810000 */
[----:B------:R-:W-:Y:S01]  /*5e00*/  FMNMX.FTZ R108, R71, R108, !PT ;  /* 0x0000006c476c7209 */ /* 0x000fe20007810000 */
[----:B------:R-:W-:Y:S04]  /*5e10*/  MUFU.EX2 R16, R16 ;  /* 0x0000001000107308 */ /* 0x000fe80000000800 */
[----:B------:R-:W0:Y:S04]  /*5e20*/  SHFL.BFLY PT, R9, R108, 0x2, 0x1f ;  /* 0x0c401f006c097f89 */ /* 0x000e2800000e0000 */
[----:B------:R-:W-:Y:S08]  /*5e30*/  MUFU.EX2 R19, R133 ;  /* 0x0000008500137308 */ /* 0x000ff00000000800 */
[----:B------:R-:W-:Y:S08]  /*5e40*/  MUFU.EX2 R18, R18 ;  /* 0x0000001200127308 */ /* 0x000ff00000000800 */
[----:B------:R-:W-:Y:S01]  /*5e50*/  MUFU.EX2 R20, R20 ;  /* 0x0000001400147308 */ /* 0x000fe20000000800 */
[----:B0-----:R-:W-:Y:S01]  /*5e60*/  FMNMX.FTZ R112, R108, R9, !PT ;  /* 0x000000096c707209 */ /* 0x001fe20007810000 */
        /* <DEDUP_REMOVED lines=8> */
[----:B------:R-:W-:-:S02]  /*5ef0*/  FFMA.FTZ R108, R9, R108, -8 ;  /* 0xc1000000096c7423 */ /* 0x000fc4000001006c */
[----:B------:R-:W-:Y:S01]  /*5f00*/  MUFU.EX2 R97, R97 ;  /* 0x0000006100617308 */ /* 0x000fe20000000800 */
[----:B------:R-:W-:Y:S02]  /*5f10*/  FSEL R125, R9, RZ, P2 ;  /* 0x000000ff097d7208 */ /* 0x000fe40001000000 */
[----:B------:R-:W-:-:S03]  /*5f20*/  FSEL R10, R108, RZ, P2 ;  /* 0x000000ff6c0a7208 */ /* 0x000fc60001000000 */
[----:B------:R-:W-:Y:S02]  /*5f30*/  FADD.FTZ R125, -R125, R2 ;  /* 0x000000027d7d7221 */ /* 0x000fe40000010100 */
[----:B------:R-:W-:-:S01]  /*5f40*/  FFMA.FTZ R108, R17, UR46, -R10 ;  /* 0x0000002e116c7c23 */ /* 0x000fc2000801080a */
[--C-:B------:R-:W-:Y:S01]  /*5f50*/  FFMA.FTZ R17, R123, UR46, -R10.reuse ;  /* 0x0000002e7b117c23 */ /* 0x100fe2000801080a */
[----:B------:R-:W-:Y:S01]  /*5f60*/  FSEL R123, R7, RZ, P1 ;  /* 0x000000ff077b7208 */ /* 0x000fe20000800000 */
[--C-:B------:R-:W-:Y:S01]  /*5f70*/  FFMA.FTZ R112, R126, UR46, -R10.reuse ;  /* 0x0000002e7e707c23 */ /* 0x100fe2000801080a */
[----:B------:R-:W-:-:S01]  /*5f80*/  FFMA.FTZ R113, R127, UR46, -R10 ;  /* 0x0000002e7f717c23 */ /* 0x000fc2000801080a */
[----:B------:R-:W-:Y:S01]  /*5f90*/  FFMA.FTZ R116, R130, UR46, -R10 ;  /* 0x0000002e82747c23 */ /* 0x000fe2000801080a */
[----:B------:R-:W-:Y:S01]  /*5fa0*/  MUFU.EX2 R108, R108 ;  /* 0x0000006c006c7308 */ /* 0x000fe20000000800 */
[----:B------:R-:W-:-:S01]  /*5fb0*/  FADD.FTZ R123, -R123, R0 ;  /* 0x000000007b7b7221 */ /* 0x000fc20000010100 */
[--C-:B------:R-:W-:Y:S01]  /*5fc0*/  FFMA.FTZ R0, R104, UR46, -R10.reuse ;  /* 0x0000002e68007c23 */ /* 0x100fe2000801080a */
[----:B------:R-:W-:-:S01]  /*5fd0*/  FFMA.FTZ R117, R131, UR46, -R10 ;  /* 0x0000002e83757c23 */ /* 0x000fc2000801080a */
[--C-:B------:R-:W-:Y:S01]  /*5fe0*/  FFMA.FTZ R120, R134, UR46, -R10.reuse ;  /* 0x0000002e86787c23 */ /* 0x100fe2000801080a */
[----:B------:R-:W-:Y:S01]  /*5ff0*/  FMUL.FTZ R104, R123, UR46 ;  /* 0x0000002e7b687c20 */ /* 0x000fe20008410000 */
[----:B------:R-:W-:Y:S01]  /*6000*/  FMUL.FTZ R123, R125, UR46 ;  /* 0x0000002e7d7b7c20 */ /* 0x000fe20008410000 */
        /* <DEDUP_REMOVED lines=29> */
[----:B------:R-:W-:Y:S01]  /*61e0*/  FFMA.FTZ R58, R58, UR46, -R10 ;  /* 0x0000002e3a3a7c23 */ /* 0x000fe2000801080a */
[----:B------:R-:W-:-:S01]  /*61f0*/  FADD.FTZ R104, R12, R125 ;  /* 0x0000007d0c687221 */ /* 0x000fc20000010000 */
[--C-:B------:R-:W-:Y:S01]  /*6200*/  FFMA.FTZ R59, R59, UR46, -R10.reuse ;  /* 0x0000002e3b3b7c23 */ /* 0x100fe2000801080a */
[----:B------:R-:W-:-:S01]  /*6210*/  FFMA.FTZ R100, R100, UR46, -R10 ;  /* 0x0000002e64647c23 */ /* 0x000fc2000801080a */
[----:B------:R-:W0:Y:S01]  /*6220*/  MUFU.EX2 R113, R113 ;  /* 0x0000007100717308 */ /* 0x000e220000000800 */
[----:B-1----:R-:W-:-:S01]  /*6230*/  FFMA.FTZ R4, R123, R3, R108 ;  /* 0x000000037b047223 */ /* 0x002fc2000001006c */
[----:B------:R-:W-:Y:S01]  /*6240*/  FADD.FTZ R125, R13, R104 ;  /* 0x000000680d7d7221 */ /* 0x000fe20000010000 */
[----:B------:R-:W-:-:S01]  /*6250*/  FFMA.FTZ R63, R63, UR46, -R10 ;  /* 0x0000002e3f3f7c23 */ /* 0x000fc2000801080a */
[----:B------:R-:W-:Y:S01]  /*6260*/  FFMA.FTZ R66, R66, UR46, -R10 ;  /* 0x0000002e42427c23 */ /* 0x000fe2000801080a */
[----:B------:R-:W-:-:S01]  /*6270*/  FADD.FTZ R3, R17, R4 ;  /* 0x0000000411037221 */ /* 0x000fc20000010000 */
[----:B------:R-:W-:Y:S01]  /*6280*/  FADD.FTZ R104, R14, R125 ;  /* 0x0000007d0e687221 */ /* 0x000fe20000010000 */
[----:B------:R-:W-:-:S01]  /*6290*/  FFMA.FTZ R67, R67, UR46, -R10 ;  /* 0x0000002e43437c23 */ /* 0x000fc2000801080a */
[----:B------:R-:W1:Y:S01]  /*62a0*/  MUFU.EX2 R116, R116 ;  /* 0x0000007400747308 */ /* 0x000e620000000800 */
[----:B--2---:R-:W-:-:S01]  /*62b0*/  FADD.FTZ R4, R112, R3 ;  /* 0x0000000370047221 */ /* 0x004fc20000010000 */
[----:B------:R-:W-:Y:S01]  /*62c0*/  FADD.FTZ R125, R15, R104 ;  /* 0x000000680f7d7221 */ /* 0x000fe20000010000 */
[----:B------:R-:W-:-:S01]  /*62d0*/  FFMA.FTZ R72, R72, UR46, -R10 ;  /* 0x0000002e48487c23 */ /* 0x000fc2000801080a */
[----:B------:R-:W-:-:S02]  /*62e0*/  FFMA.FTZ R10, R71, UR46, -R10 ;  /* 0x0000002e470a7c23 */ /* 0x000fc4000801080a */
[----:B------:R-:W-:-:S02]  /*62f0*/  FADD.FTZ R125, R8, R125 ;  /* 0x0000007d087d7221 */ /* 0x000fc40000010000 */
[----:B------:R-:W2:Y:S01]  /*6300*/  MUFU.EX2 R117, R117 ;  /* 0x0000007500757308 */ /* 0x000ea20000000800 */
[----:B0-----:R-:W-:-:S07]  /*6310*/  FADD.FTZ R3, R113, R4 ;  /* 0x0000000471037221 */ /* 0x001fce0000010000 */
[----:B------:R-:W0:Y:S01]  /*6320*/  MUFU.EX2 R120, R120 ;  /* 0x0000007800787308 */ /* 0x000e220000000800 */
[----:B-1----:R-:W-:-:S07]  /*6330*/  FADD.FTZ R4, R116, R3 ;  /* 0x0000000374047221 */ /* 0x002fce0000010000 */
        /* <DEDUP_REMOVED lines=120> */
.L_x_1887:
        /* <DEDUP_REMOVED lines=83> */
[----:B------:R-:W-:Y:S02]  /*6ff0*/  IMAD.MOV.U32 R2, RZ, RZ, R9 ;  /* 0x000000ffff027224 */ /* 0x000fe400078e0009 */
[----:B------:R-:W-:-:S07]  /*7000*/  IMAD.MOV.U32 R0, RZ, RZ, R7 ;  /* 0x000000ffff007224 */ /* 0x000fce00078e0007 */
.L_x_1877:
[----:B------:R-:W-:-:S06]  /*7010*/  UISETP.GE.AND UP0, UPT, UR20, UR45, UPT ;  /* 0x0000002d1400728c */ /* 0x000fcc000bf06270 */
[----:B------:R-:W-:-:S13]  /*7020*/  PLOP3.LUT P1, PT, PT, PT, UP0, 0x80, 0x0 ;  /* 0x000000000000781c */ /* 0x000fda0003f2f008 */
[----:B------:R-:W-:Y:S05]  /*7030*/  @!P1 BRA `(.L_x_1889) ;  /* 0x0000002000989947 */ /* 0x000fea0003800000 */
[----:B------:R-:W-:Y:S01]  /*7040*/  IMAD.MOV.U32 R5, RZ, RZ, R2 ;  /* 0x000000ffff057224 */ /* 0x000fe200078e0002 */
[----:B------:R-:W-:Y:S01]  /*7050*/  UMOV UR23, UR4 ;  /* 0x0000000400177c82 */ /* 0x000fe20008000000 */
[----:B------:R-:W-:Y:S01]  /*7060*/  IMAD.MOV.U32 R6, RZ, RZ, R0 ;  /* 0x000000ffff067224 */ /* 0x000fe200078e0000 */
[----:B------:R-:W-:-:S06]  /*7070*/  UMOV UR22, UR7 ;  /* 0x0000000700167c82 */ /* 0x000fcc0008000000 */
.L_x_1900:
[----:B------:R-:W-:-:S04]  /*7080*/  UIADD3 UR7, UR22, 0x1, URZ ;  /* 0x0000000116077890 */ /* 0x000fc8000fffe03f */
[----:B------:R-:W-:-:S04]  /*7090*/  UISETP.NE.AND UP0, UPT, UR7, 0x2, UPT ;  /* 0x000000020700788c */ /* 0x000fc8000bf05270 */
[----:B------:R-:W-:Y:S02]  /*70a0*/  USEL UR4, URZ, 0x1, UP0 ;  /* 0x000000013f047887 */ /* 0x000fe40008000000 */
[----:B------:R-:W-:Y:S02]  /*70b0*/  USEL UR7, UR7, URZ, UP0 ;  /* 0x0000003f07077287 */ /* 0x000fe40008000000 */
[----:B------:R-:W-:Y:S01]  /*70c0*/  ULOP3.LUT UR4, UR23, UR4, URZ, 0x3c, !UPT ;  /* 0x0000000417047292 */ /* 0x000fe2000f8e3c3f */
[----:B------:R-:W-:Y:S11]  /*70d0*/  @!P0 BRA `(.L_x_1890) ;  /* 0x0000000000048947 */ /* 0x000ff60003800000 */
[----:B------:R-:W-:Y:S01]  /*70e0*/  BPT.TRAP 0x1 ;  /* 0x000000040000795c */ /* 0x000fe20000300000 */
.L_x_1890:
[----:B------:R-:W-:Y:S01]  /*70f0*/  ULEA UR21, UR7, UR47, 0x3 ;  /* 0x0000002f07157291 */ /* 0x000fe2000f8e183f */
[----:B------:R-:W-:-:S05]  /*7100*/  IMAD.U32 R0, RZ, RZ, UR4 ;  /* 0x00000004ff007e24 */ /* 0x000fca000f8e00ff */
[----:B------:R-:W-:-:S04]  /*7110*/  SHF.L.U32 R0, R0, 0x1f, RZ ;  /* 0x0000001f00007819 */ /* 0x000fc800000006ff */
[----:B------:R0:W1:Y:S01]  /*7120*/  SYNCS.PHASECHK.TRANS64.TRYWAIT P1, [UR21+0x12430], R0 ;  /* 0x01243000ff0075a7 */ /* 0x0000620008020155 */
[----:B------:R-:W-:Y:S05]  /*7130*/  @!P0 BRA `(.L_x_1891) ;  /* 0x0000000000048947 */ /* 0x000fea0003800000 */
[----:B------:R-:W-:Y:S01]  /*7140*/  BPT.TRAP 0x1 ;  /* 0x000000040000795c */ /* 0x000fe20000300000 */
.L_x_1891:
[----:B-1----:R-:W-:Y:S05]  /*7150*/  @P1 BRA `(.L_x_1892) ;  /* 0x0000000000081947 */ /* 0x002fea0003800000 */
[----:B------:R-:W1:Y:S02]  /*7160*/  SYNCS.PHASECHK.TRANS64.TRYWAIT P1, [UR21+0x12430], R0 ;  /* 0x01243000ff0075a7 */ /* 0x000e640008020155 */
[----:B-1----:R-:W-:Y:S05]  /*7170*/  @!P1 BRA `(.L_x_1893) ;  /* 0x0000008800bc9947 */ /* 0x002fea0003800000 */
.L_x_1892:
        /* <DEDUP_REMOVED lines=63> */
.L_x_1894:
[----:B------:R-:W-:Y:S01]  /*7570*/  ULEA UR13, UR22, UR47, 0x3 ;  /* 0x0000002f160d7291 */ /* 0x000fe2000f8e183f */
[----:B01----:R-:W-:-:S05]  /*7580*/  IMAD.U32 R0, RZ, RZ, UR23 ;  /* 0x00000017ff007e24 */ /* 0x003fca000f8e00ff */
[----:B------:R-:W-:-:S04]  /*7590*/  SHF.L.U32 R0, R0, 0x1f, RZ ;  /* 0x0000001f00007819 */ /* 0x000fc800000006ff */
[----:B------:R0:W1:Y:S01]  /*75a0*/  SYNCS.PHASECHK.TRANS64.TRYWAIT P1, [UR13+0x12450], R0 ;  /* 0x01245000ff0075a7 */ /* 0x000062000802014d */
[----:B------:R-:W-:Y:S05]  /*75b0*/  @!P0 BRA `(.L_x_1895) ;  /* 0x0000000000048947 */ /* 0x000fea0003800000 */
[----:B------:R-:W-:Y:S01]  /*75c0*/  BPT.TRAP 0x1 ;  /* 0x000000040000795c */ /* 0x000fe20000300000 */
.L_x_1895:
[----:B-1----:R-:W-:Y:S05]  /*75d0*/  @P1 BRA `(.L_x_1896) ;  /* 0x0000000000081947 */ /* 0x002fea0003800000 */
[----:B------:R-:W1:Y:S02]  /*75e0*/  SYNCS.PHASECHK.TRANS64.TRYWAIT P1, [UR13+0x12450], R0 ;  /* 0x01245000ff0075a7 */ /* 0x000e64000802014d */
[----:B-1----:R-:W-:Y:S05]  /*75f0*/  @!P1 BRA `(.L_x_1897) ;  /* 0x0000008400b49947 */ /* 0x002fea0003800000 */
.L_x_1896:
        /* <DEDUP_REMOVED lines=32> */
.L_x_1898:
[----:B01----:R-:W-:Y:S01]  /*7800*/  FMNMX.FTZ R0, R120, R6, !PT ;  /* 0x0000000678007209 */ /* 0x003fe20007810000 */
[----:B------:R-:W-:Y:S01]  /*7810*/  IMAD.U32 R13, RZ, RZ, UR46 ;  /* 0x0000002eff0d7e24 */ /* 0x000fe2000f8e00ff */
[----:B------:R-:W-:Y:S01]  /*7820*/  FMNMX.FTZ R2, R122, R5, !PT ;  /* 0x000000057a027209 */ /* 0x000fe20007810000 */
        /* <DEDUP_REMOVED lines=94> */
[----:B------:R-:W-:Y:S02]  /*7e10*/  IMAD.U32 R117, RZ, RZ, UR46 ;  /* 0x0000002eff757e24 */ /* 0x000fe4000f8e00ff */
[----:B------:R-:W-:Y:S01]  /*7e20*/  FADD.FTZ R5, -R2, R5 ;  /* 0x0000000502057221 */ /* 0x000fe20000010100 */
[----:B------:R-:W-:Y:S01]  /*7e30*/  FMUL.FTZ R16, R6, UR46 ;  /* 0x0000002e06107c20 */ /* 0x000fe20008410000 */
[----:B------:R-:W-:Y:S01]  /*7e40*/  FFMA.FTZ R11, R112, UR46, -R136 ;  /* 0x0000002e700b7c23 */ /* 0x000fe20008010888 */
[----:B------:R-:W-:-:S01]  /*7e50*/  FFMA.FTZ R117, R2, R117, -8 ;  /* 0xc100000002757423 */ /* 0x000fc20000010075 */
[----:B------:R-:W-:Y:S01]  /*7e60*/  FMUL.FTZ R6, R5, UR46 ;  /* 0x0000002e05067c20 */ /* 0x000fe20008410000 */
[----:B------:R-:W-:-:S01]  /*7e70*/  FFMA.FTZ R5, R120, UR46, -R136 ;  /* 0x0000002e78057c23 */ /* 0x000fc20008010888 */
[----:B------:R-:W-:Y:S01]  /*7e80*/  FFMA.FTZ R112, R61, UR46, -R136 ;  /* 0x0000002e3d707c23 */ /* 0x000fe20008010888 */
[----:B------:R-:W-:-:S01]  /*7e90*/  FFMA.FTZ R61, R122, UR46, -R117 ;  /* 0x0000002e7a3d7c23 */ /* 0x000fc20008010875 */
[--C-:B------:R-:W-:Y:S01]  /*7ea0*/  FFMA.FTZ R21, R56, UR46, -R136.reuse ;  /* 0x0000002e38157c23 */ /* 0x100fe20008010888 */
[----:B------:R-:W-:-:S01]  /*7eb0*/  FFMA.FTZ R56, R57, UR46, -R136 ;  /* 0x0000002e39387c23 */ /* 0x000fc20008010888 */
[--C-:B------:R-:W-:Y:S01]  /*7ec0*/  FFMA.FTZ R8, R121, UR46, -R136.reuse ;  /* 0x0000002e79087c23 */ /* 0x100fe20008010888 */
[----:B------:R-:W-:-:S01]  /*7ed0*/  FFMA.FTZ R57, R64, UR46, -R136 ;  /* 0x0000002e40397c23 */ /* 0x000fc20008010888 */
[----:B------:R-:W-:Y:S01]  /*7ee0*/  FFMA.FTZ R64, R123, UR46, -R117 ;  /* 0x0000002e7b407c23 */ /* 0x000fe20008010875 */
        /* <DEDUP_REMOVED lines=25> */
[----:B0-----:R-:W-:-:S01]  /*8080*/  FFMA.FTZ R99, R16, R4, R5 ;  /* 0x0000000410637223 */ /* 0x001fc20000010005 */
[--C-:B------:R-:W-:Y:S01]  /*8090*/  FFMA.FTZ R13, R88, UR46, -R136.reuse ;  /* 0x0000002e580d7c23 */ /* 0x100fe20008010888 */
        /* <DEDUP_REMOVED lines=22> */
[----:B0-----:R-:W-:-:S01]  /*8200*/  FADD.FTZ R4, R8, R99 ;  /* 0x0000006308047221 */ /* 0x001fc20000010000 */
[----:B------:R-:W-:Y:S01]  /*8210*/  FFMA.FTZ R107, R111, UR46, -R117 ;  /* 0x0000002e6f6b7c23 */ /* 0x000fe20008010875 */
[----:B------:R-:W-:-:S01]  /*8220*/  FFMA.FTZ R22, R73, UR46, -R136 ;  /* 0x0000002e49167c23 */ /* 0x000fc20008010888 */
[----:B------:R-:W-:Y:S01]  /*8230*/  FFMA.FTZ R73, R114, UR46, -R117 ;  /* 0x0000002e72497c23 */ /* 0x000fe20008010875 */
[----:B------:R-:W-:-:S01]  /*8240*/  FFMA.FTZ R17, R72, UR46, -R136 ;  /* 0x0000002e48117c23 */ /* 0x000fc20008010888 */
[--C-:B------:R-:W-:Y:S01]  /*8250*/  FFMA.FTZ R19, R80, UR46, -R136.reuse ;  /* 0x0000002e50137c23 */ /* 0x100fe20008010888 */
[----:B------:R-:W-:-:S01]  /*8260*/  FFMA.FTZ R72, R81, UR46, -R136 ;  /* 0x0000002e51487c23 */ /* 0x000fc20008010888 */
[----:B------:R-:W0:Y:S01]  /*8270*/  MUFU.EX2 R122, R122 ;  /* 0x0000007a007a7308 */ /* 0x000e220000000800 */
        /* <DEDUP_REMOVED lines=8> */
[----:B-1----:R-:W-:-:S01]  /*8300*/  FADD.FTZ R99, R23, R4 ;  /* 0x0000000417637221 */ /* 0x002fc20000010000 */
[----:B------:R-:W-:Y:S01]  /*8310*/  FFMA.FTZ R75, R75, UR46, -R117 ;  /* 0x0000002e4b4b7c23 */ /* 0x000fe20008010875 */
[----:B------:R-:W-:-:S01]  /*8320*/  FFMA.FTZ R85, R85, UR46, -R136 ;  /* 0x0000002e55557c23 */ /* 0x000fc20008010888 */
[--C-:B------:R-:W-:Y:S01]  /*8330*/  FFMA.FTZ R58, R58, UR46, -R117.reuse ;  /* 0x0000002e3a3a7c23 */ /* 0x100fe20008010875 */
        /* <DEDUP_REMOVED lines=163> */
.L_x_1899:
        /* <DEDUP_REMOVED lines=43> */
[----:B------:R-:W-:Y:S01]  /*9020*/  FMUL.FTZ R55, R55, R6 ;  /* 0x0000000637377220 */ /* 0x000fe20000410000 */
        /* <DEDUP_REMOVED lines=39> */
.L_x_1889:
[----:B------:R-:W-:Y:S06]  /*92a0*/  BAR.ARV 0x8, 0x200 ;  /* 0x0208000000007b1d */ /* 0x000fec0000002000 */
[----:B------:R-:W-:Y:S05]  /*92b0*/  @!P0 BRA `(.L_x_1901) ;  /* 0x0000000000048947 */ /* 0x000fea0003800000 */
[----:B------:R-:W-:Y:S01]  /*92c0*/  BPT.TRAP 0x1 ;  /* 0x000000040000795c */ /* 0x000fe20000300000 */
.L_x_1901:
[----:B------:R-:W-:Y:S01]  /*92d0*/  ULEA UR16, UR7, UR47, 0x3 ;  /* 0x0000002f07107291 */ /* 0x000fe2000f8e183f */
[----:B------:R-:W-:-:S05]  /*92e0*/  IMAD.U32 R5, RZ, RZ, UR4 ;  /* 0x00000004ff057e24 */ /* 0x000fca000f8e00ff */
[----:B------:R-:W-:-:S04]  /*92f0*/  SHF.L.U32 R5, R5, 0x1f, RZ ;  /* 0x0000001f05057819 */ /* 0x000fc800000006ff */
[----:B------:R0:W1:Y:S01]  /*9300*/  SYNCS.PHASECHK.TRANS64.TRYWAIT P1, [UR16+0x12450], R5 ;  /* 0x01245005ff0075a7 */ /* 0x0000620008020150 */
[----:B------:R-:W-:Y:S05]  /*9310*/  @!P0 BRA `(.L_x_1902) ;  /* 0x0000000000048947 */ /* 0x000fea0003800000 */
[----:B------:R-:W-:Y:S01]  /*9320*/  BPT.TRAP 0x1 ;  /* 0x000000040000795c */ /* 0x000fe20000300000 */
.L_x_1902:
[----:B-1----:R-:W-:Y:S05]  /*9330*/  @P1 BRA `(.L_x_1903) ;  /* 0x0000000000081947 */ /* 0x002fea0003800000 */
[----:B------:R-:W1:Y:S02]  /*9340*/  SYNCS.PHASECHK.TRANS64.TRYWAIT P1, [UR16+0x12450], R5 ;  /* 0x01245005ff0075a7 */ /* 0x000e640008020150 */
[----:B-1----:R-:W-:Y:S05]  /*9350*/  @!P1 BRA `(.L_x_1904) ;  /* 0x0000006800749947 */ /* 0x002fea0003800000 */
.L_x_1903:
        /* <DEDUP_REMOVED lines=10> */
[----:B------:R-:W-:Y:S01]  /*9400*/  @UP0 ULDC.64 UR10, c[0x0][0x9c8] ;  /* 0x00027200000a0ab9 */ /* 0x000fe20000000a00 */
[----:B------:R-:W-:Y:S01]  /*9410*/  @UP0 ULDC.64 UR14, c[0x0][0x9d0] ;  /* 0x00027400000e0ab9 */ /* 0x000fe20000000a00 */
[----:B------:R-:W-:Y:S02]  /*9420*/  @UP0 UIMAD UR4, UR43, UR10, URZ ;  /* 0x0000000a2b0402a4 */ /* 0x000fe4000f8e023f */
[----:B------:R-:W-:Y:S02]  /*9430*/  @UP0 UIMAD.WIDE.U32 UR8, UR41, UR10, URZ ;  /* 0x0000000a290802a5 */ /* 0x000fe4000f8e003f */
[----:B------:R-:W-:Y:S02]  /*9440*/  @UP0 UIMAD UR6, UR41, UR11, UR4 ;  /* 0x0000000b290602a4 */ /* 0x000fe4000f8e0204 */
[----:B------:R-:W-:Y:S02]  /*9450*/  ULOP3.LUT UR4, UR47, 0x10000, URZ, 0xfc, !UPT ;  /* 0x000100002f047892 */ /* 0x000fe4000f8efc3f */
[----:B------:R-:W-:-:S02]  /*9460*/  @UP0 USHF.R.S32.HI UR10, URZ, 0x1f, UR42 ;  /* 0x0000001f3f0a0899 */ /* 0x000fc4000801142a */
[----:B------:R-:W-:Y:S02]  /*9470*/  UIMAD UR4, UR7, 0x280, UR4 ;  /* 0x00000280070478a4 */ /* 0x000fe4000f8e0204 */
[----:B------:R-:W-:Y:S02]  /*9480*/  @UP0 UIMAD UR10, UR10, UR14, URZ ;  /* 0x0000000e0a0a02a4 */ /* 0x000fe4000f8e023f */
[----:B------:R-:W-:Y:S02]  /*9490*/  @UP0 UIADD3 UR7, UR9, UR6, URZ ;  /* 0x0000000609070290 */ /* 0x000fe4000fffe03f */
[----:B------:R-:W-:Y:S01]  /*94a0*/  @UP0 UIMAD UR10, UR42, UR15, UR10 ;  /* 0x0000000f2a0a02a4 */ /* 0x000fe2000f8e020a */
[----:B------:R-:W-:Y:S01]  /*94b0*/  UMOV UR18, UR4 ;  /* 0x0000000400127c82 */ /* 0x000fe20008000000 */
[----:B------:R-:W-:Y:S01]  /*94c0*/  @UP0 UMOV UR6, UR8 ;  /* 0x0000000800060c82 */ /* 0x000fe20008000000 */
[----:B------:R-:W-:Y:S01]  /*94d0*/  QGMMA.64x64x32.F32.E4M3.E4M3 R24, R152, gdesc[UR16], R24, gsb0 ;  /* 0x00e0001098187df3 */ /* 0x000fe20008000818 */
[----:B------:R-:W-:-:S04]  /*94e0*/  @UP0 UIMAD.WIDE.U32 UR6, UR42, UR14, UR6 ;  /* 0x0000000e2a0602a5 */ /* 0x000fc8000f8e0006 */
[----:B------:R-:W-:Y:S02]  /*94f0*/  @UP0 UIADD3 UR7, UR7, UR10, URZ ;  /* 0x0000000a07070290 */ /* 0x000fe4000fffe03f */
        /* <DEDUP_REMOVED lines=61> */
.L_x_1905:
        /* <DEDUP_REMOVED lines=36> */
.L_x_1869:
        /* <DEDUP_REMOVED lines=32> */
[----:B------:R-:W-:Y:S01]  /*9d10*/  LEA.HI R16, R5, R2, RZ, 0x2 ;  /* 0x0000000205107211 */ /* 0x000fe200078f10ff */
[----:B------:R-:W0:Y:S01]  /*9d20*/  LDC R29, c[0x0][0xbe8] ;  /* 0x0002fa00ff1d7b82 */ /* 0x000e220000000800 */
[----:B------:R-:W3:Y:S01]  /*9d30*/  S2R R31, SR_CTAID.X ;  /* 0x00000000001f7919 */ /* 0x000ee20000002500 */
[----:B------:R-:W-:Y:S01]  /*9d40*/  SHF.R.S32.HI R6, RZ, 0x7, R0 ;  /* 0x00000007ff067819 */ /* 0x000fe20000011400 */
[----:B------:R-:W-:Y:S01]  /*9d50*/  IMAD.U32 R21, RZ, RZ, UR9 ;  /* 0x00000009ff157e24 */ /* 0x000fe2000f8e00ff */
[----:B------:R-:W-:Y:S01]  /*9d60*/  SHF.R.S32.HI R11, RZ, 0x1f, R12 ;  /* 0x0000001fff0b7819 */ /* 0x000fe2000001140c */
[----:B------:R-:W-:Y:S01]  /*9d70*/  UIMAD.WIDE.U32 UR6, UR42, UR10, URZ ;  /* 0x0000000a2a0672a5 */ /* 0x000fe2000f8e003f */
[----:B------:R-:W-:Y:S01]  /*9d80*/  LOP3.LUT R19, R16, 0xfffffffc, RZ, 0xc0, !PT ;  /* 0xfffffffc10137812 */ /* 0x000fe200078ec0ff */
[----:B------:R-:W-:Y:S01]  /*9d90*/  UIMAD UR8, UR42, UR11, UR8 ;  /* 0x0000000b2a0872a4 */ /* 0x000fe2000f8e0208 */
[----:B------:R-:W-:-:S02]  /*9da0*/  LEA.HI R14, R11, R12, RZ, 0x2 ;  /* 0x0000000c0b0e7211 */ /* 0x000fc400078f10ff */
[----:B------:R-:W-:Y:S01]  /*9db0*/  LEA.HI R11, R11, R12, RZ, 0x5 ;  /* 0x0000000c0b0b7211 */ /* 0x000fe200078f28ff */
[----:B------:R-:W-:Y:S01]  /*9dc0*/  IMAD.IADD R2, R2, 0x1, -R19 ;  /* 0x0000000102027824 */ /* 0x000fe200078e0a13 */
[--C-:B------:R-:W-:Y:S01]  /*9dd0*/  SHF.R.S32.HI R10, RZ, 0x2, R14.reuse ;  /* 0x00000002ff0a7819 */ /* 0x100fe2000001140e */
[----:B------:R-:W-:Y:S01]  /*9de0*/  UIADD3 UR8, UR7, UR8, URZ ;  /* 0x0000000807087290 */ /* 0x000fe2000fffe03f */
[----:B------:R-:W-:Y:S02]  /*9df0*/  SHF.R.S32.HI R7, RZ, 0x1f, R14 ;  /* 0x0000001fff077819 */ /* 0x000fe4000001140e */
[----:B------:R-:W-:Y:S02]  /*9e00*/  SEL R81, R32, R33, P0 ;  /* 0x0000002120517207 */ /* 0x000fe40000000000 */
[----:B------:R-:W-:Y:S02]  /*9e10*/  LEA.HI R7, R7, R10, RZ, 0x3 ;  /* 0x0000000a07077211 */ /* 0x000fe400078f18ff */
[----:B------:R-:W-:-:S02]  /*9e20*/  SEL R77, R33, R32, P0 ;  /* 0x00000020214d7207 */ /* 0x000fc40000000000 */
[----:B------:R-:W-:Y:S01]  /*9e30*/  LOP3.LUT R17, R7, 0xfffffff8, RZ, 0xc0, !PT ;  /* 0xfffffff807117812 */ /* 0x000fe200078ec0ff */
[----:B------:R-:W-:Y:S01]  /*9e40*/  IMAD.HI R7, R6, 0x55555556, RZ ;  /* 0x5555555606077827 */ /* 0x000fe200078e02ff */
[----:B0-----:R-:W-:Y:S02]  /*9e50*/  ISETP.NE.AND P2, PT, R29, 0x1, PT ;  /* 0x000000011d00780c */ /* 0x001fe40003f45270 */
[----:B------:R-:W-:Y:S01]  /*9e60*/  SEL R73, R40, R41, P0 ;  /* 0x0000002928497207 */ /* 0x000fe20000000000 */
[----:B------:R-:W-:Y:S01]  /*9e70*/  IMAD.IADD R0, R10, 0x1, -R17 ;  /* 0x000000010a007824 */ /* 0x000fe200078e0a11 */
[----:B------:R-:W-:Y:S02]  /*9e80*/  SHF.R.S32.HI R17, RZ, 0x5, R11 ;  /* 0x00000005ff117819 */ /* 0x000fe4000001140b */
[----:B------:R-:W-:Y:S02]  /*9e90*/  LEA.HI R10, R2, R2, RZ, 0x1 ;  /* 0x00000002020a7211 */ /* 0x000fe400078f08ff */
[----:B------:R-:W-:Y:S01]  /*9ea0*/  LEA.HI R7, R7, R7, RZ, 0x1 ;  /* 0x0000000707077211 */ /* 0x000fe200078f08ff */
[----:B------:R-:W-:Y:S01]  /*9eb0*/  IMAD R0, R17, 0x10, R0 ;  /* 0x0000001011007824 */ /* 0x000fe200078e0200 */
[----:B------:R-:W-:Y:S01]  /*9ec0*/  LOP3.LUT R17, R10, 0x1ffffffe, RZ, 0xc0, !PT ;  /* 0x1ffffffe0a117812 */ /* 0x000fe200078ec0ff */
[----:B------:R-:W-:Y:S01]  /*9ed0*/  IMAD.U32 R10, RZ, RZ, UR6 ;  /* 0x00000006ff0a7e24 */ /* 0x000fe2000f8e00ff */
[----:B------:R-:W-:Y:S01]  /*9ee0*/  SEL R69, R41, R40, P0 ;  /* 0x0000002829457207 */ /* 0x000fe20000000000 */
[----:B------:R-:W-:Y:S01]  /*9ef0*/  IMAD R11, R7, -0x3, R6 ;  /* 0xfffffffd070b7824 */ /* 0x000fe200078e0206 */
[----:B------:R-:W-:Y:S01]  /*9f00*/  SEL R75, R44, R45, P0 ;  /* 0x0000002d2c4b7207 */ /* 0x000fe20000000000 */
[----:B------:R-:W-:Y:S01]  /*9f10*/  IMAD.IADD R33, R2, 0x1, -R17 ;  /* 0x0000000102217824 */ /* 0x000fe200078e0a11 */
[----:B------:R-:W-:Y:S01]  /*9f20*/  SEL R71, R45, R44, P0 ;  /* 0x0000002c2d477207 */ /* 0x000fe20000000000 */
[----:B------:R-:W0:Y:S01]  /*9f30*/  LDC.64 R6, c[0x0][0xbd8] ;  /* 0x0002f600ff067b82 */ /* 0x000e220000000a00 */
[----:B------:R-:W-:Y:S01]  /*9f40*/  SEL R41, R34, R35, P0 ;  /* 0x0000002322297207 */ /* 0x000fe20000000000 */
[----:B------:R-:W-:Y:S01]  /*9f50*/  IMAD R0, R11, 0x40, R0 ;  /* 0x000000400b007824 */ /* 0x000fe200078e0200 */
[----:B------:R-:W-:Y:S01]  /*9f60*/  SEL R45, R35, R34, P0 ;  /* 0x00000022232d7207 */ /* 0x000fe20000000000 */
[----:B------:R-:W-:Y:S01]  /*9f70*/  IMAD.U32 R11, RZ, RZ, UR7 ;  /* 0x00000007ff0b7e24 */ /* 0x000fe2000f8e00ff */
[----:B------:R-:W-:Y:S01]  /*9f80*/  SEL R89, R24, R25, P0 ;  /* 0x0000001918597207 */ /* 0x000fe20000000000 */
[--C-:B------:R-:W-:Y:S01]  /*9f90*/  IMAD R2, R33, 0x8, R0.reuse ;  /* 0x0000000821027824 */ /* 0x100fe200078e0200 */
[----:B------:R-:W-:Y:S01]  /*9fa0*/  SEL R85, R25, R24, P0 ;  /* 0x0000001819557207 */ /* 0x000fe20000000000 */
[C---:B---3--:R-:W-:Y:S01]  /*9fb0*/  IMAD R28, R31.reuse, 0xc0, R0 ;  /* 0x000000c01f1c7824 */ /* 0x048fe200078e0200 */
[----:B------:R-:W-:Y:S01]  /*9fc0*/  SEL R67, R52, R53, P0 ;  /* 0x0000003534437207 */ /* 0x000fe20000000000 */
[----:B------:R-:W-:Y:S01]  /*9fd0*/  IMAD R44, R31, 0xc0, R2 ;  /* 0x000000c01f2c7824 */ /* 0x000fe200078e0202 */
[----:B------:R-:W-:Y:S01]  /*9fe0*/  SEL R63, R53, R52, P0 ;  /* 0x00000034353f7207 */ /* 0x000fe20000000000 */
[----:B------:R-:W-:Y:S01]  /*9ff0*/  IMAD.U32 R11, RZ, RZ, UR8 ;  /* 0x00000008ff0b7e24 */ /* 0x000fe2000f8e00ff */
[----:B------:R-:W-:Y:S01]  /*a000*/  LOP3.LUT R35, R14, 0x7ffffffc, RZ, 0xc0, !PT ;  /* 0x7ffffffc0e237812 */ /* 0x000fe200078ec0ff */
[----:B------:R-:W3:Y:S01]  /*a010*/  @P2 LDC R52, c[0x0][0xbf0] ;  /* 0x0002fc00ff342b82 */ /* 0x000ee20000000800 */
[----:B------:R-:W-:Y:S01]  /*a020*/  SEL R65, R48, R49, P0 ;  /* 0x0000003130417207 */ /* 0x000fe20000000000 */
[----:B------:R-:W-:Y:S01]  /*a030*/  ULDC.64 UR6, c[0x0][0xb48] ;  /* 0x0002d20000067ab9 */ /* 0x000fe20000000a00 */
[----:B------:R-:W-:Y:S01]  /*a040*/  SEL R13, R38, R39, P0 ;  /* 0x00000027260d7207 */ /* 0x000fe20000000000 */
[----:B------:R-:W-:Y:S01]  /*a050*/  ULDC.64 UR8, c[0x0][0xb28] ;  /* 0x0002ca0000087ab9 */ /* 0x000fe20000000a00 */
[----:B------:R-:W-:-:S02]  /*a060*/  SEL R53, R39, R38, P0 ;  /* 0x0000002627357207 */ /* 0x000fc40000000000 */
[----:B------:R-:W-:Y:S02]  /*a070*/  SEL R61, R49, R48, P0 ;  /* 0x00000030313d7207 */ /* 0x000fe40000000000 */
[----:B------:R-:W-:Y:S01]  /*a080*/  SEL R49, R26, R27, P0 ;  /* 0x0000001b1a317207 */ /* 0x000fe20000000000 */
[----:B0-----:R-:W-:Y:S01]  /*a090*/  IMAD R18, R6, UR43, RZ ;  /* 0x0000002b06127c24 */ /* 0x001fe2000f8e02ff */
[----:B------:R-:W-:Y:S01]  /*a0a0*/  SEL R57, R27, R26, P0 ;  /* 0x0000001a1b397207 */ /* 0x000fe20000000000 */
[----:B------:R-:W-:Y:S01]  /*a0b0*/  IMAD.IADD R26, R12, 0x1, -R35 ;  /* 0x000000010c1a7824 */ /* 0x000fe200078e0a23 */
[----:B------:R-:W-:Y:S01]  /*a0c0*/  SEL R83, R36, R37, P0 ;  /* 0x0000002524537207 */ /* 0x000fe20000000000 */
[----:B------:R-:W0:Y:S01]  /*a0d0*/  @P2 LDC R35, c[0x0][0xbec] ;  /* 0x0002fb00ff232b82 */ /* 0x000e220000000800 */
[----:B------:R-:W-:Y:S01]  /*a0e0*/  SEL R79, R37, R36, P0 ;  /* 0x00000024254f7207 */ /* 0x000fe20000000000 */
[----:B------:R-:W-:Y:S01]  /*a0f0*/  IMAD R7, R7, UR41, R18 ;  /* 0x0000002907077c24 */ /* 0x000fe2000f8e0212 */
[----:B------:R-:W-:Y:S01]  /*a100*/  SEL R25, R54, R55, P0 ;  /* 0x0000003736197207 */ /* 0x000fe20000000000 */
[----:B------:R-:W-:Y:S01]  /*a110*/  IMAD.WIDE.U32 R20, R6, UR41, R20 ;  /* 0x0000002906147c25 */ /* 0x000fe2000f8e0014 */
[----:B------:R-:W-:-:S02]  /*a120*/  SEL R17, R55, R54, P0 ;  /* 0x0000003637117207 */ /* 0x000fc40000000000 */
[----:B------:R-:W-:Y:S01]  /*a130*/  SEL R5, R46, R47, P0 ;  /* 0x0000002f2e057207 */ /* 0x000fe20000000000 */
[----:B------:R-:W4:Y:S01]  /*a140*/  LDC.64 R54, c[0x0][0xb40] ;  /* 0x0002d000ff367b82 */ /* 0x000f220000000a00 */
[----:B------:R-:W-:Y:S01]  /*a150*/  SEL R47, R47, R46, P0 ;  /* 0x0000002e2f2f7207 */ /* 0x000fe20000000000 */
[----:B------:R-:W-:Y:S01]  /*a160*/  IMAD.IADD R21, R21, 0x1, R7 ;  /* 0x0000000115157824 */ /* 0x000fe200078e0207 */
[----:B------:R-:W-:Y:S02]  /*a170*/  SEL R27, R42, R43, P0 ;  /* 0x0000002b2a1b7207 */ /* 0x000fe40000000000 */
[----:B------:R-:W-:Y:S02]  /*a180*/  SEL R23, R50, R51, P0 ;  /* 0x0000003332177207 */ /* 0x000fe40000000000 */
[----:B------:R-:W-:Y:S01]  /*a190*/  SEL R37, R43, R42, P0 ;  /* 0x0000002a2b257207 */ /* 0x000fe20000000000 */
[----:B------:R-:W5:Y:S01]  /*a1a0*/  @P2 LDC R46, c[0x0][0xbf0] ;  /* 0x0002fc00ff2e2b82 */ /* 0x000f620000000800 */
[----:B------:R-:W-:-:S02]  /*a1b0*/  LOP3.LUT P1, RZ, R12, 0x3, RZ, 0xc0, !PT ;  /* 0x000000030cff7812 */ /* 0x000fc4000782c0ff */
[----:B------:R-:W-:Y:S01]  /*a1c0*/  SEL R19, R51, R50, P0 ;  /* 0x0000003233137207 */ /* 0x000fe20000000000 */
[----:B0-----:R-:W-:-:S04]  /*a1d0*/  @P2 IMAD.HI.U32 R35, R44, R35, RZ ;  /* 0x000000232c232227 */ /* 0x001fc800078e00ff */
[----:B----4-:R-:W-:Y:S01]  /*a1e0*/  IMAD.WIDE.U32 R10, R54, UR41, R10 ;  /* 0x00000029360a7c25 */ /* 0x010fe2000f8e000a */
[----:B--2---:R-:W-:Y:S01]  /*a1f0*/  LOP3.LUT R34, R8, 0x2, RZ, 0x3c, !PT ;  /* 0x0000000208227812 */ /* 0x004fe200078e3cff */
[----:B------:R-:W-:Y:S04]  /*a200*/  SHFL.IDX PT, R33, R89, R8, 0x1c1f ;  /* 0x001c1f0859217589 */ /* 0x000fe800000e0000 */
[----:B------:R-:W0:Y:S04]  /*a210*/  SHFL.IDX PT, R38, R85, R34, 0x1c1f ;  /* 0x001c1f2255267589 */ /* 0x000e2800000e0000 */
[----:B------:R-:W-:Y:S04]  /*a220*/  SHFL.IDX PT, R9, R9, R8, 0x1c1f ;  /* 0x001c1f0809097589 */ /* 0x000fe800000e0000 */
[----:B------:R2:W-:Y:S04]  /*a230*/  SHFL.IDX PT, R31, R65, R8, 0x1c1f ;  /* 0x001c1f08411f7589 */ /* 0x0005e800000e0000 */
[----:B------:R-:W4:Y:S04]  /*a240*/  SHFL.IDX PT, R36, R87, R34, 0x1c1f ;  /* 0x001c1f2257247589 */ /* 0x000f2800000e0000 */
[----:B------:R1:W-:Y:S01]  /*a250*/  SHFL.IDX PT, R30, R67, R8, 0x1c1f ;  /* 0x001c1f08431e7589 */ /* 0x0003e200000e0000 */
[----:B--2---:R-:W2:Y:S03]  /*a260*/  LDC R65, c[0x0][0xc50] ;  /* 0x00031400ff417b82 */ /* 0x004ea60000000800 */
[----:B------:R-:W-:Y:S04]  /*a270*/  SHFL.IDX PT, R40, R81, R8, 0x1c1f ;  /* 0x001c1f0851287589 */ /* 0x000fe800000e0000 */
[----:B------:R-:W-:Y:S01]  /*a280*/  SHFL.IDX PT, R39, R83, R8, 0x1c1f ;  /* 0x001c1f0853277589 */ /* 0x000fe200000e0000 */
[----:B0-----:R-:W-:Y:S01]  /*a290*/  SEL R6, R33, R38, P0 ;  /* 0x0000002621067207 */ /* 0x001fe20000000000 */
[----:B-1----:R-:W0:Y:S02]  /*a2a0*/  @P2 LDC R67, c[0x0][0xbec] ;  /* 0x0002fb00ff432b82 */ /* 0x002e240000000800 */
[----:B------:R-:W-:Y:S04]  /*a2b0*/  SHFL.IDX PT, R43, R73, R8, 0x1c1f ;  /* 0x001c1f08492b7589 */ /* 0x000fe800000e0000 */
[----:B------:R-:W-:Y:S04]  /*a2c0*/  SHFL.IDX PT, R32, R75, R8, 0x1c1f ;  /* 0x001c1f084b207589 */ /* 0x000fe800000e0000 */
[----:B------:R-:W-:Y:S01]  /*a2d0*/  SHFL.IDX PT, R16, R49, R8, 0x1c1f ;  /* 0x001c1f0831107589 */ /* 0x000fe200000e0000 */
[----:B----4-:R-:W-:-:S02]  /*a2e0*/  SEL R7, R9, R36, P0 ;  /* 0x0000002409077207 */ /* 0x010fc40000000000 */
[----:B------:R-:W-:Y:S01]  /*a2f0*/  SEL R9, R36, R9, P0 ;  /* 0x0000000924097207 */ /* 0x000fe20000000000 */
[----:B------:R-:W-:Y:S01]  /*a300*/  SHFL.IDX PT, R15, R15, R8, 0x1c1f ;  /* 0x001c1f080f0f7589 */ /* 0x000fe200000e0000 */
[----:B------:R-:W-:-:S03]  /*a310*/  IMAD R36, R54, UR43, RZ ;  /* 0x0000002b36247c24 */ /* 0x000fc6000f8e02ff */
[----:B------:R-:W-:Y:S04]  /*a320*/  SHFL.IDX PT, R14, R41, R8, 0x1c1f ;  /* 0x001c1f08290e7589 */ /* 0x000fe800000e0000 */
[----:B------:R-:W-:Y:S01]  /*a330*/  SHFL.IDX PT, R13, R13, R8, 0x1c1f ;  /* 0x001c1f080d0d7589 */ /* 0x000fe200000e0000 */
[----:B0-----:R-:W-:-:S03]  /*a340*/  @P2 IMAD.HI.U32 R67, R44, R67, RZ ;  /* 0x000000432c432227 */ /* 0x001fc600078e00ff */
[----:B------:R-:W-:Y:S04]  /*a350*/  SHFL.IDX PT, R12, R27, R8, 0x1c1f ;  /* 0x001c1f081b0c7589 */ /* 0x000fe800000e0000 */
[----:B------:R-:W-:Y:S04]  /*a360*/  SHFL.IDX PT, R5, R5, R8, 0x1c1f ;  /* 0x001c1f0805057589 */ /* 0x000fe800000e0000 */
        /* <DEDUP_REMOVED lines=8> */
[----:B-----5:R-:W-:Y:S01]  /*a3f0*/  @P2 SHF.R.U32.HI R33, RZ, R46, R35 ;  /* 0x0000002eff212219 */ /* 0x020fe20000011623 */
        /* <DEDUP_REMOVED lines=20> */
[----:B----4-:R-:W-:Y:S01]  /*a540*/  IMAD.MOV.U32 R37, RZ, RZ, R44 ;  /* 0x000000ffff257224 */ /* 0x010fe200078e002c */
[----:B---3--:R-:W-:Y:S01]  /*a550*/  @P2 SHF.R.U32.HI R37, RZ, R52, R67 ;  /* 0x00000034ff252219 */ /* 0x008fe20000011643 */
        /* <DEDUP_REMOVED lines=72> */
[----:B------:R-:W-:Y:S01]  /*a9e0*/  VIADD R26, R49, 0x20 ;  /* 0x00000020311a7836 */ /* 0x000fe20000000000 */
[----:B------:R-:W-:Y:S01]  /*a9f0*/  ISETP.GE.AND P2, PT, R3, UR4, PT ;  /* 0x0000000403007c0c */ /* 0x000fe2000bf46270 */
[C---:B------:R-:W-:Y:S02]  /*aa00*/  VIADD R32, R49.reuse, 0x28 ;  /* 0x0000002831207836 */ /* 0x040fe40000000000 */
[C---:B------:R-:W-:Y:S01]  /*aa10*/  VIADD R33, R49.reuse, 0x30 ;  /* 0x0000003031217836 */ /* 0x040fe20000000000 */
        /* <DEDUP_REMOVED lines=8> */
[----:B------:R-:W-:Y:S02]  /*aaa0*/  @!P2 LOP3.LUT R3, R3, 0xfffffffe, RZ, 0xc0, !PT ;  /* 0xfffffffe0303a812 */ /* 0x000fe400078ec0ff */
[----:B------:R-:W-:Y:S02]  /*aab0*/  ISETP.GE.AND P1, PT, R4, UR4, PT ;  /* 0x0000000404007c0c */ /* 0x000fe4000bf26270 */
[----:B------:R-:W-:Y:S01]  /*aac0*/  @!P3 LEA.HI R26, R26, R26, RZ, 0x1 ;  /* 0x0000001a1a1ab211 */ /* 0x000fe200078f08ff */
[----:B------:R-:W-:Y:S01]  /*aad0*/  @!P2 IMAD.WIDE R30, R3, 0x4, R46 ;  /* 0x00000004031ea825 */ /* 0x000fe200078e022e */
[----:B------:R-:W-:Y:S02]  /*aae0*/  @!P4 LEA.HI R32, R32, R32, RZ, 0x1 ;  /* 0x000000202020c211 */ /* 0x000fe400078f08ff */
[----:B------:R-:W-:Y:S01]  /*aaf0*/  @!P5 LEA.HI R33, R33, R33, RZ, 0x1 ;  /* 0x000000212121d211 */ /* 0x000fe200078f08ff */
[----:B------:R-:W-:Y:S01]  /*ab00*/  VIADD R3, R49, 0x18 ;  /* 0x0000001831037836 */ /* 0x000fe20000000000 */
[----:B------:R1:W-:Y:S01]  /*ab10*/  @!P2 ST.E.64 desc[UR50][R30.64], R8 ;  /* 0x000000081e00a985 */ /* 0x0003e2000c101b32 */
[----:B------:R-:W-:-:S02]  /*ab20*/  @!P6 LEA.HI R34, R34, R34, RZ, 0x1 ;  /* 0x000000222222e211 */ /* 0x000fc400078f08ff */
[----:B0-----:R-:W-:Y:S02]  /*ab30*/  @!P3 LOP3.LUT R29, R26, 0xfffffffe, RZ, 0xc0, !PT ;  /* 0xfffffffe1a1db812 */ /* 0x001fe400078ec0ff */
[----:B------:R-:W-:Y:S02]  /*ab40*/  ISETP.GE.AND P2, PT, R3, UR4, PT ;  /* 0x0000000403007c0c */ /* 0x000fe4000bf46270 */
[----:B------:R-:W-:Y:S01]  /*ab50*/  @!P1 LEA.HI R4, R4, R4, RZ, 0x1 ;  /* 0x0000000404049211 */ /* 0x000fe200078f08ff */
[----:B------:R-:W-:Y:S01]  /*ab60*/  @!P3 IMAD.WIDE R28, R29, 0x4, R46 ;  /* 0x000000041d1cb825 */ /* 0x000fe200078e022e */
[----:B------:R-:W-:Y:S02]  /*ab70*/  @!P5 LOP3.LUT R33, R33, 0xfffffffe, RZ, 0xc0, !PT ;  /* 0xfffffffe2121d812 */ /* 0x000fe400078ec0ff */
[----:B------:R-:W-:Y:S02]  /*ab80*/  @!P1 LOP3.LUT R7, R4, 0xfffffffe, RZ, 0xc0, !PT ;  /* 0xfffffffe04079812 */ /* 0x000fe400078ec0ff */
[----:B------:R-:W-:-:S02]  /*ab90*/  @!P6 LOP3.LUT R35, R34, 0xfffffffe, RZ, 0xc0, !PT ;  /* 0xfffffffe2223e812 */ /* 0x000fc400078ec0ff */
[----:B-1----:R-:W-:Y:S01]  /*aba0*/  @!P4 LOP3.LUT R31, R32, 0xfffffffe, RZ, 0xc0, !PT ;  /* 0xfffffffe201fc812 */ /* 0x002fe200078ec0ff */
[--C-:B------:R-:W-:Y:S02]  /*abb0*/  @!P1 IMAD.WIDE R6, R7, 0x4, R46.reuse ;  /* 0x0000000407069825 */ /* 0x100fe400078e022e */
[----:B------:R-:W-:Y:S02]  /*abc0*/  @!P2 LEA.HI R3, R3, R3, RZ, 0x1 ;  /* 0x000000030303a211 */ /* 0x000fe400078f08ff */
[--C-:B------:R-:W-:Y:S01]  /*abd0*/  @!P4 IMAD.WIDE R30, R31, 0x4, R46.reuse ;  /* 0x000000041f1ec825 */ /* 0x100fe200078e022e */
[----:B------:R1:W-:Y:S01]  /*abe0*/  @!P1 ST.E.64 desc[UR50][R6.64], R10 ;  /* 0x0000000a06009985 */ /* 0x0003e2000c101b32 */
[----:B------:R-:W-:Y:S02]  /*abf0*/  @!P2 LOP3.LUT R3, R3, 0xfffffffe, RZ, 0xc0, !PT ;  /* 0xfffffffe0303a812 */ /* 0x000fe400078ec0ff */
[----:B------:R-:W-:-:S04]  /*ac00*/  @!P5 IMAD.WIDE R32, R33, 0x4, R46 ;  /* 0x000000042120d825 */ /* 0x000fc800078e022e */
[----:B------:R-:W-:-:S04]  /*ac10*/  @!P2 IMAD.WIDE R8, R3, 0x4, R46 ;  /* 0x000000040308a825 */ /* 0x000fc800078e022e */
[----:B------:R-:W-:Y:S01]  /*ac20*/  @!P6 IMAD.WIDE R34, R35, 0x4, R46 ;  /* 0x000000042322e825 */ /* 0x000fe200078e022e */
[----:B------:R1:W-:Y:S04]  /*ac30*/  @!P2 ST.E.64 desc[UR50][R8.64], R20 ;  /* 0x000000140800a985 */ /* 0x0003e8000c101b32 */
[----:B------:R1:W-:Y:S04]  /*ac40*/  @!P3 ST.E.64 desc[UR50][R28.64], R36 ;  /* 0x000000241c00b985 */ /* 0x0003e8000c101b32 */
[----:B------:R1:W-:Y:S04]  /*ac50*/  @!P4 ST.E.64 desc[UR50][R30.64], R38 ;  /* 0x000000261e00c985 */ /* 0x0003e8000c101b32 */
[----:B------:R1:W-:Y:S04]  /*ac60*/  @!P5 ST.E.64 desc[UR50][R32.64], R40 ;  /* 0x000000282000d985 */ /* 0x0003e8000c101b32 */
[----:B------:R1:W-:Y:S02]  /*ac70*/  @!P6 ST.E.64 desc[UR50][R34.64], R42 ;  /* 0x0000002a2200e985 */ /* 0x0003e4000c101b32 */
.L_x_1908:
[----:B------:R-:W-:Y:S05]  /*ac80*/  BSYNC B0 ;  /* 0x0000000000007941 */ /* 0x000fea0003800000 */
.L_x_1907:
        /* <DEDUP_REMOVED lines=56> */
[----:B------:R2:W-:Y:S04]  /*b010*/  @!P3 ST.E.64 desc[UR50][R8.64], R14 ;  /* 0x0000000e0800b985 */ /* 0x0005e8000c101b32 */
[----:B------:R2:W-:Y:S01]  /*b020*/  @!P4 ST.E.64 desc[UR50][R2.64], R22 ;  /* 0x000000160200c985 */ /* 0x0005e2000c101b32 */
[----:B-1----:R-:W-:-:S04]  /*b030*/  @!P5 IMAD.WIDE R4, R11, 0x4, R28 ;  /* 0x000000040b04d825 */ /* 0x002fc800078e021c */
[----:B------:R-:W-:Y:S01]  /*b040*/  @!P6 IMAD.WIDE R10, R31, 0x4, R28 ;  /* 0x000000041f0ae825 */ /* 0x000fe200078e021c */
        /* <DEDUP_REMOVED lines=8> */
.L_x_1906:
        /* <DEDUP_REMOVED lines=58> */
.L_x_1865:
        /* <DEDUP_REMOVED lines=18> */
.L_x_1909:
[----:B------:R-:W-:Y:S01]  /*b590*/  ULDC UR42, c[0x0][0xc50] ;  /* 0x00031400002a7ab9 */ /* 0x000fe20000000800 */
[----:B------:R-:W-:Y:S01]  /*b5a0*/  UMOV UR39, UR6 ;  /* 0x0000000600277c82 */ /* 0x000fe20008000000 */
[----:B------:R-:W-:-:S11]  /*b5b0*/  UISETP.NE.AND UP0, UPT, UR42, 0x1, UPT ;  /* 0x000000012a00788c */ /* 0x000fd6000bf05270 */
[----:B------:R-:W-:Y:S01]  /*b5c0*/  @UP0 ULDC UR4, c[0x0][0xc54] ;  /* 0x0003150000040ab9 */ /* 0x000fe20000000800 */
[----:B------:R-:W-:Y:S01]  /*b5d0*/  @UP0 ULDC UR7, c[0x0][0xc58] ;  /* 0x0003160000070ab9 */ /* 0x000fe20000000800 */
[----:B------:R-:W-:-:S04]  /*b5e0*/  UIMAD.WIDE.U32 UR4, UR6, UR4, URZ ;  /* 0x00000004060472a5 */ /* 0x000fc8000f8e003f */
[----:B------:R-:W-:-:S12]  /*b5f0*/  @UP0 USHF.R.U32.HI UR39, URZ, UR7, UR5 ;  /* 0x000000073f270299 */ /* 0x000fd80008011605 */
.L_x_1910:
        /* <DEDUP_REMOVED lines=8> */
[----:B------:R-:W-:Y:S01]  /*b680*/  ULDC UR6, c[0x0][0x448] ;  /* 0x0001120000067ab9 */ /* 0x000fe20000000800 */
[----:B------:R-:W-:Y:S01]  /*b690*/  ULDC.64 UR4, c[0x0][0x418] ;  /* 0x0001060000047ab9 */ /* 0x000fe20000000a00 */
[----:B------:R-:W-:-:S05]  /*b6a0*/  IMAD.MOV.U32 R16, RZ, RZ, RZ ;  /* 0x000000ffff107224 */ /* 0x000fca00078e00ff */
[----:B------:R-:W1:Y:S01]  /*b6b0*/  S2UR UR46, SR_CTAID.X ;  /* 0x00000000002e79c3 */ /* 0x000e620000002500 */
[----:B------:R-:W-:Y:S02]  /*b6c0*/  UISETP.NE.AND UP1, UPT, UR6, 0x1, UPT ;  /* 0x000000010600788c */ /* 0x000fe4000bf25270 */
[----:B------:R-:W-:Y:S01]  /*b6d0*/  UISETP.NE.U32.AND UP0, UPT, UR4, URZ, UPT ;  /* 0x0000003f0400728c */ /* 0x000fe2000bf05070 */
[----:B------:R-:W-:Y:S02]  /*b6e0*/  UMOV UR6, 0xc0 ;  /* 0x000000c000067882 */ /* 0x000fe40000000000 */
[----:B------:R-:W-:Y:S01]  /*b6f0*/  ULDC UR4, c[0x0][0x424] ;  /* 0x0001090000047ab9 */ /* 0x000fe20000000800 */
[----:B------:R-:W-:Y:S01]  /*b700*/  UISETP.NE.AND.EX UP0, UPT, UR5, URZ, UPT, UP0 ;  /* 0x0000003f0500728c */ /* 0x000fe2000bf05300 */
[----:B------:R-:W-:Y:S01]  /*b710*/  ULDC UR7, c[0x0][0x2f0] ;  /* 0x0000bc0000077ab9 */ /* 0x000fe20000000800 */
[----:B------:R-:W-:Y:S02]  /*b720*/  ULDC UR8, c[0x0][0x288] ;  /* 0x0000a20000087ab9 */ /* 0x000fe40000000800 */
[----:B------:R-:W-:Y:S01]  /*b730*/  USEL UR36, UR4, 0x1, UP0 ;  /* 0x0000000104247887 */ /* 0x000fe20008000000 */
[----:B------:R-:W-:Y:S01]  /*b740*/  @UP1 ULDC UR5, c[0x0][0x44c] ;  /* 0x0001130000051ab9 */ /* 0x000fe20000000800 */
[----:B0-----:R-:W-:-:S04]  /*b750*/  ISETP.NE.U32.AND P0, PT, R2, RZ, PT ;  /* 0x000000ff0200720c */ /* 0x001fc80003f05070 */
[----:B------:R-:W-:Y:S01]  /*b760*/  ISETP.NE.AND.EX P0, PT, R3, RZ, PT, P0 ;  /* 0x000000ff0300720c */ /* 0x000fe20003f05300 */
[----:B-1----:R-:W-:Y:S02]  /*b770*/  UIMAD UR6, UR46, UR6, 0xbf ;  /* 0x000000bf2e0674a4 */ /* 0x002fe4000f8e0206 */
[----:B------:R-:W-:Y:S02]  /*b780*/  UIMAD UR36, UR36, UR7, URZ ;  /* 0x00000007242472a4 */ /* 0x000fe4000f8e023f */
[----:B------:R-:W-:Y:S01]  /*b790*/  UIMAD.WIDE.U32 UR4, UR6, UR5, URZ ;  /* 0x00000005060472a5 */ /* 0x000fe2000f8e003f */
[----:B------:R-:W-:-:S03]  /*b7a0*/  @UP1 ULDC UR7, c[0x0][0x450] ;  /* 0x0001140000071ab9 */ /* 0x000fc60000000800 */
[----:B------:R-:W-:-:S04]  /*b7b0*/  @UP1 USHF.R.U32.HI UR6, URZ, UR7, UR5 ;  /* 0x000000073f061299 */ /* 0x000fc80008011605 */
[----:B------:R-:W0:Y:S01]  /*b7c0*/  @P0 LDC.64 R2, c[0x0][0xa28] ;  /* 0x00028a00ff020b82 */ /* 0x000e220000000a00 */
[----:B------:R-:W-:Y:S02]  /*b7d0*/  UIADD3 UR5, UR36, 0xa0, -UR8 ;  /* 0x000000a024057890 */ /* 0x000fe4000fffe808 */
[----:B------:R-:W-:Y:S02]  /*b7e0*/  UIADD3 UR4, UR36, 0x9f, URZ ;  /* 0x0000009f24047890 */ /* 0x000fe4000fffe03f */
[----:B------:R-:W-:Y:S02]  /*b7f0*/  UIADD3 UR6, UR5, UR6, URZ ;  /* 0x0000000605067290 */ /* 0x000fe4000fffe03f */
[----:B------:R-:W-:Y:S02]  /*b800*/  UIMAD.WIDE UR4, UR4, 0x66666667, URZ ;  /* 0x66666667040478a5 */ /* 0x000fe4000f8e023f */
[----:B------:R-:W-:Y:S02]  /*b810*/  UIMAD.WIDE UR6, UR6, 0x66666667, URZ ;  /* 0x66666667060678a5 */ /* 0x000fe4000f8e023f */
[----:B------:R-:W-:-:S02]  /*b820*/  USHF.R.U32.HI UR41, URZ, 0x1f, UR5 ;  /* 0x0000001f3f297899 */ /* 0x000fc40008011605 */
[----:B------:R-:W-:Y:S02]  /*b830*/  USHF.R.U32.HI UR43, URZ, 0x1f, UR7 ;  /* 0x0000001f3f2b7899 */ /* 0x000fe40008011607 */
[----:B------:R-:W-:Y:S02]  /*b840*/  ULEA.HI.SX32 UR41, UR5, UR41, 0x1a ;  /* 0x0000002905297291 */ /* 0x000fe4000f8fd23f */
[----:B------:R-:W-:-:S04]  /*b850*/  ULEA.HI.SX32 UR43, UR7, UR43, 0x1a ;  /* 0x0000002b072b7291 */ /* 0x000fc8000f8fd23f */
[----:B------:R-:W-:Y:S02]  /*b860*/  UISETP.LT.AND UP0, UPT, UR41, UR43, UPT ;  /* 0x0000002b2900728c */ /* 0x000fe4000bf01270 */
[----:B------:R-:W-:Y:S01]  /*b870*/  UP2UR UR47, UPR, URZ, 0x2 ;  /* 0x000000023f2f7883 */ /* 0x000fe20008000000 */
[----:B0-----:R-:W-:Y:S01]  /*b880*/  @P0 IMAD.WIDE R2, R25, 0x4, R2 ;  /* 0x0000000419020825 */ /* 0x001fe200078e0202 */
[----:B------:R-:W-:-:S04]  /*b890*/  USEL UR11, UR41, UR43, UP0 ;  /* 0x0000002b290b7287 */ /* 0x000fc80008000000 */
[----:B------:R-:W-:Y:S01]  /*b8a0*/  UISETP.GE.AND UP1, UPT, UR11, 0x1, UPT ;  /* 0x000000010b00788c */ /* 0x000fe2000bf26270 */
[----:B------:R0:W5:Y:S01]  /*b8b0*/  @P0 LDG.E R16, desc[UR50][R2.64] ;  /* 0x0000003202100981 */ /* 0x000162000c1e1900 */
[----:B------:R-:W-:Y:S02]  /*b8c0*/  USHF.R.U32.HI UR9, URZ, 0x10, UR42 ;  /* 0x000000103f097899 */ /* 0x000fe4000801162a */
[----:B------:R-:W-:Y:S02]  /*b8d0*/  ULOP3.LUT UR42, UR42, 0xffff, URZ, 0xc0, !UPT ;  /* 0x0000ffff2a2a7892 */ /* 0x000fe4000f8ec03f */
[----:B------:R-:W-:Y:S01]  /*b8e0*/  PLOP3.LUT P0, PT, PT, PT, UP1, 0x80, 0x0 ;  /* 0x000000000000781c */ /* 0x000fe20003f0f018 */
[----:B------:R-:W-:Y:S01]  /*b8f0*/  UISETP.NE.AND UP0, UPT, UR9, URZ, UPT ;  /* 0x0000003f0900728c */ /* 0x000fe2000bf05270 */
[----:B------:R-:W-:-:S10]  /*b900*/  UMOV UR38, URZ ;  /* 0x0000003f00267c82 */ /* 0x000fd40008000000 */
[----:B------:R-:W-:Y:S01]  /*b910*/  @!UP0 ULDC UR9, c[0x0][0x9f0] ;  /* 0x00027c0000098ab9 */ /* 0x000fe20000000800 */
[----:B0-----:R-:W-:Y:S05]  /*b920*/  @!P0 BRA `(.L_x_1912) ;  /* 0x0000000000788947 */ /* 0x001fea0003800000 */
[----:B------:R-:W-:Y:S01]  /*b930*/  IABS R0, UR9 ;  /* 0x0000000900007c13 */ /* 0x000fe20008000000 */
[----:B------:R-:W-:Y:S02]  /*b940*/  UIADD3 UR6, UR9, -0x1, UR11 ;  /* 0xffffffff09067890 */ /* 0x000fe4000fffe00b */
[----:B------:R-:W-:Y:S01]  /*b950*/  IABS R4, UR9 ;  /* 0x0000000900047c13 */ /* 0x000fe20008000000 */
[----:B------:R-:W-:Y:S01]  /*b960*/  UMOV UR4, URZ ;  /* 0x0000003f00047c82 */ /* 0x000fe20008000000 */
[----:B------:R-:W-:Y:S02]  /*b970*/  R2UR UR10, R0 ;  /* 0x00000000000a72ca */ /* 0x000fe400000e0000 */
[----:B------:R-:W-:Y:S01]  /*b980*/  IABS R3, UR6 ;  /* 0x0000000600037c13 */ /* 0x000fe20008000000 */
[----:B------:R-:W-:-:S03]  /*b990*/  ULOP3.LUT UR6, UR6, UR9, URZ, 0x3c, !UPT ;  /* 0x0000000906067292 */ /* 0x000fc6000f8e3c3f */
[----:B------:R-:W-:-:S07]  /*b9a0*/  R2UR UR8, R3 ;  /* 0x00000000030872ca */ /* 0x000fce00000e0000 */
        /* <DEDUP_REMOVED lines=22> */
.L_x_1912:
        /* <DEDUP_REMOVED lines=34> */
.L_x_1913:
        /* <DEDUP_REMOVED lines=20> */
.L_x_1914:
        /* <DEDUP_REMOVED lines=20> */
.L_x_1915:
        /* <DEDUP_REMOVED lines=18> */
.L_x_1916:
        /* <DEDUP_REMOVED lines=13> */
.L_x_1969:
        /* <DEDUP_REMOVED lines=91> */
.L_x_1918:
        /* <DEDUP_REMOVED lines=13> */
.L_x_1970:
        /* <DEDUP_REMOVED lines=84> */
.L_x_1982:
        /* <DEDUP_REMOVED lines=19> */
.L_x_1921:
[----:B------:R-:W-:Y:S01]  /*ce90*/  SYNCS.ARRIVE.TRANS64.A1T0 RZ, [UR44+0x12470], RZ ;  /* 0x012470ffffff79a7 */ /* 0x000fe2000810002c */
[----:B------:R-:W-:Y:S05]  /*cea0*/  @!P6 BRA `(.L_x_1922) ;  /* 0x000000000004e947 */ /* 0x000fea0003800000 */
[----:B------:R-:W-:Y:S01]  /*ceb0*/  BPT.TRAP 0x1 ;  /* 0x000000040000795c */ /* 0x000fe20000300000 */
.L_x_1922:
[----:B------:R-:W1:Y:S02]  /*cec0*/  SYNCS.PHASECHK.TRANS64.TRYWAIT P2, [UR44+0x12440], R26 ;  /* 0x0124401aff0075a7 */ /* 0x000e64000804016c */
[----:B-1----:R-:W-:Y:S05]  /*ced0*/  @!P2 BRA `(.L_x_1923) ;  /* 0x0000003400aca947 */ /* 0x002fea0003800000 */
.L_x_1983:
        /* <DEDUP_REMOVED lines=69> */
.L_x_1995:
        /* <DEDUP_REMOVED lines=9> */
.L_x_1926:
[----:B------:R-:W-:Y:S05]  /*d3c0*/  BSYNC B0 ;  /* 0x0000000000007941 */ /* 0x000fea0003800000 */
.L_x_1925:
        /* <DEDUP_REMOVED lines=9> */
.L_x_1927:
        /* <DEDUP_REMOVED lines=30> */
.L_x_1928:
[----:B------:R-:W-:Y:S01]  /*d640*/  UISETP.NE.AND UP0, UPT, UR47, URZ, UPT ;  /* 0x0000003f2f00728c */ /* 0x000fe2000bf05270 */
[----:B------:R-:W-:Y:S01]  /*d650*/  IMAD.U32 R0, RZ, RZ, UR46 ;  /* 0x0000002eff007e24 */ /* 0x000fe2000f8e00ff */
[----:B------:R-:W0:Y:S01]  /*d660*/  LDC R6, c[0x0][0x448] ;  /* 0x00011200ff067b82 */ /* 0x000e220000000800 */
[----:B------:R-:W-:Y:S01]  /*d670*/  IMAD.U32 R5, RZ, RZ, UR37 ;  /* 0x00000025ff057e24 */ /* 0x000fe2000f8e00ff */
[----:B------:R-:W-:Y:S01]  /*d680*/  ULDC.64 UR6, c[0x0][0x2c8] ;  /* 0x0000b20000067ab9 */ /* 0x000fe20000000a00 */
[----:B------:R-:W-:Y:S01]  /*d690*/  IMAD R23, R0, 0xc0, R23 ;  /* 0x000000c000177824 */ /* 0x000fe200078e0217 */
[----:B------:R-:W-:Y:S01]  /*d6a0*/  PLOP3.LUT P0, PT, PT, PT, UP0, 0x80, 0x0 ;  /* 0x000000000000781c */ /* 0x000fe20003f0f008 */
[----:B------:R-:W-:Y:S01]  /*d6b0*/  IMAD.U32 R4, RZ, RZ, UR36 ;  /* 0x00000024ff047e24 */ /* 0x000fe2000f8e00ff */
[----:B------:R-:W-:Y:S01]  /*d6c0*/  PLOP3.LUT P1, PT, PT, PT, UP0, 0x80, 0x0 ;  /* 0x000000000000781c */ /* 0x000fe20003f2f008 */
[----:B------:R-:W-:Y:S02]  /*d6d0*/  IMAD.MOV.U32 R5, RZ, RZ, R23 ;  /* 0x000000ffff057224 */ /* 0x000fe400078e0017 */
[----:B------:R-:W-:Y:S01]  /*d6e0*/  @UP0 ULDC UR4, c[0x0][0x44c] ;  /* 0x0001130000040ab9 */ /* 0x000fe20000000800 */
[----:B------:R-:W-:Y:S01]  /*d6f0*/  IMAD.U32 R3, RZ, RZ, UR45 ;  /* 0x0000002dff037e24 */ /* 0x000fe2000f8e00ff */
[----:B------:R-:W-:Y:S01]  /*d700*/  @UP0 ULDC UR8, c[0x0][0x44c] ;  /* 0x0001130000080ab9 */ /* 0x000fe20000000800 */
[----:B------:R-:W-:-:S05]  /*d710*/  IMAD.MOV.U32 R2, RZ, RZ, R4 ;  /* 0x000000ffff027224 */ /* 0x000fca00078e0004 */
[----:B------:R-:W-:Y:S01]  /*d720*/  @P0 IMAD.HI.U32 R0, R23, UR4, RZ ;  /* 0x0000000417000c27 */ /* 0x000fe2000f8e00ff */
[----:B------:R-:W-:Y:S01]  /*d730*/  @UP0 ULDC UR4, c[0x0][0x450] ;  /* 0x0001140000040ab9 */ /* 0x000fe20000000800 */
[----:B------:R-:W-:-:S03]  /*d740*/  PLOP3.LUT P0, PT, PT, PT, UP0, 0x80, 0x0 ;  /* 0x000000000000781c */ /* 0x000fc60003f0f008 */
[----:B------:R-:W-:Y:S01]  /*d750*/  @P1 SHF.R.U32.HI R5, RZ, UR4, R0 ;  /* 0x00000004ff051c19 */ /* 0x000fe20008011600 */
[----:B------:R-:W-:Y:S01]  /*d760*/  ULDC.64 UR4, c[0x0][0x2e0] ;  /* 0x0000b80000047ab9 */ /* 0x000fe20000000a00 */
[----:B------:R-:W-:Y:S01]  /*d770*/  PLOP3.LUT P1, PT, PT, PT, UP0, 0x80, 0x0 ;  /* 0x000000000000781c */ /* 0x000fe20003f2f008 */
[----:B------:R-:W-:Y:S02]  /*d780*/  IMAD R0, R17, UR4, RZ ;  /* 0x0000000411007c24 */ /* 0x000fe4000f8e02ff */
[--C-:B------:R-:W-:Y:S02]  /*d790*/  IMAD.MOV R9, RZ, RZ, -R5.reuse ;  /* 0x000000ffff097224 */ /* 0x100fe400078e0a05 */
[C---:B------:R-:W-:Y:S01]  /*d7a0*/  IMAD R7, R25.reuse, UR5, R0 ;  /* 0x0000000519077c24 */ /* 0x040fe2000f8e0200 */
[----:B------:R-:W-:Y:S01]  /*d7b0*/  SHF.R.S32.HI R0, RZ, 0x1f, R5 ;  /* 0x0000001fff007819 */ /* 0x000fe20000011405 */
[----:B------:R-:W-:Y:S01]  /*d7c0*/  IMAD.WIDE.U32 R2, R25, UR4, R2 ;  /* 0x0000000419027c25 */ /* 0x000fe2000f8e0002 */
[----:B------:R-:W-:-:S03]  /*d7d0*/  ULDC.64 UR4, c[0x0][0x2d0] ;  /* 0x0000b40000047ab9 */ /* 0x000fc60000000a00 */
[----:B------:R-:W-:Y:S02]  /*d7e0*/  IMAD R0, R0, UR4, RZ ;  /* 0x0000000400007c24 */ /* 0x000fe4000f8e02ff */
[----:B0-----:R-:W-:Y:S02]  /*d7f0*/  IMAD R9, R6, R9, R23 ;  /* 0x0000000906097224 */ /* 0x001fe400078e0217 */
[----:B------:R-:W-:Y:S02]  /*d800*/  IMAD.IADD R3, R3, 0x1, R7 ;  /* 0x0000000103037824 */ /* 0x000fe400078e0207 */
[C---:B------:R-:W-:Y:S01]  /*d810*/  IMAD R7, R5.reuse, UR5, R0 ;  /* 0x0000000505077c24 */ /* 0x040fe2000f8e0200 */
[----:B------:R-:W-:Y:S01]  /*d820*/  SHF.R.S32.HI R0, RZ, 0x1f, R9 ;  /* 0x0000001fff007819 */ /* 0x000fe20000011409 */
[----:B------:R-:W-:-:S04]  /*d830*/  IMAD.WIDE.U32 R4, R5, UR4, R2 ;  /* 0x0000000405047c25 */ /* 0x000fc8000f8e0002 */
[----:B------:R-:W-:Y:S02]  /*d840*/  IMAD R0, R0, UR6, RZ ;  /* 0x0000000600007c24 */ /* 0x000fe4000f8e02ff */
[----:B------:R-:W-:Y:S02]  /*d850*/  VIADD R23, R23, 0x80 ;  /* 0x0000008017177836 */ /* 0x000fe40000000000 */
[----:B------:R-:W-:Y:S02]  /*d860*/  IMAD.IADD R5, R5, 0x1, R7 ;  /* 0x0000000105057824 */ /* 0x000fe400078e0207 */
[----:B------:R-:W-:Y:S02]  /*d870*/  IMAD R7, R9, UR7, R0 ;  /* 0x0000000709077c24 */ /* 0x000fe4000f8e0200 */
[----:B------:R-:W-:Y:S01]  /*d880*/  @P0 IMAD.HI.U32 R0, R23, UR8, RZ ;  /* 0x0000000817000c27 */ /* 0x000fe2000f8e00ff */
[----:B------:R-:W-:-:S03]  /*d890*/  @UP0 ULDC UR8, c[0x0][0x450] ;  /* 0x0001140000080ab9 */ /* 0x000fc60000000800 */
[----:B------:R-:W-:-:S04]  /*d8a0*/  IMAD.WIDE.U32 R4, R9, UR6, R4 ;  /* 0x0000000609047c25 */ /* 0x000fc8000f8e0004 */
[----:B------:R-:W-:Y:S01]  /*d8b0*/  IMAD.MOV.U32 R9, RZ, RZ, R23 ;  /* 0x000000ffff097224 */ /* 0x000fe200078e0017 */
[----:B------:R-:W-:Y:S01]  /*d8c0*/  @P1 SHF.R.U32.HI R9, RZ, UR8, R0 ;  /* 0x00000008ff091c19 */ /* 0x000fe20008011600 */
[----:B------:R-:W-:Y:S02]  /*d8d0*/  ULDC.64 UR8, c[0x0][0x280] ;  /* 0x0000a00000087ab9 */ /* 0x000fe40000000a00 */
[----:B------:R-:W-:Y:S02]  /*d8e0*/  IADD3 R0, P0, R4, UR8, RZ ;  /* 0x0000000804007c10 */ /* 0x000fe4000ff1e0ff */
[----:B------:R-:W-:Y:S02]  /*d8f0*/  IMAD.WIDE.U32 R2, R9, UR4, R2 ;  /* 0x0000000409027c25 */ /* 0x000fe4000f8e0002 */
[----:B------:R-:W-:Y:S02]  /*d900*/  IADD3.X R4, R5, UR9, R7, P0, !PT ;  /* 0x0000000905047c10 */ /* 0x000fe400087fe407 */
[--C-:B------:R-:W-:Y:S01]  /*d910*/  SHF.R.S32.HI R5, RZ, 0x1f, R9.reuse ;  /* 0x0000001fff057819 */ /* 0x100fe20000011409 */
[----:B------:R-:W-:-:S04]  /*d920*/  IMAD.MOV R7, RZ, RZ, -R9 ;  /* 0x000000ffff077224 */ /* 0x000fc800078e0a09 */
[----:B------:R-:W-:Y:S01]  /*d930*/  IMAD R8, R5, UR4, RZ ;  /* 0x0000000405087c24 */ /* 0x000fe2000f8e02ff */
[----:B------:R-:W-:Y:S01]  /*d940*/  ULDC UR4, c[0x0][0x2b8] ;  /* 0x0000ae0000047ab9 */ /* 0x000fe20000000800 */
[----:B------:R-:W-:Y:S02]  /*d950*/  IMAD R23, R6, R7, R23 ;  /* 0x0000000706177224 */ /* 0x000fe400078e0217 */
[----:B------:R-:W-:-:S04]  /*d960*/  IMAD R5, R9, UR5, R8 ;  /* 0x0000000509057c24 */ /* 0x000fc8000f8e0208 */
[----:B------:R-:W-:Y:S01]  /*d970*/  IMAD.IADD R3, R3, 0x1, R5 ;  /* 0x0000000103037824 */ /* 0x000fe200078e0205 */
[----:B------:R-:W-:Y:S01]  /*d980*/  SHF.R.S32.HI R5, RZ, 0x1f, R23 ;  /* 0x0000001fff057819 */ /* 0x000fe20000011417 */
[----:B------:R-:W-:-:S04]  /*d990*/  IMAD.WIDE.U32 R2, R23, UR6, R2 ;  /* 0x0000000617027c25 */ /* 0x000fc8000f8e0002 */
[----:B------:R-:W-:Y:S01]  /*d9a0*/  IMAD R8, R5, UR6, RZ ;  /* 0x0000000605087c24 */ /* 0x000fe2000f8e02ff */
[----:B------:R-:W-:-:S03]  /*d9b0*/  IADD3 R5, P0, R2, UR8, RZ ;  /* 0x0000000802057c10 */ /* 0x000fc6000ff1e0ff */
[----:B------:R-:W-:-:S05]  /*d9c0*/  IMAD R23, R23, UR7, R8 ;  /* 0x0000000717177c24 */ /* 0x000fca000f8e0208 */
[----:B------:R-:W-:Y:S02]  /*d9d0*/  IADD3.X R8, R3, UR9, R23, P0, !PT ;  /* 0x0000000903087c10 */ /* 0x000fe400087fe417 */
[----:B------:R-:W-:Y:S01]  /*d9e0*/  ISETP.GE.AND P0, PT, R18, UR4, PT ;  /* 0x0000000412007c0c */ /* 0x000fe2000bf06270 */
[----:B------:R-:W-:-:S03]  /*d9f0*/  UMOV UR4, 0xffffffff ;  /* 0xffffffff00047882 */ /* 0x000fc60000000000 */
[----:B------:R-:W-:Y:S09]  /*da00*/  BRA.DIV UR4, `(.L_x_1929) ;  /* 0x0000003204587947 */ /* 0x000ff2000b800000 */
[----:B-1----:R-:W0:Y:S01]  /*da10*/  SHFL.IDX PT, R14, R0, RZ, 0x1c1f ;  /* 0x001c1fff000e7589 */ /* 0x002e2200000e0000 */
[----:B------:R-:W-:Y:S01]  /*da20*/  IMAD.U32 R7, RZ, RZ, UR46 ;  /* 0x0000002eff077e24 */ /* 0x000fe2000f8e00ff */
[----:B------:R-:W-:Y:S02]  /*da30*/  ULDC UR4, c[0x0][0x288] ;  /* 0x0000a20000047ab9 */ /* 0x000fe40000000800 */
[----:B------:R-:W1:Y:S01]  /*da40*/  SHFL.IDX PT, R2, R4, RZ, 0x1c1f ;  /* 0x001c1fff04027589 */ /* 0x000e6200000e0000 */
[----:B------:R-:W-:Y:S02]  /*da50*/  IMAD R6, R6, UR4, RZ ;  /* 0x0000000406067c24 */ /* 0x000fe4000f8e02ff */
[----:B------:R-:W-:Y:S01]  /*da60*/  IMAD R7, R7, 0xc0, R24 ;  /* 0x000000c007077824 */ /* 0x000fe200078e0218 */
[----:B------:R-:W2:Y:S03]  /*da70*/  SHFL.IDX PT, R11, R0, 0x1, 0x1c1f ;  /* 0x003c1f00000b7f89 */ /* 0x000ea600000e0000 */
[C---:B------:R-:W-:Y:S01]  /*da80*/  VIADD R13, R7.reuse, 0x20 ;  /* 0x00000020070d7836 */ /* 0x040fe20000000000 */
[----:B------:R-:W-:Y:S01]  /*da90*/  ISETP.GE.AND P2, PT, R7, R6, PT ;  /* 0x000000060700720c */ /* 0x000fe20003f46270 */
[----:B------:R-:W3:Y:S04]  /*daa0*/  SHFL.IDX PT, R9, R4, 0x1, 0x1c1f ;  /* 0x003c1f0004097f89 */ /* 0x000ee800000e0000 */
[----:B------:R-:W4:Y:S04]  /*dab0*/  SHFL.IDX PT, R12, R0, 0x2, 0x1c1f ;  /* 0x005c1f00000c7f89 */ /* 0x000f2800000e0000 */
[----:B------:R-:W5:Y:S04]  /*dac0*/  SHFL.IDX PT, R10, R4, 0x2, 0x1c1f ;  /* 0x005c1f00040a7f89 */ /* 0x000f6800000e0000 */
        /* <DEDUP_REMOVED lines=8> */
[----:B------:R-:W-:-:S04]  /*db50*/  VIADD R11, R7, 0x40 ;  /* 0x00000040070b7836 */ /* 0x000fc80000000000 */
[----:B---3--:R-:W-:Y:S01]  /*db60*/  @!P1 IMAD.X R3, RZ, RZ, R9, P2 ;  /* 0x000000ffff039224 */ /* 0x008fe200010e0609 */
[----:B------:R-:W-:Y:S01]  /*db70*/  ISETP.GE.AND P2, PT, R11, R6, PT ;  /* 0x000000060b00720c */ /* 0x000fe20003f46270 */
[C---:B------:R-:W-:Y:S02]  /*db80*/  VIADD R9, R7.reuse, 0x60 ;  /* 0x0000006007097836 */ /* 0x040fe40000000000 */
[----:B------:R-:W-:Y:S01]  /*db90*/  VIADD R11, R7, 0x80 ;  /* 0x00000080070b7836 */ /* 0x000fe20000000000 */
[----:B------:R4:W-:Y:S09]  /*dba0*/  @!P1 LDGSTS.E.BYPASS.LTC128B.128 [R27+0xaa00], desc[UR50][R2.64], !P0 ;  /* 0x0aa00000021b9fae */ /* 0x0009f2000c101d72 */
        /* <DEDUP_REMOVED lines=14> */
[----:B-----5:R-:W-:Y:S02]  /*dc90*/  @!P2 IMAD.MOV.U32 R2, RZ, RZ, R10 ;  /* 0x000000ffff02a224 */ /* 0x020fe400078e000a */
[----:B------:R-:W-:-:S05]  /*dca0*/  @!P2 IMAD.MOV.U32 R3, RZ, RZ, R9 ;  /* 0x000000ffff03a224 */ /* 0x000fca00078e0009 */
[----:B---34-:R0:W-:Y:S02]  /*dcb0*/  @!P2 LDGSTS.E.BYPASS.LTC128B.128 [R27+0xc200], desc[UR50][R2.64], !P0 ;  /* 0x0c200000021bafae */ /* 0x0181e4000c101d72 */
.L_x_2008:
        /* <DEDUP_REMOVED lines=17> */
.L_x_2009:
[----:B------:R-:W-:-:S04]  /*ddd0*/  UIADD3 UR4, UR49, -0x2, URZ ;  /* 0xfffffffe31047890 */ /* 0x000fc8000fffe03f */
[----:B------:R-:W-:-:S06]  /*dde0*/  UISETP.GE.AND UP0, UPT, UR4, UR48, UPT ;  /* 0x000000300400728c */ /* 0x000fcc000bf06270 */
[----:B------:R-:W-:-:S13]  /*ddf0*/  PLOP3.LUT P0, PT, PT, PT, UP0, 0x80, 0x0 ;  /* 0x000000000000781c */ /* 0x000fda0003f0f008 */
[----:B------:R-:W-:Y:S05]  /*de00*/  @!P0 BRA `(.L_x_1931) ;  /* 0x0000001400108947 */ /* 0x000fea0003800000 */
[----:B------:R-:W-:Y:S01]  /*de10*/  UIADD3 UR4, UR42, 0x1, URZ ;  /* 0x000000012a047890 */ /* 0x000fe2000fffe03f */
[----:B0-----:R-:W-:Y:S01]  /*de20*/  LOP3.LUT R0, RZ, UR41, RZ, 0x33, !PT ;  /* 0x00000029ff007c12 */ /* 0x001fe2000f8e33ff */
[----:B------:R-:W-:Y:S01]  /*de30*/  ULOP3.LUT UR5, URZ, UR43, URZ, 0x33, !UPT ;  /* 0x0000002b3f057292 */ /* 0x000fe2000f8e333f */
[----:B------:R-:W-:Y:S01]  /*de40*/  IADD3 R28, R28, R16, R24 ;  /* 0x000000101c1c7210 */ /* 0x000fe20007ffe018 */
[----:B------:R-:W-:Y:S01]  /*de50*/  UIMAD UR4, UR4, UR38, URZ ;  /* 0x00000026040472a4 */ /* 0x000fe2000f8e023f */
[----:B------:R-:W-:Y:S02]  /*de60*/  IMAD.MOV.U32 R21, RZ, RZ, 0x1 ;  /* 0x00000001ff157424 */ /* 0x000fe400078e00ff */
[----:B------:R-:W-:Y:S02]  /*de70*/  IMAD.MOV.U32 R20, RZ, RZ, RZ ;  /* 0x000000ffff147224 */ /* 0x000fe400078e00ff */
[----:B------:R-:W-:Y:S01]  /*de80*/  VIADD R28, R28, 0xfffffe20 ;  /* 0xfffffe201c1c7836 */ /* 0x000fe20000000000 */
[----:B------:R-:W-:-:S04]  /*de90*/  LOP3.LUT R3, RZ, UR4, RZ, 0x33, !PT ;  /* 0x00000004ff037c12 */ /* 0x000fc8000f8e33ff */
[----:B------:R-:W-:-:S04]  /*dea0*/  VIMNMX3 R3, R0, UR5, R3, !PT ;  /* 0x0000000500037c0f */ /* 0x000fc8000f800103 */
[C---:B------:R-:W-:Y:S01]  /*deb0*/  IADD3 R2, -R3.reuse, -0x2, RZ ;  /* 0xfffffffe03027810 */ /* 0x040fe20007ffe1ff */
[----:B------:R-:W-:-:S04]  /*dec0*/  IMAD R0, R3, -0xa0, R28 ;  /* 0xffffff6003007824 */ /* 0x000fc800078e021c */
[----:B------:R0:W-:Y:S03]  /*ded0*/  STL [R1], R2 ;  /* 0x0000000201007387 */ /* 0x0001e60000100800 */
.L_x_1946:
        /* <DEDUP_REMOVED lines=49> */
.L_x_1932:
[----:B------:R-:W-:Y:S02]  /*e1f0*/  LEA R5, R4, UR44, 0x3 ;  /* 0x0000002c04057c11 */ /* 0x000fe4000f8e18ff */
[----:B------:R-:W-:-:S04]  /*e200*/  SHF.L.U32 R26, R28, 0x1f, RZ ;  /* 0x0000001f1c1a7819 */ /* 0x000fc800000006ff */
[----:B------:R-:W0:Y:S02]  /*e210*/  SYNCS.PHASECHK.TRANS64.TRYWAIT P1, [R5+URZ+0x12480], R26 ;  /* 0x0124801a050075a7 */ /* 0x000e24000802017f */
[----:B0-----:R-:W-:Y:S05]  /*e220*/  @!P1 BRA `(.L_x_1933) ;  /* 0x00000030002c9947 */ /* 0x001fea0003800000 */
.L_x_2010:
        /* <DEDUP_REMOVED lines=74> */
.L_x_2022:
        /* <DEDUP_REMOVED lines=19> */
.L_x_1935:
[----:B------:R2:W-:Y:S01]  /*e800*/  SYNCS.ARRIVE.TRANS64.A1T0 RZ, [R5+URZ+0x12470], RZ ;  /* 0x012470ff05ff79a7 */ /* 0x0005e2000810003f */
[----:B------:R-:W-:Y:S05]  /*e810*/  @!P2 BRA `(.L_x_1936) ;  /* 0x000000000004a947 */ /* 0x000fea0003800000 */
[----:B------:R-:W-:Y:S01]  /*e820*/  BPT.TRAP 0x1 ;  /* 0x000000040000795c */ /* 0x000fe20000300000 */
.L_x_1936:
[----:B------:R-:W3:Y:S02]  /*e830*/  SYNCS.PHASECHK.TRANS64.TRYWAIT P1, [R5+URZ+0x12440], R26 ;  /* 0x0124401a050075a7 */ /* 0x000ee4000802017f */
[----:B---3--:R-:W-:Y:S05]  /*e840*/  @!P1 BRA `(.L_x_1937) ;  /* 0x0000003000449947 */ /* 0x008fea0003800000 */
.L_x_2023:
        /* <DEDUP_REMOVED lines=64> */
.L_x_2035:
        /* <DEDUP_REMOVED lines=16> */
.L_x_1939:
[----:B------:R-:W-:Y:S01]  /*ed50*/  IMAD.U32 R2, RZ, RZ, UR40 ;  /* 0x00000028ff027e24 */ /* 0x000fe2000f8e00ff */
[----:B------:R0:W-:Y:S04]  /*ed60*/  SYNCS.ARRIVE.TRANS64.A1T0 RZ, [R5+URZ+0x12430], RZ ;  /* 0x012430ff05ff79a7 */ /* 0x0001e8000810003f */
[----:B------:R-:W-:-:S04]  /*ed70*/  LOP3.LUT R2, R2, 0x1, RZ, 0xfc, !PT ;  /* 0x0000000102027812 */ /* 0x000fc800078efcff */
[----:B------:R-:W-:-:S13]  /*ed80*/  ISETP.NE.AND P1, PT, R2, 0x3, PT ;  /* 0x000000030200780c */ /* 0x000fda0003f25270 */
[----:B0-----:R-:W-:Y:S05]  /*ed90*/  @!P1 BRA `(.L_x_1940) ;  /* 0x0000000000049947 */ /* 0x001fea0003800000 */
[----:B------:R-:W-:Y:S01]  /*eda0*/  BPT.TRAP 0x1 ;  /* 0x000000040000795c */ /* 0x000fe20000300000 */
.L_x_1940:
[----:B------:R-:W-:Y:S02]  /*edb0*/  LOP3.LUT R2, R21, 0x1, RZ, 0x3c, !PT ;  /* 0x0000000115027812 */ /* 0x000fe400078e3cff */
[----:B------:R-:W-:Y:S02]  /*edc0*/  LEA R3, R20, UR44, 0x3 ;  /* 0x0000002c14037c11 */ /* 0x000fe4000f8e18ff */
[----:B------:R-:W-:-:S04]  /*edd0*/  SHF.L.U32 R2, R2, 0x1f, RZ ;  /* 0x0000001f02027819 */ /* 0x000fc800000006ff */
[----:B------:R-:W0:Y:S02]  /*ede0*/  SYNCS.PHASECHK.TRANS64.TRYWAIT P2, [R3+URZ+0x12470], R2 ;  /* 0x01247002030075a7 */ /* 0x000e24000804017f */
[----:B0-----:R-:W-:Y:S05]  /*edf0*/  @!P2 BRA `(.L_x_1941) ;  /* 0x000000300048a947 */ /* 0x001fea0003800000 */
.L_x_2036:
[----:B------:R-:W-:-:S06]  /*ee00*/  ULOP3.LUT UR4, UR40, 0x2, URZ, 0xfc, !UPT ;  /* 0x0000000228047892 */ /* 0x000fcc000f8efc3f */
[----:B--23--:R-:W-:-:S05]  /*ee10*/  IMAD.U32 R5, RZ, RZ, UR4 ;  /* 0x00000004ff057e24 */ /* 0x00cfca000f8e00ff */
[----:B------:R-:W-:-:S13]  /*ee20*/  ISETP.NE.AND P2, PT, R5, 0x3, PT ;  /* 0x000000030500780c */ /* 0x000fda0003f45270 */
[----:B------:R-:W-:Y:S05]  /*ee30*/  @!P2 BRA `(.L_x_1942) ;  /* 0x000000000004a947 */ /* 0x000fea0003800000 */
[----:B------:R-:W-:Y:S01]  /*ee40*/  BPT.TRAP 0x1 ;  /* 0x000000040000795c */ /* 0x000fe20000300000 */
.L_x_1942:
[----:B0-----:R-:W-:Y:S01]  /*ee50*/  SHF.L.U32 R2, R21, 0x1f, RZ ;  /* 0x0000001f15027819 */ /* 0x001fe200000006ff */
[----:B------:R-:W-:-:S03]  /*ee60*/  IMAD R5, R20, 0x2800, RZ ;  /* 0x0000280014057824 */ /* 0x000fc600078e02ff */
[----:B------:R-:W0:Y:S02]  /*ee70*/  SYNCS.PHASECHK.TRANS64.TRYWAIT P2, [R3+URZ+0x12460], R2 ;  /* 0x01246002030075a7 */ /* 0x000e24000804017f */
[----:B0-----:R-:W-:Y:S05]  /*ee80*/  @!P2 BRA `(.L_x_1943) ;  /* 0x000000300038a947 */ /* 0x001fea0003800000 */
.L_x_2037:
        /* <DEDUP_REMOVED lines=47> */
.L_x_1944:
[----:B-1----:R1:W-:Y:S01]  /*f180*/  SYNCS.ARRIVE.TRANS64.A1T0 RZ, [R3+URZ+0x12450], RZ ;  /* 0x012450ff03ff79a7 */ /* 0x0023e2000810003f */
[----:B------:R-:W-:Y:S06]  /*f190*/  BAR.SYNC.DEFER_BLOCKING 0x2, 0x80 ;  /* 0x0082000000007b1d */ /* 0x000fec0000010000 */
[----:B------:R-:W-:Y:S05]  /*f1a0*/  @!P1 BRA `(.L_x_1945) ;  /* 0x0000000000049947 */ /* 0x000fea0003800000 */
[----:B------:R-:W-:Y:S01]  /*f1b0*/  BPT.TRAP 0x1 ;  /* 0x000000040000795c */ /* 0x000fe20000300000 */
.L_x_1945:
        /* <DEDUP_REMOVED lines=9> */
.L_x_1931:
[----:B------:R-:W-:Y:S02]  /*f250*/  IMAD.MOV.U32 R4, RZ, RZ, RZ ;  /* 0x000000ffff047224 */ /* 0x000fe400078e00ff */
[----:B------:R-:W-:-:S07]  /*f260*/  IMAD.MOV.U32 R28, RZ, RZ, 0x1 ;  /* 0x00000001ff1c7424 */ /* 0x000fce00078e00ff */
.L_x_1947:
[----:B------:R-:W-:-:S06]  /*f270*/  ULOP3.LUT UR4, UR40, 0x1, URZ, 0xfc, !UPT ;  /* 0x0000000128047892 */ /* 0x000fcc000f8efc3f */
[----:B0-----:R-:W-:-:S05]  /*f280*/  IMAD.U32 R0, RZ, RZ, UR4 ;  /* 0x00000004ff007e24 */ /* 0x001fca000f8e00ff */
[----:B------:R-:W-:-:S13]  /*f290*/  ISETP.NE.AND P1, PT, R0, 0x3, PT ;  /* 0x000000030000780c */ /* 0x000fda0003f25270 */
[----:B------:R-:W-:Y:S05]  /*f2a0*/  @!P1 BRA `(.L_x_1948) ;  /* 0x0000000000049947 */ /* 0x000fea0003800000 */
[----:B------:R-:W-:Y:S01]  /*f2b0*/  BPT.TRAP 0x1 ;  /* 0x000000040000795c */ /* 0x000fe20000300000 */
.L_x_1948:
[----:B-1----:R-:W-:Y:S01]  /*f2c0*/  LOP3.LUT R3, R28, 0x1, RZ, 0x3c, !PT ;  /* 0x000000011c037812 */ /* 0x002fe200078e3cff */
[----:B------:R-:W-:Y:S01]  /*f2d0*/  BSSY B0, `(.L_x_1949) ;  /* 0x0000005000007945 */ /* 0x000fe20003800000 */
[----:B------:R-:W-:Y:S02]  /*f2e0*/  LEA R2, R4, UR44, 0x3 ;  /* 0x0000002c04027c11 */ /* 0x000fe4000f8e18ff */
[----:B------:R-:W-:-:S04]  /*f2f0*/  SHF.L.U32 R3, R3, 0x1f, RZ ;  /* 0x0000001f03037819 */ /* 0x000fc800000006ff */
[----:B------:R-:W0:Y:S02]  /*f300*/  SYNCS.PHASECHK.TRANS64.TRYWAIT P0, [R2+URZ+0x12470], R3 ;  /* 0x01247003020075a7 */ /* 0x000e24000800017f */
[----:B0-----:R-:W-:Y:S05]  /*f310*/  @!P0 BRA `(.L_x_1950) ;  /* 0x0000002c00288947 */ /* 0x001fea0003800000 */
.L_x_2038:
[----:B------:R-:W-:Y:S05]  /*f320*/  BSYNC B0 ;  /* 0x0000000000007941 */ /* 0x000fea0003800000 */
.L_x_1949:
[----:B------:R-:W-:-:S06]  /*f330*/  ULOP3.LUT UR4, UR40, 0x2, URZ, 0xfc, !UPT ;  /* 0x0000000228047892 */ /* 0x000fcc000f8efc3f */
[----:B------:R-:W-:-:S05]  /*f340*/  IMAD.U32 R0, RZ, RZ, UR4 ;  /* 0x00000004ff007e24 */ /* 0x000fca000f8e00ff */
[----:B------:R-:W-:-:S13]  /*f350*/  ISETP.NE.AND P0, PT, R0, 0x3, PT ;  /* 0x000000030000780c */ /* 0x000fda0003f05270 */
[----:B------:R-:W-:Y:S05]  /*f360*/  @!P0 BRA `(.L_x_1951) ;  /* 0x0000000000048947 */ /* 0x000fea0003800000 */
[----:B------:R-:W-:Y:S01]  /*f370*/  BPT.TRAP 0x1 ;  /* 0x000000040000795c */ /* 0x000fe20000300000 */
.L_x_1951:
[----:B------:R-:W2:Y:S01]  /*f380*/  LDL.LU R0, [R1+0x18] ;  /* 0x0000180001007983 */ /* 0x000ea20000300800 */
[----:B------:R-:W-:Y:S01]  /*f390*/  SHF.L.U32 R5, R28, 0x1f, RZ ;  /* 0x0000001f1c057819 */ /* 0x000fe200000006ff */
[----:B0-----:R-:W-:-:S03]  /*f3a0*/  IMAD R3, R4, 0x2800, RZ ;  /* 0x0000280004037824 */ /* 0x001fc600078e02ff */
[----:B------:R-:W0:Y:S02]  /*f3b0*/  SYNCS.PHASECHK.TRANS64.TRYWAIT P0, [R2+URZ+0x12460], R5 ;  /* 0x01246005020075a7 */ /* 0x000e24000800017f */
[----:B--2---:R-:W-:Y:S01]  /*f3c0*/  LOP3.LUT R0, R3, R0, RZ, 0xfc, !PT ;  /* 0x0000000003007212 */ /* 0x004fe200078efcff */
[----:B0-----:R-:W-:Y:S06]  /*f3d0*/  @!P0 BRA `(.L_x_1952) ;  /* 0x0000002c000c8947 */ /* 0x001fec0003800000 */
.L_x_2039:
        /* <DEDUP_REMOVED lines=45> */
.L_x_1953:
[----:B-1----:R1:W-:Y:S01]  /*f6b0*/  SYNCS.ARRIVE.TRANS64.A1T0 RZ, [R2+URZ+0x12450], RZ ;  /* 0x012450ff02ff79a7 */ /* 0x0023e2000810003f */
[----:B------:R-:W-:Y:S06]  /*f6c0*/  BAR.SYNC.DEFER_BLOCKING 0x2, 0x80 ;  /* 0x0082000000007b1d */ /* 0x000fec0000010000 */
[----:B------:R-:W-:Y:S05]  /*f6d0*/  @!P1 BRA `(.L_x_1954) ;  /* 0x0000000000049947 */ /* 0x000fea0003800000 */
[----:B------:R-:W-:Y:S01]  /*f6e0*/  BPT.TRAP 0x1 ;  /* 0x000000040000795c */ /* 0x000fe20000300000 */
.L_x_1954:
        /* <DEDUP_REMOVED lines=10> */
.L_x_1911:
[----:B------:R-:W0:Y:S01]  /*f790*/  S2R R4, SR_CgaCtaId ;  /* 0x0000000000047919 */ /* 0x000e220000008800 */
[----:B------:R-:W-:Y:S02]  /*f7a0*/  MOV R3, 0x400 ;  /* 0x0000040000037802 */ /* 0x000fe40000000f00 */
[----:B------:R-:W-:Y:S02]  /*f7b0*/  SHF.L.U32 R2, R2, 0x1f, RZ ;  /* 0x0000001f02027819 */ /* 0x000fe400000006ff */
[----:B0-----:R-:W-:-:S04]  /*f7c0*/  LEA R7, R4, R3, 0x18 ;  /* 0x0000000304077211 */ /* 0x001fc800078ec0ff */
[----:B------:R-:W0:Y:S02]  /*f7d0*/  SYNCS.PHASECHK.TRANS64.TRYWAIT P0, [R7+URZ+0x12420], R2 ;  /* 0x01242002070075a7 */ /* 0x000e24000800017f */
[----:B0-----:R-:W-:Y:S05]  /*f7e0*/  @!P0 BRA `(.L_x_1955) ;  /* 0x00000028001c8947 */ /* 0x001fea0003800000 */
.L_x_2040:
        /* <DEDUP_REMOVED lines=13> */
.L_x_1956:
[----:B------:R-:W-:Y:S01]  /*f8c0*/  IMAD R5, R0, 0x8, R7 ;  /* 0x0000000800057824 */ /* 0x000fe200078e0207 */
[----:B------:R-:W-:Y:S01]  /*f8d0*/  SHF.L.U32 R2, R28, 0x1f, RZ ;  /* 0x0000001f1c027819 */ /* 0x000fe200000006ff */
[----:B------:R-:W-:-:S03]  /*f8e0*/  VIADD R0, R0, 0x1 ;  /* 0x0000000100007836 */ /* 0x000fc60000000000 */
[----:B------:R-:W0:Y:S02]  /*f8f0*/  SYNCS.PHASECHK.TRANS64.TRYWAIT P1, [R5+URZ+0x12440], R2 ;  /* 0x01244002050075a7 */ /* 0x000e24000802017f */
[----:B------:R-:W-:-:S04]  /*f900*/  ISETP.NE.AND P2, PT, R0, 0x2, PT ;  /* 0x000000020000780c */ /* 0x000fc80003f45270 */
[----:B------:R-:W-:Y:S01]  /*f910*/  SEL R3, RZ, 0x1, P2 ;  /* 0x00000001ff037807 */ /* 0x000fe20001000000 */
[----:B0-----:R-:W-:Y:S08]  /*f920*/  @!P1 BRA `(.L_x_1957) ;  /* 0x0000002400e09947 */ /* 0x001ff00003800000 */
.L_x_2041:
[----:B------:R-:W-:Y:S02]  /*f930*/  SEL R0, R0, RZ, P2 ;  /* 0x000000ff00007207 */ /* 0x000fe40001000000 */
[----:B------:R-:W-:Y:S01]  /*f940*/  LOP3.LUT R3, R28, R3, RZ, 0x3c, !PT ;  /* 0x000000031c037212 */ /* 0x000fe200078e3cff */
[----:B------:R-:W-:Y:S06]  /*f950*/  @!P0 BRA `(.L_x_1958) ;  /* 0x0000000000048947 */ /* 0x000fec0003800000 */
[----:B------:R-:W-:Y:S01]  /*f960*/  BPT.TRAP 0x1 ;  /* 0x000000040000795c */ /* 0x000fe20000300000 */
.L_x_1958:
[----:B------:R-:W-:Y:S01]  /*f970*/  IMAD R7, R0, 0x8, R7 ;  /* 0x0000000800077824 */ /* 0x000fe200078e0207 */
[----:B------:R-:W-:-:S04]  /*f980*/  SHF.L.U32 R0, R3, 0x1f, RZ ;  /* 0x0000001f03007819 */ /* 0x000fc800000006ff */
[----:B------:R-:W1:Y:S02]  /*f990*/  SYNCS.PHASECHK.TRANS64.TRYWAIT P1, [R7+URZ+0x12440], R0 ;  /* 0x01244000070075a7 */ /* 0x000e64000802017f */
[----:B-1----:R-:W-:Y:S05]  /*f9a0*/  @!P1 BRA `(.L_x_1959) ;  /* 0x0000002400d49947 */ /* 0x002fea0003800000 */
.L_x_2042:
[----:B------:R-:W-:Y:S05]  /*f9b0*/  @!P0 BRA `(.L_x_1960) ;  /* 0x0000000000048947 */ /* 0x000fea0003800000 */
[----:B------:R-:W-:Y:S01]  /*f9c0*/  BPT.TRAP 0x1 ;  /* 0x000000040000795c */ /* 0x000fe20000300000 */
.L_x_1960:
[----:B------:R-:W2:Y:S02]  /*f9d0*/  SYNCS.PHASECHK.TRANS64.TRYWAIT P1, [R5+URZ+0x12460], R2 ;  /* 0x01246002050075a7 */ /* 0x000ea4000802017f */
[----:B--2---:R-:W-:Y:S05]  /*f9e0*/  @!P1 BRA `(.L_x_1961) ;  /* 0x0000002400d89947 */ /* 0x004fea0003800000 */
.L_x_2043:
[----:B------:R-:W-:Y:S05]  /*f9f0*/  @!P0 BRA `(.L_x_1962) ;  /* 0x0000000000048947 */ /* 0x000fea0003800000 */
[----:B------:R-:W-:Y:S01]  /*fa00*/  BPT.TRAP 0x1 ;  /* 0x000000040000795c */ /* 0x000fe20000300000 */
.L_x_1962:
[----:B------:R-:W3:Y:S02]  /*fa10*/  SYNCS.PHASECHK.TRANS64.TRYWAIT P1, [R7+URZ+0x12460], R0 ;  /* 0x01246000070075a7 */ /* 0x000ee4000802017f */
[----:B---3--:R-:W-:Y:S05]  /*fa20*/  @!P1 BRA `(.L_x_1963) ;  /* 0x0000002400dc9947 */ /* 0x008fea0003800000 */
.L_x_2044:
[----:B------:R-:W-:Y:S05]  /*fa30*/  @!P0 BRA `(.L_x_1964) ;  /* 0x0000000000048947 */ /* 0x000fea0003800000 */
[----:B------:R-:W-:Y:S01]  /*fa40*/  BPT.TRAP 0x1 ;  /* 0x000000040000795c */ /* 0x000fe20000300000 */
.L_x_1964:
[----:B------:R-:W4:Y:S02]  /*fa50*/  SYNCS.PHASECHK.TRANS64.TRYWAIT P1, [R5+URZ+0x12480], R2 ;  /* 0x01248002050075a7 */ /* 0x000f24000802017f */
[----:B----4-:R-:W-:Y:S05]  /*fa60*/  @!P1 BRA `(.L_x_1965) ;  /* 0x0000002400e09947 */ /* 0x010fea0003800000 */
.L_x_2045:
[----:B------:R-:W-:Y:S05]  /*fa70*/  @!P0 BRA `(.L_x_1966) ;  /* 0x0000000000048947 */ /* 0x000fea0003800000 */
[----:B------:R-:W-:Y:S01]  /*fa80*/  BPT.TRAP 0x1 ;  /* 0x000000040000795c */ /* 0x000fe20000300000 */
.L_x_1966:
[----:B------:R0:W0:Y:S02]  /*fa90*/  SYNCS.PHASECHK.TRANS64.TRYWAIT P0, [R7+URZ+0x12480], R0 ;  /* 0x01248000070075a7 */ /* 0x000024000800017f */
[----:B0-----:R-:W-:Y:S05]  /*faa0*/  @!P0 NANOSLEEP.SYNCS 0x989680 ;  /* 0x009896800000895d */ /* 0x001fea0003900000 */
[----:B------:R-:W0:Y:S02]  /*fab0*/  @!P0 SYNCS.PHASECHK.TRANS64 P0, [R7+URZ+0x12480], R0 ;  /* 0x01248000070085a7 */ /* 0x000e24000800007f */
[----:B0-----:R-:W-:Y:S05]  /*fac0*/  @!P0 BRA `(.L_x_1966) ;  /* 0xfffffffc00f08947 */ /* 0x001fea000383ffff */
.L_x_1867:
[----:B------:R-:W-:Y:S05]  /*fad0*/  BSYNC B6 ;  /* 0x0000000000067941 */ /* 0x000fea0003800000 */
.L_x_1864:
[----:B------:R-:W-:Y:S05]  /*fae0*/  EXIT ;  /* 0x000000000000794d */ /* 0x000fea0003800000 */
.L_x_1871:
[----:B0-----:R-:W-:-:S04]  /*faf0*/  IMAD.U32 R3, RZ, RZ, UR47 ;  /* 0x0000002fff037e24 */ /* 0x001fc8000f8e00ff */
[----:B------:R0:W1:Y:S03]  /*fb00*/  SYNCS.PHASECHK.TRANS64.TRYWAIT P0, [R3+URZ+0x12400], R0 ;  /* 0x01240000030075a7 */ /* 0x000066000800017f */
[----:B-1----:R-:W-:Y:S05]  /*fb10*/  @!P0 NANOSLEEP.SYNCS 0x989680 ;  /* 0x009896800000895d */ /* 0x002fea0003900000 */
[----:B------:R-:W1:Y:S02]  /*fb20*/  @!P0 SYNCS.PHASECHK.TRANS64 P0, [R3+URZ+0x12400], R0 ;  /* 0x01240000030085a7 */ /* 0x000e64000800007f */
[----:B-1----:R-:W-:Y:S05]  /*fb30*/  @!P0 BRA `(.L_x_1871) ;  /* 0xfffffffc00ec8947 */ /* 0x002fea000383ffff */
[----:B------:R-:W-:Y:S05]  /*fb40*/  BRA `(.L_x_1967) ;  /* 0xffffff18008c7947 */ /* 0x000fea000383ffff */
.L_x_1875:
[----:B0-----:R-:W-:-:S04]  /*fb50*/  IMAD.U32 R3, RZ, RZ, UR47 ;  /* 0x0000002fff037e24 */ /* 0x001fc8000f8e00ff */
[----:B------:R0:W2:Y:S03]  /*fb60*/  SYNCS.PHASECHK.TRANS64.TRYWAIT P1, [R3+URZ+0x12430], R0 ;  /* 0x01243000030075a7 */ /* 0x0000a6000802017f */
[----:B--2---:R-:W-:Y:S05]  /*fb70*/  @!P1 NANOSLEEP.SYNCS 0x989680 ;  /* 0x009896800000995d */ /* 0x004fea0003900000 */
[----:B------:R-:W2:Y:S02]  /*fb80*/  @!P1 SYNCS.PHASECHK.TRANS64 P1, [R3+URZ+0x12430], R0 ;  /* 0x01243000030095a7 */ /* 0x000ea4000802007f */
[----:B--2---:R-:W-:Y:S05]  /*fb90*/  @!P1 BRA `(.L_x_1875) ;  /* 0xfffffffc00ec9947 */ /* 0x004fea000383ffff */
[----:B------:R-:W-:Y:S05]  /*fba0*/  BRA `(.L_x_1874) ;  /* 0xffffff1800a07947 */ /* 0x000fea000383ffff */
.L_x_1881:
[----:B-1----:R-:W-:-:S04]  /*fbb0*/  IMAD.U32 R8, RZ, RZ, UR18 ;  /* 0x00000012ff087e24 */ /* 0x002fc8000f8e00ff */
[----:B------:R1:W2:Y:S03]  /*fbc0*/  SYNCS.PHASECHK.TRANS64.TRYWAIT P1, [R8+URZ+0x12430], R7 ;  /* 0x01243007080075a7 */ /* 0x0002a6000802017f */
[----:B--2---:R-:W-:Y:S05]  /*fbd0*/  @!P1 NANOSLEEP.SYNCS 0x989680 ;  /* 0x009896800000995d */ /* 0x004fea0003900000 */
[----:B------:R-:W2:Y:S02]  /*fbe0*/  @!P1 SYNCS.PHASECHK.TRANS64 P1, [R8+URZ+0x12430], R7 ;  /* 0x01243007080095a7 */ /* 0x000ea4000802007f */
[----:B--2---:R-:W-:Y:S05]  /*fbf0*/  @!P1 BRA `(.L_x_1881) ;  /* 0xfffffffc00ec9947 */ /* 0x004fea000383ffff */
[----:B------:R-:W-:Y:S05]  /*fc00*/  BRA `(.L_x_1880) ;  /* 0xffffff4400cc7947 */ /* 0x000fea000383ffff */
.L_x_1885:
[----:B-1----:R-:W-:-:S04]  /*fc10*/  IMAD.U32 R8, RZ, RZ, UR13 ;  /* 0x0000000dff087e24 */ /* 0x002fc8000f8e00ff */
[----:B------:R1:W2:Y:S03]  /*fc20*/  SYNCS.PHASECHK.TRANS64.TRYWAIT P1, [R8+URZ+0x12450], R7 ;  /* 0x01245007080075a7 */ /* 0x0002a6000802017f */
[----:B--2---:R-:W-:Y:S05]  /*fc30*/  @!P1 NANOSLEEP.SYNCS 0x989680 ;  /* 0x009896800000995d */ /* 0x004fea0003900000 */
[----:B------:R-:W2:Y:S02]  /*fc40*/  @!P1 SYNCS.PHASECHK.TRANS64 P1, [R8+URZ+0x12450], R7 ;  /* 0x01245007080095a7 */ /* 0x000ea4000802007f */
[----:B--2---:R-:W-:Y:S05]  /*fc50*/  @!P1 BRA `(.L_x_1885) ;  /* 0xfffffffc00ec9947 */ /* 0x004fea000383ffff */
[----:B------:R-:W-:Y:S05]  /*fc60*/  BRA `(.L_x_1884) ;  /* 0xffffff4800d87947 */ /* 0x000fea000383ffff */
.L_x_1893:
[----:B-1----:R-:W-:-:S04]  /*fc70*/  IMAD.U32 R7, RZ, RZ, UR21 ;  /* 0x00000015ff077e24 */ /* 0x002fc8000f8e00ff */
[----:B------:R1:W2:Y:S03]  /*fc80*/  SYNCS.PHASECHK.TRANS64.TRYWAIT P1, [R7+URZ+0x12430], R0 ;  /* 0x01243000070075a7 */ /* 0x0002a6000802017f */
[----:B--2---:R-:W-:Y:S05]  /*fc90*/  @!P1 NANOSLEEP.SYNCS 0x989680 ;  /* 0x009896800000995d */ /* 0x004fea0003900000 */
[----:B------:R-:W2:Y:S02]  /*fca0*/  @!P1 SYNCS.PHASECHK.TRANS64 P1, [R7+URZ+0x12430], R0 ;  /* 0x01243000070095a7 */ /* 0x000ea4000802007f */
[----:B--2---:R-:W-:Y:S05]  /*fcb0*/  @!P1 BRA `(.L_x_1893) ;  /* 0xfffffffc00ec9947 */ /* 0x004fea000383ffff */
[----:B------:R-:W-:Y:S05]  /*fcc0*/  BRA `(.L_x_1892) ;  /* 0xffffff74002c7947 */ /* 0x000fea000383ffff */
.L_x_1897:
[----:B-1----:R-:W-:-:S04]  /*fcd0*/  IMAD.U32 R7, RZ, RZ, UR13 ;  /* 0x0000000dff077e24 */ /* 0x002fc8000f8e00ff */
[----:B------:R1:W2:Y:S03]  /*fce0*/  SYNCS.PHASECHK.TRANS64.TRYWAIT P1, [R7+URZ+0x12450], R0 ;  /* 0x01245000070075a7 */ /* 0x0002a6000802017f */
[----:B--2---:R-:W-:Y:S05]  /*fcf0*/  @!P1 NANOSLEEP.SYNCS 0x989680 ;  /* 0x009896800000995d */ /* 0x004fea0003900000 */
[----:B------:R-:W2:Y:S02]  /*fd00*/  @!P1 SYNCS.PHASECHK.TRANS64 P1, [R7+URZ+0x12450], R0 ;  /* 0x01245000070095a7 */ /* 0x000ea4000802007f */
[----:B--2---:R-:W-:Y:S05]  /*fd10*/  @!P1 BRA `(.L_x_1897) ;  /* 0xfffffffc00ec9947 */ /* 0x004fea000383ffff */
[----:B------:R-:W-:Y:S05]  /*fd20*/  BRA `(.L_x_1896) ;  /* 0xffffff7800347947 */ /* 0x000fea000383ffff */
.L_x_1904:
[----:B-1----:R-:W-:-:S04]  /*fd30*/  IMAD.U32 R6, RZ, RZ, UR16 ;  /* 0x00000010ff067e24 */ /* 0x002fc8000f8e00ff */
[----:B------:R1:W2:Y:S03]  /*fd40*/  SYNCS.PHASECHK.TRANS64.TRYWAIT P1, [R6+URZ+0x12450], R5 ;  /* 0x01245005060075a7 */ /* 0x0002a6000802017f */
[----:B--2---:R-:W-:Y:S05]  /*fd50*/  @!P1 NANOSLEEP.SYNCS 0x989680 ;  /* 0x009896800000995d */ /* 0x004fea0003900000 */
[----:B------:R-:W2:Y:S02]  /*fd60*/  @!P1 SYNCS.PHASECHK.TRANS64 P1, [R6+URZ+0x12450], R5 ;  /* 0x01245005060095a7 */ /* 0x000ea4000802007f */
[----:B--2---:R-:W-:Y:S05]  /*fd70*/  @!P1 BRA `(.L_x_1904) ;  /* 0xfffffffc00ec9947 */ /* 0x004fea000383ffff */
[----:B------:R-:W-:Y:S05]  /*fd80*/  BRA `(.L_x_1903) ;  /* 0xffffff9400747947 */ /* 0x000fea000383ffff */
.L_x_1917:
[----:B------:R-:W-:Y:S02]  /*fd90*/  IMAD.MOV.U32 R13, RZ, RZ, R19 ;  /* 0x000000ffff0d7224 */ /* 0x000fe400078e0013 */
[----:B------:R-:W-:Y:S02]  /*fda0*/  IMAD.MOV.U32 R12, RZ, RZ, RZ ;  /* 0x000000ffff0c7224 */ /* 0x000fe400078e00ff */
[----:B------:R-:W-:Y:S02]  /*fdb0*/  IMAD.MOV.U32 R11, RZ, RZ, 0x1f ;  /* 0x0000001fff0b7424 */ /* 0x000fe400078e00ff */
[----:B------:R-:W-:-:S07]  /*fdc0*/  IMAD.MOV.U32 R15, RZ, RZ, -0x1 ;  /* 0xffffffffff0f7424 */ /* 0x000fce00078e00ff */
[----:B0----5:R-:W-:Y:S05]  /*fdd0*/  WARPSYNC.COLLECTIVE R15, `(.L_x_1968) ;  /* 0x000000000f087348 */ /* 0x021fea0003c00000 */
[----:B------:R1:W2:Y:S02]  /*fde0*/  SHFL.IDX P6, R14, R13, R12, R11 ;  /* 0x0000000c0d0e7389 */ /* 0x0002a400000c000b */
[----:B012--5:R-:W-:Y:S01]  /*fdf0*/  ENDCOLLECTIVE ;  /* 0x000000000000791b */ /* 0x027fe20003800000 */
.L_x_1968:
[----:B------:R-:W-:Y:S05]  /*fe00*/  BRA `(.L_x_1969) ;  /* 0xffffffc000e47947 */ /* 0x000fea000383ffff */
.L_x_1919:
[----:B0-----:R-:W-:-:S04]  /*fe10*/  IMAD.U32 R3, RZ, RZ, UR44 ;  /* 0x0000002cff037e24 */ /* 0x001fc8000f8e00ff */
[----:B------:R0:W1:Y:S03]  /*fe20*/  SYNCS.PHASECHK.TRANS64.TRYWAIT P0, [R3+URZ+0x12480], R26 ;  /* 0x0124801a030075a7 */ /* 0x000066000800017f */
[----:B-1----:R-:W-:Y:S05]  /*fe30*/  @!P0 NANOSLEEP.SYNCS 0x989680 ;  /* 0x009896800000895d */ /* 0x002fea0003900000 */
[----:B------:R-:W1:Y:S02]  /*fe40*/  @!P0 SYNCS.PHASECHK.TRANS64 P0, [R3+URZ+0x12480], R26 ;  /* 0x0124801a030085a7 */ /* 0x000e64000800007f */
[----:B-1----:R-:W-:Y:S05]  /*fe50*/  @!P0 BRA `(.L_x_1919) ;  /* 0xfffffffc00ec8947 */ /* 0x002fea000383ffff */
[----:B------:R-:W-:Y:S05]  /*fe60*/  BRA `(.L_x_1970) ;  /* 0xffffffc8006c7947 */ /* 0x000fea000383ffff */
.L_x_1920:
        /* <DEDUP_REMOVED lines=8> */
.L_x_1972:
[----:B------:R-:W-:Y:S05]  /*fef0*/  BSYNC B0 ;  /* 0x0000000000007941 */ /* 0x000fea0003800000 */
.L_x_1971:
        /* <DEDUP_REMOVED lines=13> */
.L_x_1973:
        /* <DEDUP_REMOVED lines=13> */
.L_x_1974:
        /* <DEDUP_REMOVED lines=11> */
.L_x_1975:
        /* <DEDUP_REMOVED lines=12> */
.L_x_1976:
        /* <DEDUP_REMOVED lines=10> */
.L_x_1977:
        /* <DEDUP_REMOVED lines=12> */
.L_x_1978:
        /* <DEDUP_REMOVED lines=11> */
.L_x_1979:
[----:B------:R-:W-:Y:S02]  /*10420*/  IMAD.MOV.U32 R13, RZ, RZ, R17 ;  /* 0x000000ffff0d7224 */ /* 0x000fe400078e0011 */
[----:B------:R-:W-:Y:S02]  /*10430*/  IMAD.MOV.U32 R12, RZ, RZ, RZ ;  /* 0x000000ffff0c7224 */ /* 0x000fe400078e00ff */
[----:B------:R-:W-:Y:S02]  /*10440*/  IMAD.SHL.U32 R3, R3, 0x10, RZ ;  /* 0x0000001003037824 */ /* 0x000fe400078e00ff */
[----:B------:R-:W-:-:S07]  /*10450*/  IMAD.MOV.U32 R2, RZ, RZ, R14 ;  /* 0x000000ffff027224 */ /* 0x000fce00078e000e */
[----:B------:R-:W-:Y:S05]  /*10460*/  WARPSYNC.COLLECTIVE R15, `(.L_x_1980) ;  /* 0x000000000f087348 */ /* 0x000fea0003c00000 */
[----:B------:R0:W1:Y:S02]  /*10470*/  SHFL.IDX P6, R14, R13, R12, R11 ;  /* 0x0000000c0d0e7389 */ /* 0x00006400000c000b */
[----:B01----:R-:W-:Y:S01]  /*10480*/  ENDCOLLECTIVE ;  /* 0x000000000000791b */ /* 0x003fe20003800000 */
.L_x_1980:
        /* <DEDUP_REMOVED lines=14> */
.L_x_1981:
[----:B------:R-:W-:Y:S01]  /*10570*/  IMAD.MOV.U32 R2, RZ, RZ, R14 ;  /* 0x000000ffff027224 */ /* 0x000fe200078e000e */
[----:B------:R-:W-:Y:S06]  /*10580*/  BRA `(.L_x_1982) ;  /* 0xffffffc400f47947 */ /* 0x000fec000383ffff */
.L_x_1923:
[----:B-1----:R-:W-:-:S04]  /*10590*/  IMAD.U32 R3, RZ, RZ, UR44 ;  /* 0x0000002cff037e24 */ /* 0x002fc8000f8e00ff */
[----:B------:R1:W2:Y:S03]  /*105a0*/  SYNCS.PHASECHK.TRANS64.TRYWAIT P2, [R3+URZ+0x12440], R26 ;  /* 0x0124401a030075a7 */ /* 0x0002a6000804017f */
[----:B--2---:R-:W-:Y:S05]  /*105b0*/  @!P2 NANOSLEEP.SYNCS 0x989680 ;  /* 0x009896800000a95d */ /* 0x004fea0003900000 */
[----:B------:R-:W2:Y:S02]  /*105c0*/  @!P2 SYNCS.PHASECHK.TRANS64 P2, [R3+URZ+0x12440], R26 ;  /* 0x0124401a0300a5a7 */ /* 0x000ea4000804007f */
[----:B--2---:R-:W-:Y:S05]  /*105d0*/  @!P2 BRA `(.L_x_1923) ;  /* 0xfffffffc00eca947 */ /* 0x004fea000383ffff */
[----:B------:R-:W-:Y:S05]  /*105e0*/  BRA `(.L_x_1983) ;  /* 0xffffffc8003c7947 */ /* 0x000fea000383ffff */
.L_x_1924:
        /* <DEDUP_REMOVED lines=8> */
.L_x_1985:
[----:B------:R-:W-:Y:S05]  /*10670*/  BSYNC B0 ;  /* 0x0000000000007941 */ /* 0x000fea0003800000 */
.L_x_1984:
        /* <DEDUP_REMOVED lines=8> */
.L_x_1986:
        /* <DEDUP_REMOVED lines=8> */
.L_x_1987:
        /* <DEDUP_REMOVED lines=9> */
.L_x_1988:
        /* <DEDUP_REMOVED lines=8> */
.L_x_1989:
        /* <DEDUP_REMOVED lines=9> */
.L_x_1990:
[----:B------:R-:W-:Y:S02]  /*10920*/  IMAD.MOV.U32 R13, RZ, RZ, R7 ;  /* 0x000000ffff0d7224 */ /* 0x000fe400078e0007 */
[----:B------:R-:W-:Y:S01]  /*10930*/  IMAD.MOV.U32 R12, RZ, RZ, 0x3 ;  /* 0x00000003ff0c7424 */ /* 0x000fe200078e00ff */
[----:B------:R-:W-:-:S13]  /*10940*/  @P0 IADD3 R5, P2, R18, R14, RZ ;  /* 0x0000000e12050210 */ /* 0x000fda0007f5e0ff */
[----:B------:R-:W-:Y:S05]  /*10950*/  WARPSYNC.COLLECTIVE R15, `(.L_x_1991) ;  /* 0x000000000f087348 */ /* 0x000fea0003c00000 */
[----:B------:R0:W1:Y:S02]  /*10960*/  SHFL.IDX P6, R14, R13, R12, R11 ;  /* 0x0000000c0d0e7389 */ /* 0x00006400000c000b */
[----:B01----:R-:W-:Y:S01]  /*10970*/  ENDCOLLECTIVE ;  /* 0x000000000000791b */ /* 0x003fe20003800000 */
.L_x_1991:
        /* <DEDUP_REMOVED lines=12> */
.L_x_1992:
[----:B------:R-:W-:Y:S02]  /*10a40*/  IMAD.MOV.U32 R13, RZ, RZ, R8 ;  /* 0x000000ffff0d7224 */ /* 0x000fe400078e0008 */
[----:B------:R-:W-:Y:S01]  /*10a50*/  IMAD.MOV.U32 R12, RZ, RZ, RZ ;  /* 0x000000ffff0c7224 */ /* 0x000fe200078e00ff */
[----:B------:R-:W-:-:S05]  /*10a60*/  @P1 IADD3 R14, P0, R18, R14, RZ ;  /* 0x0000000e120e1210 */ /* 0x000fca0007f1e0ff */
[----:B------:R-:W-:-:S08]  /*10a70*/  @P1 IMAD.MOV.U32 R2, RZ, RZ, R14 ;  /* 0x000000ffff021224 */ /* 0x000fd000078e000e */
[----:B------:R-:W-:Y:S05]  /*10a80*/  WARPSYNC.COLLECTIVE R15, `(.L_x_1993) ;  /* 0x000000000f087348 */ /* 0x000fea0003c00000 */
[----:B------:R0:W1:Y:S02]  /*10a90*/  SHFL.IDX P6, R14, R13, R12, R11 ;  /* 0x0000000c0d0e7389 */ /* 0x00006400000c000b */
[----:B01----:R-:W-:Y:S01]  /*10aa0*/  ENDCOLLECTIVE ;  /* 0x000000000000791b */ /* 0x003fe20003800000 */
.L_x_1993:
        /* <DEDUP_REMOVED lines=11> */
.L_x_1994:
[----:B------:R-:W-:Y:S05]  /*10b60*/  BRA `(.L_x_1995) ;  /* 0xffffffc400f07947 */ /* 0x000fea000383ffff */
.L_x_1929:
[----:B------:R-:W-:Y:S02]  /*10b70*/  IMAD.MOV.U32 R13, RZ, RZ, R4 ;  /* 0x000000ffff0d7224 */ /* 0x000fe400078e0004 */
[----:B------:R-:W-:Y:S02]  /*10b80*/  IMAD.MOV.U32 R12, RZ, RZ, RZ ;  /* 0x000000ffff0c7224 */ /* 0x000fe400078e00ff */
[----:B------:R-:W-:Y:S02]  /*10b90*/  IMAD.MOV.U32 R11, RZ, RZ, 0x1c1f ;  /* 0x00001c1fff0b7424 */ /* 0x000fe400078e00ff */
[----:B------:R-:W-:Y:S02]  /*10ba0*/  IMAD.MOV.U32 R15, RZ, RZ, -0x1 ;  /* 0xffffffffff0f7424 */ /* 0x000fe400078e00ff */
[----:B------:R-:W-:-:S07]  /*10bb0*/  IMAD.U32 R7, RZ, RZ, UR46 ;  /* 0x0000002eff077e24 */ /* 0x000fce000f8e00ff */
[----:B-1----:R-:W-:Y:S05]  /*10bc0*/  WARPSYNC.COLLECTIVE R15, `(.L_x_1996) ;  /* 0x000000000f087348 */ /* 0x002fea0003c00000 */
[----:B-1----:R0:W1:Y:S02]  /*10bd0*/  SHFL.IDX P6, R14, R13, R12, R11 ;  /* 0x0000000c0d0e7389 */ /* 0x00206400000c000b */
[----:B01----:R-:W-:Y:S01]  /*10be0*/  ENDCOLLECTIVE ;  /* 0x000000000000791b */ /* 0x003fe20003800000 */
.L_x_1996:
[----:B------:R-:W-:-:S04]  /*10bf0*/  IMAD R7, R7, 0xc0, R24 ;  /* 0x000000c007077824 */ /* 0x000fc800078e0218 */
[----:B------:R-:W-:Y:S02]  /*10c00*/  VIADD R9, R7, 0x20 ;  /* 0x0000002007097836 */ /* 0x000fe40000000000 */
[----:B------:R-:W-:Y:S02]  /*10c10*/  IMAD.MOV.U32 R13, RZ, RZ, R0 ;  /* 0x000000ffff0d7224 */ /* 0x000fe400078e0000 */
[----:B------:R-:W-:-:S07]  /*10c20*/  IMAD.MOV.U32 R2, RZ, RZ, R14 ;  /* 0x000000ffff027224 */ /* 0x000fce00078e000e */
[----:B------:R-:W-:Y:S05]  /*10c30*/  WARPSYNC.COLLECTIVE R15, `(.L_x_1997) ;  /* 0x000000000f087348 */ /* 0x000fea0003c00000 */
[----:B------:R0:W1:Y:S02]  /*10c40*/  SHFL.IDX P6, R14, R13, R12, R11 ;  /* 0x0000000c0d0e7389 */ /* 0x00006400000c000b */
[----:B01----:R-:W-:Y:S01]  /*10c50*/  ENDCOLLECTIVE ;  /* 0x000000000000791b */ /* 0x003fe20003800000 */
.L_x_1997:
        /* <DEDUP_REMOVED lines=12> */
.L_x_1998:
        /* <DEDUP_REMOVED lines=9> */
.L_x_1999:
        /* <DEDUP_REMOVED lines=9> */
.L_x_2000:
        /* <DEDUP_REMOVED lines=11> */
.L_x_2001:
        /* <DEDUP_REMOVED lines=8> */
.L_x_2002:
        /* <DEDUP_REMOVED lines=11> */
.L_x_2003:
[----:B------:R-:W-:Y:S02]  /*11020*/  IMAD.MOV.U32 R13, RZ, RZ, R8 ;  /* 0x000000ffff0d7224 */ /* 0x000fe400078e0008 */
[----:B------:R-:W-:Y:S01]  /*11030*/  IMAD.MOV.U32 R12, RZ, RZ, RZ ;  /* 0x000000ffff0c7224 */ /* 0x000fe200078e00ff */
[----:B------:R-:W-:-:S13]  /*11040*/  @!P1 IADD3 R2, P2, R18, R14, RZ ;  /* 0x0000000e12029210 */ /* 0x000fda0007f5e0ff */
[----:B------:R-:W-:Y:S05]  /*11050*/  WARPSYNC.COLLECTIVE R15, `(.L_x_2004) ;  /* 0x000000000f087348 */ /* 0x000fea0003c00000 */
[----:B------:R0:W1:Y:S02]  /*11060*/  SHFL.IDX P6, R14, R13, R12, R11 ;  /* 0x0000000c0d0e7389 */ /* 0x00006400000c000b */
[----:B01----:R-:W-:Y:S01]  /*11070*/  ENDCOLLECTIVE ;  /* 0x000000000000791b */ /* 0x003fe20003800000 */
.L_x_2004:
[----:B------:R-:W-:-:S05]  /*11080*/  @!P1 IMAD.X R3, RZ, RZ, R4, P2 ;  /* 0x000000ffff039224 */ /* 0x000fca00010e0604 */
[----:B------:R-:W-:Y:S01]  /*11090*/  @!PT LDS RZ, [RZ] ;  /* 0x00000000fffff984 */ /* 0x000fe20000000800 */
[----:B------:R-:W-:Y:S01]  /*110a0*/  @!PT LDS RZ, [RZ] ;  /* 0x00000000fffff984 */ /* 0x000fe20000000800 */
[----:B------:R-:W-:Y:S01]  /*110b0*/  @!PT LDS RZ, [RZ] ;  /* 0x00000000fffff984 */ /* 0x000fe20000000800 */
[----:B------:R0:W-:Y:S01]  /*110c0*/  @!P1 LDGSTS.E.BYPASS.LTC128B.128 [R27+0xba00], desc[UR50][R2.64], !P0 ;  /* 0x0ba00000021b9fae */ /* 0x0001e2000c101d72 */
[----:B------:R-:W-:Y:S02]  /*110d0*/  IMAD.MOV.U32 R13, RZ, RZ, R5 ;  /* 0x000000ffff0d7224 */ /* 0x000fe400078e0005 */
[----:B0-----:R-:W-:Y:S02]  /*110e0*/  VIADD R3, R7, 0x80 ;  /* 0x0000008007037836 */ /* 0x001fe40000000000 */
[----:B------:R-:W-:-:S03]  /*110f0*/  IMAD.MOV.U32 R9, RZ, RZ, R14 ;  /* 0x000000ffff097224 */ /* 0x000fc600078e000e */
[----:B------:R-:W-:-:S13]  /*11100*/  ISETP.GE.AND P1, PT, R3, R6, PT ;  /* 0x000000060300720c */ /* 0x000fda0003f26270 */
[----:B------:R-:W-:Y:S05]  /*11110*/  WARPSYNC.COLLECTIVE R15, `(.L_x_2005) ;  /* 0x000000000f087348 */ /* 0x000fea0003c00000 */
[----:B------:R0:W1:Y:S02]  /*11120*/  SHFL.IDX P6, R14, R13, R12, R11 ;  /* 0x0000000c0d0e7389 */ /* 0x00006400000c000b */
[----:B01----:R-:W-:Y:S01]  /*11130*/  ENDCOLLECTIVE ;  /* 0x000000000000791b */ /* 0x003fe20003800000 */
.L_x_2005:
[----:B------:R-:W-:Y:S02]  /*11140*/  IMAD.MOV.U32 R13, RZ, RZ, R8 ;  /* 0x000000ffff0d7224 */ /* 0x000fe400078e0008 */
[----:B------:R-:W-:Y:S02]  /*11150*/  IMAD.MOV.U32 R12, RZ, RZ, 0x1 ;  /* 0x00000001ff0c7424 */ /* 0x000fe400078e00ff */
[----:B------:R-:W-:-:S07]  /*11160*/  IMAD.MOV.U32 R10, RZ, RZ, R14 ;  /* 0x000000ffff0a7224 */ /* 0x000fce00078e000e */
[----:B------:R-:W-:Y:S05]  /*11170*/  WARPSYNC.COLLECTIVE R15, `(.L_x_2006) ;  /* 0x000000000f087348 */ /* 0x000fea0003c00000 */
[----:B------:R0:W1:Y:S02]  /*11180*/  SHFL.IDX P6, R14, R13, R12, R11 ;  /* 0x0000000c0d0e7389 */ /* 0x00006400000c000b */
[----:B01----:R-:W-:Y:S01]  /*11190*/  ENDCOLLECTIVE ;  /* 0x000000000000791b */ /* 0x003fe20003800000 */
.L_x_2006:
        /* <DEDUP_REMOVED lines=13> */
.L_x_2007:
[----:B------:R-:W-:Y:S05]  /*11270*/  BRA `(.L_x_2008) ;  /* 0xffffffc800907947 */ /* 0x000fea000383ffff */
.L_x_1930:
[----:B0-----:R-:W-:-:S04]  /*11280*/  IMAD.U32 R3, RZ, RZ, UR44 ;  /* 0x0000002cff037e24 */ /* 0x001fc8000f8e00ff */
[----:B------:R0:W1:Y:S03]  /*11290*/  SYNCS.PHASECHK.TRANS64.TRYWAIT P0, [R3+URZ+0x12420], R0 ;  /* 0x01242000030075a7 */ /* 0x000066000800017f */
[----:B-1----:R-:W-:Y:S05]  /*112a0*/  @!P0 NANOSLEEP.SYNCS 0x989680 ;  /* 0x009896800000895d */ /* 0x002fea0003900000 */
[----:B------:R-:W1:Y:S02]  /*112b0*/  @!P0 SYNCS.PHASECHK.TRANS64 P0, [R3+URZ+0x12420], R0 ;  /* 0x01242000030085a7 */ /* 0x000e64000800007f */
[----:B-1----:R-:W-:Y:S05]  /*112c0*/  @!P0 BRA `(.L_x_1930) ;  /* 0xfffffffc00ec8947 */ /* 0x002fea000383ffff */
[----:B------:R-:W-:Y:S05]  /*112d0*/  BRA `(.L_x_2009) ;  /* 0xffffffc800bc7947 */ /* 0x000fea000383ffff */
.L_x_1933:
[----:B0-----:R0:W1:Y:S02]  /*112e0*/  SYNCS.PHASECHK.TRANS64.TRYWAIT P1, [R5+URZ+0x12480], R26 ;  /* 0x0124801a050075a7 */ /* 0x001064000802017f */
[----:B-1----:R-:W-:Y:S05]  /*112f0*/  @!P1 NANOSLEEP.SYNCS 0x989680 ;  /* 0x009896800000995d */ /* 0x002fea0003900000 */
[----:B------:R-:W1:Y:S02]  /*11300*/  @!P1 SYNCS.PHASECHK.TRANS64 P1, [R5+URZ+0x12480], R26 ;  /* 0x0124801a050095a7 */ /* 0x000e64000802007f */
[----:B-1----:R-:W-:Y:S05]  /*11310*/  @!P1 BRA `(.L_x_1933) ;  /* 0xfffffffc00f09947 */ /* 0x002fea000383ffff */
[----:B------:R-:W-:Y:S05]  /*11320*/  BRA `(.L_x_2010) ;  /* 0xffffffcc00c07947 */ /* 0x000fea000383ffff */
.L_x_1934:
        /* <DEDUP_REMOVED lines=8> */
.L_x_2012:
[----:B------:R-:W-:Y:S05]  /*113b0*/  BSYNC B0 ;  /* 0x0000000000007941 */ /* 0x000fea0003800000 */
.L_x_2011:
        /* <DEDUP_REMOVED lines=8> */
.L_x_2013:
[----:B------:R-:W-:Y:S02]  /*11440*/  IMAD.MOV.U32 R13, RZ, RZ, R17 ;  /* 0x000000ffff0d7224 */ /* 0x000fe400078e0011 */
[----:B------:R-:W-:Y:S02]  /*11450*/  IMAD.MOV.U32 R12, RZ, RZ, 0x1 ;  /* 0x00000001ff0c7424 */ /* 0x000fe400078e00ff */
[----:B------:R-:W-:-:S07]  /*11460*/  IMAD.MOV.U32 R2, RZ, RZ, R14 ;  /* 0x000000ffff027224 */ /* 0x000fce00078e000e */
[----:B------:R-:W-:Y:S05]  /*11470*/  WARPSYNC.COLLECTIVE R15, `(.L_x_2014) ;  /* 0x000000000f087348 */ /* 0x000fea0003c00000 */
[----:B------:R0:W1:Y:S02]  /*11480*/  SHFL.IDX P6, R14, R13, R12, R11 ;  /* 0x0000000c0d0e7389 */ /* 0x00006400000c000b */
[----:B01----:R-:W-:Y:S01]  /*11490*/  ENDCOLLECTIVE ;  /* 0x000000000000791b */ /* 0x003fe20003800000 */
.L_x_2014:
        /* <DEDUP_REMOVED lines=12> */
.L_x_2015:
        /* <DEDUP_REMOVED lines=12> */
.L_x_2016:
        /* <DEDUP_REMOVED lines=9> */
.L_x_2017:
        /* <DEDUP_REMOVED lines=12> */
.L_x_2018:
        /* <DEDUP_REMOVED lines=10> */
.L_x_2019:
[----:B------:R-:W-:Y:S02]  /*11810*/  IMAD.MOV.U32 R13, RZ, RZ, R18 ;  /* 0x000000ffff0d7224 */ /* 0x000fe400078e0012 */
[----:B------:R-:W-:Y:S02]  /*11820*/  IMAD.MOV.U32 R12, RZ, RZ, RZ ;  /* 0x000000ffff0c7224 */ /* 0x000fe400078e00ff */
[----:B------:R-:W-:Y:S02]  /*11830*/  IMAD.SHL.U32 R3, R3, 0x10, RZ ;  /* 0x0000001003037824 */ /* 0x000fe400078e00ff */
[----:B------:R-:W-:-:S07]  /*11840*/  IMAD.MOV.U32 R2, RZ, RZ, R14 ;  /* 0x000000ffff027224 */ /* 0x000fce00078e000e */
[----:B------:R-:W-:Y:S05]  /*11850*/  WARPSYNC.COLLECTIVE R15, `(.L_x_2020) ;  /* 0x000000000f087348 */ /* 0x000fea0003c00000 */
[----:B------:R0:W1:Y:S02]  /*11860*/  SHFL.IDX P6, R14, R13, R12, R11 ;  /* 0x0000000c0d0e7389 */ /* 0x00006400000c000b */
[----:B01----:R-:W-:Y:S01]  /*11870*/  ENDCOLLECTIVE ;  /* 0x000000000000791b */ /* 0x003fe20003800000 */
.L_x_2020:
        /* <DEDUP_REMOVED lines=12> */
.L_x_2021:
[----:B------:R-:W-:Y:S01]  /*11940*/  IMAD.MOV.U32 R2, RZ, RZ, R14 ;  /* 0x000000ffff027224 */ /* 0x000fe200078e000e */
[----:B------:R-:W-:Y:S06]  /*11950*/  BRA `(.L_x_2022) ;  /* 0xffffffcc005c7947 */ /* 0x000fec000383ffff */
.L_x_1937:
[----:B---3--:R3:W4:Y:S02]  /*11960*/  SYNCS.PHASECHK.TRANS64.TRYWAIT P1, [R5+URZ+0x12440], R26 ;  /* 0x0124401a050075a7 */ /* 0x008724000802017f */
[----:B----4-:R-:W-:Y:S05]  /*11970*/  @!P1 NANOSLEEP.SYNCS 0x989680 ;  /* 0x009896800000995d */ /* 0x010fea0003900000 */
[----:B------:R-:W4:Y:S02]  /*11980*/  @!P1 SYNCS.PHASECHK.TRANS64 P1, [R5+URZ+0x12440], R26 ;  /* 0x0124401a050095a7 */ /* 0x000f24000802007f */
[----:B----4-:R-:W-:Y:S05]  /*11990*/  @!P1 BRA `(.L_x_1937) ;  /* 0xfffffffc00f09947 */ /* 0x010fea000383ffff */
[----:B------:R-:W-:Y:S05]  /*119a0*/  BRA `(.L_x_2023) ;  /* 0xffffffcc00a87947 */ /* 0x000fea000383ffff */
.L_x_1938:
        /* <DEDUP_REMOVED lines=8> */
.L_x_2025:
[----:B------:R-:W-:Y:S05]  /*11a30*/  BSYNC B0 ;  /* 0x0000000000007941 */ /* 0x000fea0003800000 */
.L_x_2024:
        /* <DEDUP_REMOVED lines=9> */
.L_x_2026:
[----:B------:R-:W-:Y:S02]  /*11ad0*/  IMAD.MOV.U32 R13, RZ, RZ, R10 ;  /* 0x000000ffff0d7224 */ /* 0x000fe400078e000a */
[----:B------:R-:W-:Y:S01]  /*11ae0*/  IMAD.MOV.U32 R12, RZ, RZ, 0x1 ;  /* 0x00000001ff0c7424 */ /* 0x000fe200078e00ff */
[----:B------:R-:W-:-:S13]  /*11af0*/  IADD3 R2, P1, R17, R14, RZ ;  /* 0x0000000e11027210 */ /* 0x000fda0007f3e0ff */
[----:B------:R-:W-:Y:S05]  /*11b00*/  WARPSYNC.COLLECTIVE R15, `(.L_x_2027) ;  /* 0x000000000f087348 */ /* 0x000fea0003c00000 */
[----:B------:R0:W1:Y:S02]  /*11b10*/  SHFL.IDX P6, R14, R13, R12, R11 ;  /* 0x0000000c0d0e7389 */ /* 0x00006400000c000b */
[----:B01----:R-:W-:Y:S01]  /*11b20*/  ENDCOLLECTIVE ;  /* 0x000000000000791b */ /* 0x003fe20003800000 */
.L_x_2027:
        /* <DEDUP_REMOVED lines=12> */
.L_x_2028:
[----:B------:R-:W-:Y:S02]  /*11bf0*/  IMAD.MOV.U32 R13, RZ, RZ, R10 ;  /* 0x000000ffff0d7224 */ /* 0x000fe400078e000a */
[----:B------:R-:W-:Y:S01]  /*11c00*/  IMAD.MOV.U32 R12, RZ, RZ, 0x2 ;  /* 0x00000002ff0c7424 */ /* 0x000fe200078e00ff */
[----:B------:R-:W-:-:S13]  /*11c10*/  IADD3 R2, P1, R17, R14, RZ ;  /* 0x0000000e11027210 */ /* 0x000fda0007f3e0ff */
[----:B------:R-:W-:Y:S05]  /*11c20*/  WARPSYNC.COLLECTIVE R15, `(.L_x_2029) ;  /* 0x000000000f087348 */ /* 0x000fea0003c00000 */
[----:B------:R0:W1:Y:S02]  /*11c30*/  SHFL.IDX P6, R14, R13, R12, R11 ;  /* 0x0000000c0d0e7389 */ /* 0x00006400000c000b */
[----:B01----:R-:W-:Y:S01]  /*11c40*/  ENDCOLLECTIVE ;  /* 0x000000000000791b */ /* 0x003fe20003800000 */
.L_x_2029:
        /* <DEDUP_REMOVED lines=10> */
.L_x_2030:
[----:B------:R-:W-:Y:S02]  /*11cf0*/  IMAD.MOV.U32 R13, RZ, RZ, R10 ;  /* 0x000000ffff0d7224 */ /* 0x000fe400078e000a */
[----:B------:R-:W-:Y:S02]  /*11d00*/  IMAD.MOV.U32 R12, RZ, RZ, 0x3 ;  /* 0x00000003ff0c7424 */ /* 0x000fe400078e00ff */
[----:B------:R-:W-:-:S07]  /*11d10*/  IMAD.MOV.U32 R2, RZ, RZ, R14 ;  /* 0x000000ffff027224 */ /* 0x000fce00078e000e */
[----:B------:R-:W-:Y:S05]  /*11d20*/  WARPSYNC.COLLECTIVE R15, `(.L_x_2031) ;  /* 0x000000000f087348 */ /* 0x000fea0003c00000 */
[----:B------:R0:W1:Y:S02]  /*11d30*/  SHFL.IDX P6, R14, R13, R12, R11 ;  /* 0x0000000c0d0e7389 */ /* 0x00006400000c000b */
[----:B01----:R-:W-:Y:S01]  /*11d40*/  ENDCOLLECTIVE ;  /* 0x000000000000791b */ /* 0x003fe20003800000 */
.L_x_2031:
        /* <DEDUP_REMOVED lines=11> */
.L_x_2032:
[----:B------:R-:W-:Y:S02]  /*11e00*/  IMAD.MOV.U32 R13, RZ, RZ, R8 ;  /* 0x000000ffff0d7224 */ /* 0x000fe400078e0008 */
[----:B------:R-:W-:Y:S02]  /*11e10*/  IMAD.MOV.U32 R12, RZ, RZ, RZ ;  /* 0x000000ffff0c7224 */ /* 0x000fe400078e00ff */
[----:B------:R-:W-:-:S07]  /*11e20*/  IMAD.MOV.U32 R9, RZ, RZ, R14 ;  /* 0x000000ffff097224 */ /* 0x000fce00078e000e */
[----:B------:R-:W-:Y:S05]  /*11e30*/  WARPSYNC.COLLECTIVE R15, `(.L_x_2033) ;  /* 0x000000000f087348 */ /* 0x000fea0003c00000 */
[----:B------:R0:W1:Y:S02]  /*11e40*/  SHFL.IDX P6, R14, R13, R12, R11 ;  /* 0x0000000c0d0e7389 */ /* 0x00006400000c000b */
[----:B01----:R-:W-:Y:S01]  /*11e50*/  ENDCOLLECTIVE ;  /* 0x000000000000791b */ /* 0x003fe20003800000 */
.L_x_2033:
        /* <DEDUP_REMOVED lines=11> */
.L_x_2034:
[----:B------:R-:W-:Y:S05]  /*11f10*/  BRA `(.L_x_2035) ;  /* 0xffffffcc004c7947 */ /* 0x000fea000383ffff */
.L_x_1941:
[----:B0-----:R0:W1:Y:S02]  /*11f20*/  SYNCS.PHASECHK.TRANS64.TRYWAIT P2, [R3+URZ+0x12470], R2 ;  /* 0x01247002030075a7 */ /* 0x001064000804017f */
[----:B-1----:R-:W-:Y:S05]  /*11f30*/  @!P2 NANOSLEEP.SYNCS 0x989680 ;  /* 0x009896800000a95d */ /* 0x002fea0003900000 */
[----:B------:R-:W1:Y:S02]  /*11f40*/  @!P2 SYNCS.PHASECHK.TRANS64 P2, [R3+URZ+0x12470], R2 ;  /* 0x012470020300a5a7 */ /* 0x000e64000804007f */
[----:B-1----:R-:W-:Y:S05]  /*11f50*/  @!P2 BRA `(.L_x_1941) ;  /* 0xfffffffc00f0a947 */ /* 0x002fea000383ffff */
[----:B------:R-:W-:Y:S05]  /*11f60*/  BRA `(.L_x_2036) ;  /* 0xffffffcc00a47947 */ /* 0x000fea000383ffff */
.L_x_1943:
[----:B0-----:R0:W1:Y:S02]  /*11f70*/  SYNCS.PHASECHK.TRANS64.TRYWAIT P2, [R3+URZ+0x12460], R2 ;  /* 0x01246002030075a7 */ /* 0x001064000804017f */
[----:B-1----:R-:W-:Y:S05]  /*11f80*/  @!P2 NANOSLEEP.SYNCS 0x989680 ;  /* 0x009896800000a95d */ /* 0x002fea0003900000 */
[----:B------:R-:W1:Y:S02]  /*11f90*/  @!P2 SYNCS.PHASECHK.TRANS64 P2, [R3+URZ+0x12460], R2 ;  /* 0x012460020300a5a7 */ /* 0x000e64000804007f */
[----:B-1----:R-:W-:Y:S05]  /*11fa0*/  @!P2 BRA `(.L_x_1943) ;  /* 0xfffffffc00f0a947 */ /* 0x002fea000383ffff */
[----:B------:R-:W-:Y:S05]  /*11fb0*/  BRA `(.L_x_2037) ;  /* 0xffffffcc00b47947 */ /* 0x000fea000383ffff */
.L_x_1950:
[----:B0-----:R0:W1:Y:S02]  /*11fc0*/  SYNCS.PHASECHK.TRANS64.TRYWAIT P0, [R2+URZ+0x12470], R3 ;  /* 0x01247003020075a7 */ /* 0x001064000800017f */
[----:B-1----:R-:W-:Y:S05]  /*11fd0*/  @!P0 NANOSLEEP.SYNCS 0x989680 ;  /* 0x009896800000895d */ /* 0x002fea0003900000 */
[----:B------:R-:W1:Y:S02]  /*11fe0*/  @!P0 SYNCS.PHASECHK.TRANS64 P0, [R2+URZ+0x12470], R3 ;  /* 0x01247003020085a7 */ /* 0x000e64000800007f */
[----:B-1----:R-:W-:Y:S05]  /*11ff0*/  @!P0 BRA `(.L_x_1950) ;  /* 0xfffffffc00f08947 */ /* 0x002fea000383ffff */
[----:B------:R-:W-:Y:S05]  /*12000*/  BRA `(.L_x_2038) ;  /* 0xffffffd000c47947 */ /* 0x000fea000383ffff */
.L_x_1952:
[----:B0-----:R0:W1:Y:S02]  /*12010*/  SYNCS.PHASECHK.TRANS64.TRYWAIT P0, [R2+URZ+0x12460], R5 ;  /* 0x01246005020075a7 */ /* 0x001064000800017f */
[----:B-1----:R-:W-:Y:S05]  /*12020*/  @!P0 NANOSLEEP.SYNCS 0x989680 ;  /* 0x009896800000895d */ /* 0x002fea0003900000 */
[----:B------:R-:W1:Y:S02]  /*12030*/  @!P0 SYNCS.PHASECHK.TRANS64 P0, [R2+URZ+0x12460], R5 ;  /* 0x01246005020085a7 */ /* 0x000e64000800007f */
[----:B-1----:R-:W-:Y:S05]  /*12040*/  @!P0 BRA `(.L_x_1952) ;  /* 0xfffffffc00f08947 */ /* 0x002fea000383ffff */
[----:B------:R-:W-:Y:S05]  /*12050*/  BRA `(.L_x_2039) ;  /* 0xffffffd000e07947 */ /* 0x000fea000383ffff */
.L_x_1955:
[----:B0-----:R0:W1:Y:S02]  /*12060*/  SYNCS.PHASECHK.TRANS64.TRYWAIT P0, [R7+URZ+0x12420], R2 ;  /* 0x01242002070075a7 */ /* 0x001064000800017f */
[----:B-1----:R-:W-:Y:S05]  /*12070*/  @!P0 NANOSLEEP.SYNCS 0x989680 ;  /* 0x009896800000895d */ /* 0x002fea0003900000 */
[----:B------:R-:W1:Y:S02]  /*12080*/  @!P0 SYNCS.PHASECHK.TRANS64 P0, [R7+URZ+0x12420], R2 ;  /* 0x01242002070085a7 */ /* 0x000e64000800007f */
[----:B-1----:R-:W-:Y:S05]  /*12090*/  @!P0 BRA `(.L_x_1955) ;  /* 0xfffffffc00f08947 */ /* 0x002fea000383ffff */
[----:B------:R-:W-:Y:S05]  /*120a0*/  BRA `(.L_x_2040) ;  /* 0xffffffd400d07947 */ /* 0x000fea000383ffff */
.L_x_1957:
[----:B0-----:R0:W1:Y:S02]  /*120b0*/  SYNCS.PHASECHK.TRANS64.TRYWAIT P1, [R5+URZ+0x12440], R2 ;  /* 0x01244002050075a7 */ /* 0x001064000802017f */
[----:B-1----:R-:W-:Y:S05]  /*120c0*/  @!P1 NANOSLEEP.SYNCS 0x989680 ;  /* 0x009896800000995d */ /* 0x002fea0003900000 */
[----:B------:R-:W1:Y:S02]  /*120d0*/  @!P1 SYNCS.PHASECHK.TRANS64 P1, [R5+URZ+0x12440], R2 ;  /* 0x01244002050095a7 */ /* 0x000e64000802007f */
[----:B-1----:R-:W-:Y:S05]  /*120e0*/  @!P1 BRA `(.L_x_1957) ;  /* 0xfffffffc00f09947 */ /* 0x002fea000383ffff */
[----:B------:R-:W-:Y:S05]  /*120f0*/  BRA `(.L_x_2041) ;  /* 0xffffffd8000c7947 */ /* 0x000fea000383ffff */
.L_x_1959:
[----:B-1----:R1:W2:Y:S02]  /*12100*/  SYNCS.PHASECHK.TRANS64.TRYWAIT P1, [R7+URZ+0x12440], R0 ;  /* 0x01244000070075a7 */ /* 0x0022a4000802017f */
[----:B--2---:R-:W-:Y:S05]  /*12110*/  @!P1 NANOSLEEP.SYNCS 0x989680 ;  /* 0x009896800000995d */ /* 0x004fea0003900000 */
[----:B------:R-:W2:Y:S02]  /*12120*/  @!P1 SYNCS.PHASECHK.TRANS64 P1, [R7+URZ+0x12440], R0 ;  /* 0x01244000070095a7 */ /* 0x000ea4000802007f */
[----:B--2---:R-:W-:Y:S05]  /*12130*/  @!P1 BRA `(.L_x_1959) ;  /* 0xfffffffc00f09947 */ /* 0x004fea000383ffff */
[----:B------:R-:W-:Y:S05]  /*12140*/  BRA `(.L_x_2042) ;  /* 0xffffffd800187947 */ /* 0x000fea000383ffff */
.L_x_1961:
[----:B--2---:R2:W3:Y:S02]  /*12150*/  SYNCS.PHASECHK.TRANS64.TRYWAIT P1, [R5+URZ+0x12460], R2 ;  /* 0x01246002050075a7 */ /* 0x0044e4000802017f */
[----:B---3--:R-:W-:Y:S05]  /*12160*/  @!P1 NANOSLEEP.SYNCS 0x989680 ;  /* 0x009896800000995d */ /* 0x008fea0003900000 */
[----:B------:R-:W3:Y:S02]  /*12170*/  @!P1 SYNCS.PHASECHK.TRANS64 P1, [R5+URZ+0x12460], R2 ;  /* 0x01246002050095a7 */ /* 0x000ee4000802007f */
[----:B---3--:R-:W-:Y:S05]  /*12180*/  @!P1 BRA `(.L_x_1961) ;  /* 0xfffffffc00f09947 */ /* 0x008fea000383ffff */
[----:B------:R-:W-:Y:S05]  /*12190*/  BRA `(.L_x_2043) ;  /* 0xffffffd800147947 */ /* 0x000fea000383ffff */
.L_x_1963:
[----:B---3--:R3:W4:Y:S02]  /*121a0*/  SYNCS.PHASECHK.TRANS64.TRYWAIT P1, [R7+URZ+0x12460], R0 ;  /* 0x01246000070075a7 */ /* 0x008724000802017f */
[----:B----4-:R-:W-:Y:S05]  /*121b0*/  @!P1 NANOSLEEP.SYNCS 0x989680 ;  /* 0x009896800000995d */ /* 0x010fea0003900000 */
[----:B------:R-:W4:Y:S02]  /*121c0*/  @!P1 SYNCS.PHASECHK.TRANS64 P1, [R7+URZ+0x12460], R0 ;  /* 0x01246000070095a7 */ /* 0x000f24000802007f */
[----:B----4-:R-:W-:Y:S05]  /*121d0*/  @!P1 BRA `(.L_x_1963) ;  /* 0xfffffffc00f09947 */ /* 0x010fea000383ffff */
[----:B------:R-:W-:Y:S05]  /*121e0*/  BRA `(.L_x_2044) ;  /* 0xffffffd800107947 */ /* 0x000fea000383ffff */
.L_x_1965:
[----:B----4-:R4:W0:Y:S02]  /*121f0*/  SYNCS.PHASECHK.TRANS64.TRYWAIT P1, [R5+URZ+0x12480], R2 ;  /* 0x01248002050075a7 */ /* 0x010824000802017f */
[----:B0-----:R-:W-:Y:S05]  /*12200*/  @!P1 NANOSLEEP.SYNCS 0x989680 ;  /* 0x009896800000995d */ /* 0x001fea0003900000 */
[----:B------:R-:W0:Y:S02]  /*12210*/  @!P1 SYNCS.PHASECHK.TRANS64 P1, [R5+URZ+0x12480], R2 ;  /* 0x01248002050095a7 */ /* 0x000e24000802007f */
[----:B0-----:R-:W-:Y:S05]  /*12220*/  @!P1 BRA `(.L_x_1965) ;  /* 0xfffffffc00f09947 */ /* 0x001fea000383ffff */
[----:B------:R-:W-:Y:S05]  /*12230*/  BRA `(.L_x_2045) ;  /* 0xffffffd8000c7947 */ /* 0x000fea000383ffff */
.L_x_2046:
        /* <DEDUP_REMOVED lines=12> */
.L_x_2725:


//--------------------- .text._ZN7cutlass13device_kernelIN5flash11enable_sm90INS1_16FlashAttnFwdSm90INS1_25CollectiveMainloopFwdSm90ILi2EN4cute5tupleIJNS5_1CILi1EEES8_S8_EEENS6_IJNS7_ILi192EEENS7_ILi160EEENS7_ILi64EEEEEELi64ENS_12float_e4m3_tEfNS_4arch4Sm90ELb1ELb0ELb0ELb1ELb1ELb0ELb0ELb1ELb1ELb1ELb1ELb0EEENS1_21CollectiveEpilogueFwdINS6_IJSA_SC_SB_EEES9_NS_10bfloat16_tESG_Li384ELb1ELb1ELb1ELb1EEENS1_36VarlenDynamicPersistentTileSchedulerILi192ELi160ELi384ELi128ELb1ELb1ELb1ELb1ELb1ELb1EEEEEEEEEvNT_6ParamsE --------------------------
	.section	.text._ZN7cutlass13device_kernelIN5flash11enable_sm90INS1_16FlashAttnFwdSm90INS1_25CollectiveMainloopFwdSm90ILi2EN4cute5tupleIJNS5_1CILi1EEES8_S8_EEENS6_IJNS7_ILi192EEENS7_ILi160EEENS7_ILi64EEEEEELi64ENS_12float_e4m3_tEfNS_4arch4Sm90ELb1ELb0ELb0ELb1ELb1ELb0ELb0ELb1ELb1ELb1ELb1ELb0EEENS1_21CollectiveEpilogueFwdINS6_IJSA_SC_SB_EEES9_NS_10bfloat16_tESG_Li384ELb1ELb1ELb1ELb1EEENS1_36VarlenDynamicPersistentTileSchedulerILi192ELi160ELi384ELi128ELb1ELb1ELb1ELb1ELb1ELb1EEEEEEEEEvNT_6ParamsE,"ax",@progbits
	.align	128
.text._ZN7cutlass13device_kernelIN5flash11enable_sm90INS1_16FlashAttnFwdSm90INS1_25CollectiveMainloopFwdSm90ILi2EN4cute5tupleIJNS5_1CILi1EEES8_S8_EEENS6_IJNS7_ILi192EEENS7_ILi160EEENS7_ILi64EEEEEELi64ENS_12float_e4m3_tEfNS_4arch4Sm90ELb1ELb0ELb0ELb1ELb1ELb0ELb0ELb1ELb1ELb1ELb1ELb0EEENS1_21CollectiveEpilogueFwdINS6_IJSA_SC_SB_EEES9_NS_10bfloat16_tESG_Li384ELb1ELb1ELb1ELb1EEENS1_36VarlenDynamicPersistentTileSchedulerILi192ELi160ELi384ELi128ELb1ELb1ELb1ELb1ELb1ELb1EEEEEEEEEvNT_6ParamsE:
        .type           _ZN7cutlass13device_kernelIN5flash11enable_sm90INS1_16FlashAttnFwdSm90INS1_25CollectiveMainloopFwdSm90ILi2EN4cute5tupleIJNS5_1CILi1EEES8_S8_EEENS6_IJNS7_ILi192EEENS7_ILi160EEENS7_ILi64EEEEEELi64ENS_12float_e4m3_tEfNS_4arch4Sm90ELb1ELb0ELb0ELb1ELb1ELb0ELb0ELb1ELb1ELb1ELb1ELb0EEENS1_21CollectiveEpilogueFwdINS6_IJSA_SC_SB_EEES9_NS_10bfloat16_tESG_Li384ELb1ELb1ELb1ELb1EEENS1_36VarlenDynamicPersistentTileSchedulerILi192ELi160ELi384ELi128ELb1ELb1ELb1ELb1ELb1ELb1EEEEEEEEEvNT_6ParamsE,@function
        .size           _ZN7cutlass13device_kernelIN5flash11enable_sm90INS1_16FlashAttnFwdSm90INS1_25CollectiveMainloopFwdSm90ILi2EN4cute5tupleIJNS5_1CILi1EEES8_S8_EEENS6_IJNS7_ILi192EEENS7_ILi160EEENS7_ILi64EEEEEELi64ENS_12float_e4m3_tEfNS_4arch4Sm90ELb1ELb0ELb0ELb1ELb1ELb0ELb0ELb1ELb1ELb1ELb1ELb0EEENS1_21CollectiveEpilogueFwdINS6_IJSA_SC_SB_EEES9_NS_10bfloat16_tESG_Li384ELb1ELb1ELb1ELb1EEENS1_36VarlenDynamicPersistentTileSchedulerILi192ELi160ELi384ELi128ELb1ELb1ELb1ELb1ELb1ELb1EEEEEEEEEvNT_6ParamsE,(.L_x_2726 - _ZN7cutlass13device_kernelIN5flash11enable_sm90INS1_16FlashAttnFwdSm90INS1_25CollectiveMainloopFwdSm90ILi2EN4cute5tupleIJNS5_1CILi1EEES8_S8_EEENS6_IJNS7_ILi192EEENS7_ILi160EEENS7_ILi64EEEEEELi64ENS_12float_e4m3_tEfNS_4arch4Sm90ELb1ELb0ELb0ELb1ELb1ELb0ELb0ELb1ELb1ELb1ELb1ELb0EEENS1_21CollectiveEpilogueFwdINS6_IJSA_SC_SB_EEES9_NS_10bfloat16_tESG_Li384ELb1ELb1ELb1ELb1EEENS1_36VarlenDynamicPersistentTileSchedulerILi192ELi160ELi384ELi128ELb1ELb1ELb1ELb1ELb1ELb1EEEEEEEEEvNT_6ParamsE)
        .other          _ZN7cutlass13device_kernelIN5flash11enable_sm90INS1_16FlashAttnFwdSm90INS1_25CollectiveMainloopFwdSm90ILi2EN4cute5tupleIJNS5_1CILi1EEES8_S8_EEENS6_IJNS7_ILi192EEENS7_ILi160EEENS7_ILi64EEEEEELi64ENS_12float_e4m3_tEfNS_4arch4Sm90ELb1ELb0ELb0ELb1ELb1ELb0ELb0ELb1ELb1ELb1ELb1ELb0EEENS1_21CollectiveEpilogueFwdINS6_IJSA_SC_SB_EEES9_NS_10bfloat16_tESG_Li384ELb1ELb1ELb1ELb1EEENS1_36VarlenDynamicPersistentTileSchedulerILi192ELi160ELi384ELi128ELb1ELb1ELb1ELb1ELb1ELb1EEEEEEEEEvNT_6ParamsE,@"STO_CUDA_ENTRY STV_DEFAULT"
_ZN7cutlass13device_kernelIN5flash11enable_sm90INS1_16FlashAttnFwdSm90INS1_25CollectiveMainloopFwdSm90ILi2EN4cute5tupleIJNS5_1CILi1EEES8_S8_EEENS6_IJNS7_ILi192EEENS7_ILi160EEENS7_ILi64EEEEEELi64ENS_12float_e4m3_tEfNS_4arch4Sm90ELb1ELb0ELb0ELb1ELb1ELb0ELb0ELb1ELb1ELb1ELb1ELb0EEENS1_21CollectiveEpilogueFwdINS6_IJSA_SC_SB_EEES9_NS_10bfloat16_tESG_Li384ELb1ELb1ELb1ELb1EEENS1_36VarlenDynamicPersistentTileSchedulerILi192ELi160ELi384ELi128ELb1ELb1ELb1ELb1ELb1ELb1EEEEEEEEEvNT_6ParamsE:
        /* <DEDUP_REMOVED lines=45> */
.L_x_2047:
        /* <DEDUP_REMOVED lines=22> */
.L_x_2048:
        /* <DEDUP_REMOVED lines=18> */
.L_x_2049:
        /* <DEDUP_REMOVED lines=22> */
.L_x_2050:
        /* <DEDUP_REMOVED lines=24> */
.L_x_2051:
        /* <DEDUP_REMOVED lines=8> */
.L_x_2053:
        /* <DEDUP_REMOVED lines=29> */
[-C--:B------:R-:W-:Y:S01]  /*0a80*/  LEA.HI R4, R0, R13.reuse, RZ, 0x5 ;  /* 0x0000000d00047211 */ /* 0x080fe200078f28ff */
[----:B------:R-:W-:Y:S01]  /*0a90*/  IMAD.HI R2, R14, 0x55555556, RZ ;  /* 0x555555560e027827 */ /* 0x000fe200078e02ff */
[----:B------:R-:W-:-:S02]  /*0aa0*/  LEA.HI R11, R0, R13, RZ, 0x2 ;  /* 0x0000000d000b7211 */ /* 0x000fc400078f10ff */
[----:B------:R-:W-:Y:S01]  /*0ab0*/  SHF.R.S32.HI R7, RZ, 0x1f, R12 ;  /* 0x0000001fff077819 */ /* 0x000fe2000001140c */
[----:B------:R-:W-:Y:S01]  /*0ac0*/  IMAD.SHL.U32 R5, R4, 0x20, RZ ;  /* 0x0000002004057824 */ /* 0x000fe200078e00ff */
[----:B------:R-:W-:Y:S02]  /*0ad0*/  LOP3.LUT R4, R3, 0x3fffff0, RZ, 0xc0, !PT ;  /* 0x03fffff003047812 */ /* 0x000fe400078ec0ff */
[----:B------:R-:W-:Y:S02]  /*0ae0*/  LEA.HI R8, R7, R12, RZ, 0x2 ;  /* 0x0000000c07087211 */ /* 0x000fe400078f10ff */
[----:B------:R-:W-:Y:S01]  /*0af0*/  LEA.HI R3, R3, R6, RZ, 0x1 ;  /* 0x0000000603037211 */ /* 0x000fe200078f08ff */
[----:B------:R-:W-:Y:S01]  /*0b00*/  IMAD.IADD R4, R13, 0x1, -R4 ;  /* 0x000000010d047824 */ /* 0x000fe200078e0a04 */
[--C-:B------:R-:W-:Y:S02]  /*0b10*/  SHF.R.S32.HI R9, RZ, 0x2, R8.reuse ;  /* 0x00000002ff097819 */ /* 0x100fe40000011408 */
[----:B------:R-:W-:-:S02]  /*0b20*/  SHF.R.S32.HI R10, RZ, 0x1f, R8 ;  /* 0x0000001fff0a7819 */ /* 0x000fc40000011408 */
[----:B------:R-:W-:Y:S02]  /*0b30*/  LEA.HI R7, R7, R12, RZ, 0x5 ;  /* 0x0000000c07077211 */ /* 0x000fe400078f28ff */
[----:B------:R-:W-:Y:S02]  /*0b40*/  LEA.HI R10, R10, R9, RZ, 0x3 ;  /* 0x000000090a0a7211 */ /* 0x000fe400078f18ff */
[----:B------:R-:W-:Y:S02]  /*0b50*/  LOP3.LUT R5, R5, 0xfffffc00, RZ, 0xc0, !PT ;  /* 0xfffffc0005057812 */ /* 0x000fe400078ec0ff */
[----:B------:R-:W-:Y:S02]  /*0b60*/  LOP3.LUT R10, R10, 0xfffffff8, RZ, 0xc0, !PT ;  /* 0xfffffff80a0a7812 */ /* 0x000fe400078ec0ff */
[----:B------:R-:W-:Y:S01]  /*0b70*/  LOP3.LUT R3, R3, 0x1ffffffe, RZ, 0xc0, !PT ;  /* 0x1ffffffe03037812 */ /* 0x000fe200078ec0ff */
[----:B------:R-:W-:Y:S01]  /*0b80*/  IMAD R4, R4, 0x40, R5 ;  /* 0x0000004004047824 */ /* 0x000fe200078e0205 */
[----:B------:R-:W-:Y:S01]  /*0b90*/  LEA.HI R2, R2, R2, RZ, 0x1 ;  /* 0x0000000202027211 */ /* 0x000fe200078f08ff */
[----:B------:R-:W-:Y:S01]  /*0ba0*/  IMAD.IADD R10, R9, 0x1, -R10 ;  /* 0x00000001090a7824 */ /* 0x000fe200078e0a0a */
[----:B------:R-:W-:Y:S01]  /*0bb0*/  SHF.R.S32.HI R7, RZ, 0x5, R7 ;  /* 0x00000005ff077819 */ /* 0x000fe20000011407 */
[----:B------:R-:W-:Y:S01]  /*0bc0*/  IMAD.IADD R3, R6, 0x1, -R3 ;  /* 0x0000000106037824 */ /* 0x000fe200078e0a03 */
[----:B------:R-:W-:Y:S01]  /*0bd0*/  LEA.HI R0, R0, R13, RZ, 0x3 ;  /* 0x0000000d00007211 */ /* 0x000fe200078f18ff */
[----:B------:R-:W-:Y:S01]  /*0be0*/  IMAD R2, R2, -0x3, R14 ;  /* 0xfffffffd02027824 */ /* 0x000fe200078e020e */
[----:B------:R-:W-:Y:S01]  /*0bf0*/  LOP3.LUT R11, R11, 0xfffffffc, RZ, 0xc0, !PT ;  /* 0xfffffffc0b0b7812 */ /* 0x000fe200078ec0ff */
[----:B------:R-:W-:Y:S01]  /*0c00*/  IMAD R7, R7, 0x10, R10 ;  /* 0x0000001007077824 */ /* 0x000fe200078e020a */
[----:B------:R-:W-:Y:S01]  /*0c10*/  LOP3.LUT R18, R0, 0xfffffff8, RZ, 0xc0, !PT ;  /* 0xfffffff800127812 */ /* 0x000fe200078ec0ff */
[----:B------:R-:W-:Y:S01]  /*0c20*/  IMAD R3, R3, 0x8, R4 ;  /* 0x0000000803037824 */ /* 0x000fe200078e0204 */
[----:B------:R-:W-:Y:S01]  /*0c30*/  LOP3.LUT R8, R8, 0x7ffffffc, RZ, 0xc0, !PT ;  /* 0x7ffffffc08087812 */ /* 0x000fe200078ec0ff */
[----:B------:R-:W-:Y:S01]  /*0c40*/  IMAD R5, R2, 0x40, R7 ;  /* 0x0000004002057824 */ /* 0x000fe200078e0207 */
[----:B------:R-:W-:Y:S01]  /*0c50*/  SHF.R.S32.HI R2, RZ, 0x3, R0 ;  /* 0x00000003ff027819 */ /* 0x000fe20000011400 */
[C---:B------:R-:W-:Y:S01]  /*0c60*/  IMAD.IADD R11, R13.reuse, 0x1, -R11 ;  /* 0x000000010d0b7824 */ /* 0x040fe200078e0a0b */
[----:B------:R0:W-:Y:S01]  /*0c70*/  STL [R1+0x38], R3 ;  /* 0x0000380301007387 */ /* 0x0001e20000100800 */
[----:B------:R-:W-:-:S02]  /*0c80*/  IMAD.IADD R18, R13, 0x1, -R18 ;  /* 0x000000010d127824 */ /* 0x000fc400078e0a12 */
[----:B------:R-:W-:Y:S01]  /*0c90*/  IMAD.IADD R8, R12, 0x1, -R8 ;  /* 0x000000010c087824 */ /* 0x000fe200078e0a08 */
[----:B------:R1:W-:Y:S01]  /*0ca0*/  STL [R1+0x34], R5 ;  /* 0x0000340501007387 */ /* 0x0003e20000100800 */
[----:B------:R-:W-:Y:S02]  /*0cb0*/  IMAD.SHL.U32 R19, R18, 0x8, RZ ;  /* 0x0000000812137824 */ /* 0x000fe400078e00ff */
[----:B------:R-:W-:Y:S01]  /*0cc0*/  IMAD.SHL.U32 R16, R8, 0x2, RZ ;  /* 0x0000000208107824 */ /* 0x000fe200078e00ff */
[----:B0-----:R-:W-:-:S03]  /*0cd0*/  LEA.HI R3, R11, R11, RZ, 0x1 ;  /* 0x0000000b0b037211 */ /* 0x001fc600078f08ff */
[C---:B------:R-:W-:Y:S01]  /*0ce0*/  VIADD R2, R16.reuse, 0x10 ;  /* 0x0000001010027836 */ /* 0x040fe20000000000 */
[----:B------:R-:W-:Y:S01]  /*0cf0*/  SHF.R.S32.HI R0, RZ, 0x1f, R19 ;  /* 0x0000001fff007819 */ /* 0x000fe20000011413 */
[C---:B------:R-:W-:Y:S01]  /*0d00*/  VIADD R0, R16.reuse, 0x18 ;  /* 0x0000001810007836 */ /* 0x040fe20000000000 */
[----:B------:R-:W-:Y:S01]  /*0d10*/  LOP3.LUT R4, R3, 0x1ffffffe, RZ, 0xc0, !PT ;  /* 0x1ffffffe03047812 */ /* 0x000fe200078ec0ff */
[C---:B------:R-:W-:Y:S02]  /*0d20*/  VIADD R3, R16.reuse, 0x8 ;  /* 0x0000000810037836 */ /* 0x040fe40000000000 */
[C---:B------:R-:W-:Y:S02]  /*0d30*/  VIADD R157, R16.reuse, 0x20 ;  /* 0x00000020109d7836 */ /* 0x040fe40000000000 */
[C---:B------:R-:W-:Y:S01]  /*0d40*/  VIADD R156, R16.reuse, 0x28 ;  /* 0x00000028109c7836 */ /* 0x040fe20000000000 */
[----:B------:R-:W-:Y:S01]  /*0d50*/  SHF.R.S32.HI R6, RZ, 0x1f, R3 ;  /* 0x0000001fff067819 */ /* 0x000fe20000011403 */
[C---:B------:R-:W-:Y:S01]  /*0d60*/  VIADD R23, R16.reuse, 0x30 ;  /* 0x0000003010177836 */ /* 0x040fe20000000000 */
[----:B------:R-:W-:Y:S01]  /*0d70*/  SHF.R.S32.HI R3, RZ, 0x1f, R2 ;  /* 0x0000001fff037819 */ /* 0x000fe20000011402 */
[----:B------:R-:W-:Y:S01]  /*0d80*/  VIADD R22, R16, 0x38 ;  /* 0x0000003810167836 */ /* 0x000fe20000000000 */
[----:B------:R-:W-:Y:S01]  /*0d90*/  SHF.R.S32.HI R2, RZ, 0x1f, R0 ;  /* 0x0000001fff027819 */ /* 0x000fe20000011400 */
[----:B------:R-:W-:Y:S01]  /*0da0*/  IMAD.IADD R4, R11, 0x1, -R4 ;  /* 0x000000010b047824 */ /* 0x000fe200078e0a04 */
[----:B------:R-:W-:-:S02]  /*0db0*/  SHF.R.S32.HI R0, RZ, 0x1f, R157 ;  /* 0x0000001fff007819 */ /* 0x000fc4000001149d */
[----:B------:R-:W-:Y:S01]  /*0dc0*/  SHF.R.S32.HI R3, RZ, 0x1f, R156 ;  /* 0x0000001fff037819 */ /* 0x000fe2000001149c */
[----:B------:R-:W-:Y:S01]  /*0dd0*/  IMAD R17, R4, 0x8, R5 ;  /* 0x0000000804117824 */ /* 0x000fe200078e0205 */
[----:B------:R-:W-:Y:S02]  /*0de0*/  SHF.R.S32.HI R2, RZ, 0x1f, R23 ;  /* 0x0000001fff027819 */ /* 0x000fe40000011417 */
[----:B-1----:R-:W-:-:S07]  /*0df0*/  SHF.R.S32.HI R0, RZ, 0x1f, R22 ;  /* 0x0000001fff007819 */ /* 0x002fce0000011416 */
.L_x_2105:
[----:B0123--:R-:W0:Y:S01]  /*0e00*/  LDC.64 R2, c[0x0][0xc88] ;  /* 0x00032200ff027b82 */ /* 0x00fe220000000a00 */
[----:B------:R-:W-:Y:S01]  /*0e10*/  ULDC.64 UR8, c[0x0][0xa28] ;  /* 0x00028a0000087ab9 */ /* 0x000fe20000000a00 */
[----:B------:R-:W-:Y:S01]  /*0e20*/  ULDC.64 UR10, c[0x0][0xa18] ;  /* 0x00028600000a7ab9 */ /* 0x000fe20000000a00 */
[----:B------:R-:W-:Y:S01]  /*0e30*/  ULDC UR4, c[0x0][0x424] ;  /* 0x0001090000047ab9 */ /* 0x000fe20000000800 */
[----:B------:R-:W-:Y:S01]  /*0e40*/  ULDC UR7, c[0x0][0x2f0] ;  /* 0x0000bc0000077ab9 */ /* 0x000fe20000000800 */
[----:B0-----:R-:W-:-:S06]  /*0e50*/  IMAD.WIDE R2, R31, 0x4, R2 ;  /* 0x000000041f027825 */ /* 0x001fcc00078e0202 */
[----:B------:R-:W2:Y:S01]  /*0e60*/  LDG.E R2, desc[UR54][R2.64] ;  /* 0x0000003602027981 */ /* 0x000ea2000c1e1900 */
[----:B------:R-:W-:Y:S02]  /*0e70*/  UISETP.NE.U32.AND UP0, UPT, UR8, URZ, UPT ;  /* 0x0000003f0800728c */ /* 0x000fe4000bf05070 */
[----:B------:R-:W-:Y:S02]  /*0e80*/  UISETP.NE.U32.AND UP1, UPT, UR10, URZ, UPT ;  /* 0x0000003f0a00728c */ /* 0x000fe4000bf25070 */
[----:B------:R-:W-:Y:S02]  /*0e90*/  UISETP.NE.AND.EX UP0, UPT, UR9, URZ, UPT, UP0 ;  /* 0x0000003f0900728c */ /* 0x000fe4000bf05300 */
[----:B------:R-:W-:-:S04]  /*0ea0*/  UISETP.NE.AND.EX UP1, UPT, UR11, URZ, UPT, UP1 ;  /* 0x0000003f0b00728c */ /* 0x000fc8000bf25310 */
[----:B------:R-:W-:Y:S02]  /*0eb0*/  PLOP3.LUT P0, PT, PT, PT, UP0, 0x80, 0x0 ;  /* 0x000000000000781c */ /* 0x000fe40003f0f008 */
[----:B------:R-:W-:Y:S02]  /*0ec0*/  PLOP3.LUT P2, PT, PT, PT, UP1, 0x80, 0x0 ;  /* 0x000000000000781c */ /* 0x000fe40003f4f018 */
[----:B--2---:R-:W-:-:S13]  /*0ed0*/  R2UR UR37, R2 ;  /* 0x00000000022572ca */ /* 0x004fda00000e0000 */
[----:B------:R-:W-:Y:S02]  /*0ee0*/  USHF.R.S32.HI UR38, URZ, 0x1f, UR37 ;  /* 0x0000001f3f267899 */ /* 0x000fe40008011425 */
[----:B------:R-:W-:-:S04]  /*0ef0*/  @UP0 ULEA UR8, UP2, UR37, UR8, 0x2 ;  /* 0x0000000825080291 */ /* 0x000fc8000f84103f */
[----:B------:R-:W-:Y:S02]  /*0f00*/  @UP0 ULEA.HI.X UR9, UR37, UR9, UR38, 0x2, UP2 ;  /* 0x0000000925090291 */ /* 0x000fe400090f1426 */
[----:B------:R-:W-:Y:S01]  /*0f10*/  @UP1 ULEA UR10, UP0, UR37, UR10, 0x2 ;  /* 0x0000000a250a1291 */ /* 0x000fe2000f80103f */
[----:B------:R-:W-:-:S03]  /*0f20*/  IMAD.U32 R2, RZ, RZ, UR8 ;  /* 0x00000008ff027e24 */ /* 0x000fc6000f8e00ff */
[----:B------:R-:W-:Y:S01]  /*0f30*/  @UP1 ULEA.HI.X UR11, UR37, UR11, UR38, 0x2, UP0 ;  /* 0x0000000b250b1291 */ /* 0x000fe200080f1426 */
[----:B------:R-:W-:Y:S01]  /*0f40*/  IMAD.U32 R3, RZ, RZ, UR9 ;  /* 0x00000009ff037e24 */ /* 0x000fe2000f8e00ff */
[----:B------:R-:W-:Y:S01]  /*0f50*/  ULDC.64 UR8, c[0x0][0x418] ;  /* 0x0001060000087ab9 */ /* 0x000fe20000000a00 */
[----:B------:R-:W-:-:S03]  /*0f60*/  IMAD.U32 R4, RZ, RZ, UR10 ;  /* 0x0000000aff047e24 */ /* 0x000fc6000f8e00ff */
[----:B------:R-:W-:Y:S01]  /*0f70*/  IMAD.U32 R5, RZ, RZ, UR11 ;  /* 0x0000000bff057e24 */ /* 0x000fe2000f8e00ff */
[----:B------:R-:W2:Y:S01]  /*0f80*/  @P0 LDG.E R2, desc[UR54][R2.64] ;  /* 0x0000003602020981 */ /* 0x000ea2000c1e1900 */
[----:B------:R-:W-:Y:S01]  /*0f90*/  UISETP.NE.U32.AND UP0, UPT, UR8, URZ, UPT ;  /* 0x0000003f0800728c */ /* 0x000fe2000bf05070 */
[----:B------:R-:W-:Y:S02]  /*0fa0*/  ULDC.64 UR10, c[0x0][0xa20] ;  /* 0x00028800000a7ab9 */ /* 0x000fe40000000a00 */
[----:B------:R-:W3:Y:S01]  /*0fb0*/  @P2 LDG.E R4, desc[UR54][R4.64] ;  /* 0x0000003604042981 */ /* 0x000ee2000c1e1900 */
[----:B------:R-:W-:Y:S01]  /*0fc0*/  UISETP.NE.AND.EX UP0, UPT, UR9, URZ, UPT, UP0 ;  /* 0x0000003f0900728c */ /* 0x000fe2000bf05300 */
[----:B------:R-:W-:Y:S01]  /*0fd0*/  ISETP.NE.U32.AND P1, PT, RZ, UR10, PT ;  /* 0x0000000aff007c0c */ /* 0x000fe2000bf25070 */
[----:B------:R-:W-:Y:S01]  /*0fe0*/  UMOV UR51, URZ ;  /* 0x0000003f00337c82 */ /* 0x000fe20008000000 */
[----:B------:R-:W-:Y:S02]  /*0ff0*/  ULOP3.LUT UR39, UR5, 0xffff, URZ, 0xc0, !UPT ;  /* 0x0000ffff05277892 */ /* 0x000fe4000f8ec03f */
[----:B------:R-:W-:Y:S01]  /*1000*/  USEL UR4, UR4, 0x1, UP0 ;  /* 0x0000000104047887 */ /* 0x000fe20008000000 */
[----:B------:R-:W-:-:S03]  /*1010*/  ISETP.NE.AND.EX P1, PT, RZ, UR11, PT, P1 ;  /* 0x0000000bff007c0c */ /* 0x000fc6000bf25310 */
[----:B------:R-:W-:Y:S01]  /*1020*/  UIMAD UR4, UR4, UR7, URZ ;  /* 0x00000007040472a4 */ /* 0x000fe2000f8e023f */
[----:B--2---:R-:W-:Y:S02]  /*1030*/  @P0 R2UR UR51, R2 ;  /* 0x00000000023302ca */ /* 0x004fe400000e0000 */
[----:B---3--:R-:W-:Y:S01]  /*1040*/  @P2 R2UR UR52, R4 ;  /* 0x00000000043422ca */ /* 0x008fe200000e0000 */
[----:B----45:R-:W-:-:S14]  /*1050*/  @P2 BRA `(.L_x_2054) ;  /* 0x0000000000382947 */ /* 0x030fdc0003800000 */
[----:B------:R-:W-:Y:S01]  /*1060*/  ULDC.64 UR8, c[0x0][0xa00] ;  /* 0x0002800000087ab9 */ /* 0x000fe20000000a00 */
[----:B------:R-:W-:Y:S01]  /*1070*/  ULDC UR52, c[0x0][0x288] ;  /* 0x0000a20000347ab9 */ /* 0x000fe20000000800 */
        /* <DEDUP_REMOVED lines=12> */
.L_x_2054:
[----:B------:R-:W-:Y:S05]  /*1140*/  @!P1 BRA `(.L_x_2055) ;  /* 0x00000000001c9947 */ /* 0x000fea0003800000 */
[----:B------:R-:W-:-:S04]  /*1150*/  ULEA UR4, UP0, UR37, UR10, 0x2 ;  /* 0x0000000a25047291 */ /* 0x000fc8000f80103f */
[----:B------:R-:W-:Y:S02]  /*1160*/  ULEA.HI.X UR7, UR37, UR11, UR38, 0x2, UP0 ;  /* 0x0000000b25077291 */ /* 0x000fe400080f1426 */
[----:B------:R-:W-:-:S04]  /*1170*/  IMAD.U32 R2, RZ, RZ, UR4 ;  /* 0x00000004ff027e24 */ /* 0x000fc8000f8e00ff */
[----:B------:R-:W-:-:S05]  /*1180*/  IMAD.U32 R3, RZ, RZ, UR7 ;  /* 0x00000007ff037e24 */ /* 0x000fca000f8e00ff */
[----:B------:R-:W2:Y:S02]  /*1190*/  LDG.E R2, desc[UR54][R2.64] ;  /* 0x0000003602027981 */ /* 0x000ea4000c1e1900 */
[----:B--2---:R-:W-:Y:S01]  /*11a0*/  R2UR UR4, R2 ;  /* 0x00000000020472ca */ /* 0x004fe200000e0000 */
[----:B------:R-:W-:-:S14]  /*11b0*/  BRA `(.L_x_2056) ;  /* 0x0000000000347947 */ /* 0x000fdc0003800000 */
.L_x_2055:
        /* <DEDUP_REMOVED lines=13> */
.L_x_2056:
[----:B------:R-:W-:Y:S01]  /*1290*/  ULDC.64 UR10, c[0x0][0x998] ;  /* 0x00026600000a7ab9 */ /* 0x000fe20000000a00 */
[----:B------:R-:W-:Y:S01]  /*12a0*/  ULDC.64 UR8, c[0x0][0x990] ;  /* 0x0002640000087ab9 */ /* 0x000fe20000000a00 */
[----:B------:R-:W-:Y:S01]  /*12b0*/  ISETP.NE.U32.AND P1, PT, RZ, UR10, PT ;  /* 0x0000000aff007c0c */ /* 0x000fe2000bf25070 */
[----:B------:R-:W-:Y:S01]  /*12c0*/  ULDC UR7, c[0x0][0x448] ;  /* 0x0001120000077ab9 */ /* 0x000fe20000000800 */
[----:B------:R-:W-:Y:S02]  /*12d0*/  ISETP.NE.U32.AND P0, PT, RZ, UR8, PT ;  /* 0x00000008ff007c0c */ /* 0x000fe4000bf05070 */
[----:B------:R-:W-:Y:S02]  /*12e0*/  ISETP.NE.AND.EX P1, PT, RZ, UR11, PT, P1 ;  /* 0x0000000bff007c0c */ /* 0x000fe4000bf25310 */
[----:B------:R-:W-:-:S11]  /*12f0*/  ISETP.NE.AND.EX P0, PT, RZ, UR9, PT, P0 ;  /* 0x00000009ff007c0c */ /* 0x000fd6000bf05300 */
[----:B------:R-:W0:Y:S08]  /*1300*/  @P1 LDC.64 R8, c[0x0][0x9b8] ;  /* 0x00026e00ff081b82 */ /* 0x000e300000000a00 */
[----:B------:R-:W1:Y:S08]  /*1310*/  @P0 LDC.64 R6, c[0x0][0x9a8] ;  /* 0x00026a00ff060b82 */ /* 0x000e700000000a00 */
[----:B------:R-:W2:Y:S08]  /*1320*/  @P0 LDC.64 R10, c[0x0][0x9b0] ;  /* 0x00026c00ff0a0b82 */ /* 0x000eb00000000a00 */
[----:B------:R-:W3:Y:S01]  /*1330*/  @P1 LDC.64 R12, c[0x0][0x9c0] ;  /* 0x00027000ff0c1b82 */ /* 0x000ee20000000a00 */
[----:B0-----:R-:W-:-:S02]  /*1340*/  @P1 IMAD R2, R8, UR38, RZ ;  /* 0x0000002608021c24 */ /* 0x001fc4000f8e02ff */
[----:B------:R-:W-:-:S04]  /*1350*/  @P1 IMAD.WIDE.U32 R4, R8, UR37, RZ ;  /* 0x0000002508041c25 */ /* 0x000fc8000f8e00ff */
[----:B------:R-:W-:Y:S02]  /*1360*/  @P1 IMAD R9, R9, UR37, R2 ;  /* 0x0000002509091c24 */ /* 0x000fe4000f8e0202 */
[C---:B-1----:R-:W-:Y:S02]  /*1370*/  @P0 IMAD R0, R6.reuse, UR38, RZ ;  /* 0x0000002606000c24 */ /* 0x042fe4000f8e02ff */
[----:B------:R-:W-:-:S04]  /*1380*/  @P0 IMAD.WIDE.U32 R2, R6, UR37, RZ ;  /* 0x0000002506020c25 */ /* 0x000fc8000f8e00ff */
[----:B------:R-:W-:Y:S02]  /*1390*/  @P0 IMAD R7, R7, UR37, R0 ;  /* 0x0000002507070c24 */ /* 0x000fe4000f8e0200 */
[----:B------:R-:W-:Y:S02]  /*13a0*/  @P1 IMAD.IADD R5, R5, 0x1, R9 ;  /* 0x0000000105051824 */ /* 0x000fe400078e0209 */
[----:B------:R-:W-:Y:S02]  /*13b0*/  @P0 IMAD.IADD R3, R3, 0x1, R7 ;  /* 0x0000000103030824 */ /* 0x000fe400078e0207 */
[----:B------:R-:W-:Y:S02]  /*13c0*/  IMAD.MOV.U32 R0, RZ, RZ, 0x3f800000 ;  /* 0x3f800000ff007424 */ /* 0x000fe400078e00ff */
[----:B--2---:R-:W-:-:S04]  /*13d0*/  @P0 IMAD.WIDE.U32 R2, R10, UR39, R2 ;  /* 0x000000270a020c25 */ /* 0x004fc8000f8e0002 */
[----:B---3--:R-:W-:Y:S01]  /*13e0*/  @P1 IMAD.WIDE.U32 R6, R12, UR39, R4 ;  /* 0x000000270c061c25 */ /* 0x008fe2000f8e0004 */
[----:B------:R-:W-:-:S03]  /*13f0*/  @P0 LEA R4, P2, R2, UR8, 0x2 ;  /* 0x0000000802040c11 */ /* 0x000fc6000f8410ff */
[----:B------:R-:W-:Y:S01]  /*1400*/  @P0 IMAD R5, R11, UR39, R3 ;  /* 0x000000270b050c24 */ /* 0x000fe2000f8e0203 */
[----:B------:R-:W-:Y:S01]  /*1410*/  @P1 LEA R8, P3, R6, UR10, 0x2 ;  /* 0x0000000a06081c11 */ /* 0x000fe2000f8610ff */
[----:B------:R-:W-:-:S03]  /*1420*/  @P1 IMAD R3, R13, UR39, R7 ;  /* 0x000000270d031c24 */ /* 0x000fc6000f8e0207 */
[----:B------:R-:W-:Y:S02]  /*1430*/  @P0 LEA.HI.X R5, R2, UR9, R5, 0x2, P2 ;  /* 0x0000000902050c11 */ /* 0x000fe400090f1405 */
[----:B------:R-:W-:Y:S01]  /*1440*/  @P1 LEA.HI.X R9, R6, UR11, R3, 0x2, P3 ;  /* 0x0000000b06091c11 */ /* 0x000fe200098f1403 */
[----:B------:R-:W-:Y:S01]  /*1450*/  IMAD.MOV.U32 R3, RZ, RZ, 0x3f800000 ;  /* 0x3f800000ff037424 */ /* 0x000fe200078e00ff */
[----:B------:R-:W-:Y:S02]  /*1460*/  UISETP.NE.AND UP0, UPT, UR7, 0x1, UPT ;  /* 0x000000010700788c */ /* 0x000fe4000bf05270 */
[----:B------:R-:W-:Y:S01]  /*1470*/  UIMAD UR40, UR6, 0xc0, URZ ;  /* 0x000000c0062878a4 */ /* 0x000fe2000f8e023f */
[----:B------:R-:W2:Y:S01]  /*1480*/  @P1 LDG.E R0, desc[UR54][R8.64] ;  /* 0x0000003608001981 */ /* 0x000ea2000c1e1900 */
[----:B------:R-:W-:Y:S01]  /*1490*/  UIADD3 UR51, -UR51, UR4, URZ ;  /* 0x0000000433337290 */ /* 0x000fe2000fffe13f */
[----:B------:R-:W-:Y:S02]  /*14a0*/  ULDC UR11, c[0x0][0x988] ;  /* 0x00026200000b7ab9 */ /* 0x000fe40000000800 */
[----:B------:R-:W2:Y:S01]  /*14b0*/  @P0 LDG.E R3, desc[UR54][R4.64] ;  /* 0x0000003604030981 */ /* 0x000ea2000c1e1900 */
[----:B------:R-:W-:-:S03]  /*14c0*/  UIADD3 UR8, UR40, 0xbf, URZ ;  /* 0x000000bf28087890 */ /* 0x000fc6000fffe03f */
[----:B------:R-:W-:Y:S01]  /*14d0*/  @UP0 ULDC UR6, c[0x0][0x44c] ;  /* 0x0001130000060ab9 */ /* 0x000fe20000000800 */
[----:B------:R-:W-:Y:S01]  /*14e0*/  @UP0 ULDC UR9, c[0x0][0x450] ;  /* 0x0001140000090ab9 */ /* 0x000fe20000000800 */
[----:B------:R-:W-:Y:S02]  /*14f0*/  UIMAD.WIDE.U32 UR6, UR8, UR6, URZ ;  /* 0x00000006080672a5 */ /* 0x000fe4000f8e003f */
[----:B------:R-:W-:Y:S02]  /*1500*/  UIADD3 UR4, UR51, 0xa0, -UR52 ;  /* 0x000000a033047890 */ /* 0x000fe4000fffe834 */
[----:B------:R-:W-:Y:S02]  /*1510*/  @UP0 USHF.R.U32.HI UR8, URZ, UR9, UR7 ;  /* 0x000000093f080299 */ /* 0x000fe40008011607 */
[----:B------:R-:W-:Y:S02]  /*1520*/  UIADD3 UR6, UR51, 0x9f, URZ ;  /* 0x0000009f33067890 */ /* 0x000fe4000fffe03f */
[----:B------:R-:W-:-:S02]  /*1530*/  UIADD3 UR8, UR4, UR8, URZ ;  /* 0x0000000804087290 */ /* 0x000fc4000fffe03f */
[----:B------:R-:W-:Y:S02]  /*1540*/  UIMAD.WIDE UR6, UR6, 0x66666667, URZ ;  /* 0x66666667060678a5 */ /* 0x000fe4000f8e023f */
[----:B------:R-:W-:Y:S02]  /*1550*/  UIMAD.WIDE UR8, UR8, 0x66666667, URZ ;  /* 0x66666667080878a5 */ /* 0x000fe4000f8e023f */
[----:B------:R-:W-:Y:S02]  /*1560*/  USHF.R.U32.HI UR4, URZ, 0x1f, UR7 ;  /* 0x0000001f3f047899 */ /* 0x000fe40008011607 */
[----:B------:R-:W-:Y:S02]  /*1570*/  USHF.R.U32.HI UR6, URZ, 0x1f, UR9 ;  /* 0x0000001f3f067899 */ /* 0x000fe40008011609 */
[----:B------:R-:W-:Y:S02]  /*1580*/  ULEA.HI.SX32 UR7, UR7, UR4, 0x1a ;  /* 0x0000000407077291 */ /* 0x000fe4000f8fd23f */
[----:B------:R-:W-:-:S02]  /*1590*/  ULEA.HI.SX32 UR6, UR9, UR6, 0x1a ;  /* 0x0000000609067291 */ /* 0x000fc4000f8fd23f */
[----:B------:R-:W-:Y:S02]  /*15a0*/  UP2UR UR53, UPR, URZ, 0x1 ;  /* 0x000000013f357883 */ /* 0x000fe40008000000 */
[----:B------:R-:W-:-:S04]  /*15b0*/  UISETP.LT.AND UP0, UPT, UR7, UR6, UPT ;  /* 0x000000060700728c */ /* 0x000fc8000bf01270 */
[----:B------:R-:W-:-:S04]  /*15c0*/  USEL UR9, UR7, UR6, UP0 ;  /* 0x0000000607097287 */ /* 0x000fc80008000000 */
[----:B------:R-:W-:Y:S02]  /*15d0*/  UISETP.GE.AND UP0, UPT, UR9, 0x1, UPT ;  /* 0x000000010900788c */ /* 0x000fe4000bf06270 */
[----:B------:R-:W-:-:S04]  /*15e0*/  ULOP3.LUT UR4, UR5, 0xff000000, URZ, 0xc0, !UPT ;  /* 0xff00000005047892 */ /* 0x000fc8000f8ec03f */
[----:B------:R-:W-:Y:S01]  /*15f0*/  PLOP3.LUT P0, PT, PT, PT, UP0, 0x80, 0x0 ;  /* 0x000000000000781c */ /* 0x000fe20003f0f008 */
[----:B------:R-:W-:Y:S02]  /*1600*/  ULOP3.LUT UR5, UR5, 0xff0000, URZ, 0xc0, !UPT ;  /* 0x00ff000005057892 */ /* 0x000fe4000f8ec03f */
[----:B------:R-:W-:-:S04]  /*1610*/  USHF.R.U32.HI UR4, URZ, 0x8, UR4 ;  /* 0x000000083f047899 */ /* 0x000fc80008011604 */
[----:B------:R-:W-:-:S03]  /*1620*/  ULEA.HI UR5, UR5, UR4, URZ, 0x10 ;  /* 0x0000000405057291 */ /* 0x000fc6000f8f803f */
[----:B------:R-:W-:Y:S01]  /*1630*/  UMOV UR4, URZ ;  /* 0x0000003f00047c82 */ /* 0x000fe20008000000 */
[----:B------:R-:W-:Y:S02]  /*1640*/  ULOP3.LUT UR41, UR5, 0xff, URZ, 0xc0, !UPT ;  /* 0x000000ff05297892 */ /* 0x000fe4000f8ec03f */
[----:B------:R-:W-:Y:S01]  /*1650*/  USHF.R.U32.HI UR46, URZ, 0x10, UR5 ;  /* 0x000000103f2e7899 */ /* 0x000fe20008011605 */
[----:B--2---:R-:W-:Y:S01]  /*1660*/  FMUL.FTZ R0, R3, R0 ;  /* 0x0000000003007220 */ /* 0x004fe20000410000 */
[----:B------:R-:W-:Y:S10]  /*1670*/  @!P0 BRA `(.L_x_2057) ;  /* 0x0000000000908947 */ /* 0x000ff40003800000 */
        /* <DEDUP_REMOVED lines=36> */
.L_x_2057:
        /* <DEDUP_REMOVED lines=11> */
[----:B------:R-:W-:Y:S02]  /*1970*/  CS2R R6, SRZ ;  /* 0x0000000000067805 */ /* 0x000fe4000001ff00 */
[----:B------:R-:W-:Y:S02]  /*1980*/  CS2R R36, SRZ ;  /* 0x0000000000247805 */ /* 0x000fe4000001ff00 */
        /* <DEDUP_REMOVED lines=11> */
[----:B------:R-:W-:Y:S01]  /*1a40*/  CS2R R50, SRZ ;  /* 0x0000000000327805 */ /* 0x000fe2000001ff00 */
[----:B------:R-:W-:-:S06]  /*1a50*/  UISETP.GT.AND UP0, UPT, UR56, UR42, UPT ;  /* 0x0000002a3800728c */ /* 0x000fcc000bf04270 */
[----:B------:R-:W-:-:S13]  /*1a60*/  PLOP3.LUT P1, PT, PT, PT, UP0, 0x80, 0x0 ;  /* 0x000000000000781c */ /* 0x000fda0003f2f008 */
[----:B------:R-:W-:Y:S05]  /*1a70*/  @!P1 BRA `(.L_x_2058) ;  /* 0x0000008400ac9947 */ /* 0x000fea0003800000 */
[----:B------:R-:W0:Y:S01]  /*1a80*/  S2R R10, SR_TID.X ;  /* 0x00000000000a7919 */ /* 0x000e220000002100 */
[----:B------:R-:W1:Y:S01]  /*1a90*/  S2UR UR44, SR_CgaCtaId ;  /* 0x00000000002c79c3 */ /* 0x000e620000008800 */
[----:B------:R-:W-:Y:S02]  /*1aa0*/  UMOV UR45, 0x400 ;  /* 0x00000400002d7882 */ /* 0x000fe40000000000 */
[----:B-1----:R-:W-:Y:S01]  /*1ab0*/  ULEA UR45, UR44, UR45, 0x18 ;  /* 0x0000002d2c2d7291 */ /* 0x002fe2000f8ec03f */
[----:B0-----:R-:W-:-:S05]  /*1ac0*/  VIADD R11, R10, 0xffffff80 ;  /* 0xffffff800a0b7836 */ /* 0x001fca0000000000 */
[----:B------:R-:W-:-:S04]  /*1ad0*/  SHF.R.S32.HI R10, RZ, 0x1f, R11 ;  /* 0x0000001fff0a7819 */ /* 0x000fc8000001140b */
[----:B------:R-:W-:-:S04]  /*1ae0*/  LEA.HI R10, R10, R11, RZ, 0x7 ;  /* 0x0000000b0a0a7211 */ /* 0x000fc800078f38ff */
[----:B------:R-:W-:-:S05]  /*1af0*/  SHF.R.S32.HI R10, RZ, 0x7, R10 ;  /* 0x00000007ff0a7819 */ /* 0x000fca000001140a */
[----:B------:R-:W0:Y:S02]  /*1b00*/  SHFL.IDX PT, R0, R10, RZ, 0x1f ;  /* 0x00001fff0a007589 */ /* 0x000e2400000e0000 */
[----:B0-----:R-:W-:-:S13]  /*1b10*/  R2UR UR6, R0 ;  /* 0x00000000000672ca */ /* 0x001fda00000e0000 */
        /* <DEDUP_REMOVED lines=26> */
.L_x_2059:
        /* <DEDUP_REMOVED lines=9> */
.L_x_2208:
[----:B------:R-:W-:Y:S05]  /*1d50*/  @!P1 BRA `(.L_x_2061) ;  /* 0x0000000000049947 */ /* 0x000fea0003800000 */
[----:B------:R-:W-:Y:S01]  /*1d60*/  BPT.TRAP 0x1 ;  /* 0x000000040000795c */ /* 0x000fe20000300000 */
.L_x_2061:
[----:B0-----:R-:W-:Y:S02]  /*1d70*/  IMAD.U32 R3, RZ, RZ, UR47 ;  /* 0x0000002fff037e24 */ /* 0x001fe4000f8e00ff */
[----:B------:R-:W-:-:S03]  /*1d80*/  IMAD.U32 R0, RZ, RZ, UR48 ;  /* 0x00000030ff007e24 */ /* 0x000fc6000f8e00ff */
[----:B------:R-:W-:Y:S02]  /*1d90*/  LEA R3, R3, UR45, 0x3 ;  /* 0x0000002d03037c11 */ /* 0x000fe4000f8e18ff */
[----:B------:R-:W-:-:S04]  /*1da0*/  SHF.L.U32 R0, R0, 0x1f, RZ ;  /* 0x0000001f00007819 */ /* 0x000fc800000006ff */
[----:B------:R0:W1:Y:S01]  /*1db0*/  SYNCS.PHASECHK.TRANS64.TRYWAIT P0, [R3+URZ+0x13230], R0 ;  /* 0x01323000030075a7 */ /* 0x000062000800017f */
[----:B------:R-:W-:Y:S05]  /*1dc0*/  @!P1 BRA `(.L_x_2062) ;  /* 0x0000000000049947 */ /* 0x000fea0003800000 */
[----:B------:R-:W-:Y:S01]  /*1dd0*/  BPT.TRAP 0x1 ;  /* 0x000000040000795c */ /* 0x000fe20000300000 */
.L_x_2062:
[----:B-1----:R-:W-:Y:S05]  /*1de0*/  @P0 BRA `(.L_x_2063) ;  /* 0x0000000000080947 */ /* 0x002fea0003800000 */
[----:B------:R-:W1:Y:S02]  /*1df0*/  SYNCS.PHASECHK.TRANS64.TRYWAIT P0, [R3+URZ+0x13230], R0 ;  /* 0x01323000030075a7 */ /* 0x000e64000800017f */
[----:B-1----:R-:W-:Y:S05]  /*1e00*/  @!P0 BRA `(.L_x_2064) ;  /* 0x0000012000388947 */ /* 0x002fea0003800000 */
.L_x_2063:
        /* <DEDUP_REMOVED lines=73> */
.L_x_2065:
[----:B------:R-:W-:Y:S01]  /*22a0*/  UISETP.NE.AND UP0, UPT, UR53, URZ, UPT ;  /* 0x0000003f3500728c */ /* 0x000fe2000bf05270 */
[----:B------:R-:W-:Y:S01]  /*22b0*/  VIADD R10, R17, UR40 ;  /* 0x00000028110a7c36 */ /* 0x000fe20008000000 */
[----:B------:R-:W-:Y:S01]  /*22c0*/  UIMAD UR7, UR56, -0xa0, UR51 ;  /* 0xffffff60380778a4 */ /* 0x000fe2000f8e0233 */
[----:B------:R-:W-:Y:S01]  /*22d0*/  IMAD.U32 R9, RZ, RZ, UR52 ;  /* 0x00000034ff097e24 */ /* 0x000fe2000f8e00ff */
[----:B------:R-:W-:Y:S01]  /*22e0*/  R2UR UR11, R3 ;  /* 0x00000000030b72ca */ /* 0x000fe200000e0000 */
[----:B------:R-:W-:Y:S01]  /*22f0*/  UMOV UR10, UR40 ;  /* 0x00000028000a7c82 */ /* 0x000fe20008000000 */
[----:B------:R-:W-:Y:S01]  /*2300*/  PLOP3.LUT P0, PT, PT, PT, UP0, 0x80, 0x0 ;  /* 0x000000000000781c */ /* 0x000fe20003f0f008 */
[----:B------:R-:W-:Y:S01]  /*2310*/  UIADD3 UR20, UR56, -0x2, URZ ;  /* 0xfffffffe38147890 */ /* 0x000fe2000fffe03f */
[----:B------:R-:W-:Y:S01]  /*2320*/  PLOP3.LUT P2, PT, PT, PT, UP0, 0x80, 0x0 ;  /* 0x000000000000781c */ /* 0x000fe20003f4f008 */
[----:B------:R-:W-:Y:S02]  /*2330*/  IMAD.U32 R13, RZ, RZ, UR7 ;  /* 0x00000007ff0d7e24 */ /* 0x000fe4000f8e00ff */
[----:B------:R-:W-:Y:S01]  /*2340*/  @UP0 ULDC UR6, c[0x0][0x44c] ;  /* 0x0001130000060ab9 */ /* 0x000fe20000000800 */
[----:B------:R-:W-:-:S02]  /*2350*/  @UP0 ULDC UR12, c[0x0][0x450] ;  /* 0x00011400000c0ab9 */ /* 0x000fc40000000800 */
[----:B------:R-:W-:-:S05]  /*2360*/  IADD3 R13, -R16, 0xa0, R13 ;  /* 0x000000a0100d7810 */ /* 0x000fca0007ffe10d */
[----:B01----:R-:W-:Y:S01]  /*2370*/  @P0 IMAD.HI.U32 R0, R10, UR6, RZ ;  /* 0x000000060a000c27 */ /* 0x003fe2000f8e00ff */
[----:B------:R-:W-:-:S04]  /*2380*/  @UP0 ULDC UR6, c[0x0][0x450] ;  /* 0x0001140000060ab9 */ /* 0x000fc80000000800 */
[----:B------:R-:W-:Y:S01]  /*2390*/  @P2 SHF.R.U32.HI R10, RZ, UR6, R0 ;  /* 0x00000006ff0a2c19 */ /* 0x000fe20008011600 */
[----:B------:R-:W-:-:S04]  /*23a0*/  UIMAD UR6, UR56, -0xa0, URZ ;  /* 0xffffff60380678a4 */ /* 0x000fc8000f8e023f */
[----:B------:R-:W0:Y:S02]  /*23b0*/  SHFL.IDX PT, R2, R10, 0x1, 0x1c1f ;  /* 0x003c1f000a027f89 */ /* 0x000e2400000e0000 */
[----:B------:R-:W-:Y:S01]  /*23c0*/  IMAD.U32 R5, RZ, RZ, UR6 ;  /* 0x00000006ff057e24 */ /* 0x000fe2000f8e00ff */
[----:B------:R-:W-:Y:S01]  /*23d0*/  @UP0 ULDC UR6, c[0x0][0x44c] ;  /* 0x0001130000060ab9 */ /* 0x000fe20000000800 */
[----:B------:R-:W1:Y:S01]  /*23e0*/  SHFL.IDX PT, R10, R10, RZ, 0x1c1f ;  /* 0x001c1fff0a0a7589 */ /* 0x000e6200000e0000 */
[----:B------:R-:W-:Y:S02]  /*23f0*/  UIMAD.WIDE.U32 UR6, UR40, UR6, URZ ;  /* 0x00000006280672a5 */ /* 0x000fe4000f8e003f */
[----:B------:R-:W-:Y:S02]  /*2400*/  IADD3 R0, -R16, 0xa1, R5 ;  /* 0x000000a110007810 */ /* 0x000fe40007ffe105 */
[----:B------:R-:W-:Y:S02]  /*2410*/  @UP0 USHF.R.U32.HI UR10, URZ, UR12, UR7 ;  /* 0x0000000c3f0a0299 */ /* 0x000fe40008011607 */
[----:B------:R-:W-:-:S02]  /*2420*/  IADD3 R0, -R9, UR51, R0 ;  /* 0x0000003309007c10 */ /* 0x000fc4000fffe100 */
[----:B------:R-:W-:-:S04]  /*2430*/  UIADD3 UR6, UR10, UR51, -UR52 ;  /* 0x000000330a067290 */ /* 0x000fc8000fffe834 */
[----:B------:R-:W-:-:S04]  /*2440*/  UIMAD.WIDE UR6, UR6, 0x66666667, URZ ;  /* 0x66666667060678a5 */ /* 0x000fc8000f8e023f */
[----:B------:R-:W-:Y:S01]  /*2450*/  USHF.R.U32.HI UR6, URZ, 0x1f, UR7 ;  /* 0x0000001f3f067899 */ /* 0x000fe20008011607 */
[----:B0-----:R-:W-:-:S03]  /*2460*/  VIADDMNMX R2, R2, R0, R13, PT ;  /* 0x0000000002027246 */ /* 0x001fc6000380010d */
[----:B------:R-:W-:Y:S02]  /*2470*/  ULEA.HI.SX32 UR7, UR7, UR6, 0x1a ;  /* 0x0000000607077291 */ /* 0x000fe4000f8fd23f */
[----:B------:R-:W-:Y:S01]  /*2480*/  UIADD3 UR6, UR11, 0x13240, URZ ;  /* 0x000132400b067890 */ /* 0x000fe2000fffe03f */
[C---:B------:R-:W-:Y:S01]  /*2490*/  ISETP.GT.AND P0, PT, R2.reuse, RZ, PT ;  /* 0x000000ff0200720c */ /* 0x040fe20003f04270 */
[----:B------:R-:W-:Y:S01]  /*24a0*/  UISETP.LT.AND UP0, UPT, UR42, UR7, UPT ;  /* 0x000000072a00728c */ /* 0x000fe2000bf01270 */
[C---:B------:R-:W-:Y:S01]  /*24b0*/  ISETP.GT.AND P2, PT, R2.reuse, 0x1, PT ;  /* 0x000000010200780c */ /* 0x040fe20003f44270 */
[----:B------:R-:W-:Y:S01]  /*24c0*/  UPRMT UR6, UR44, 0x654, UR6 ;  /* 0x000006542c067896 */ /* 0x000fe20008000006 */
[----:B------:R-:W-:Y:S01]  /*24d0*/  ISETP.GT.AND P3, PT, R2, 0x8, PT ;  /* 0x000000080200780c */ /* 0x000fe20003f64270 */
[----:B------:R-:W-:Y:S01]  /*24e0*/  USEL UR24, UR42, UR7, !UP0 ;  /* 0x000000072a187287 */ /* 0x000fe2000c000000 */
[----:B------:R-:W-:Y:S02]  /*24f0*/  FSEL R8, R90, -INF , P0 ;  /* 0xff8000005a087808 */ /* 0x000fe40000000000 */
[----:B------:R-:W-:Y:S01]  /*2500*/  FSEL R4, R91, -INF , P2 ;  /* 0xff8000005b047808 */ /* 0x000fe20001000000 */
[----:B------:R-:W-:Y:S01]  /*2510*/  UISETP.GE.AND UP0, UPT, UR20, UR24, UPT ;  /* 0x000000181400728c */ /* 0x000fe2000bf06270 */
[----:B------:R-:W-:-:S02]  /*2520*/  ISETP.GT.AND P0, PT, R2, 0x9, PT ;  /* 0x000000090200780c */ /* 0x000fc40003f04270 */
[----:B------:R-:W-:Y:S01]  /*2530*/  FSEL R94, R94, -INF , P3 ;  /* 0xff8000005e5e7808 */ /* 0x000fe20001800000 */
[----:B------:R-:W-:Y:S01]  /*2540*/  SYNCS.ARRIVE.TRANS64.RED.A1T0 RZ, [UR6], RZ ;  /* 0x000000ffffff79a7 */ /* 0x000fe20008100406 */
[----:B------:R-:W-:Y:S02]  /*2550*/  FMNMX.FTZ R5, R8, R4, !PT ;  /* 0x0000000408057209 */ /* 0x000fe40007810000 */
[----:B------:R-:W-:Y:S02]  /*2560*/  ISETP.GT.AND P2, PT, R2, 0x10, PT ;  /* 0x000000100200780c */ /* 0x000fe40003f44270 */
[----:B------:R-:W-:Y:S02]  /*2570*/  FSEL R90, R95, -INF , P0 ;  /* 0xff8000005f5a7808 */ /* 0x000fe40000000000 */
[----:B------:R-:W-:Y:S02]  /*2580*/  FMNMX.FTZ R5, R94, R5, !PT ;  /* 0x000000055e057209 */ /* 0x000fe40007810000 */
        /* <DEDUP_REMOVED lines=106> */
[----:B------:R-:W-:Y:S02]  /*2c30*/  FMNMX.FTZ R5, R38, R5, !PT ;  /* 0x0000000526057209 */ /* 0x000fe40007810000 */
[----:B-1----:R-:W-:Y:S02]  /*2c40*/  VIADDMNMX R0, R10, R0, R13, PT ;  /* 0x000000000a007246 */ /* 0x002fe4000380010d */
[----:B------:R-:W-:Y:S01]  /*2c50*/  FMNMX.FTZ R11, R6, R5, !PT ;  /* 0x00000005060b7209 */ /* 0x000fe20007810000 */
[----:B------:R-:W-:Y:S01]  /*2c60*/  IMAD.U32 R5, RZ, RZ, UR43 ;  /* 0x0000002bff057e24 */ /* 0x000fe2000f8e00ff */
[----:B------:R-:W-:-:S02]  /*2c70*/  ISETP.GT.AND P2, PT, R0, 0x1, PT ;  /* 0x000000010000780c */ /* 0x000fc40003f44270 */
[----:B------:R-:W-:Y:S01]  /*2c80*/  ISETP.GT.AND P3, PT, R0, 0x8, PT ;  /* 0x000000080000780c */ /* 0x000fe20003f64270 */
[----:B------:R-:W0:Y:S01]  /*2c90*/  SHFL.BFLY PT, R2, R11, 0x2, 0x1f ;  /* 0x0c401f000b027f89 */ /* 0x000e2200000e0000 */
[----:B------:R-:W-:Y:S02]  /*2ca0*/  FSEL R89, R89, -INF , P2 ;  /* 0xff80000059597808 */ /* 0x000fe40001000000 */
[----:B------:R-:W-:Y:S02]  /*2cb0*/  FSEL R92, R92, -INF , P3 ;  /* 0xff8000005c5c7808 */ /* 0x000fe40001800000 */
[----:B------:R-:W-:-:S04]  /*2cc0*/  ISETP.GT.AND P2, PT, R0, 0x10, PT ;  /* 0x000000100000780c */ /* 0x000fc80003f44270 */
[----:B------:R-:W-:Y:S02]  /*2cd0*/  FSEL R96, R96, -INF , P2 ;  /* 0xff80000060607808 */ /* 0x000fe40001000000 */
[----:B------:R-:W-:-:S04]  /*2ce0*/  ISETP.GT.AND P2, PT, R0, 0x18, PT ;  /* 0x000000180000780c */ /* 0x000fc80003f44270 */
[----:B------:R-:W-:Y:S02]  /*2cf0*/  FSEL R100, R100, -INF , P2 ;  /* 0xff80000064647808 */ /* 0x000fe40001000000 */
[----:B------:R-:W-:-:S04]  /*2d00*/  ISETP.GT.AND P2, PT, R0, 0x21, PT ;  /* 0x000000210000780c */ /* 0x000fc80003f44270 */
[----:B------:R-:W-:Y:S02]  /*2d10*/  FSEL R73, R73, -INF , P2 ;  /* 0xff80000049497808 */ /* 0x000fe40001000000 */
[C---:B------:R-:W-:Y:S02]  /*2d20*/  ISETP.GT.AND P2, PT, R0.reuse, 0x29, PT ;  /* 0x000000290000780c */ /* 0x040fe40003f44270 */
[----:B0-----:R-:W-:Y:S02]  /*2d30*/  FMNMX.FTZ R15, R11, R2, !PT ;  /* 0x000000020b0f7209 */ /* 0x001fe40007810000 */
[----:B------:R-:W-:Y:S02]  /*2d40*/  FSEL R77, R77, -INF , P2 ;  /* 0xff8000004d4d7808 */ /* 0x000fe40001000000 */
[----:B------:R-:W-:Y:S01]  /*2d50*/  ISETP.GT.AND P2, PT, R0, 0x31, PT ;  /* 0x000000310000780c */ /* 0x000fe20003f44270 */
[----:B------:R-:W0:Y:S03]  /*2d60*/  SHFL.BFLY PT, R2, R15, 0x1, 0x1f ;  /* 0x0c201f000f027f89 */ /* 0x000e2600000e0000 */
[----:B------:R-:W-:-:S02]  /*2d70*/  FSEL R81, R81, -INF , P2 ;  /* 0xff80000051517808 */ /* 0x000fc40001000000 */
[----:B------:R-:W-:-:S04]  /*2d80*/  ISETP.GT.AND P2, PT, R0, 0x39, PT ;  /* 0x000000390000780c */ /* 0x000fc80003f44270 */
[----:B------:R-:W-:Y:S02]  /*2d90*/  FSEL R85, R85, -INF , P2 ;  /* 0xff80000055557808 */ /* 0x000fe40001000000 */
[----:B------:R-:W-:-:S04]  /*2da0*/  ISETP.GT.AND P2, PT, R0, 0x41, PT ;  /* 0x000000410000780c */ /* 0x000fc80003f44270 */
[----:B------:R-:W-:Y:S02]  /*2db0*/  FSEL R57, R57, -INF , P2 ;  /* 0xff80000039397808 */ /* 0x000fe40001000000 */
[----:B------:R-:W-:-:S04]  /*2dc0*/  ISETP.GT.AND P2, PT, R0, 0x49, PT ;  /* 0x000000490000780c */ /* 0x000fc80003f44270 */
[----:B------:R-:W-:Y:S02]  /*2dd0*/  FSEL R61, R61, -INF , P2 ;  /* 0xff8000003d3d7808 */ /* 0x000fe40001000000 */
[----:B------:R-:W-:Y:S02]  /*2de0*/  ISETP.GT.AND P2, PT, R0, 0x51, PT ;  /* 0x000000510000780c */ /* 0x000fe40003f44270 */
[----:B0-----:R-:W-:Y:S02]  /*2df0*/  FMNMX.FTZ R2, R15, R2, !PT ;  /* 0x000000020f027209 */ /* 0x001fe40007810000 */
[----:B------:R-:W-:Y:S02]  /*2e00*/  FSEL R65, R65, -INF , P2 ;  /* 0xff80000041417808 */ /* 0x000fe40001000000 */
[C---:B------:R-:W-:Y:S01]  /*2e10*/  FSETP.NEU.FTZ.AND P0, PT, R2.reuse, -INF , PT ;  /* 0xff8000000200780b */ /* 0x040fe20003f1d000 */
[----:B------:R-:W-:-:S01]  /*2e20*/  FFMA.FTZ R5, R2, R5, -8 ;  /* 0xc100000002057423 */ /* 0x000fc20000010005 */
[----:B------:R-:W-:-:S04]  /*2e30*/  ISETP.GT.AND P2, PT, R0, 0x59, PT ;  /* 0x000000590000780c */ /* 0x000fc80003f44270 */
[----:B------:R-:W-:Y:S02]  /*2e40*/  FSEL R5, R5, RZ, P0 ;  /* 0x000000ff05057208 */ /* 0x000fe40000000000 */
[----:B------:R-:W-:Y:S02]  /*2e50*/  ISETP.GT.AND P0, PT, R0, RZ, PT ;  /* 0x000000ff0000720c */ /* 0x000fe40003f04270 */
[----:B------:R-:W-:Y:S01]  /*2e60*/  FSEL R69, R69, -INF , P2 ;  /* 0xff80000045457808 */ /* 0x000fe20001000000 */
[----:B------:R-:W-:-:S01]  /*2e70*/  FFMA.FTZ R11, R90, UR43, -R5 ;  /* 0x0000002b5a0b7c23 */ /* 0x000fc20008010805 */
[----:B------:R-:W-:Y:S01]  /*2e80*/  FSEL R88, R88, -INF , P0 ;  /* 0xff80000058587808 */ /* 0x000fe20000000000 */
[----:B------:R-:W-:-:S01]  /*2e90*/  FFMA.FTZ R39, R14, UR43, -R5 ;  /* 0x0000002b0e277c23 */ /* 0x000fc20008010805 */
[----:B------:R-:W-:Y:S01]  /*2ea0*/  ISETP.GT.AND P0, PT, R0, 0x9, PT ;  /* 0x000000090000780c */ /* 0x000fe20003f04270 */
[----:B------:R-:W-:-:S01]  /*2eb0*/  FFMA.FTZ R75, R20, UR43, -R5 ;  /* 0x0000002b144b7c23 */ /* 0x000fc20008010805 */
[----:B------:R-:W-:Y:S01]  /*2ec0*/  FMNMX.FTZ R15, R88, R89, !PT ;  /* 0x00000059580f7209 */ /* 0x000fe20007810000 */
[----:B------:R-:W-:-:S01]  /*2ed0*/  FFMA.FTZ R79, R79, UR43, -R5 ;  /* 0x0000002b4f4f7c23 */ /* 0x000fc20008010805 */
[----:B------:R-:W-:Y:S01]  /*2ee0*/  FSEL R93, R93, -INF , P0 ;  /* 0xff8000005d5d7808 */ /* 0x000fe20000000000 */
[----:B------:R-:W-:-:S01]  /*2ef0*/  FFMA.FTZ R82, R82, UR43, -R5 ;  /* 0x0000002b52527c23 */ /* 0x000fc20008010805 */
[----:B------:R-:W-:Y:S01]  /*2f00*/  FMNMX.FTZ R90, R92, R15, !PT ;  /* 0x0000000f5c5a7209 */ /* 0x000fe20007810000 */
        /* <DEDUP_REMOVED lines=10> */
[----:B------:R0:W-:Y:S01]  /*2fb0*/  MUFU.EX2 R15, R39 ;  /* 0x00000027000f7308 */ /* 0x0001e20000000800 */
[----:B------:R-:W-:Y:S01]  /*2fc0*/  FMNMX.FTZ R21, R97, R14, !PT ;  /* 0x0000000e61157209 */ /* 0x000fe20007810000 */
[--C-:B------:R-:W-:Y:S01]  /*2fd0*/  FFMA.FTZ R14, R74, UR43, -R5.reuse ;  /* 0x0000002b4a0e7c23 */ /* 0x100fe20008010805 */
[----:B------:R-:W-:Y:S01]  /*2fe0*/  FSEL R101, R101, -INF , P0 ;  /* 0xff80000065657808 */ /* 0x000fe20000000000 */
[--C-:B------:R-:W-:Y:S01]  /*2ff0*/  FFMA.FTZ R87, R87, UR43, -R5.reuse ;  /* 0x0000002b57577c23 */ /* 0x100fe20008010805 */
[----:B------:R-:W-:Y:S01]  /*3000*/  ISETP.GT.AND P0, PT, R0, 0x20, PT ;  /* 0x000000200000780c */ /* 0x000fe20003f04270 */
[--C-:B------:R-:W-:Y:S01]  /*3010*/  FFMA.FTZ R98, R98, UR43, -R5.reuse ;  /* 0x0000002b62627c23 */ /* 0x100fe20008010805 */
[----:B------:R-:W-:Y:S01]  /*3020*/  FMNMX.FTZ R74, R100, R21, !PT ;  /* 0x00000015644a7209 */ /* 0x000fe20007810000 */
[----:B------:R-:W-:Y:S01]  /*3030*/  MUFU.EX2 R9, R9 ;  /* 0x0000000900097308 */ /* 0x000fe20000000800 */
[----:B------:R-:W-:Y:S01]  /*3040*/  FSEL R72, R72, -INF , P0 ;  /* 0xff80000048487808 */ /* 0x000fe20000000000 */
[--C-:B------:R-:W-:Y:S01]  /*3050*/  FFMA.FTZ R13, R12, UR43, -R5.reuse ;  /* 0x0000002b0c0d7c23 */ /* 0x100fe20008010805 */
[----:B------:R-:W-:Y:S01]  /*3060*/  FMNMX.FTZ R21, R101, R74, !PT ;  /* 0x0000004a65157209 */ /* 0x000fe20007810000 */
[--C-:B------:R-:W-:Y:S01]  /*3070*/  FFMA.FTZ R12, R102, UR43, -R5.reuse ;  /* 0x0000002b660c7c23 */ /* 0x100fe20008010805 */
[----:B------:R-:W-:Y:S01]  /*3080*/  ISETP.GT.AND P0, PT, R0, 0x28, PT ;  /* 0x000000280000780c */ /* 0x000fe20003f04270 */
[--C-:B------:R-:W-:Y:S01]  /*3090*/  FFMA.FTZ R59, R59, UR43, -R5.reuse ;  /* 0x0000002b3b3b7c23 */ /* 0x100fe20008010805 */
[----:B------:R-:W-:Y:S01]  /*30a0*/  FMNMX.FTZ R20, R72, R21, !PT ;  /* 0x0000001548147209 */ /* 0x000fe20007810000 */
[----:B------:R-:W1:Y:S01]  /*30b0*/  MUFU.EX2 R8, R8 ;  /* 0x0000000800087308 */ /* 0x000e620000000800 */
[----:B------:R-:W-:Y:S01]  /*30c0*/  FSEL R76, R76, -INF , P0 ;  /* 0xff8000004c4c7808 */ /* 0x000fe20000000000 */
[--C-:B------:R-:W-:Y:S01]  /*30d0*/  FFMA.FTZ R63, R63, UR43, -R5.reuse ;  /* 0x0000002b3f3f7c23 */ /* 0x100fe20008010805 */
[----:B0-----:R-:W-:Y:S01]  /*30e0*/  FMNMX.FTZ R39, R73, R20, !PT ;  /* 0x0000001449277209 */ /* 0x001fe20007810000 */
[--C-:B------:R-:W-:Y:S01]  /*30f0*/  FFMA.FTZ R20, R78, UR43, -R5.reuse ;  /* 0x0000002b4e147c23 */ /* 0x100fe20008010805 */
[----:B------:R-:W-:Y:S01]  /*3100*/  ISETP.GT.AND P0, PT, R0, 0x30, PT ;  /* 0x000000300000780c */ /* 0x000fe20003f04270 */
[--C-:B------:R-:W-:Y:S01]  /*3110*/  FFMA.FTZ R66, R66, UR43, -R5.reuse ;  /* 0x0000002b42427c23 */ /* 0x100fe20008010805 */
[----:B------:R-:W-:Y:S01]  /*3120*/  FMNMX.FTZ R74, R76, R39, !PT ;  /* 0x000000274c4a7209 */ /* 0x000fe20007810000 */
[----:B------:R0:W-:Y:S01]  /*3130*/  MUFU.EX2 R21, R75 ;  /* 0x0000004b00157308 */ /* 0x0001e20000000800 */
[----:B------:R-:W-:Y:S01]  /*3140*/  FSEL R80, R80, -INF , P0 ;  /* 0xff80000050507808 */ /* 0x000fe20000000000 */
[--C-:B------:R-:W-:Y:S01]  /*3150*/  FFMA.FTZ R67, R67, UR43, -R5.reuse ;  /* 0x0000002b43437c23 */ /* 0x100fe20008010805 */
[----:B------:R-:W-:Y:S01]  /*3160*/  FMNMX.FTZ R39, R77, R74, !PT ;  /* 0x0000004a4d277209 */ /* 0x000fe20007810000 */
[--C-:B------:R-:W-:Y:S01]  /*3170*/  FFMA.FTZ R71, R71, UR43, -R5.reuse ;  /* 0x0000002b47477c23 */ /* 0x100fe20008010805 */
[----:B------:R-:W-:Y:S01]  /*3180*/  ISETP.GT.AND P0, PT, R0, 0x38, PT ;  /* 0x000000380000780c */ /* 0x000fe20003f04270 */
[--C-:B------:R-:W-:Y:S01]  /*3190*/  FFMA.FTZ R42, R42, UR43, -R5.reuse ;  /* 0x0000002b2a2a7c23 */ /* 0x100fe20008010805 */
[----:B------:R-:W-:Y:S01]  /*31a0*/  FMNMX.FTZ R74, R80, R39, !PT ;  /* 0x00000027504a7209 */ /* 0x000fe20007810000 */
[----:B------:R-:W-:Y:S01]  /*31b0*/  MUFU.EX2 R4, R4 ;  /* 0x0000000400047308 */ /* 0x000fe20000000800 */
[----:B------:R-:W-:Y:S01]  /*31c0*/  FSEL R84, R84, -INF , P0 ;  /* 0xff80000054547808 */ /* 0x000fe20000000000 */
[----:B-1----:R-:W-:Y:S01]  /*31d0*/  FADD.FTZ R95, R9, R8 ;  /* 0x00000008095f7221 */ /* 0x002fe20000010000 */
        /* <DEDUP_REMOVED lines=13> */
[----:B------:R1:W-:Y:S01]  /*32b0*/  MUFU.EX2 R56, R82 ;  /* 0x0000005200387308 */ /* 0x0003e20000000800 */
[----:B------:R-:W-:Y:S01]  /*32c0*/  FSEL R60, R60, -INF , P0 ;  /* 0xff8000003c3c7808 */ /* 0x000fe20000000000 */
[--C-:B------:R-:W-:Y:S01]  /*32d0*/  FFMA.FTZ R54, R54, UR43, -R5.reuse ;  /* 0x0000002b36367c23 */ /* 0x100fe20008010805 */
[----:B0-----:R-:W-:Y:S01]  /*32e0*/  FMNMX.FTZ R79, R57, R78, !PT ;  /* 0x0000004e394f7209 */ /* 0x001fe20007810000 */
[--C-:B------:R-:W-:Y:S01]  /*32f0*/  FFMA.FTZ R55, R55, UR43, -R5.reuse ;  /* 0x0000002b37377c23 */ /* 0x100fe20008010805 */
[----:B------:R-:W-:Y:S01]  /*3300*/  ISETP.GT.AND P0, PT, R0, 0x50, PT ;  /* 0x000000500000780c */ /* 0x000fe20003f04270 */
[--C-:B------:R-:W-:Y:S01]  /*3310*/  FFMA.FTZ R26, R26, UR43, -R5.reuse ;  /* 0x0000002b1a1a7c23 */ /* 0x100fe20008010805 */
[----:B------:R-:W-:Y:S01]  /*3320*/  ISETP.GT.AND P2, PT, R0, 0x61, PT ;  /* 0x000000610000780c */ /* 0x000fe20003f44270 */
[----:B------:R0:W-:Y:S01]  /*3330*/  MUFU.EX2 R75, R83 ;  /* 0x00000053004b7308 */ /* 0x0001e20000000800 */
[----:B-1----:R-:W-:Y:S01]  /*3340*/  FMNMX.FTZ R82, R60, R79, !PT ;  /* 0x0000004f3c527209 */ /* 0x002fe20007810000 */
[--C-:B------:R-:W-:Y:S01]  /*3350*/  FFMA.FTZ R27, R27, UR43, -R5.reuse ;  /* 0x0000002b1b1b7c23 */ /* 0x100fe20008010805 */
[----:B------:R-:W-:Y:S01]  /*3360*/  FSEL R78, R64, -INF , P0 ;  /* 0xff800000404e7808 */ /* 0x000fe20000000000 */
[--C-:B------:R-:W-:Y:S01]  /*3370*/  FFMA.FTZ R30, R30, UR43, -R5.reuse ;  /* 0x0000002b1e1e7c23 */ /* 0x100fe20008010805 */
[----:B------:R-:W-:Y:S01]  /*3380*/  FMNMX.FTZ R79, R61, R82, !PT ;  /* 0x000000523d4f7209 */ /* 0x000fe20007810000 */
[--C-:B------:R-:W-:Y:S01]  /*3390*/  FFMA.FTZ R31, R31, UR43, -R5.reuse ;  /* 0x0000002b1f1f7c23 */ /* 0x100fe20008010805 */
[----:B------:R-:W-:Y:S01]  /*33a0*/  ISETP.GT.AND P0, PT, R0, 0x58, PT ;  /* 0x000000580000780c */ /* 0x000fe20003f04270 */
[----:B------:R1:W-:Y:S01]  /*33b0*/  MUFU.EX2 R64, R86 ;  /* 0x0000005600407308 */ /* 0x0003e20000000800 */
[----:B------:R-:W-:Y:S01]  /*33c0*/  FMNMX.FTZ R82, R78, R79, !PT ;  /* 0x0000004f4e527209 */ /* 0x000fe20007810000 */
[--C-:B------:R-:W-:Y:S01]  /*33d0*/  FFMA.FTZ R34, R34, UR43, -R5.reuse ;  /* 0x0000002b22227c23 */ /* 0x100fe20008010805 */
[----:B------:R-:W-:Y:S01]  /*33e0*/  FSEL R68, R68, -INF , P0 ;  /* 0xff80000044447808 */ /* 0x000fe20000000000 */
[--C-:B------:R-:W-:Y:S01]  /*33f0*/  FFMA.FTZ R35, R35, UR43, -R5.reuse ;  /* 0x0000002b23237c23 */ /* 0x100fe20008010805 */
[----:B0-----:R-:W-:Y:S01]  /*3400*/  FMNMX.FTZ R83, R65, R82, !PT ;  /* 0x0000005241537209 */ /* 0x001fe20007810000 */
[--C-:B------:R-:W-:Y:S01]  /*3410*/  FFMA.FTZ R38, R38, UR43, -R5.reuse ;  /* 0x0000002b26267c23 */ /* 0x100fe20008010805 */
[----:B------:R-:W-:Y:S01]  /*3420*/  ISETP.GT.AND P0, PT, R0, 0x60, PT ;  /* 0x000000600000780c */ /* 0x000fe20003f04270 */
[----:B------:R-:W-:Y:S01]  /*3430*/  MUFU.EX2 R79, R87 ;  /* 0x00000057004f7308 */ /* 0x000fe20000000800 */
[----:B------:R-:W-:Y:S01]  /*3440*/  FMNMX.FTZ R82, R68, R83, !PT ;  /* 0x0000005344527209 */ /* 0x000fe20007810000 */
[----:B-1----:R-:W-:Y:S01]  /*3450*/  FFMA.FTZ R86, R58, UR43, -R5 ;  /* 0x0000002b3a567c23 */ /* 0x002fe20008010805 */
[----:B------:R-:W-:-:S02]  /*3460*/  FSEL R58, R40, -INF , P0 ;  /* 0xff800000283a7808 */ /* 0x000fc40000000000 */
[----:B------:R-:W-:Y:S02]  /*3470*/  FMNMX.FTZ R83, R69, R82, !PT ;  /* 0x0000005245537209 */ /* 0x000fe40007810000 */
[----:B------:R-:W-:Y:S01]  /*3480*/  ISETP.GT.AND P0, PT, R0, 0x68, PT ;  /* 0x000000680000780c */ /* 0x000fe20003f04270 */
[----:B------:R0:W-:Y:S01]  /*3490*/  MUFU.EX2 R40, R86 ;  /* 0x0000005600287308 */ /* 0x0001e20000000800 */
[----:B------:R-:W-:Y:S02]  /*34a0*/  FSEL R41, R41, -INF , P2 ;  /* 0xff80000029297808 */ /* 0x000fe40001000000 */
[----:B------:R-:W-:Y:S02]  /*34b0*/  FMNMX.FTZ R82, R58, R83, !PT ;  /* 0x000000533a527209 */ /* 0x000fe40007810000 */
[----:B------:R-:W-:Y:S02]  /*34c0*/  ISETP.GT.AND P2, PT, R0, 0x69, PT ;  /* 0x000000690000780c */ /* 0x000fe40003f44270 */
[----:B------:R-:W-:Y:S01]  /*34d0*/  FSEL R44, R44, -INF , P0 ;  /* 0xff8000002c2c7808 */ /* 0x000fe20000000000 */
[----:B------:R-:W-:Y:S01]  /*34e0*/  MUFU.EX2 R11, R11 ;  /* 0x0000000b000b7308 */ /* 0x000fe20000000800 */
[----:B------:R-:W-:Y:S01]  /*34f0*/  FMNMX.FTZ R83, R41, R82, !PT ;  /* 0x0000005229537209 */ /* 0x000fe20007810000 */
[----:B0-----:R-:W-:Y:S01]  /*3500*/  FFMA.FTZ R86, R62, UR43, -R5 ;  /* 0x0000002b3e567c23 */ /* 0x001fe20008010805 */
        /* <DEDUP_REMOVED lines=8> */
[----:B------:R0:W-:Y:S01]  /*3590*/  MUFU.EX2 R48, R86 ;  /* 0x0000005600307308 */ /* 0x0001e20000000800 */
[----:B------:R-:W-:-:S02]  /*35a0*/  FSEL R49, R49, -INF , P2 ;  /* 0xff80000031317808 */ /* 0x000fc40001000000 */
[----:B------:R-:W-:Y:S02]  /*35b0*/  FMNMX.FTZ R82, R62, R83, !PT ;  /* 0x000000533e527209 */ /* 0x000fe40007810000 */
[----:B------:R-:W-:Y:S02]  /*35c0*/  ISETP.GT.AND P2, PT, R0, 0x79, PT ;  /* 0x000000790000780c */ /* 0x000fe40003f44270 */
[----:B------:R-:W-:Y:S01]  /*35d0*/  FSEL R52, R52, -INF , P0 ;  /* 0xff80000034347808 */ /* 0x000fe20000000000 */
[----:B------:R-:W-:Y:S01]  /*35e0*/  MUFU.EX2 R13, R13 ;  /* 0x0000000d000d7308 */ /* 0x000fe20000000800 */
[----:B------:R-:W-:Y:S01]  /*35f0*/  FMNMX.FTZ R83, R49, R82, !PT ;  /* 0x0000005231537209 */ /* 0x000fe20007810000 */
[--C-:B0-----:R-:W-:Y:S01]  /*3600*/  FFMA.FTZ R86, R70, UR43, -R5.reuse ;  /* 0x0000002b46567c23 */ /* 0x101fe20008010805 */
[----:B------:R-:W-:Y:S01]  /*3610*/  FSEL R53, R53, -INF , P2 ;  /* 0xff80000035357808 */ /* 0x000fe20001000000 */
[----:B------:R-:W-:Y:S01]  /*3620*/  FFMA.FTZ R5, R6, UR43, -R5 ;  /* 0x0000002b06057c23 */ /* 0x000fe20008010805 */
[----:B------:R-:W-:-:S02]  /*3630*/  ISETP.GT.AND P0, PT, R0, 0x80, PT ;  /* 0x000000800000780c */ /* 0x000fc40003f04270 */
[----:B------:R-:W-:Y:S01]  /*3640*/  FMNMX.FTZ R82, R52, R83, !PT ;  /* 0x0000005334527209 */ /* 0x000fe20007810000 */
[----:B------:R-:W0:Y:S01]  /*3650*/  MUFU.EX2 R12, R12 ;  /* 0x0000000c000c7308 */ /* 0x000e220000000800 */
        /* <DEDUP_REMOVED lines=9> */
[----:B------:R-:W1:Y:S01]  /*36f0*/  MUFU.EX2 R20, R20 ;  /* 0x0000001400147308 */ /* 0x000e620000000800 */
        /* <DEDUP_REMOVED lines=15> */
[----:B------:R-:W-:Y:S02]  /*37f0*/  FMNMX.FTZ R83, R33, R82, !PT ;  /* 0x0000005221537209 */ /* 0x000fe40007810000 */
[----:B------:R-:W-:Y:S02]  /*3800*/  FSEL R37, R37, -INF , P2 ;  /* 0xff80000025257808 */ /* 0x000fe40001000000 */
[----:B------:R-:W-:-:S02]  /*3810*/  FMNMX.FTZ R0, R36, R83, !PT ;  /* 0x0000005324007209 */ /* 0x000fc40007810000 */
[----:B0-----:R-:W-:Y:S01]  /*3820*/  F2FP.SATFINITE.E4M3.F32.PACK_AB_MERGE_C R155, R15, R12, RZ ;  /* 0x0000000c0f9b723e */ /* 0x001fe200048070ff */
[----:B------:R-:W-:Y:S01]  /*3830*/  MUFU.EX2 R66, R66 ;  /* 0x0000004200427308 */ /* 0x000fe20000000800 */
[----:B------:R-:W-:Y:S02]  /*3840*/  FMNMX.FTZ R0, R37, R0, !PT ;  /* 0x0000000025007209 */ /* 0x000fe40007810000 */
[----:B------:R-:W-:Y:S02]  /*3850*/  F2FP.SATFINITE.E4M3.F32.PACK_AB_MERGE_C R153, R11, R4, RZ ;  /* 0x000000040b99723e */ /* 0x000fe400048070ff */
[----:B-1----:R-:W-:Y:S01]  /*3860*/  F2FP.SATFINITE.E4M3.F32.PACK_AB_MERGE_C R149, R39, R20, RZ ;  /* 0x000000142795723e */ /* 0x002fe200048070ff */
[----:B------:R-:W0:Y:S01]  /*3870*/  SHFL.BFLY PT, R83, R0, 0x2, 0x1f ;  /* 0x0c401f0000537f89 */ /* 0x000e2200000e0000 */
[----:B------:R-:W-:Y:S01]  /*3880*/  F2FP.SATFINITE.E4M3.F32.PACK_AB_MERGE_C R153, R8, R9, R153 ;  /* 0x000000090899723e */ /* 0x000fe20004807099 */
[----:B------:R-:W-:Y:S01]  /*3890*/  MUFU.EX2 R67, R67 ;  /* 0x0000004300437308 */ /* 0x000fe20000000800 */
[----:B------:R-:W-:-:S02]  /*38a0*/  F2FP.SATFINITE.E4M3.F32.PACK_AB_MERGE_C R155, R13, R10, R155 ;  /* 0x0000000a0d9b723e */ /* 0x000fc4000480709b */
[----:B------:R-:W-:Y:S02]  /*38b0*/  F2FP.SATFINITE.E4M3.F32.PACK_AB_MERGE_C R151, R79, R64, RZ ;  /* 0x000000404f97723e */ /* 0x000fe400048070ff */
[----:B------:R-:W-:Y:S02]  /*38c0*/  F2FP.SATFINITE.E4M3.F32.PACK_AB_MERGE_C R149, R21, R14, R149 ;  /* 0x0000000e1595723e */ /* 0x000fe40004807095 */
[----:B------:R-:W-:Y:S01]  /*38d0*/  F2FP.SATFINITE.E4M3.F32.PACK_AB_MERGE_C R151, R75, R56, R151 ;  /* 0x000000384b97723e */ /* 0x000fe20004807097 */
        /* <DEDUP_REMOVED lines=9> */
[----:B------:R-:W-:-:S03]  /*3970*/  IMAD.U32 R83, RZ, RZ, UR43 ;  /* 0x0000002bff537e24 */ /* 0x000fc6000f8e00ff */
[C---:B------:R-:W-:Y:S01]  /*3980*/  FSETP.NEU.FTZ.AND P0, PT, R0.reuse, -INF , PT ;  /* 0xff8000000000780b */ /* 0x040fe20003f1d000 */
[----:B--2---:R-:W-:-:S02]  /*3990*/  FFMA.FTZ R86, R0, R83, -8 ;  /* 0xc100000000567423 */ /* 0x004fc40000010053 */
[----:B------:R-:W-:Y:S03]  /*39a0*/  MUFU.EX2 R51, R51 ;  /* 0x0000003300337308 */ /* 0x000fe60000000800 */
        /* <DEDUP_REMOVED lines=24> */
[----:B------:R-:W-:Y:S01]  /*3b30*/  FADD.FTZ R96, R4, R95 ;  /* 0x0000005f04607221 */ /* 0x000fe20000010000 */
        /* <DEDUP_REMOVED lines=28> */
[----:B------:R-:W-:-:S04]  /*3d00*/  F2FP.SATFINITE.E4M3.F32.PACK_AB_MERGE_C R152, R89, R88, RZ ;  /* 0x000000585998723e */ /* 0x000fc800048070ff */
[----:B------:R-:W-:Y:S01]  /*3d10*/  F2FP.SATFINITE.E4M3.F32.PACK_AB_MERGE_C R152, R83, R82, R152 ;  /* 0x000000525398723e */ /* 0x000fe20004807098 */
[----:B------:R-:W2:Y:S01]  /*3d20*/  MUFU.EX2 R91, R91 ;  /* 0x0000005b005b7308 */ /* 0x000ea20000000800 */
[----:B0-----:R-:W-:-:S01]  /*3d30*/  FADD.FTZ R69, R87, R78 ;  /* 0x0000004e57457221 */ /* 0x001fc20000010000 */
[----:B------:R-:W-:-:S06]  /*3d40*/  FADD.FTZ R78, R12, R95 ;  /* 0x0000005f0c4e7221 */ /* 0x000fcc0000010000 */
[----:B------:R-:W0:Y:S01]  /*3d50*/  MUFU.EX2 R92, R92 ;  /* 0x0000005c005c7308 */ /* 0x000e220000000800 */
[----:B-1----:R-:W-:-:S01]  /*3d60*/  FADD.FTZ R44, R90, R69 ;  /* 0x000000455a2c7221 */ /* 0x002fc20000010000 */
[----:B------:R-:W-:-:S06]  /*3d70*/  FADD.FTZ R69, R15, R78 ;  /* 0x0000004e0f457221 */ /* 0x000fcc0000010000 */
[----:B------:R-:W1:Y:S01]  /*3d80*/  MUFU.EX2 R72, R72 ;  /* 0x0000004800487308 */ /* 0x000e620000000800 */
[----:B--2---:R-:W-:-:S01]  /*3d90*/  FADD.FTZ R45, R91, R44 ;  /* 0x0000002c5b2d7221 */ /* 0x004fc20000010000 */
[----:B------:R-:W-:Y:S01]  /*3da0*/  FADD.FTZ R44, R14, R69 ;  /* 0x000000450e2c7221 */ /* 0x000fe20000010000 */
[----:B------:R-:W-:-:S05]  /*3db0*/  FFMA.FTZ R69, R28, UR43, -R86 ;  /* 0x0000002b1c457c23 */ /* 0x000fca0008010856 */
[----:B------:R-:W2:Y:S01]  /*3dc0*/  MUFU.EX2 R73, R73 ;  /* 0x0000004900497308 */ /* 0x000ea20000000800 */
[----:B0-----:R-:W-:-:S01]  /*3dd0*/  FADD.FTZ R45, R92, R45 ;  /* 0x0000002d5c2d7221 */ /* 0x001fc20000010000 */
[----:B------:R-:W-:-:S04]  /*3de0*/  F2FP.SATFINITE.E4M3.F32.PACK_AB_MERGE_C R154, R92, R91, RZ ;  /* 0x0000005b5c9a723e */ /* 0x000fc800048070ff */
[----:B------:R-:W-:Y:S02]  /*3df0*/  F2FP.SATFINITE.E4M3.F32.PACK_AB_MERGE_C R154, R90, R87, R154 ;  /* 0x000000575a9a723e */ /* 0x000fe4000480709a */
[----:B------:R-:W0:Y:S01]  /*3e00*/  MUFU.EX2 R93, R93 ;  /* 0x0000005d005d7308 */ /* 0x000e220000000800 */
[----:B-1----:R-:W-:-:S01]  /*3e10*/  FADD.FTZ R78, R72, R45 ;  /* 0x0000002d484e7221 */ /* 0x002fc20000010000 */
[----:B------:R-:W-:Y:S01]  /*3e20*/  FADD.FTZ R45, R21, R44 ;  /* 0x0000002c152d7221 */ /* 0x000fe20000010000 */
[----:B------:R-:W-:-:S03]  /*3e30*/  FFMA.FTZ R44, R24, UR43, -R86 ;  /* 0x0000002b182c7c23 */ /* 0x000fc60008010856 */
[----:B------:R-:W-:Y:S01]  /*3e40*/  FADD.FTZ R96, R20, R45 ;  /* 0x0000002d14607221 */ /* 0x000fe20000010000 */
[----:B------:R-:W-:-:S01]  /*3e50*/  FFMA.FTZ R45, R25, UR43, -R86 ;  /* 0x0000002b192d7c23 */ /* 0x000fc20008010856 */
        /* <DEDUP_REMOVED lines=10> */
[----:B------:R-:W-:-:S04]  /*3f00*/  F2FP.SATFINITE.E4M3.F32.PACK_AB_MERGE_C R148, R94, R93, RZ ;  /* 0x0000005d5e94723e */ /* 0x000fc800048070ff */
[----:B------:R-:W-:Y:S01]  /*3f10*/  F2FP.SATFINITE.E4M3.F32.PACK_AB_MERGE_C R148, R73, R72, R148 ;  /* 0x000000484994723e */ /* 0x000fe20004807094 */
[----:B------:R-:W-:Y:S01]  /*3f20*/  MUFU.EX2 R80, R80 ;  /* 0x0000005000507308 */ /* 0x000fe20000000800 */
[----:B--2---:R-:W-:-:S07]  /*3f30*/  FADD.FTZ R28, R76, R95 ;  /* 0x0000005f4c1c7221 */ /* 0x004fce0000010000 */
[----:B------:R-:W1:Y:S01]  /*3f40*/  MUFU.EX2 R81, R81 ;  /* 0x0000005100517308 */ /* 0x000e620000000800 */
[----:B0-----:R-:W-:-:S07]  /*3f50*/  FADD.FTZ R95, R77, R28 ;  /* 0x0000001c4d5f7221 */ /* 0x001fce0000010000 */
[----:B------:R-:W0:Y:S08]  /*3f60*/  MUFU.EX2 R74, R74 ;  /* 0x0000004a004a7308 */ /* 0x000e300000000800 */
[----:B------:R-:W2:Y:S01]  /*3f70*/  MUFU.EX2 R57, R57 ;  /* 0x0000003900397308 */ /* 0x000ea20000000800 */
[----:B-1----:R-:W-:-:S04]  /*3f80*/  F2FP.SATFINITE.E4M3.F32.PACK_AB_MERGE_C R150, R81, R80, RZ ;  /* 0x000000505196723e */ /* 0x002fc800048070ff */
[----:B------:R-:W-:-:S03]  /*3f90*/  F2FP.SATFINITE.E4M3.F32.PACK_AB_MERGE_C R150, R77, R76, R150 ;  /* 0x0000004c4d96723e */ /* 0x000fc60004807096 */
[----:B------:R-:W1:Y:S08]  /*3fa0*/  MUFU.EX2 R84, R84 ;  /* 0x0000005400547308 */ /* 0x000e700000000800 */
[----:B------:R3:W-:Y:S08]  /*3fb0*/  MUFU.EX2 R24, R62 ;  /* 0x0000003e00187308 */ /* 0x0007f00000000800 */
[----:B------:R4:W-:Y:S01]  /*3fc0*/  MUFU.EX2 R25, R49 ;  /* 0x0000003100197308 */ /* 0x0009e20000000800 */
[----:B---3--:R-:W-:-:S04]  /*3fd0*/  FADD.FTZ R62, R80, R95 ;  /* 0x0000005f503e7221 */ /* 0x008fc80000010000 */
[----:B------:R-:W-:-:S03]  /*3fe0*/  FADD.FTZ R15, R81, R62 ;  /* 0x0000003e510f7221 */ /* 0x000fc60000010000 */
[----:B------:R-:W3:Y:S01]  /*3ff0*/  MUFU.EX2 R85, R85 ;  /* 0x0000005500557308 */ /* 0x000ee20000000800 */
[----:B----4-:R-:W-:-:S01]  /*4000*/  FADD.FTZ R49, R79, R78 ;  /* 0x0000004e4f317221 */ /* 0x010fc20000010000 */
[----:B0-----:R-:W-:-:S03]  /*4010*/  FADD.FTZ R4, R74, R15 ;  /* 0x0000000f4a047221 */ /* 0x001fc60000010000 */
[----:B------:R-:W-:Y:S01]  /*4020*/  FADD.FTZ R12, R40, R49 ;  /* 0x00000031280c7221 */ /* 0x000fe20000010000 */
[----:B--2---:R-:W-:-:S02]  /*4030*/  FADD.FTZ R15, R57, R4 ;  /* 0x00000004390f7221 */ /* 0x004fc40000010000 */
[----:B------:R-:W0:Y:S01]  /*4040*/  MUFU.EX2 R60, R60 ;  /* 0x0000003c003c7308 */ /* 0x000e220000000800 */
[----:B------:R-:W-:-:S01]  /*4050*/  FADD.FTZ R49, R59, R12 ;  /* 0x0000000c3b317221 */ /* 0x000fc20000010000 */
[----:B-1----:R-:W-:-:S06]  /*4060*/  FADD.FTZ R12, R84, R15 ;  /* 0x0000000f540c7221 */ /* 0x002fcc0000010000 */
[----:B------:R-:W1:Y:S01]  /*4070*/  MUFU.EX2 R61, R61 ;  /* 0x0000003d003d7308 */ /* 0x000e620000000800 */
[----:B---3--:R-:W-:-:S01]  /*4080*/  FADD.FTZ R39, R85, R12 ;  /* 0x0000000c55277221 */ /* 0x008fc20000010000 */
[----:B------:R-:W-:-:S04]  /*4090*/  F2FP.SATFINITE.E4M3.F32.PACK_AB_MERGE_C R144, R85, R84, RZ ;  /* 0x000000545590723e */ /* 0x000fc800048070ff */
[----:B------:R-:W-:Y:S02]  /*40a0*/  F2FP.SATFINITE.E4M3.F32.PACK_AB_MERGE_C R144, R57, R74, R144 ;  /* 0x0000004a3990723e */ /* 0x000fe40004807090 */
[----:B------:R2:W-:Y:S01]  /*40b0*/  MUFU.EX2 R28, R52 ;  /* 0x00000034001c7308 */ /* 0x0005e20000000800 */
[----:B0-----:R-:W-:-:S07]  /*40c0*/  FADD.FTZ R12, R60, R39 ;  /* 0x000000273c0c7221 */ /* 0x001fce0000010000 */
[----:B------:R-:W0:Y:S01]  /*40d0*/  MUFU.EX2 R65, R65 ;  /* 0x0000004100417308 */ /* 0x000e220000000800 */
[----:B--2---:R-:W-:-:S01]  /*40e0*/  FADD.FTZ R52, R48, R49 ;  /* 0x0000003130347221 */ /* 0x004fc20000010000 */
[----:B-1----:R-:W-:Y:S01]  /*40f0*/  FADD.FTZ R12, R61, R12 ;  /* 0x0000000c3d0c7221 */ /* 0x002fe20000010000 */
[C---:B------:R-:W-:Y:S02]  /*4100*/  F2FP.SATFINITE.E4M3.F32.PACK_AB_MERGE_C R48, R63.reuse, R48, RZ ;  /* 0x000000303f30723e */ /* 0x040fe400048070ff */
[----:B------:R-:W-:Y:S02]  /*4110*/  FADD.FTZ R49, R63, R52 ;  /* 0x000000343f317221 */ /* 0x000fe40000010000 */
[----:B------:R-:W-:Y:S01]  /*4120*/  F2FP.SATFINITE.E4M3.F32.PACK_AB_MERGE_C R145, R59, R40, R48 ;  /* 0x000000283b91723e */ /* 0x000fe20004807030 */
[----:B------:R-:W1:Y:S01]  /*4130*/  MUFU.EX2 R68, R68 ;  /* 0x0000004400447308 */ /* 0x000e620000000800 */
[----:B------:R-:W-:-:S01]  /*4140*/  FADD.FTZ R20, R66, R49 ;  /* 0x0000003142147221 */ /* 0x000fc20000010000 */
[----:B------:R-:W-:-:S03]  /*4150*/  CS2R R48, SRZ ;  /* 0x0000000000307805 */ /* 0x000fc6000001ff00 */
[----:B------:R-:W-:-:S03]  /*4160*/  FADD.FTZ R39, R67, R20 ;  /* 0x0000001443277221 */ /* 0x000fc60000010000 */
[----:B------:R-:W2:Y:S01]  /*4170*/  MUFU.EX2 R58, R58 ;  /* 0x0000003a003a7308 */ /* 0x000ea20000000800 */
[----:B------:R-:W-:-:S01]  /*4180*/  FADD.FTZ R8, R32, R39 ;  /* 0x0000002720087221 */ /* 0x000fc20000010000 */
[----:B0-----:R-:W-:Y:S01]  /*4190*/  FADD.FTZ R9, R65, R12 ;  /* 0x0000000c41097221 */ /* 0x001fe20000010000 */
[C---:B------:R-:W-:Y:S02]  /*41a0*/  F2FP.SATFINITE.E4M3.F32.PACK_AB_MERGE_C R32, R71.reuse, R32, RZ ;  /* 0x000000204720723e */ /* 0x040fe400048070ff */
[----:B------:R-:W-:Y:S02]  /*41b0*/  FADD.FTZ R71, R71, R8 ;  /* 0x0000000847477221 */ /* 0x000fe40000010000 */
[----:B------:R-:W-:Y:S01]  /*41c0*/  F2FP.SATFINITE.E4M3.F32.PACK_AB_MERGE_C R147, R67, R66, R32 ;  /* 0x000000424393723e */ /* 0x000fe20004807020 */
[----:B------:R-:W0:Y:S01]  /*41d0*/  MUFU.EX2 R41, R41 ;  /* 0x0000002900297308 */ /* 0x000e220000000800 */
[----:B-1----:R-:W-:-:S01]  /*41e0*/  FADD.FTZ R9, R68, R9 ;  /* 0x0000000944097221 */ /* 0x002fc20000010000 */
[----:B------:R-:W-:Y:S01]  /*41f0*/  FADD.FTZ R12, R42, R71 ;  /* 0x000000472a0c7221 */ /* 0x000fe20000010000 */
[----:B------:R-:W-:-:S04]  /*4200*/  F2FP.SATFINITE.E4M3.F32.PACK_AB_MERGE_C R65, R68, R65, RZ ;  /* 0x000000414441723e */ /* 0x000fc800048070ff */
[----:B------:R-:W-:Y:S01]  /*4210*/  F2FP.SATFINITE.E4M3.F32.PACK_AB_MERGE_C R146, R61, R60, R65 ;  /* 0x0000003c3d92723e */ /* 0x000fe20004807041 */
[----:B------:R-:W1:Y:S01]  /*4220*/  MUFU.EX2 R3, R3 ;  /* 0x0000000300037308 */ /* 0x000e620000000800 */
[----:B--2---:R-:W-:-:S01]  /*4230*/  FADD.FTZ R10, R58, R9 ;  /* 0x000000093a0a7221 */ /* 0x004fc20000010000 */
[----:B------:R-:W-:-:S04]  /*4240*/  FADD.FTZ R9, R43, R12 ;  /* 0x0000000c2b097221 */ /* 0x000fc80000010000 */
[----:B------:R-:W-:Y:S01]  /*4250*/  FADD.FTZ R12, R46, R9 ;  /* 0x000000092e0c7221 */ /* 0x000fe20000010000 */
[----:B------:R-:W-:Y:S01]  /*4260*/  F2FP.SATFINITE.E4M3.F32.PACK_AB_MERGE_C R46, R47, R46, RZ ;  /* 0x0000002e2f2e723e */ /* 0x000fe200048070ff */
[----:B------:R-:W2:Y:S01]  /*4270*/  MUFU.EX2 R6, R6 ;  /* 0x0000000600067308 */ /* 0x000ea20000000800 */
[----:B0-----:R-:W-:-:S01]  /*4280*/  FADD.FTZ R10, R41, R10 ;  /* 0x0000000a290a7221 */ /* 0x001fc20000010000 */
[----:B------:R-:W-:Y:S01]  /*4290*/  FADD.FTZ R47, R47, R12 ;  /* 0x0000000c2f2f7221 */ /* 0x000fe20000010000 */
[----:B------:R-:W-:Y:S02]  /*42a0*/  F2FP.SATFINITE.E4M3.F32.PACK_AB_MERGE_C R141, R43, R42, R46 ;  /* 0x0000002a2b8d723e */ /* 0x000fe4000480702e */
[----:B------:R-:W-:-:S03]  /*42b0*/  CS2R R42, SRZ ;  /* 0x00000000002a7805 */ /* 0x000fc6000001ff00 */
[----:B------:R-:W0:Y:S01]  /*42c0*/  MUFU.EX2 R55, R55 ;  /* 0x0000003700377308 */ /* 0x000e220000000800 */
[----:B-1----:R-:W-:-:S01]  /*42d0*/  FADD.FTZ R9, R3, R10 ;  /* 0x0000000a03097221 */ /* 0x002fc20000010000 */
[----:B------:R-:W-:Y:S01]  /*42e0*/  FADD.FTZ R10, R50, R47 ;  /* 0x0000002f320a7221 */ /* 0x000fe20000010000 */
[----:B------:R-:W-:-:S05]  /*42f0*/  CS2R R46, SRZ ;  /* 0x00000000002e7805 */ /* 0x000fca000001ff00 */
[----:B------:R-:W1:Y:S01]  /*4300*/  MUFU.EX2 R11, R53 ;  /* 0x00000035000b7308 */ /* 0x000e620000000800 */
[----:B--2---:R-:W-:-:S01]  /*4310*/  FADD.FTZ R9, R6, R9 ;  /* 0x0000000906097221 */ /* 0x004fc20000010000 */
[----:B------:R-:W-:-:S03]  /*4320*/  F2FP.SATFINITE.E4M3.F32.PACK_AB_MERGE_C R12, R6, R3, RZ ;  /* 0x00000003060c723e */ /* 0x000fc600048070ff */
[----:B------:R-:W-:Y:S01]  /*4330*/  FADD.FTZ R6, R24, R9 ;  /* 0x0000000918067221 */ /* 0x000fe20000010000 */
[----:B------:R-:W-:-:S01]  /*4340*/  FADD.FTZ R9, R51, R10 ;  /* 0x0000000a33097221 */ /* 0x000fc20000010000 */
[----:B------:R-:W-:Y:S01]  /*4350*/  F2FP.SATFINITE.E4M3.F32.PACK_AB_MERGE_C R140, R41, R58, R12 ;  /* 0x0000003a298c723e */ /* 0x000fe2000480700c */
[----:B------:R-:W2:Y:S01]  /*4360*/  MUFU.EX2 R26, R26 ;  /* 0x0000001a001a7308 */ /* 0x000ea20000000800 */
[----:B------:R-:W-:-:S01]  /*4370*/  FADD.FTZ R3, R25, R6 ;  /* 0x0000000619037221 */ /* 0x000fc20000010000 */
[----:B------:R-:W-:Y:S01]  /*4380*/  FADD.FTZ R10, R54, R9 ;  /* 0x00000009360a7221 */ /* 0x000fe20000010000 */
[----:B0-----:R-:W-:Y:S02]  /*4390*/  F2FP.SATFINITE.E4M3.F32.PACK_AB_MERGE_C R54, R55, R54, RZ ;  /* 0x000000363736723e */ /* 0x001fe400048070ff */
[----:B------:R-:W-:Y:S01]  /*43a0*/  CS2R R40, SRZ ;  /* 0x0000000000287805 */ /* 0x000fe2000001ff00 */
[----:B------:R-:W-:-:S01]  /*43b0*/  FADD.FTZ R6, R28, R3 ;  /* 0x000000031c067221 */ /* 0x000fc20000010000 */
[----:B------:R-:W-:Y:S01]  /*43c0*/  FADD.FTZ R55, R55, R10 ;  /* 0x0000000a37377221 */ /* 0x000fe20000010000 */
[----:B------:R-:W-:Y:S01]  /*43d0*/  F2FP.SATFINITE.E4M3.F32.PACK_AB_MERGE_C R143, R51, R50, R54 ;  /* 0x00000032338f723e */ /* 0x000fe20004807036 */
[----:B------:R-:W0:Y:S01]  /*43e0*/  MUFU.EX2 R4, R44 ;  /* 0x0000002c00047308 */ /* 0x000e220000000800 */
[C---:B-1----:R-:W-:Y:S01]  /*43f0*/  F2FP.SATFINITE.E4M3.F32.PACK_AB_MERGE_C R28, R11.reuse, R28, RZ ;  /* 0x0000001c0b1c723e */ /* 0x042fe200048070ff */
[----:B------:R-:W-:Y:S01]  /*4400*/  FADD.FTZ R11, R11, R6 ;  /* 0x000000060b0b7221 */ /* 0x000fe20000010000 */
[----:B------:R-:W-:-:S02]  /*4410*/  CS2R R50, SRZ ;  /* 0x0000000000327805 */ /* 0x000fc4000001ff00 */
[----:B------:R-:W-:Y:S02]  /*4420*/  CS2R R52, SRZ ;  /* 0x0000000000347805 */ /* 0x000fe4000001ff00 */
[----:B------:R-:W-:Y:S02]  /*4430*/  F2FP.SATFINITE.E4M3.F32.PACK_AB_MERGE_C R142, R25, R24, R28 ;  /* 0x00000018198e723e */ /* 0x000fe4000480701c */
[----:B------:R-:W-:Y:S01]  /*4440*/  CS2R R24, SRZ ;  /* 0x0000000000187805 */ /* 0x000fe2000001ff00 */
[----:B------:R-:W1:Y:S01]  /*4450*/  MUFU.EX2 R27, R27 ;  /* 0x0000001b001b7308 */ /* 0x000e620000000800 */
[----:B--2---:R-:W-:-:S01]  /*4460*/  FADD.FTZ R10, R26, R55 ;  /* 0x000000371a0a7221 */ /* 0x004fc20000010000 */
[----:B------:R-:W-:-:S06]  /*4470*/  CS2R R54, SRZ ;  /* 0x0000000000367805 */ /* 0x000fcc000001ff00 */
[----:B------:R2:W3:Y:S01]  /*4480*/  MUFU.EX2 R15, R45 ;  /* 0x0000002d000f7308 */ /* 0x0004e20000000800 */
[----:B0-----:R-:W-:-:S07]  /*4490*/  FADD.FTZ R6, R4, R11 ;  /* 0x0000000b04067221 */ /* 0x001fce0000010000 */
[----:B------:R-:W0:Y:S01]  /*44a0*/  MUFU.EX2 R30, R30 ;  /* 0x0000001e001e7308 */ /* 0x000e220000000800 */
[----:B-1----:R-:W-:-:S01]  /*44b0*/  FADD.FTZ R3, R27, R10 ;  /* 0x0000000a1b037221 */ /* 0x002fc20000010000 */
[----:B--2---:R-:W-:-:S06]  /*44c0*/  CS2R R44, SRZ ;  /* 0x00000000002c7805 */ /* 0x004fcc000001ff00 */
[----:B------:R-:W1:Y:S01]  /*44d0*/  MUFU.EX2 R69, R69 ;  /* 0x0000004500457308 */ /* 0x000e620000000800 */
[----:B---3--:R-:W-:-:S07]  /*44e0*/  FADD.FTZ R6, R15, R6 ;  /* 0x000000060f067221 */ /* 0x008fce0000010000 */
[----:B------:R-:W2:Y:S01]  /*44f0*/  MUFU.EX2 R31, R31 ;  /* 0x0000001f001f7308 */ /* 0x000ea20000000800 */
[----:B0-----:R-:W-:-:S07]  /*4500*/  FADD.FTZ R10, R30, R3 ;  /* 0x000000031e0a7221 */ /* 0x001fce0000010000 */
[----:B------:R0:W3:Y:S01]  /*4510*/  MUFU.EX2 R8, R29 ;  /* 0x0000001d00087308 */ /* 0x0000e20000000800 */
[----:B-1----:R-:W-:-:S07]  /*4520*/  FADD.FTZ R3, R69, R6 ;  /* 0x0000000645037221 */ /* 0x002fce0000010000 */
[----:B------:R-:W1:Y:S01]  /*4530*/  MUFU.EX2 R34, R34 ;  /* 0x0000002200227308 */ /* 0x000e620000000800 */
[C---:B--2---:R-:W-:Y:S01]  /*4540*/  F2FP.SATFINITE.E4M3.F32.PACK_AB_MERGE_C R30, R31.reuse, R30, RZ ;  /* 0x0000001e1f1e723e */ /* 0x044fe200048070ff */
[----:B------:R-:W-:Y:S01]  /*4550*/  FADD.FTZ R31, R31, R10 ;  /* 0x0000000a1f1f7221 */ /* 0x000fe20000010000 */
[----:B0-----:R-:W-:Y:S02]  /*4560*/  CS2R R28, SRZ ;  /* 0x00000000001c7805 */ /* 0x001fe4000001ff00 */
[----:B------:R-:W-:Y:S02]  /*4570*/  F2FP.SATFINITE.E4M3.F32.PACK_AB_MERGE_C R137, R27, R26, R30 ;  /* 0x0000001a1b89723e */ /* 0x000fe4000480701e */
[----:B------:R-:W-:Y:S01]  /*4580*/  CS2R R26, SRZ ;  /* 0x00000000001a7805 */ /* 0x000fe2000001ff00 */
[----:B------:R-:W0:Y:S01]  /*4590*/  MUFU.EX2 R70, R70 ;  /* 0x0000004600467308 */ /* 0x000e220000000800 */
[----:B---3--:R-:W-:-:S01]  /*45a0*/  FADD.FTZ R3, R8, R3 ;  /* 0x0000000308037221 */ /* 0x008fc20000010000 */
[----:B------:R-:W-:-:S04]  /*45b0*/  F2FP.SATFINITE.E4M3.F32.PACK_AB_MERGE_C R69, R8, R69, RZ ;  /* 0x000000450845723e */ /* 0x000fc800048070ff */
[----:B------:R-:W-:Y:S02]  /*45c0*/  F2FP.SATFINITE.E4M3.F32.PACK_AB_MERGE_C R136, R15, R4, R69 ;  /* 0x000000040f88723e */ /* 0x000fe40004807045 */
[----:B------:R-:W2:Y:S01]  /*45d0*/  MUFU.EX2 R35, R35 ;  /* 0x0000002300237308 */ /* 0x000ea20000000800 */
[----:B-1----:R-:W-:-:S01]  /*45e0*/  FADD.FTZ R8, R34, R31 ;  /* 0x0000001f22087221 */ /* 0x002fc20000010000 */
[----:B------:R-:W-:-:S06]  /*45f0*/  CS2R R30, SRZ ;  /* 0x00000000001e7805 */ /* 0x000fcc000001ff00 */
[----:B------:R-:W1:Y:S01]  /*4600*/  MUFU.EX2 R33, R33 ;  /* 0x0000002100217308 */ /* 0x000e620000000800 */
[----:B0-----:R-:W-:-:S07]  /*4610*/  FADD.FTZ R6, R70, R3 ;  /* 0x0000000346067221 */ /* 0x001fce0000010000 */
        /* <DEDUP_REMOVED lines=8> */
[----:B------:R-:W-:Y:S02]  /*46a0*/  F2FP.SATFINITE.E4M3.F32.PACK_AB_MERGE_C R139, R35, R34, R8 ;  /* 0x00000022238b723e */ /* 0x000fe40004807008 */
[----:B------:R-:W-:Y:S01]  /*46b0*/  CS2R R34, SRZ ;  /* 0x0000000000227805 */ /* 0x000fe2000001ff00 */
[----:B-1----:R-:W-:Y:S01]  /*46c0*/  FADD.FTZ R4, R36, R3 ;  /* 0x0000000324047221 */ /* 0x002fe20000010000 */
[----:B------:R-:W-:-:S01]  /*46d0*/  FADD.FTZ R3, R5, R38 ;  /* 0x0000002605037221 */ /* 0x000fc20000010000 */
[----:B------:R-:W-:Y:S02]  /*46e0*/  CS2R R38, SRZ ;  /* 0x0000000000267805 */ /* 0x000fe4000001ff00 */
[C---:B--2---:R-:W-:Y:S01]  /*46f0*/  F2FP.SATFINITE.E4M3.F32.PACK_AB_MERGE_C R6, R37.reuse, R36, RZ ;  /* 0x000000242506723e */ /* 0x044fe200048070ff */
[----:B------:R-:W-:Y:S01]  /*4700*/  FADD.FTZ R4, R37, R4 ;  /* 0x0000000425047221 */ /* 0x000fe20000010000 */
[----:B------:R-:W-:Y:S02]  /*4710*/  CS2R R36, SRZ ;  /* 0x0000000000247805 */ /* 0x000fe4000001ff00 */
[----:B------:R-:W-:-:S02]  /*4720*/  F2FP.SATFINITE.E4M3.F32.PACK_AB_MERGE_C R138, R33, R70, R6 ;  /* 0x00000046218a723e */ /* 0x000fc40004807006 */
        /* <DEDUP_REMOVED lines=18> */
.L_x_2077:
[----:B------:R-:W-:-:S04]  /*4850*/  UIADD3 UR23, UR47, 0x1, URZ ;  /* 0x000000012f177890 */ /* 0x000fc8000fffe03f */
[----:B------:R-:W-:-:S04]  /*4860*/  UISETP.NE.AND UP0, UPT, UR23, 0x2, UPT ;  /* 0x000000021700788c */ /* 0x000fc8000bf05270 */
[----:B------:R-:W-:Y:S02]  /*4870*/  USEL UR22, URZ, 0x1, UP0 ;  /* 0x000000013f167887 */ /* 0x000fe40008000000 */
[----:B------:R-:W-:Y:S02]  /*4880*/  USEL UR23, UR23, URZ, UP0 ;  /* 0x0000003f17177287 */ /* 0x000fe40008000000 */
[----:B------:R-:W-:Y:S01]  /*4890*/  ULOP3.LUT UR22, UR48, UR22, URZ, 0x3c, !UPT ;  /* 0x0000001630167292 */ /* 0x000fe2000f8e3c3f */
[----:B------:R-:W-:Y:S11]  /*48a0*/  @!P1 BRA `(.L_x_2067) ;  /* 0x0000000000049947 */ /* 0x000ff60003800000 */
[----:B------:R-:W-:Y:S01]  /*48b0*/  BPT.TRAP 0x1 ;  /* 0x000000040000795c */ /* 0x000fe20000300000 */
.L_x_2067:
[----:B------:R-:W-:Y:S01]  /*48c0*/  ULEA UR21, UR23, UR45, 0x3 ;  /* 0x0000002d17157291 */ /* 0x000fe2000f8e183f */
[----:B------:R-:W-:-:S05]  /*48d0*/  IMAD.U32 R5, RZ, RZ, UR22 ;  /* 0x00000016ff057e24 */ /* 0x000fca000f8e00ff */
[----:B------:R-:W-:-:S04]  /*48e0*/  SHF.L.U32 R5, R5, 0x1f, RZ ;  /* 0x0000001f05057819 */ /* 0x000fc800000006ff */
[----:B------:R0:W1:Y:S01]  /*48f0*/  SYNCS.PHASECHK.TRANS64.TRYWAIT P0, [UR21+0x13230], R5 ;  /* 0x01323005ff0075a7 */ /* 0x0000620008000155 */
[----:B------:R-:W-:Y:S05]  /*4900*/  @!P1 BRA `(.L_x_2068) ;  /* 0x0000000000049947 */ /* 0x000fea0003800000 */
[----:B------:R-:W-:Y:S01]  /*4910*/  BPT.TRAP 0x1 ;  /* 0x000000040000795c */ /* 0x000fe20000300000 */
.L_x_2068:
[----:B-1----:R-:W-:Y:S05]  /*4920*/  @P0 BRA `(.L_x_2069) ;  /* 0x0000000000080947 */ /* 0x002fea0003800000 */
[----:B------:R-:W1:Y:S02]  /*4930*/  SYNCS.PHASECHK.TRANS64.TRYWAIT P0, [UR21+0x13230], R5 ;  /* 0x01323005ff0075a7 */ /* 0x000e640008000155 */
[----:B-1----:R-:W-:Y:S05]  /*4940*/  @!P0 BRA `(.L_x_2070) ;  /* 0x000000f4007c8947 */ /* 0x002fea0003800000 */
.L_x_2069:
        /* <DEDUP_REMOVED lines=64> */
.L_x_2071:
[----:B------:R-:W-:Y:S01]  /*4d50*/  ULEA UR11, UR47, UR45, 0x3 ;  /* 0x0000002d2f0b7291 */ /* 0x000fe2000f8e183f */
[----:B01----:R-:W-:-:S05]  /*4d60*/  IMAD.U32 R5, RZ, RZ, UR48 ;  /* 0x00000030ff057e24 */ /* 0x003fca000f8e00ff */
[----:B------:R-:W-:-:S04]  /*4d70*/  SHF.L.U32 R5, R5, 0x1f, RZ ;  /* 0x0000001f05057819 */ /* 0x000fc800000006ff */
[----:B------:R0:W1:Y:S01]  /*4d80*/  SYNCS.PHASECHK.TRANS64.TRYWAIT P0, [UR11+0x13250], R5 ;  /* 0x01325005ff0075a7 */ /* 0x000062000800014b */
[----:B------:R-:W-:Y:S05]  /*4d90*/  @!P1 BRA `(.L_x_2072) ;  /* 0x0000000000049947 */ /* 0x000fea0003800000 */
[----:B------:R-:W-:Y:S01]  /*4da0*/  BPT.TRAP 0x1 ;  /* 0x000000040000795c */ /* 0x000fe20000300000 */
.L_x_2072:
[----:B-1----:R-:W-:Y:S05]  /*4db0*/  @P0 BRA `(.L_x_2073) ;  /* 0x0000000000080947 */ /* 0x002fea0003800000 */
[----:B------:R-:W1:Y:S02]  /*4dc0*/  SYNCS.PHASECHK.TRANS64.TRYWAIT P0, [UR11+0x13250], R5 ;  /* 0x01325005ff0075a7 */ /* 0x000e64000800014b */
[----:B-1----:R-:W-:Y:S05]  /*4dd0*/  @!P0 BRA `(.L_x_2074) ;  /* 0x000000f000708947 */ /* 0x002fea0003800000 */
.L_x_2073:
        /* <DEDUP_REMOVED lines=32> */
.L_x_2075:
[----:B------:R-:W-:Y:S01]  /*4fe0*/  UISETP.NE.AND UP0, UPT, UR53, URZ, UPT ;  /* 0x0000003f3500728c */ /* 0x000fe2000bf05270 */
[----:B------:R-:W-:Y:S01]  /*4ff0*/  VIADD R8, R17, UR40 ;  /* 0x0000002811087c36 */ /* 0x000fe20008000000 */
[----:B------:R-:W-:-:S04]  /*5000*/  UIADD3 UR21, UR21, 0x13240, URZ ;  /* 0x0001324015157890 */ /* 0x000fc8000fffe03f */
[----:B------:R-:W-:Y:S01]  /*5010*/  PLOP3.LUT P0, PT, PT, PT, UP0, 0x80, 0x0 ;  /* 0x000000000000781c */ /* 0x000fe20003f0f008 */
[----:B------:R-:W-:Y:S01]  /*5020*/  UPRMT UR21, UR44, 0x654, UR21 ;  /* 0x000006542c157896 */ /* 0x000fe20008000015 */
[----:B------:R-:W-:-:S03]  /*5030*/  PLOP3.LUT P2, PT, PT, PT, UP0, 0x80, 0x0 ;  /* 0x000000000000781c */ /* 0x000fc60003f4f008 */
[----:B------:R-:W-:-:S05]  /*5040*/  @UP0 ULDC UR6, c[0x0][0x44c] ;  /* 0x0001130000060ab9 */ /* 0x000fca0000000800 */
[----:B------:R-:W-:Y:S03]  /*5050*/  SYNCS.ARRIVE.TRANS64.RED.A1T0 RZ, [UR21], RZ ;  /* 0x000000ffffff79a7 */ /* 0x000fe60008100415 */
[----:B01----:R-:W-:Y:S01]  /*5060*/  @P0 IMAD.HI.U32 R5, R8, UR6, RZ ;  /* 0x0000000608050c27 */ /* 0x003fe2000f8e00ff */
[----:B------:R-:W-:-:S04]  /*5070*/  @UP0 ULDC UR6, c[0x0][0x450] ;  /* 0x0001140000060ab9 */ /* 0x000fc80000000800 */
[----:B------:R-:W-:Y:S01]  /*5080*/  @P2 SHF.R.U32.HI R8, RZ, UR6, R5 ;  /* 0x00000006ff082c19 */ /* 0x000fe20008011605 */
[----:B------:R-:W-:-:S04]  /*5090*/  UIMAD UR6, UR20, -0xa0, URZ ;  /* 0xffffff60140678a4 */ /* 0x000fc8000f8e023f */
[----:B------:R-:W0:Y:S02]  /*50a0*/  SHFL.IDX PT, R5, R8, RZ, 0x1c1f ;  /* 0x001c1fff08057589 */ /* 0x000e2400000e0000 */
[----:B------:R-:W-:-:S05]  /*50b0*/  IMAD.U32 R9, RZ, RZ, UR6 ;  /* 0x00000006ff097e24 */ /* 0x000fca000f8e00ff */
[----:B------:R-:W-:Y:S01]  /*50c0*/  IADD3 R6, -R16, 0x1, R9 ;  /* 0x0000000110067810 */ /* 0x000fe20007ffe109 */
[----:B------:R-:W-:-:S05]  /*50d0*/  IMAD.U32 R9, RZ, RZ, UR52 ;  /* 0x00000034ff097e24 */ /* 0x000fca000f8e00ff */
[----:B------:R-:W-:-:S05]  /*50e0*/  IADD3 R6, -R9, UR51, R6 ;  /* 0x0000003309067c10 */ /* 0x000fca000fffe106 */
[----:B0-----:R-:W-:-:S05]  /*50f0*/  IMAD.IADD R5, R6, 0x1, R5 ;  /* 0x0000000106057824 */ /* 0x001fca00078e0205 */
        /* <DEDUP_REMOVED lines=102> */
[C---:B------:R-:W-:Y:S02]  /*5760*/  ISETP.GT.AND P4, PT, R5.reuse, 0x89, PT ;  /* 0x000000890500780c */ /* 0x040fe40003f84270 */
[C---:B------:R-:W-:Y:S02]  /*5770*/  ISETP.GT.AND P6, PT, R5.reuse, 0x90, PT ;  /* 0x000000900500780c */ /* 0x040fe40003fc4270 */
[C---:B------:R-:W-:Y:S02]  /*5780*/  ISETP.GT.AND P5, PT, R5.reuse, 0x91, PT ;  /* 0x000000910500780c */ /* 0x040fe40003fa4270 */
[C---:B------:R-:W-:Y:S02]  /*5790*/  ISETP.GT.AND P0, PT, R5.reuse, 0x98, PT ;  /* 0x000000980500780c */ /* 0x040fe40003f04270 */
[----:B------:R-:W-:Y:S02]  /*57a0*/  ISETP.GT.AND P2, PT, R5, 0x99, PT ;  /* 0x000000990500780c */ /* 0x000fe40003f44270 */
[----:B------:R-:W-:-:S02]  /*57b0*/  FSEL R60, R60, -INF , P3 ;  /* 0xff8000003c3c7808 */ /* 0x000fc40001800000 */
[----:B------:R-:W-:Y:S02]  /*57c0*/  FMNMX.FTZ R5, R57, R10, !PT ;  /* 0x0000000a39057209 */ /* 0x000fe40007810000 */
[----:B------:R-:W-:Y:S02]  /*57d0*/  FSEL R61, R61, -INF , P4 ;  /* 0xff8000003d3d7808 */ /* 0x000fe40002000000 */
[----:B------:R-:W-:Y:S02]  /*57e0*/  FMNMX.FTZ R10, R60, R5, !PT ;  /* 0x000000053c0a7209 */ /* 0x000fe40007810000 */
[----:B------:R-:W-:Y:S02]  /*57f0*/  FSEL R64, R64, -INF , P6 ;  /* 0xff80000040407808 */ /* 0x000fe40003000000 */
[----:B------:R-:W-:Y:S02]  /*5800*/  FMNMX.FTZ R5, R61, R10, !PT ;  /* 0x0000000a3d057209 */ /* 0x000fe40007810000 */
[----:B------:R-:W-:-:S02]  /*5810*/  FSEL R65, R65, -INF , P5 ;  /* 0xff80000041417808 */ /* 0x000fc40002800000 */
[----:B------:R-:W-:Y:S02]  /*5820*/  FMNMX.FTZ R10, R64, R5, !PT ;  /* 0x00000005400a7209 */ /* 0x000fe40007810000 */
[----:B------:R-:W-:Y:S02]  /*5830*/  FSEL R68, R68, -INF , P0 ;  /* 0xff80000044447808 */ /* 0x000fe40000000000 */
[----:B------:R-:W-:Y:S02]  /*5840*/  FMNMX.FTZ R5, R65, R10, !PT ;  /* 0x0000000a41057209 */ /* 0x000fe40007810000 */
[----:B------:R-:W-:Y:S02]  /*5850*/  FSEL R69, R69, -INF , P2 ;  /* 0xff80000045457808 */ /* 0x000fe40001000000 */
[----:B------:R-:W-:-:S04]  /*5860*/  FMNMX.FTZ R10, R68, R5, !PT ;  /* 0x00000005440a7209 */ /* 0x000fc80007810000 */
[----:B------:R-:W-:-:S05]  /*5870*/  FMNMX.FTZ R10, R69, R10, !PT ;  /* 0x0000000a450a7209 */ /* 0x000fca0007810000 */
[----:B------:R-:W0:Y:S02]  /*5880*/  SHFL.BFLY PT, R5, R10, 0x2, 0x1f ;  /* 0x0c401f000a057f89 */ /* 0x000e2400000e0000 */
[----:B0-----:R-:W-:Y:S02]  /*5890*/  FMNMX.FTZ R12, R10, R5, !PT ;  /* 0x000000050a0c7209 */ /* 0x001fe40007810000 */
[----:B------:R0:W1:Y:S04]  /*58a0*/  SHFL.IDX PT, R5, R8, 0x1, 0x1c1f ;  /* 0x003c1f0008057f89 */ /* 0x00006800000e0000 */
[----:B------:R-:W2:Y:S01]  /*58b0*/  SHFL.BFLY PT, R11, R12, 0x1, 0x1f ;  /* 0x0c201f000c0b7f89 */ /* 0x000ea200000e0000 */
[----:B0-----:R-:W-:Y:S02]  /*58c0*/  IMAD.U32 R8, RZ, RZ, UR43 ;  /* 0x0000002bff087e24 */ /* 0x001fe4000f8e00ff */
[----:B-1----:R-:W-:Y:S01]  /*58d0*/  IMAD.IADD R6, R6, 0x1, R5 ;  /* 0x0000000106067824 */ /* 0x002fe200078e0205 */
[----:B--2---:R-:W-:-:S04]  /*58e0*/  FMNMX.FTZ R5, R12, R11, !PT ;  /* 0x0000000b0c057209 */ /* 0x004fc80007810000 */
[C---:B------:R-:W-:Y:S02]  /*58f0*/  ISETP.GT.AND P6, PT, R6.reuse, RZ, PT ;  /* 0x000000ff0600720c */ /* 0x040fe40003fc4270 */
[----:B------:R-:W-:Y:S01]  /*5900*/  ISETP.GT.AND P5, PT, R6, 0x11, PT ;  /* 0x000000110600780c */ /* 0x000fe20003fa4270 */
[----:B------:R-:W-:-:S01]  /*5910*/  FFMA.FTZ R8, R5, R8, -8 ;  /* 0xc100000005087423 */ /* 0x000fc20000010008 */
[----:B------:R-:W-:Y:S02]  /*5920*/  FSEL R11, R122, -INF , P6 ;  /* 0xff8000007a0b7808 */ /* 0x000fe40003000000 */
[----:B------:R-:W-:Y:S02]  /*5930*/  ISETP.GT.AND P6, PT, R6, 0x18, PT ;  /* 0x000000180600780c */ /* 0x000fe40003fc4270 */
[----:B------:R-:W-:Y:S02]  /*5940*/  FSEL R131, R131, -INF , P5 ;  /* 0xff80000083837808 */ /* 0x000fe40002800000 */
[----:B------:R-:W-:-:S02]  /*5950*/  FSEL R134, R134, -INF , P6 ;  /* 0xff80000086867808 */ /* 0x000fc40003000000 */
[C---:B------:R-:W-:Y:S02]  /*5960*/  ISETP.GT.AND P3, PT, R6.reuse, 0x9, PT ;  /* 0x000000090600780c */ /* 0x040fe40003f64270 */
[C---:B------:R-:W-:Y:S02]  /*5970*/  ISETP.GT.AND P5, PT, R6.reuse, 0x20, PT ;  /* 0x000000200600780c */ /* 0x040fe40003fa4270 */
[----:B------:R-:W-:Y:S02]  /*5980*/  ISETP.GT.AND P6, PT, R6, 0x28, PT ;  /* 0x000000280600780c */ /* 0x000fe40003fc4270 */
[----:B------:R-:W-:Y:S02]  /*5990*/  FSEL R127, R127, -INF , P3 ;  /* 0xff8000007f7f7808 */ /* 0x000fe40001800000 */
        /* <DEDUP_REMOVED lines=16> */
[C---:B------:R-:W-:Y:S02]  /*5aa0*/  ISETP.GT.AND P4, PT, R6.reuse, 0x10, PT ;  /* 0x000000100600780c */ /* 0x040fe40003f84270 */
[C---:B------:R-:W-:Y:S02]  /*5ab0*/  ISETP.GT.AND P3, PT, R6.reuse, 0x51, PT ;  /* 0x000000510600780c */ /* 0x040fe40003f64270 */
[C---:B------:R-:W-:Y:S02]  /*5ac0*/  ISETP.GT.AND P6, PT, R6.reuse, 0x58, PT ;  /* 0x000000580600780c */ /* 0x040fe40003fc4270 */
[----:B------:R-:W-:-:S02]  /*5ad0*/  ISETP.GT.AND P5, PT, R6, 0x59, PT ;  /* 0x000000590600780c */ /* 0x000fc40003fa4270 */
[----:B------:R-:W-:Y:S02]  /*5ae0*/  FSEL R123, R123, -INF , P0 ;  /* 0xff8000007b7b7808 */ /* 0x000fe40000000000 */
[----:B------:R-:W-:Y:S02]  /*5af0*/  FSEL R126, R126, -INF , P2 ;  /* 0xff8000007e7e7808 */ /* 0x000fe40001000000 */
[----:B------:R-:W-:Y:S02]  /*5b00*/  FSEL R130, R130, -INF , P4 ;  /* 0xff80000082827808 */ /* 0x000fe40002000000 */
        /* <DEDUP_REMOVED lines=27> */
[----:B------:R-:W-:Y:S02]  /*5cc0*/  FSETP.NEU.FTZ.AND P0, PT, R5, -INF , PT ;  /* 0xff8000000500780b */ /* 0x000fe40003f1d000 */
[C---:B------:R-:W-:Y:S02]  /*5cd0*/  ISETP.GT.AND P2, PT, R6.reuse, 0x69, PT ;  /* 0x000000690600780c */ /* 0x040fe40003f44270 */
[C---:B------:R-:W-:Y:S02]  /*5ce0*/  ISETP.GT.AND P4, PT, R6.reuse, 0x70, PT ;  /* 0x000000700600780c */ /* 0x040fe40003f84270 */
[C---:B------:R-:W-:Y:S02]  /*5cf0*/  ISETP.GT.AND P3, PT, R6.reuse, 0x80, PT ;  /* 0x000000800600780c */ /* 0x040fe40003f64270 */
[C---:B------:R-:W-:Y:S02]  /*5d00*/  ISETP.GT.AND P6, PT, R6.reuse, 0x81, PT ;  /* 0x000000810600780c */ /* 0x040fe40003fc4270 */
[----:B------:R-:W-:-:S02]  /*5d10*/  ISETP.GT.AND P5, PT, R6, 0x88, PT ;  /* 0x000000880600780c */ /* 0x000fc40003fa4270 */
[----:B------:R-:W-:Y:S02]  /*5d20*/  FSEL R8, R8, RZ, P0 ;  /* 0x000000ff08087208 */ /* 0x000fe40000000000 */
[----:B------:R-:W-:Y:S02]  /*5d30*/  FSEL R79, R79, -INF , P2 ;  /* 0xff8000004f4f7808 */ /* 0x000fe40001000000 */
[----:B------:R-:W-:Y:S01]  /*5d40*/  FSEL R82, R82, -INF , P4 ;  /* 0xff80000052527808 */ /* 0x000fe20002000000 */
[----:B------:R-:W-:-:S01]  /*5d50*/  FFMA.FTZ R10, R121, UR43, -R8 ;  /* 0x0000002b790a7c23 */ /* 0x000fc20008010808 */
[----:B------:R-:W-:Y:S01]  /*5d60*/  FSEL R58, R58, -INF , P3 ;  /* 0xff8000003a3a7808 */ /* 0x000fe20001800000 */
[----:B------:R-:W-:-:S01]  /*5d70*/  FFMA.FTZ R120, R72, UR43, -R8 ;  /* 0x0000002b48787c23 */ /* 0x000fc20008010808 */
[----:B------:R-:W-:Y:S01]  /*5d80*/  FSEL R59, R59, -INF , P6 ;  /* 0xff8000003b3b7808 */ /* 0x000fe20003000000 */
[----:B------:R-:W-:-:S01]  /*5d90*/  FFMA.FTZ R9, R9, UR43, -R8 ;  /* 0x0000002b09097c23 */ /* 0x000fc20008010808 */
[----:B------:R-:W-:Y:S01]  /*5da0*/  FSEL R62, R62, -INF , P5 ;  /* 0xff8000003e3e7808 */ /* 0x000fe20002800000 */
[----:B------:R-:W-:-:S01]  /*5db0*/  FFMA.FTZ R12, R124, UR43, -R8 ;  /* 0x0000002b7c0c7c23 */ /* 0x000fc20008010808 */
[----:B------:R-:W-:Y:S01]  /*5dc0*/  ISETP.GT.AND P2, PT, R6, 0x89, PT ;  /* 0x000000890600780c */ /* 0x000fe20003f44270 */
        /* <DEDUP_REMOVED lines=15> */
[----:B------:R-:W-:Y:S01]  /*5ec0*/  FSEL R72, R66, -INF , P4 ;  /* 0xff80000042487808 */ /* 0x000fe20002000000 */
[----:B------:R-:W-:-:S01]  /*5ed0*/  FFMA.FTZ R109, R109, UR43, -R8 ;  /* 0x0000002b6d6d7c23 */ /* 0x000fc20008010808 */
[----:B------:R-:W-:Y:S01]  /*5ee0*/  FMNMX.FTZ R6, R126, R121, !PT ;  /* 0x000000797e067209 */ /* 0x000fe20007810000 */
[----:B------:R0:W-:Y:S01]  /*5ef0*/  MUFU.EX2 R66, R120 ;  /* 0x0000007800427308 */ /* 0x0001e20000000800 */
[----:B------:R-:W-:Y:S01]  /*5f00*/  FSEL R67, R67, -INF , P3 ;  /* 0xff80000043437808 */ /* 0x000fe20001800000 */
[--C-:B------:R-:W-:Y:S01]  /*5f10*/  FFMA.FTZ R112, R112, UR43, -R8.reuse ;  /* 0x0000002b70707c23 */ /* 0x100fe20008010808 */
[----:B------:R-:W-:Y:S01]  /*5f20*/  FMNMX.FTZ R121, R127, R6, !PT ;  /* 0x000000067f797209 */ /* 0x000fe20007810000 */
[--C-:B------:R-:W-:Y:S01]  /*5f30*/  FFMA.FTZ R113, R113, UR43, -R8.reuse ;  /* 0x0000002b71717c23 */ /* 0x100fe20008010808 */
        /* <DEDUP_REMOVED lines=35> */
[----:B------:R-:W-:Y:S01]  /*6170*/  FFMA.FTZ R69, R69, UR43, -R8 ;  /* 0x0000002b45457c23 */ /* 0x000fe20008010808 */
        /* <DEDUP_REMOVED lines=40> */
[----:B------:R-:W-:-:S05]  /*6400*/  FMNMX.FTZ R6, R71, R6, !PT ;  /* 0x0000000647067209 */ /* 0x000fca0007810000 */
[----:B------:R-:W0:Y:S01]  /*6410*/  SHFL.BFLY PT, R121, R6, 0x2, 0x1f ;  /* 0x0c401f0006797f89 */ /* 0x000e2200000e0000 */
        /* <DEDUP_REMOVED lines=12> */
[----:B------:R-:W-:-:S02]  /*64e0*/  FFMA.FTZ R120, R6, R121, -8 ;  /* 0xc100000006787423 */ /* 0x000fc40000010079 */
[----:B------:R-:W-:Y:S01]  /*64f0*/  MUFU.EX2 R97, R97 ;  /* 0x0000006100617308 */ /* 0x000fe20000000800 */
[----:B------:R-:W-:Y:S02]  /*6500*/  FSEL R129, R6, RZ, P2 ;  /* 0x000000ff06817208 */ /* 0x000fe40001000000 */
[----:B------:R-:W-:-:S03]  /*6510*/  FSEL R8, R120, RZ, P2 ;  /* 0x000000ff78087208 */ /* 0x000fc60001000000 */
[----:B------:R-:W-:Y:S02]  /*6520*/  FADD.FTZ R129, -R129, R2 ;  /* 0x0000000281817221 */ /* 0x000fe40000010100 */
[----:B------:R-:W-:Y:S01]  /*6530*/  MUFU.EX2 R100, R100 ;  /* 0x0000006400647308 */ /* 0x000fe20000000800 */
[----:B------:R-:W-:-:S01]  /*6540*/  FFMA.FTZ R122, R127, UR43, -R8 ;  /* 0x0000002b7f7a7c23 */ /* 0x000fc20008010808 */
[----:B------:R-:W-:Y:S01]  /*6550*/  FSEL R127, R5, RZ, P0 ;  /* 0x000000ff057f7208 */ /* 0x000fe20000000000 */
[----:B------:R-:W-:-:S01]  /*6560*/  FFMA.FTZ R120, R11, UR43, -R8 ;  /* 0x0000002b0b787c23 */ /* 0x000fc20008010808 */
[----:B------:R-:W-:Y:S01]  /*6570*/  FMUL.FTZ R129, R129, UR43 ;  /* 0x0000002b81817c20 */ /* 0x000fe20008410000 */
[----:B------:R-:W-:-:S01]  /*6580*/  FFMA.FTZ R11, R123, UR43, -R8 ;  /* 0x0000002b7b0b7c23 */ /* 0x000fc20008010808 */
[----:B------:R-:W-:Y:S01]  /*6590*/  FFMA.FTZ R2, R99, UR43, -R8 ;  /* 0x0000002b63027c23 */ /* 0x000fe20008010808 */
[----:B------:R-:W-:-:S01]  /*65a0*/  FADD.FTZ R127, -R127, R0 ;  /* 0x000000007f7f7221 */ /* 0x000fc20000010100 */
[----:B------:R-:W-:Y:S01]  /*65b0*/  MUFU.EX2 R99, R129 ;  /* 0x0000008100637308 */ /* 0x000fe20000000800 */
[----:B------:R-:W-:-:S01]  /*65c0*/  FFMA.FTZ R121, R126, UR43, -R8 ;  /* 0x0000002b7e797c23 */ /* 0x000fc20008010808 */
[--C-:B------:R-:W-:Y:S01]  /*65d0*/  FFMA.FTZ R123, R130, UR43, -R8.reuse ;  /* 0x0000002b827b7c23 */ /* 0x100fe20008010808 */
[----:B------:R-:W-:Y:S01]  /*65e0*/  FMUL.FTZ R0, R127, UR43 ;  /* 0x0000002b7f007c20 */ /* 0x000fe20008410000 */
        /* <DEDUP_REMOVED lines=29> */
[----:B------:R-:W-:-:S01]  /*67c0*/  FFMA.FTZ R87, R87, UR43, -R8 ;  /* 0x0000002b57577c23 */ /* 0x000fc20008010808 */
[--C-:B------:R-:W-:Y:S01]  /*67d0*/  FFMA.FTZ R58, R58, UR43, -R8.reuse ;  /* 0x0000002b3a3a7c23 */ /* 0x100fe20008010808 */
[----:B------:R-:W-:-:S01]  /*67e0*/  FFMA.FTZ R59, R59, UR43, -R8 ;  /* 0x0000002b3b3b7c23 */ /* 0x000fc20008010808 */
[--C-:B------:R-:W-:Y:S01]  /*67f0*/  FFMA.FTZ R62, R62, UR43, -R8.reuse ;  /* 0x0000002b3e3e7c23 */ /* 0x100fe20008010808 */
[----:B------:R-:W-:-:S01]  /*6800*/  FFMA.FTZ R63, R63, UR43, -R8 ;  /* 0x0000002b3f3f7c23 */ /* 0x000fc20008010808 */
[--C-:B------:R-:W-:Y:S01]  /*6810*/  FFMA.FTZ R72, R72, UR43, -R8.reuse ;  /* 0x0000002b48487c23 */ /* 0x100fe20008010808 */
[----:B------:R-:W-:-:S01]  /*6820*/  FFMA.FTZ R67, R67, UR43, -R8 ;  /* 0x0000002b43437c23 */ /* 0x000fc20008010808 */
[----:B------:R-:W3:Y:S01]  /*6830*/  MUFU.EX2 R122, R122 ;  /* 0x0000007a007a7308 */ /* 0x000ee20000000800 */
[----:B------:R-:W-:-:S01]  /*6840*/  FFMA.FTZ R70, R70, UR43, -R8 ;  /* 0x0000002b46467c23 */ /* 0x000fc20008010808 */
[----:B------:R-:W-:Y:S01]  /*6850*/  FFMA.FTZ R8, R71, UR43, -R8 ;  /* 0x0000002b47087c23 */ /* 0x000fe20008010808 */
[----:B0-----:R-:W-:-:S01]  /*6860*/  FFMA.FTZ R71, R0, R4, R9 ;  /* 0x0000000400477223 */ /* 0x001fc20000010009 */
[----:B------:R-:W-:-:S03]  /*6870*/  FFMA.FTZ R4, R99, R3, R120 ;  /* 0x0000000363047223 */ /* 0x000fc60000010078 */
[----:B------:R-:W-:Y:S01]  /*6880*/  FADD.FTZ R71, R10, R71 ;  /* 0x000000470a477221 */ /* 0x000fe20000010000 */
[----:B------:R-:W0:Y:S01]  /*6890*/  MUFU.EX2 R123, R123 ;  /* 0x0000007b007b7308 */ /* 0x000e220000000800 */
[----:B-1----:R-:W-:-:S04]  /*68a0*/  FADD.FTZ R4, R11, R4 ;  /* 0x000000040b047221 */ /* 0x002fc80000010000 */
[----:B--2---:R-:W-:-:S03]  /*68b0*/  FADD.FTZ R3, R121, R4 ;  /* 0x0000000479037221 */ /* 0x004fc60000010000 */
[----:B------:R-:W1:Y:S08]  /*68c0*/  MUFU.EX2 R124, R124 ;  /* 0x0000007c007c7308 */ /* 0x000e700000000800 */
[----:B------:R-:W2:Y:S08]  /*68d0*/  MUFU.EX2 R125, R125 ;  /* 0x0000007d007d7308 */ /* 0x000eb00000000800 */
[----:B------:R4:W-:Y:S08]  /*68e0*/  MUFU.EX2 R82, R128 ;  /* 0x0000008000527308 */ /* 0x0009f00000000800 */
[----:B------:R-:W5:Y:S01]  /*68f0*/  MUFU.EX2 R126, R126 ;  /* 0x0000007e007e7308 */ /* 0x000f620000000800 */
[----:B----4-:R-:W-:-:S04]  /*6900*/  FADD.FTZ R128, R12, R71 ;  /* 0x000000470c807221 */ /* 0x010fc80000010000 */
[----:B------:R-:W-:-:S03]  /*6910*/  FADD.FTZ R71, R13, R128 ;  /* 0x000000800d477221 */ /* 0x000fc60000010000 */
[----:B------:R3:W-:Y:S01]  /*6920*/  MUFU.EX2 R127, R2 ;  /* 0x00000002007f7308 */ /* 0x0007e20000000800 */
[----:B------:R-:W-:-:S04]  /*6930*/  FADD.FTZ R4, R14, R71 ;  /* 0x000000470e047221 */ /* 0x000fc80000010000 */
[----:B------:R-:W-:-:S03]  /*6940*/  FADD.FTZ R71, R15, R4 ;  /* 0x000000040f477221 */ /* 0x000fc60000010000 */
[----:B------:R-:W4:Y:S01]  /*6950*/  MUFU.EX2 R106, R106 ;  /* 0x0000006a006a7308 */ /* 0x000f220000000800 */
[----:B---3--:R-:W-:-:S01]  /*6960*/  FADD.FTZ R2, R122, R3 ;  /* 0x000000037a027221 */ /* 0x008fc20000010000 */
[----:B------:R-:W-:-:S03]  /*6970*/  FADD.FTZ R4, R20, R71 ;  /* 0x0000004714047221 */ /* 0x000fc60000010000 */
[----:B0-----:R-:W-:Y:S01]  /*6980*/  FADD.FTZ R3, R123, R2 ;  /* 0x000000027b037221 */ /* 0x001fe20000010000 */
[----:B------:R-:W-:-:S02]  /*6990*/  FADD.FTZ R71, R21, R4 ;  /* 0x0000000415477221 */ /* 0x000fc40000010000 */
[----:B------:R-:W0:Y:S01]  /*69a0*/  MUFU.EX2 R107, R107 ;  /* 0x0000006b006b7308 */ /* 0x000e220000000800 */
[----:B-1----:R-:W-:-:S04]  /*69b0*/  FADD.FTZ R2, R124, R3 ;  /* 0x000000037c027221 */ /* 0x002fc80000010000 */
[----:B--2---:R-:W-:Y:S01]  /*69c0*/  FADD.FTZ R3, R125, R2 ;  /* 0x000000027d037221 */ /* 0x004fe20000010000 */
[----:B------:R-:W-:-:S02]  /*69d0*/  FADD.FTZ R2, R104, R71 ;  /* 0x0000004768027221 */ /* 0x000fc40000010000 */
[----:B------:R-:W1:Y:S01]  /*69e0*/  MUFU.EX2 R110, R110 ;  /* 0x0000006e006e7308 */ /* 0x000e620000000800 */
[----:B-----5:R-:W-:-:S04]  /*69f0*/  FADD.FTZ R3, R126, R3 ;  /* 0x000000037e037221 */ /* 0x020fc80000010000 */
[----:B----4-:R-:W-:Y:S01]  /*6a00*/  FADD.FTZ R4, R106, R3 ;  /* 0x000000036a047221 */ /* 0x010fe20000010000 */
        /* <DEDUP_REMOVED lines=38> */
[----:B------:R-:W-:-:S04]  /*6c70*/  FADD.FTZ R71, R127, R4 ;  /* 0x000000047f477221 */ /* 0x000fc80000010000 */
[----:B--2---:R-:W-:-:S03]  /*6c80*/  FADD.FTZ R4, R102, R71 ;  /* 0x0000004766047221 */ /* 0x004fc60000010000 */
[----:B------:R-:W2:Y:S01]  /*6c90*/  MUFU.EX2 R74, R74 ;  /* 0x0000004a004a7308 */ /* 0x000ea20000000800 */
[----:B0-----:R-:W-:-:S04]  /*6ca0*/  FADD.FTZ R3, R101, R2 ;  /* 0x0000000265037221 */ /* 0x001fc80000010000 */
[----:B------:R-:W-:-:S03]  /*6cb0*/  FADD.FTZ R2, R66, R3 ;  /* 0x0000000342027221 */ /* 0x000fc60000010000 */
        /* <DEDUP_REMOVED lines=60> */
[----:B-1----:R-:W-:-:S03]  /*7080*/  FADD.FTZ R4, R69, R4 ;  /* 0x0000000445047221 */ /* 0x002fc60000010000 */
[----:B--2---:R-:W-:Y:S01]  /*7090*/  FADD.FTZ R3, R71, R2 ;  /* 0x0000000247037221 */ /* 0x004fe20000010000 */
[----:B------:R-:W-:Y:S06]  /*70a0*/  @!P1 BRA `(.L_x_2076) ;  /* 0x0000000000049947 */ /* 0x000fec0003800000 */
[----:B------:R-:W-:Y:S01]  /*70b0*/  BPT.TRAP 0x1 ;  /* 0x000000040000795c */ /* 0x000fe20000300000 */
.L_x_2076:
        /* <DEDUP_REMOVED lines=87> */
.L_x_2066:
[----:B------:R-:W-:-:S06]  /*7630*/  UISETP.GE.AND UP0, UPT, UR20, UR42, UPT ;  /* 0x0000002a1400728c */ /* 0x000fcc000bf06270 */
[----:B------:R-:W-:-:S13]  /*7640*/  PLOP3.LUT P0, PT, PT, PT, UP0, 0x80, 0x0 ;  /* 0x000000000000781c */ /* 0x000fda0003f0f008 */
[----:B------:R-:W-:Y:S05]  /*7650*/  @!P0 BRA `(.L_x_2078) ;  /* 0x0000002000a08947 */ /* 0x000fea0003800000 */
[----:B------:R-:W-:Y:S01]  /*7660*/  IMAD.MOV.U32 R5, RZ, RZ, R2 ;  /* 0x000000ffff057224 */ /* 0x000fe200078e0002 */
[----:B------:R-:W-:Y:S01]  /*7670*/  UMOV UR22, UR48 ;  /* 0x0000003000167c82 */ /* 0x000fe20008000000 */
[----:B------:R-:W-:Y:S01]  /*7680*/  IMAD.MOV.U32 R6, RZ, RZ, R0 ;  /* 0x000000ffff067224 */ /* 0x000fe200078e0000 */
[----:B------:R-:W-:-:S06]  /*7690*/  UMOV UR21, UR47 ;  /* 0x0000002f00157c82 */ /* 0x000fcc0008000000 */
.L_x_2089:
[----:B------:R-:W-:-:S04]  /*76a0*/  UIADD3 UR47, UR21, 0x1, URZ ;  /* 0x00000001152f7890 */ /* 0x000fc8000fffe03f */
[----:B------:R-:W-:-:S04]  /*76b0*/  UISETP.NE.AND UP0, UPT, UR47, 0x2, UPT ;  /* 0x000000022f00788c */ /* 0x000fc8000bf05270 */
[----:B------:R-:W-:Y:S02]  /*76c0*/  USEL UR48, URZ, 0x1, UP0 ;  /* 0x000000013f307887 */ /* 0x000fe40008000000 */
[----:B------:R-:W-:Y:S02]  /*76d0*/  USEL UR47, UR47, URZ, UP0 ;  /* 0x0000003f2f2f7287 */ /* 0x000fe40008000000 */
[----:B------:R-:W-:Y:S01]  /*76e0*/  ULOP3.LUT UR48, UR22, UR48, URZ, 0x3c, !UPT ;  /* 0x0000003016307292 */ /* 0x000fe2000f8e3c3f */
[----:B------:R-:W-:Y:S11]  /*76f0*/  @!P1 BRA `(.L_x_2079) ;  /* 0x0000000000049947 */ /* 0x000ff60003800000 */
[----:B------:R-:W-:Y:S01]  /*7700*/  BPT.TRAP 0x1 ;  /* 0x000000040000795c */ /* 0x000fe20000300000 */
.L_x_2079:
[----:B------:R-:W-:Y:S01]  /*7710*/  ULEA UR6, UR47, UR45, 0x3 ;  /* 0x0000002d2f067291 */ /* 0x000fe2000f8e183f */
[----:B------:R-:W-:-:S05]  /*7720*/  IMAD.U32 R0, RZ, RZ, UR48 ;  /* 0x00000030ff007e24 */ /* 0x000fca000f8e00ff */
[----:B------:R-:W-:-:S04]  /*7730*/  SHF.L.U32 R0, R0, 0x1f, RZ ;  /* 0x0000001f00007819 */ /* 0x000fc800000006ff */
[----:B------:R0:W1:Y:S01]  /*7740*/  SYNCS.PHASECHK.TRANS64.TRYWAIT P0, [UR6+0x13230], R0 ;  /* 0x01323000ff0075a7 */ /* 0x0000620008000146 */
[----:B------:R-:W-:Y:S05]  /*7750*/  @!P1 BRA `(.L_x_2080) ;  /* 0x0000000000049947 */ /* 0x000fea0003800000 */
[----:B------:R-:W-:Y:S01]  /*7760*/  BPT.TRAP 0x1 ;  /* 0x000000040000795c */ /* 0x000fe20000300000 */
.L_x_2080:
[----:B-1----:R-:W-:Y:S05]  /*7770*/  @P0 BRA `(.L_x_2081) ;  /* 0x0000000000080947 */ /* 0x002fea0003800000 */
[----:B------:R-:W1:Y:S02]  /*7780*/  SYNCS.PHASECHK.TRANS64.TRYWAIT P0, [UR6+0x13230], R0 ;  /* 0x01323000ff0075a7 */ /* 0x000e640008000146 */
[----:B-1----:R-:W-:Y:S05]  /*7790*/  @!P0 BRA `(.L_x_2082) ;  /* 0x000000c800188947 */ /* 0x002fea0003800000 */
.L_x_2081:
        /* <DEDUP_REMOVED lines=64> */
.L_x_2083:
[----:B------:R-:W-:Y:S01]  /*7ba0*/  ULEA UR11, UR21, UR45, 0x3 ;  /* 0x0000002d150b7291 */ /* 0x000fe2000f8e183f */
[----:B01----:R-:W-:-:S05]  /*7bb0*/  IMAD.U32 R0, RZ, RZ, UR22 ;  /* 0x00000016ff007e24 */ /* 0x003fca000f8e00ff */
[----:B------:R-:W-:-:S04]  /*7bc0*/  SHF.L.U32 R0, R0, 0x1f, RZ ;  /* 0x0000001f00007819 */ /* 0x000fc800000006ff */
[----:B------:R0:W1:Y:S01]  /*7bd0*/  SYNCS.PHASECHK.TRANS64.TRYWAIT P0, [UR11+0x13250], R0 ;  /* 0x01325000ff0075a7 */ /* 0x000062000800014b */
[----:B------:R-:W-:Y:S05]  /*7be0*/  @!P1 BRA `(.L_x_2084) ;  /* 0x0000000000049947 */ /* 0x000fea0003800000 */
[----:B------:R-:W-:Y:S01]  /*7bf0*/  BPT.TRAP 0x1 ;  /* 0x000000040000795c */ /* 0x000fe20000300000 */
.L_x_2084:
[----:B-1----:R-:W-:Y:S05]  /*7c00*/  @P0 BRA `(.L_x_2085) ;  /* 0x0000000000080947 */ /* 0x002fea0003800000 */
[----:B------:R-:W1:Y:S02]  /*7c10*/  SYNCS.PHASECHK.TRANS64.TRYWAIT P0, [UR11+0x13250], R0 ;  /* 0x01325000ff0075a7 */ /* 0x000e64000800014b */
[----:B-1----:R-:W-:Y:S05]  /*7c20*/  @!P0 BRA `(.L_x_2086) ;  /* 0x000000c4000c8947 */ /* 0x002fea0003800000 */
.L_x_2085:
        /* <DEDUP_REMOVED lines=32> */
.L_x_2087:
[----:B01----:R-:W-:Y:S01]  /*7e30*/  FMNMX.FTZ R0, R120, R6, !PT ;  /* 0x0000000678007209 */ /* 0x003fe20007810000 */
        /* <DEDUP_REMOVED lines=86> */
[----:B-1----:R-:W-:Y:S01]  /*83a0*/  FMNMX.FTZ R10, R9, R0, !PT ;  /* 0x00000000090a7209 */ /* 0x002fe20007810000 */
[----:B------:R-:W-:Y:S02]  /*83b0*/  IMAD.U32 R9, RZ, RZ, UR43 ;  /* 0x0000002bff097e24 */ /* 0x000fe4000f8e00ff */
[----:B------:R-:W0:Y:S04]  /*83c0*/  SHFL.BFLY PT, R0, R11, 0x1, 0x1f ;  /* 0x0c201f000b007f89 */ /* 0x000e2800000e0000 */
[----:B------:R-:W1:Y:S01]  /*83d0*/  SHFL.BFLY PT, R13, R10, 0x1, 0x1f ;  /* 0x0c201f000a0d7f89 */ /* 0x000e6200000e0000 */
[----:B0-----:R-:W-:-:S02]  /*83e0*/  FMNMX.FTZ R0, R11, R0, !PT ;  /* 0x000000000b007209 */ /* 0x001fc40007810000 */
[----:B-1----:R-:W-:-:S03]  /*83f0*/  FMNMX.FTZ R2, R10, R13, !PT ;  /* 0x0000000d0a027209 */ /* 0x002fc60007810000 */
[C---:B------:R-:W-:Y:S01]  /*8400*/  FFMA.FTZ R136, R0.reuse, R9, -8 ;  /* 0xc100000000887423 */ /* 0x040fe20000010009 */
[----:B------:R-:W-:-:S03]  /*8410*/  FADD.FTZ R6, -R0, R6 ;  /* 0x0000000600067221 */ /* 0x000fc60000010100 */
[----:B------:R-:W-:Y:S01]  /*8420*/  FFMA.FTZ R12, R105, UR43, -R136 ;  /* 0x0000002b690c7c23 */ /* 0x000fe20008010888 */
[----:B------:R-:W-:-:S01]  /*8430*/  FADD.FTZ R5, -R2, R5 ;  /* 0x0000000502057221 */ /* 0x000fc20000010100 */
[--C-:B------:R-:W-:Y:S01]  /*8440*/  FFMA.FTZ R105, R109, UR43, -R136.reuse ;  /* 0x0000002b6d697c23 */ /* 0x100fe20008010888 */
[----:B------:R-:W-:-:S01]  /*8450*/  FFMA.FTZ R109, R117, UR43, -R136 ;  /* 0x0000002b756d7c23 */ /* 0x000fc20008010888 */
[--C-:B------:R-:W-:Y:S01]  /*8460*/  FFMA.FTZ R117, R61, UR43, -R136.reuse ;  /* 0x0000002b3d757c23 */ /* 0x100fe20008010888 */
[----:B------:R-:W-:Y:S01]  /*8470*/  FMUL.FTZ R20, R6, UR43 ;  /* 0x0000002b06147c20 */ /* 0x000fe20008410000 */
[--C-:B------:R-:W-:Y:S01]  /*8480*/  FFMA.FTZ R61, R65, UR43, -R136.reuse ;  /* 0x0000002b413d7c23 */ /* 0x100fe20008010888 */
[----:B------:R-:W-:Y:S01]  /*8490*/  FMUL.FTZ R6, R5, UR43 ;  /* 0x0000002b05067c20 */ /* 0x000fe20008410000 */
[----:B------:R-:W-:Y:S02]  /*84a0*/  IMAD.U32 R65, RZ, RZ, UR43 ;  /* 0x0000002bff417e24 */ /* 0x000fe4000f8e00ff */
[----:B------:R-:W-:-:S01]  /*84b0*/  FFMA.FTZ R5, R120, UR43, -R136 ;  /* 0x0000002b78057c23 */ /* 0x000fc20008010888 */
[--C-:B------:R-:W-:Y:S01]  /*84c0*/  FFMA.FTZ R120, R124, UR43, -R136.reuse ;  /* 0x0000002b7c787c23 */ /* 0x100fe20008010888 */
[----:B------:R-:W-:-:S01]  /*84d0*/  FFMA.FTZ R124, R132, UR43, -R136 ;  /* 0x0000002b847c7c23 */ /* 0x000fc20008010888 */
[--C-:B------:R-:W-:Y:S01]  /*84e0*/  FFMA.FTZ R11, R104, UR43, -R136.reuse ;  /* 0x0000002b680b7c23 */ /* 0x100fe20008010888 */
[----:B------:R-:W-:-:S01]  /*84f0*/  FFMA.FTZ R104, R108, UR43, -R136 ;  /* 0x0000002b6c687c23 */ /* 0x000fc20008010888 */
[----:B------:R-:W-:Y:S01]  /*8500*/  FFMA.FTZ R132, R2, R65, -8 ;  /* 0xc100000002847423 */ /* 0x000fe20000010041 */
[----:B------:R-:W-:-:S01]  /*8510*/  FFMA.FTZ R108, R116, UR43, -R136 ;  /* 0x0000002b746c7c23 */ /* 0x000fc20008010888 */
[--C-:B------:R-:W-:Y:S01]  /*8520*/  FFMA.FTZ R116, R60, UR43, -R136.reuse ;  /* 0x0000002b3c747c23 */ /* 0x100fe20008010888 */
[----:B------:R-:W-:-:S01]  /*8530*/  FFMA.FTZ R60, R64, UR43, -R136 ;  /* 0x0000002b403c7c23 */ /* 0x000fc20008010888 */
[----:B------:R-:W-:Y:S01]  /*8540*/  FFMA.FTZ R64, R122, UR43, -R132 ;  /* 0x0000002b7a407c23 */ /* 0x000fe20008010884 */
[----:B------:R-:W-:-:S01]  /*8550*/  FFMA.FTZ R8, R121, UR43, -R136 ;  /* 0x0000002b79087c23 */ /* 0x000fc20008010888 */
[--C-:B------:R-:W-:Y:S01]  /*8560*/  FFMA.FTZ R65, R123, UR43, -R132.reuse ;  /* 0x0000002b7b417c23 */ /* 0x100fe20008010884 */
        /* <DEDUP_REMOVED lines=18> */
[--C-:B------:R-:W-:Y:S01]  /*8690*/  FFMA.FTZ R96, R100, UR43, -R136.reuse ;  /* 0x0000002b64607c23 */ /* 0x100fe20008010888 */
[----:B------:R-:W-:-:S01]  /*86a0*/  FFMA.FTZ R100, R76, UR43, -R136 ;  /* 0x0000002b4c647c23 */ /* 0x000fc20008010888 */
[----:B------:R-:W-:Y:S01]  /*86b0*/  FFMA.FTZ R131, R62, UR43, -R132 ;  /* 0x0000002b3e837c23 */ /* 0x000fe20008010884 */
[----:B------:R-:W-:-:S01]  /*86c0*/  FFMA.FTZ R21, R89, UR43, -R136 ;  /* 0x0000002b59157c23 */ /* 0x000fc20008010888 */
[--C-:B------:R-:W-:Y:S01]  /*86d0*/  FFMA.FTZ R76, R80, UR43, -R136.reuse ;  /* 0x0000002b504c7c23 */ /* 0x100fe20008010888 */
[----:B------:R-:W-:-:S01]  /*86e0*/  FFMA.FTZ R89, R97, UR43, -R136 ;  /* 0x0000002b61597c23 */ /* 0x000fc20008010888 */
[----:B------:R-:W1:Y:S01]  /*86f0*/  MUFU.EX2 R64, R64 ;  /* 0x0000004000407308 */ /* 0x000e620000000800 */
[----:B0-----:R-:W-:-:S01]  /*8700*/  FFMA.FTZ R59, R20, R4, R5 ;  /* 0x00000004143b7223 */ /* 0x001fc20000010005 */
[----:B------:R-:W-:Y:S01]  /*8710*/  FFMA.FTZ R80, R106, UR43, -R132 ;  /* 0x0000002b6a507c23 */ /* 0x000fe20008010884 */
        /* <DEDUP_REMOVED lines=19> */
[--C-:B------:R-:W-:Y:S01]  /*8850*/  FFMA.FTZ R110, R118, UR43, -R132.reuse ;  /* 0x0000002b766e7c23 */ /* 0x100fe20008010884 */
        /* <DEDUP_REMOVED lines=27> */
[--C-:B------:R-:W-:Y:S01]  /*8a10*/  FFMA.FTZ R115, R82, UR43, -R132.reuse ;  /* 0x0000002b52737c23 */ /* 0x100fe20008010884 */
[----:B------:R-:W-:-:S01]  /*8a20*/  FFMA.FTZ R86, R86, UR43, -R132 ;  /* 0x0000002b56567c23 */ /* 0x000fc20008010884 */
[----:B------:R-:W-:-:S04]  /*8a30*/  FFMA.FTZ R87, R87, UR43, -R132 ;  /* 0x0000002b57577c23 */ /* 0x000fc80008010884 */
        /* <DEDUP_REMOVED lines=10> */
[----:B------:R-:W-:Y:S01]  /*8ae0*/  MUFU.EX2 R126, R126 ;  /* 0x0000007e007e7308 */ /* 0x000fe20000000800 */
[----:B0-----:R-:W-:-:S07]  /*8af0*/  FADD.FTZ R3, R69, R4 ;  /* 0x0000000445037221 */ /* 0x001fce0000010000 */
[----:B------:R-:W0:Y:S01]  /*8b00*/  MUFU.EX2 R125, R125 ;  /* 0x0000007d007d7308 */ /* 0x000e220000000800 */
[----:B--2---:R-:W-:-:S07]  /*8b10*/  FADD.FTZ R4, R124, R63 ;  /* 0x0000003f7c047221 */ /* 0x004fce0000010000 */
[----:B------:R-:W-:Y:S08]  /*8b20*/  MUFU.EX2 R127, R127 ;  /* 0x0000007f007f7308 */ /* 0x000ff00000000800 */
[----:B------:R-:W1:Y:S01]  /*8b30*/  MUFU.EX2 R11, R11 ;  /* 0x0000000b000b7308 */ /* 0x000e620000000800 */
[----:B0-----:R-:W-:-:S07]  /*8b40*/  FADD.FTZ R4, R125, R4 ;  /* 0x000000047d047221 */ /* 0x001fce0000010000 */
[----:B------:R-:W-:Y:S08]  /*8b50*/  MUFU.EX2 R80, R80 ;  /* 0x0000005000507308 */ /* 0x000ff00000000800 */
[----:B------:R-:W0:Y:S01]  /*8b60*/  MUFU.EX2 R12, R12 ;  /* 0x0000000c000c7308 */ /* 0x000e220000000800 */
[----:B-1----:R-:W-:-:S07]  /*8b70*/  FADD.FTZ R63, R11, R4 ;  /* 0x000000040b3f7221 */ /* 0x002fce0000010000 */
[----:B------:R-:W1:Y:S08]  /*8b80*/  MUFU.EX2 R81, R81 ;  /* 0x0000005100517308 */ /* 0x000e700000000800 */
[----:B------:R-:W2:Y:S01]  /*8b90*/  MUFU.EX2 R104, R104 ;  /* 0x0000006800687308 */ /* 0x000ea20000000800 */
[----:B0-----:R-:W-:-:S07]  /*8ba0*/  FADD.FTZ R63, R12, R63 ;  /* 0x0000003f0c3f7221 */ /* 0x001fce0000010000 */
[----:B------:R0:W-:Y:S08]  /*8bb0*/  MUFU.EX2 R58, R134 ;  /* 0x00000086003a7308 */ /* 0x0001f00000000800 */
[----:B------:R-:W3:Y:S01]  /*8bc0*/  MUFU.EX2 R106, R106 ;  /* 0x0000006a006a7308 */ /* 0x000ee20000000800 */
[----:B0-----:R-:W-:-:S01]  /*8bd0*/  FFMA.FTZ R134, R66, UR43, -R132 ;  /* 0x0000002b42867c23 */ /* 0x001fc20008010884 */
[----:B------:R-:W-:-:S04]  /*8be0*/  FADD.FTZ R66, R126, R3 ;  /* 0x000000037e427221 */ /* 0x000fc80000010000 */
[----:B------:R-:W-:Y:S02]  /*8bf0*/  FADD.FTZ R3, R127, R66 ;  /* 0x000000427f037221 */ /* 0x000fe40000010000 */
[----:B------:R-:W0:Y:S02]  /*8c00*/  MUFU.EX2 R105, R105 ;  /* 0x0000006900697308 */ /* 0x000e240000000800 */
[----:B------:R-:W-:-:S04]  /*8c10*/  FADD.FTZ R4, R80, R3 ;  /* 0x0000000350047221 */ /* 0x000fc80000010000 */
[----:B-1----:R-:W-:Y:S01]  /*8c20*/  FADD.FTZ R3, R81, R4 ;  /* 0x0000000451037221 */ /* 0x002fe20000010000 */
[----:B--2---:R-:W-:-:S01]  /*8c30*/  FADD.FTZ R4, R104, R63 ;  /* 0x0000003f68047221 */ /* 0x004fc20000010000 */
[----:B------:R-:W1:Y:S02]  /*8c40*/  MUFU.EX2 R107, R107 ;  /* 0x0000006b006b7308 */ /* 0x000e640000000800 */
[----:B---3--:R-:W-:-:S06]  /*8c50*/  FADD.FTZ R66, R106, R3 ;  /* 0x000000036a427221 */ /* 0x008fcc0000010000 */
        /* <DEDUP_REMOVED lines=20> */
[----:B------:R-:W0:Y:S08]  /*8da0*/  MUFU.EX2 R91, R91 ;  /* 0x0000005b005b7308 */ /* 0x000e300000000800 */
[----:B------:R-:W3:Y:S08]  /*8db0*/  MUFU.EX2 R92, R92 ;  /* 0x0000005c005c7308 */ /* 0x000ef00000000800 */
[----:B------:R4:W-:Y:S08]  /*8dc0*/  MUFU.EX2 R74, R136 ;  /* 0x00000088004a7308 */ /* 0x0009f00000000800 */
[----:B------:R-:W5:Y:S01]  /*8dd0*/  MUFU.EX2 R94, R94 ;  /* 0x0000005e005e7308 */ /* 0x000f620000000800 */
[----:B----4-:R-:W-:-:S01]  /*8de0*/  FFMA.FTZ R136, R70, UR43, -R132 ;  /* 0x0000002b46887c23 */ /* 0x010fc20008010884 */
[----:B------:R-:W-:Y:S01]  /*8df0*/  FADD.FTZ R70, R110, R3 ;  /* 0x000000036e467221 */ /* 0x000fe20000010000 */
[----:B------:R-:W-:-:S03]  /*8e00*/  FFMA.FTZ R132, R71, UR43, -R132 ;  /* 0x0000002b47847c23 */ /* 0x000fc60008010884 */
[----:B------:R-:W-:Y:S02]  /*8e10*/  FADD.FTZ R3, R111, R70 ;  /* 0x000000466f037221 */ /* 0x000fe40000010000 */
[----:B------:R-:W4:Y:S02]  /*8e20*/  MUFU.EX2 R93, R93 ;  /* 0x0000005d005d7308 */ /* 0x000f240000000800 */
[----:B-1----:R-:W-:-:S01]  /*8e30*/  FADD.FTZ R70, R90, R3 ;  /* 0x000000035a467221 */ /* 0x002fc20000010000 */
[----:B--2---:R-:W-:-:S03]  /*8e40*/  FADD.FTZ R3, R21, R4 ;  /* 0x0000000415037221 */ /* 0x004fc60000010000 */
[----:B0-----:R-:W-:Y:S01]  /*8e50*/  FADD.FTZ R67, R91, R70 ;  /* 0x000000465b437221 */ /* 0x001fe20000010000 */
[----:B---3--:R-:W-:-:S01]  /*8e60*/  FADD.FTZ R4, R92, R3 ;  /* 0x000000035c047221 */ /* 0x008fc20000010000 */
[----:B------:R-:W0:Y:S02]  /*8e70*/  MUFU.EX2 R95, R95 ;  /* 0x0000005f005f7308 */ /* 0x000e240000000800 */
[----:B-----5:R-:W-:-:S06]  /*8e80*/  FADD.FTZ R70, R94, R67 ;  /* 0x000000435e467221 */ /* 0x020fcc0000010000 */
[----:B------:R-:W1:Y:S01]  /*8e90*/  MUFU.EX2 R88, R88 ;  /* 0x0000005800587308 */ /* 0x000e620000000800 */
[----:B----4-:R-:W-:-:S07]  /*8ea0*/  FADD.FTZ R3, R93, R4 ;  /* 0x000000045d037221 */ /* 0x010fce0000010000 */
[----:B------:R-:W2:Y:S01]  /*8eb0*/  MUFU.EX2 R89, R89 ;  /* 0x0000005900597308 */ /* 0x000ea20000000800 */
[----:B0-----:R-:W-:-:S07]  /*8ec0*/  FADD.FTZ R67, R95, R70 ;  /* 0x000000465f437221 */ /* 0x001fce0000010000 */
        /* <DEDUP_REMOVED lines=8> */
[----:B------:R-:W0:Y:S08]  /*8f50*/  MUFU.EX2 R83, R103 ;  /* 0x0000006700537308 */ /* 0x000e300000000800 */
[----:B------:R-:W3:Y:S08]  /*8f60*/  MUFU.EX2 R72, R72 ;  /* 0x0000004800487308 */ /* 0x000ef00000000800 */
[----:B------:R1:W4:Y:S08]  /*8f70*/  MUFU.EX2 R59, R98 ;  /* 0x00000062003b7308 */ /* 0x0003300000000800 */
[----:B------:R-:W5:Y:S01]  /*8f80*/  MUFU.EX2 R73, R73 ;  /* 0x0000004900497308 */ /* 0x000f620000000800 */
[----:B-1----:R-:W-:-:S01]  /*8f90*/  FADD.FTZ R98, R78, R3 ;  /* 0x000000034e627221 */ /* 0x002fc20000010000 */
[----:B--2---:R-:W-:-:S03]  /*8fa0*/  FADD.FTZ R3, R97, R4 ;  /* 0x0000000461037221 */ /* 0x004fc60000010000 */
[----:B0-----:R-:W-:Y:S01]  /*8fb0*/  FADD.FTZ R98, R83, R98 ;  /* 0x0000006253627221 */ /* 0x001fe20000010000 */
[----:B---3--:R-:W-:-:S02]  /*8fc0*/  FADD.FTZ R4, R72, R3 ;  /* 0x0000000348047221 */ /* 0x008fc40000010000 */
[----:B------:R-:W0:Y:S01]  /*8fd0*/  MUFU.EX2 R62, R75 ;  /* 0x0000004b003e7308 */ /* 0x000e220000000800 */
[----:B----4-:R-:W-:-:S07]  /*8fe0*/  FADD.FTZ R3, R59, R98 ;  /* 0x000000623b037221 */ /* 0x010fce0000010000 */
[----:B------:R-:W1:Y:S01]  /*8ff0*/  MUFU.EX2 R100, R100 ;  /* 0x0000006400647308 */ /* 0x000e620000000800 */
[----:B-----5:R-:W-:-:S07]  /*9000*/  FADD.FTZ R71, R73, R4 ;  /* 0x0000000449477221 */ /* 0x020fce0000010000 */
        /* <DEDUP_REMOVED lines=58> */
.L_x_2088:
        /* <DEDUP_REMOVED lines=83> */
.L_x_2078:
[----:B------:R-:W-:Y:S06]  /*98e0*/  BAR.ARV 0x8, 0x200 ;  /* 0x0208000000007b1d */ /* 0x000fec0000002000 */
[----:B------:R-:W-:Y:S05]  /*98f0*/  @!P1 BRA `(.L_x_2090) ;  /* 0x0000000000049947 */ /* 0x000fea0003800000 */
[----:B------:R-:W-:Y:S01]  /*9900*/  BPT.TRAP 0x1 ;  /* 0x000000040000795c */ /* 0x000fe20000300000 */
.L_x_2090:
[----:B------:R-:W-:Y:S01]  /*9910*/  ULEA UR5, UR47, UR45, 0x3 ;  /* 0x0000002d2f057291 */ /* 0x000fe2000f8e183f */
[----:B------:R-:W-:-:S05]  /*9920*/  IMAD.U32 R5, RZ, RZ, UR48 ;  /* 0x00000030ff057e24 */ /* 0x000fca000f8e00ff */
[----:B------:R-:W-:-:S04]  /*9930*/  SHF.L.U32 R5, R5, 0x1f, RZ ;  /* 0x0000001f05057819 */ /* 0x000fc800000006ff */
[----:B------:R0:W1:Y:S01]  /*9940*/  SYNCS.PHASECHK.TRANS64.TRYWAIT P0, [UR5+0x13250], R5 ;  /* 0x01325005ff0075a7 */ /* 0x0000620008000145 */
[----:B------:R-:W-:Y:S05]  /*9950*/  @!P1 BRA `(.L_x_2091) ;  /* 0x0000000000049947 */ /* 0x000fea0003800000 */
[----:B------:R-:W-:Y:S01]  /*9960*/  BPT.TRAP 0x1 ;  /* 0x000000040000795c */ /* 0x000fe20000300000 */
.L_x_2091:
[----:B-1----:R-:W-:Y:S05]  /*9970*/  @P0 BRA `(.L_x_2092) ;  /* 0x0000000000080947 */ /* 0x002fea0003800000 */
[----:B------:R-:W1:Y:S02]  /*9980*/  SYNCS.PHASECHK.TRANS64.TRYWAIT P0, [UR5+0x13250], R5 ;  /* 0x01325005ff0075a7 */ /* 0x000e640008000145 */
[----:B-1----:R-:W-:Y:S05]  /*9990*/  @!P0 BRA `(.L_x_2093) ;  /* 0x000000a400c88947 */ /* 0x002fea0003800000 */
.L_x_2092:
[----:B------:R-:W-:Y:S01]  /*99a0*/  ULDC.64 UR8, c[0x0][0x9a0] ;  /* 0x0002680000087ab9 */ /* 0x000fe20000000a00 */
[----:B------:R-:W-:Y:S01]  /*99b0*/  UIADD3 UR45, UR45, 0x1000, URZ ;  /* 0x000010002d2d7890 */ /* 0x000fe2000fffe03f */
[----:B------:R-:W-:Y:S01]  /*99c0*/  ISETP.NE.U32.AND P0, PT, RZ, UR8, PT ;  /* 0x00000008ff007c0c */ /* 0x000fe2000bf05070 */
[----:B------:R-:W-:Y:S01]  /*99d0*/  WARPGROUP.ARRIVE ;  /* 0x00000000000079c5 */ /* 0x000fe20000000000 */
[----:B------:R-:W-:Y:S01]  /*99e0*/  UMOV UR7, 0xc0000010 ;  /* 0xc000001000077882 */ /* 0x000fe20000000000 */
[----:B------:R-:W-:Y:S01]  /*99f0*/  USHF.R.U32.HI UR45, URZ, 0x4, UR45 ;  /* 0x000000043f2d7899 */ /* 0x000fe2000801162d */
[----:B------:R-:W-:-:S03]  /*9a00*/  ISETP.NE.AND.EX P0, PT, RZ, UR9, PT, P0 ;  /* 0x00000009ff007c0c */ /* 0x000fc6000bf05300 */
[----:B------:R-:W-:-:S04]  /*9a10*/  ULOP3.LUT UR45, UR45, 0x3fff, URZ, 0xc0, !UPT ;  /* 0x00003fff2d2d7892 */ /* 0x000fc8000f8ec03f */
[----:B------:R-:W-:-:S04]  /*9a20*/  ULOP3.LUT UR4, UR45, 0x10000, URZ, 0xfc, !UPT ;  /* 0x000100002d047892 */ /* 0x000fc8000f8efc3f */
[----:B------:R-:W-:Y:S02]  /*9a30*/  UIMAD UR4, UR47, 0x280, UR4 ;  /* 0x000002802f0478a4 */ /* 0x000fe4000f8e0204 */
[----:B------:R-:W2:Y:S05]  /*9a40*/  @P0 LDC.64 R10, c[0x0][0x9c8] ;  /* 0x00027200ff0a0b82 */ /* 0x000eaa0000000a00 */
[----:B------:R-:W-:Y:S02]  /*9a50*/  UMOV UR6, UR4 ;  /* 0x0000000400067c82 */ /* 0x000fe40008000000 */
[----:B------:R-:W-:Y:S01]  /*9a60*/  QGMMA.64x64x32.F32.E4M3.E4M3 R24, R152, gdesc[UR4], R24, gsb0 ;  /* 0x00e0000498187df3 */ /* 0x000fe20008000818 */
[----:B--2---:R-:W-:-:S02]  /*9a70*/  @P0 IMAD R8, R10, UR38, RZ ;  /* 0x000000260a080c24 */ /* 0x004fc4000f8e02ff */
[----:B-1----:R-:W-:-:S04]  /*9a80*/  @P0 IMAD.WIDE.U32 R6, R10, UR37, RZ ;  /* 0x000000250a060c25 */ /* 0x002fc8000f8e00ff */
[----:B0-----:R-:W-:Y:S02]  /*9a90*/  @P0 IMAD R5, R11, UR37, R8 ;  /* 0x000000250b050c24 */ /* 0x001fe4000f8e0208 */
[----:B------:R-:W0:Y:S02]  /*9aa0*/  @P0 LDC.64 R8, c[0x0][0x9d0] ;  /* 0x00027400ff080b82 */ /* 0x000e240000000a00 */
[----:B------:R-:W-:Y:S01]  /*9ab0*/  @P0 IMAD.IADD R7, R7, 0x1, R5 ;  /* 0x0000000107070824 */ /* 0x000fe200078e0205 */
[----:B------:R-:W-:Y:S01]  /*9ac0*/  UIADD3 UR6, UR4, 0x80, URZ ;  /* 0x0000008004067890 */ /* 0x000fe2000fffe03f */
[----:B0-----:R-:W-:-:S04]  /*9ad0*/  @P0 IMAD.WIDE.U32 R6, R8, UR39, R6 ;  /* 0x0000002708060c25 */ /* 0x001fc8000f8e0006 */
[----:B------:R-:W-:Y:S01]  /*9ae0*/  @P0 IMAD R5, R9, UR39, R7 ;  /* 0x0000002709050c24 */ /* 0x000fe2000f8e0207 */
[----:B------:R-:W-:-:S04]  /*9af0*/  @P0 LEA R8, P2, R6, UR8, 0x2 ;  /* 0x0000000806080c11 */ /* 0x000fc8000f8410ff */
[----:B------:R-:W-:Y:S01]  /*9b00*/  @P0 LEA.HI.X R9, R6, UR9, R5, 0x2, P2 ;  /* 0x0000000906090c11 */ /* 0x000fe200090f1405 */
[----:B------:R-:W-:-:S06]  /*9b10*/  IMAD.MOV.U32 R5, RZ, RZ, 0x3f800000 ;  /* 0x3f800000ff057424 */ /* 0x000fcc00078e00ff */
        /* <DEDUP_REMOVED lines=13> */
[----:B0-----:R-:W0:Y:S01]  /*9bf0*/  SHFL.BFLY PT, R8, R3, 0x2, 0x1f ;  /* 0x0c401f0003087f89 */ /* 0x001e2200000e0000 */
[----:B------:R-:W-:Y:S02]  /*9c00*/  WARPGROUP.DEPBAR.LE gsb0, 0x0 ;  /* 0x00008000000079c5 */ /* 0x000fe40000010000 */
[----:B------:R-:W-:-:S06]  /*9c10*/  WARPGROUP.ARRIVE ;  /* 0x00000000000079c5 */ /* 0x000fcc0000000000 */
[----:B------:R-:W-:Y:S01]  /*9c20*/  QGMMA.64x64x32.F32.E4M3.E4M3 R24, R140, gdesc[UR4], R24, gsb0 ;  /* 0x00e000048c187df3 */ /* 0x000fe20008000818 */
[----:B-1----:R-:W-:-:S01]  /*9c30*/  FADD.FTZ R7, R7, R4 ;  /* 0x0000000407077221 */ /* 0x002fc20000010000 */
[----:B------:R-:W-:Y:S01]  /*9c40*/  UIADD3 UR6, UR4, 0x200, URZ ;  /* 0x0000020004067890 */ /* 0x000fe2000fffe03f */
[----:B0-----:R-:W-:-:S01]  /*9c50*/  FADD.FTZ R8, R8, R3 ;  /* 0x0000000308087221 */ /* 0x001fc20000010000 */
[----:B------:R-:W-:Y:S02]  /*9c60*/  UMOV UR7, 0xc0000010 ;  /* 0xc000001000077882 */ /* 0x000fe40000000000 */
[----:B------:R-:W0:Y:S04]  /*9c70*/  SHFL.BFLY PT, R6, R7, 0x1, 0x1f ;  /* 0x0c201f0007067f89 */ /* 0x000e2800000e0000 */
        /* <DEDUP_REMOVED lines=33> */
.L_x_2094:
        /* <DEDUP_REMOVED lines=42> */
.L_x_2058:
        /* <DEDUP_REMOVED lines=14> */
[----:B------:R-:W-:Y:S01]  /*a210*/  ULDC.64 UR10, c[0x0][0xc00] ;  /* 0x00030000000a7ab9 */ /* 0x000fe20000000a00 */
[----:B------:R-:W2:Y:S01]  /*a220*/  LDL R12, [R1+0x38] ;  /* 0x00003800010c7983 */ /* 0x000ea20000100800 */
[----:B0-----:R-:W-:-:S05]  /*a230*/  IMAD.SHL.U32 R2, R10, 0x4, RZ ;  /* 0x000000040a027824 */ /* 0x001fca00078e00ff */
[----:B------:R-:W-:Y:S01]  /*a240*/  LOP3.LUT R2, R2, 0xc, RZ, 0xc0, !PT ;  /* 0x0000000c02027812 */ /* 0x000fe200078ec0ff */
[----:B------:R-:W-:Y:S03]  /*a250*/  BAR.SYNC.DEFER_BLOCKING 0x1, 0x180 ;  /* 0x0046000000007b1d */ /* 0x000fe60000010000 */
[----:B------:R-:W-:-:S05]  /*a260*/  IADD3 R2, P0, R2, UR8, RZ ;  /* 0x0000000802027c10 */ /* 0x000fca000ff1e0ff */
[----:B------:R-:W-:Y:S01]  /*a270*/  IMAD.X R3, RZ, RZ, UR9, P0 ;  /* 0x00000009ff037e24 */ /* 0x000fe200080e06ff */
[----:B------:R-:W0:Y:S01]  /*a280*/  S2R R13, SR_SWINHI ;  /* 0x00000000000d7919 */ /* 0x000e220000002f00 */
[----:B------:R-:W-:-:S03]  /*a290*/  ULDC.64 UR8, c[0x0][0xc00] ;  /* 0x0003000000087ab9 */ /* 0x000fc60000000a00 */
[----:B------:R2:W3:Y:S01]  /*a2a0*/  LDG.E.CONSTANT R11, desc[UR54][R2.64] ;  /* 0x00000036020b7981 */ /* 0x0004e2000c1e9900 */
[----:B------:R-:W-:Y:S01]  /*a2b0*/  LOP3.LUT P0, R10, R10, 0x3, RZ, 0xc0, !PT ;  /* 0x000000030a0a7812 */ /* 0x000fe2000780c0ff */
[----:B------:R-:W-:-:S03]  /*a2c0*/  UIMAD.WIDE UR8, UR37, 0x4, UR8 ;  /* 0x00000004250878a5 */ /* 0x000fc6000f8e0208 */
        /* <DEDUP_REMOVED lines=11> */
[----:B------:R-:W-:Y:S02]  /*a380*/  MOV R42, R0 ;  /* 0x00000000002a7202 */ /* 0x000fe40000000f00 */
[----:B0-----:R-:W-:-:S02]  /*a390*/  MOV R43, R13 ;  /* 0x0000000d002b7202 */ /* 0x001fc40000000f00 */
        /* <DEDUP_REMOVED lines=21> */
[----:B--2---:R-:W-:Y:S01]  /*a4f0*/  IMAD.WIDE R2, R12, 0x2, R42 ;  /* 0x000000020c027825 */ /* 0x004fe200078e022a */
[----:B------:R-:W-:Y:S02]  /*a500*/  SEL R12, R38, R39, P0 ;  /* 0x00000027260c7207 */ /* 0x000fe40000000000 */
[C---:B------:R-:W-:Y:S02]  /*a510*/  IADD3 R9, P3, R2.reuse, 0x20, RZ ;  /* 0x0000002002097810 */ /* 0x040fe40007f7e0ff */
[----:B------:R-:W-:-:S02]  /*a520*/  LOP3.LUT R7, R2, 0x380, RZ, 0xc0, !PT ;  /* 0x0000038002077812 */ /* 0x000fc400078ec0ff */
[C---:B------:R-:W-:Y:S02]  /*a530*/  IADD3 R13, P2, R2.reuse, 0x40, RZ ;  /* 0x00000040020d7810 */ /* 0x040fe40007f5e0ff */
[----:B------:R-:W-:Y:S02]  /*a540*/  LOP3.LUT R8, R9, 0x380, RZ, 0xc0, !PT ;  /* 0x0000038009087812 */ /* 0x000fe400078ec0ff */
[----:B------:R-:W-:Y:S02]  /*a550*/  IADD3 R30, P1, R2, 0x60, RZ ;  /* 0x00000060021e7810 */ /* 0x000fe40007f3e0ff */
[----:B------:R-:W-:Y:S02]  /*a560*/  SHF.R.U64 R7, R7, 0x3, RZ ;  /* 0x0000000307077819 */ /* 0x000fe400000012ff */
[----:B------:R-:W-:Y:S01]  /*a570*/  LOP3.LUT R4, R13, 0x380, RZ, 0xc0, !PT ;  /* 0x000003800d047812 */ /* 0x000fe200078ec0ff */
[----:B------:R-:W-:Y:S01]  /*a580*/  IMAD.X R5, RZ, RZ, R3, P1 ;  /* 0x000000ffff057224 */ /* 0x000fe200008e0603 */
[----:B------:R-:W-:-:S02]  /*a590*/  SHF.R.U64 R8, R8, 0x3, RZ ;  /* 0x0000000308087819 */ /* 0x000fc400000012ff */
[----:B------:R-:W-:Y:S02]  /*a5a0*/  LOP3.LUT R15, R30, 0x380, RZ, 0xc0, !PT ;  /* 0x000003801e0f7812 */ /* 0x000fe400078ec0ff */
[----:B------:R-:W-:Y:S01]  /*a5b0*/  LOP3.LUT R2, R7, R2, RZ, 0x3c, !PT ;  /* 0x0000000207027212 */ /* 0x000fe200078e3cff */
[--C-:B------:R-:W-:Y:S01]  /*a5c0*/  IMAD.X R7, RZ, RZ, R3.reuse, P2 ;  /* 0x000000ffff077224 */ /* 0x100fe200010e0603 */
[----:B------:R-:W-:Y:S02]  /*a5d0*/  SHF.R.U64 R4, R4, 0x3, RZ ;  /* 0x0000000304047819 */ /* 0x000fe400000012ff */
[----:B------:R-:W-:Y:S01]  /*a5e0*/  LOP3.LUT R8, R8, R9, RZ, 0x3c, !PT ;  /* 0x0000000908087212 */ /* 0x000fe200078e3cff */
[----:B------:R-:W-:Y:S01]  /*a5f0*/  IMAD.X R9, RZ, RZ, R3, P3 ;  /* 0x000000ffff097224 */ /* 0x000fe200018e0603 */
[----:B------:R-:W-:Y:S02]  /*a600*/  SHF.R.U64 R15, R15, 0x3, RZ ;  /* 0x000000030f0f7819 */ /* 0x000fe400000012ff */
[----:B------:R-:W-:-:S02]  /*a610*/  MOV R67, R2 ;  /* 0x0000000200437202 */ /* 0x000fc40000000f00 */
[----:B------:R-:W-:Y:S02]  /*a620*/  LOP3.LUT R6, R4, R13, RZ, 0x3c, !PT ;  /* 0x0000000d04067212 */ /* 0x000fe400078e3cff */
[----:B------:R-:W-:Y:S02]  /*a630*/  LOP3.LUT R4, R15, R30, RZ, 0x3c, !PT ;  /* 0x0000001e0f047212 */ /* 0x000fe400078e3cff */
[----:B------:R-:W-:Y:S02]  /*a640*/  MOV R30, R6 ;  /* 0x00000006001e7202 */ /* 0x000fe40000000f00 */
[----:B------:R-:W-:Y:S02]  /*a650*/  MOV R65, R4 ;  /* 0x0000000400417202 */ /* 0x000fe40000000f00 */
[----:B------:R-:W-:Y:S02]  /*a660*/  MOV R66, R8 ;  /* 0x0000000800427202 */ /* 0x000fe40000000f00 */
[----:B---3--:R-:W-:Y:S01]  /*a670*/  LOP3.LUT R3, R11, 0x2, RZ, 0x3c, !PT ;  /* 0x000000020b037812 */ /* 0x008fe200078e3cff */
[----:B------:R-:W-:Y:S04]  /*a680*/  SHFL.IDX PT, R46, R96, R11, 0x1c1f ;  /* 0x001c1f0b602e7589 */ /* 0x000fe800000e0000 */
[----:B------:R-:W0:Y:S04]  /*a690*/  SHFL.IDX PT, R47, R92, R3, 0x1c1f ;  /* 0x001c1f035c2f7589 */ /* 0x000e2800000e0000 */
[----:B------:R-:W-:Y:S04]  /*a6a0*/  SHFL.IDX PT, R38, R68, R11, 0x1c1f ;  /* 0x001c1f0b44267589 */ /* 0x000fe800000e0000 */
[----:B------:R-:W-:Y:S04]  /*a6b0*/  SHFL.IDX PT, R39, R48, R3, 0x1c1f ;  /* 0x001c1f0330277589 */ /* 0x000fe800000e0000 */
[----:B------:R-:W-:Y:S04]  /*a6c0*/  SHFL.IDX PT, R52, R88, R11, 0x1c1f ;  /* 0x001c1f0b58347589 */ /* 0x000fe800000e0000 */
[----:B------:R-:W1:Y:S04]  /*a6d0*/  SHFL.IDX PT, R53, R84, R3, 0x1c1f ;  /* 0x001c1f0354357589 */ /* 0x000e6800000e0000 */
[----:B------:R0:W-:Y:S04]  /*a6e0*/  SHFL.IDX PT, R34, R44, R11, 0x1c1f ;  /* 0x001c1f0b2c227589 */ /* 0x0001e800000e0000 */
[----:B------:R-:W-:Y:S04]  /*a6f0*/  SHFL.IDX PT, R35, R58, R3, 0x1c1f ;  /* 0x001c1f033a237589 */ /* 0x000fe800000e0000 */
[----:B------:R-:W-:Y:S01]  /*a700*/  SHFL.IDX PT, R2, R98, R11, 0x1c1f ;  /* 0x001c1f0b62027589 */ /* 0x000fe200000e0000 */
[----:B0-----:R-:W-:-:S03]  /*a710*/  SEL R44, R46, R47, P0 ;  /* 0x0000002f2e2c7207 */ /* 0x001fc60000000000 */
[----:B------:R-:W-:Y:S01]  /*a720*/  SHFL.IDX PT, R50, R80, R11, 0x1c1f ;  /* 0x001c1f0b50327589 */ /* 0x000fe200000e0000 */
[----:B------:R-:W-:-:S03]  /*a730*/  SEL R46, R47, R46, P0 ;  /* 0x0000002e2f2e7207 */ /* 0x000fc60000000000 */
[----:B------:R-:W0:Y:S04]  /*a740*/  SHFL.IDX PT, R5, R94, R3, 0x1c1f ;  /* 0x001c1f035e057589 */ /* 0x000e2800000e0000 */
[----:B------:R-:W-:Y:S01]  /*a750*/  SHFL.IDX PT, R10, R10, R11, 0x1c1f ;  /* 0x001c1f0b0a0a7589 */ /* 0x000fe200000e0000 */
[----:B-1----:R-:W-:Y:S02]  /*a760*/  SEL R48, R52, R53, P0 ;  /* 0x0000003534307207 */ /* 0x002fe40000000000 */
[----:B------:R-:W-:Y:S01]  /*a770*/  SEL R52, R53, R52, P0 ;  /* 0x0000003435347207 */ /* 0x000fe20000000000 */
[----:B------:R-:W1:Y:S04]  /*a780*/  SHFL.IDX PT, R51, R76, R3, 0x1c1f ;  /* 0x001c1f034c337589 */ /* 0x000e6800000e0000 */
[----:B------:R-:W-:Y:S04]  /*a790*/  SHFL.IDX PT, R28, R28, R11, 0x1c1f ;  /* 0x001c1f0b1c1c7589 */ /* 0x000fe800000e0000 */
[----:B------:R-:W2:Y:S04]  /*a7a0*/  SHFL.IDX PT, R15, R64, R3, 0x1c1f ;  /* 0x001c1f03400f7589 */ /* 0x000ea800000e0000 */
[----:B------:R3:W-:Y:S04]  /*a7b0*/  SHFL.IDX PT, R29, R36, R3, 0x1c1f ;  /* 0x001c1f03241d7589 */ /* 0x0007e800000e0000 */
[----:B------:R-:W-:Y:S01]  /*a7c0*/  SHFL.IDX PT, R4, R90, R11, 0x1c1f ;  /* 0x001c1f0b5a047589 */ /* 0x000fe200000e0000 */
[----:B0-----:R-:W-:-:S02]  /*a7d0*/  SEL R45, R2, R5, P0 ;  /* 0x00000005022d7207 */ /* 0x001fc40000000000 */
[----:B------:R-:W-:Y:S01]  /*a7e0*/  SEL R47, R5, R2, P0 ;  /* 0x00000002052f7207 */ /* 0x000fe20000000000 */
[----:B------:R-:W-:Y:S01]  /*a7f0*/  SHFL.IDX PT, R60, R60, R11, 0x1c1f ;  /* 0x001c1f0b3c3c7589 */ /* 0x000fe200000e0000 */
[----:B---3--:R-:W-:-:S03]  /*a800*/  SEL R36, R34, R35, P0 ;  /* 0x0000002322247207 */ /* 0x008fc60000000000 */
[----:B------:R-:W0:Y:S01]  /*a810*/  SHFL.IDX PT, R7, R86, R3, 0x1c1f ;  /* 0x001c1f0356077589 */ /* 0x000e2200000e0000 */
[----:B-1----:R-:W-:Y:S02]  /*a820*/  SEL R54, R50, R51, P0 ;  /* 0x0000003332367207 */ /* 0x002fe40000000000 */
[----:B------:R-:W-:Y:S01]  /*a830*/  SEL R34, R35, R34, P0 ;  /* 0x0000002223227207 */ /* 0x000fe20000000000 */
[----:B------:R-:W-:Y:S01]  /*a840*/  SHFL.IDX PT, R12, R12, R11, 0x1c1f ;  /* 0x001c1f0b0c0c7589 */ /* 0x000fe200000e0000 */
[----:B------:R-:W-:-:S03]  /*a850*/  SEL R50, R51, R50, P0 ;  /* 0x0000003233327207 */ /* 0x000fc60000000000 */
[----:B------:R-:W1:Y:S01]  /*a860*/  SHFL.IDX PT, R61, R70, R3, 0x1c1f ;  /* 0x001c1f03463d7589 */ /* 0x000e6200000e0000 */
[----:B--2---:R-:W-:-:S03]  /*a870*/  SEL R41, R10, R15, P0 ;  /* 0x0000000f0a297207 */ /* 0x004fc60000000000 */
[----:B------:R2:W3:Y:S04]  /*a880*/  SHFL.IDX PT, R21, R62, R3, 0x1c1f ;  /* 0x001c1f033e157589 */ /* 0x0004e800000e0000 */
[----:B------:R-:W-:Y:S04]  /*a890*/  SHFL.IDX PT, R6, R82, R11, 0x1c1f ;  /* 0x001c1f0b52067589 */ /* 0x000fe800000e0000 */
[----:B------:R-:W4:Y:S01]  /*a8a0*/  SHFL.IDX PT, R9, R78, R3, 0x1c1f ;  /* 0x001c1f034e097589 */ /* 0x000f2200000e0000 */
[----:B--2---:R-:W-:-:S03]  /*a8b0*/  IMAD.U32 R62, RZ, RZ, UR8 ;  /* 0x00000008ff3e7e24 */ /* 0x004fc6000f8e00ff */
[----:B------:R-:W-:Y:S01]  /*a8c0*/  SHFL.IDX PT, R14, R14, R11, 0x1c1f ;  /* 0x001c1f0b0e0e7589 */ /* 0x000fe200000e0000 */
[----:B0-----:R-:W-:Y:S02]  /*a8d0*/  SEL R49, R4, R7, P0 ;  /* 0x0000000704317207 */ /* 0x001fe40000000000 */
[----:B------:R-:W-:Y:S01]  /*a8e0*/  SEL R53, R7, R4, P0 ;  /* 0x0000000407357207 */ /* 0x000fe20000000000 */
[----:B------:R0:W2:Y:S01]  /*a8f0*/  SHFL.IDX PT, R25, R40, R3, 0x1c1f ;  /* 0x001c1f0328197589 */ /* 0x0000a200000e0000 */
[----:B------:R-:W-:-:S03]  /*a900*/  F2FP.BF16.F32.PACK_AB R4, R45, R44 ;  /* 0x0000002c2d04723e */ /* 0x000fc600000010ff */
[----:B------:R-:W-:Y:S01]  /*a910*/  SHFL.IDX PT, R8, R74, R11, 0x1c1f ;  /* 0x001c1f0b4a087589 */ /* 0x000fe200000e0000 */
[----:B-1----:R-:W-:Y:S02]  /*a920*/  SEL R58, R60, R61, P0 ;  /* 0x0000003d3c3a7207 */ /* 0x002fe40000000000 */
[----:B------:R-:W-:Y:S01]  /*a930*/  SEL R60, R61, R60, P0 ;  /* 0x0000003c3d3c7207 */ /* 0x000fe20000000000 */
[----:B------:R-:W-:Y:S01]  /*a940*/  SHFL.IDX PT, R24, R24, R11, 0x1c1f ;  /* 0x001c1f0b18187589 */ /* 0x000fe200000e0000 */
[----:B---3--:R-:W-:Y:S02]  /*a950*/  SEL R37, R12, R21, P0 ;  /* 0x000000150c257207 */ /* 0x008fe40000000000 */
[----:B0-----:R-:W-:Y:S01]  /*a960*/  SEL R40, R38, R39, P0 ;  /* 0x0000002726287207 */ /* 0x001fe20000000000 */
[----:B------:R-:W0:Y:S01]  /*a970*/  SHFL.IDX PT, R13, R72, R3, 0x1c1f ;  /* 0x001c1f03480d7589 */ /* 0x000e2200000e0000 */
[----:B------:R-:W-:Y:S02]  /*a980*/  SEL R38, R39, R38, P0 ;  /* 0x0000002627267207 */ /* 0x000fe40000000000 */
[----:B------:R-:W-:Y:S01]  /*a990*/  SEL R39, R15, R10, P0 ;  /* 0x0000000a0f277207 */ /* 0x000fe20000000000 */
[----:B------:R-:W-:Y:S01]  /*a9a0*/  SHFL.IDX PT, R26, R26, R11, 0x1c1f ;  /* 0x001c1f0b1a1a7589 */ /* 0x000fe200000e0000 */
[----:B------:R-:W-:-:S02]  /*a9b0*/  SEL R35, R21, R12, P0 ;  /* 0x0000000c15237207 */ /* 0x000fc40000000000 */
[----:B----4-:R-:W-:Y:S01]  /*a9c0*/  SEL R55, R6, R9, P0 ;  /* 0x0000000906377207 */ /* 0x010fe20000000000 */
[----:B------:R1:W3:Y:S01]  /*a9d0*/  SHFL.IDX PT, R27, R32, R3, 0x1c1f ;  /* 0x001c1f03201b7589 */ /* 0x0002e200000e0000 */
[----:B------:R-:W-:Y:S02]  /*a9e0*/  SEL R51, R9, R6, P0 ;  /* 0x0000000609337207 */ /* 0x000fe40000000000 */
[----:B------:R-:W-:Y:S01]  /*a9f0*/  F2FP.BF16.F32.PACK_AB R5, R41, R40 ;  /* 0x000000282905723e */ /* 0x000fe200000010ff */
[----:B------:R4:W4:Y:S01]  /*aa00*/  SHFL.IDX PT, R63, R20, R3, 0x1c1f ;  /* 0x001c1f03143f7589 */ /* 0x00092200000e0000 */
[----:B--2---:R-:W-:Y:S02]  /*aa10*/  SEL R33, R14, R25, P0 ;  /* 0x000000190e217207 */ /* 0x004fe40000000000 */
[----:B------:R-:W-:Y:S02]  /*aa20*/  F2FP.BF16.F32.PACK_AB R6, R47, R46 ;  /* 0x0000002e2f06723e */ /* 0x000fe400000010ff */
[----:B------:R-:W-:-:S02]  /*aa30*/  F2FP.BF16.F32.PACK_AB R7, R39, R38 ;  /* 0x000000262707723e */ /* 0x000fc400000010ff */
[----:B-1----:R-:W-:Y:S02]  /*aa40*/  SEL R32, R28, R29, P0 ;  /* 0x0000001d1c207207 */ /* 0x002fe40000000000 */
[----:B------:R-:W-:Y:S01]  /*aa50*/  SEL R28, R29, R28, P0 ;  /* 0x0000001c1d1c7207 */ /* 0x000fe20000000000 */
[----:B------:R-:W-:Y:S01]  /*aa60*/  STSM.16.M88.4 [R67], R4 ;  /* 0x0000000443007844 */ /* 0x000fe20000000200 */
[----:B------:R-:W-:Y:S02]  /*aa70*/  SEL R29, R25, R14, P0 ;  /* 0x0000000e191d7207 */ /* 0x000fe40000000000 */
[----:B0-----:R-:W-:Y:S02]  /*aa80*/  SEL R59, R8, R13, P0 ;  /* 0x0000000d083b7207 */ /* 0x001fe40000000000 */
[----:B------:R-:W-:Y:S02]  /*aa90*/  SEL R61, R13, R8, P0 ;  /* 0x000000080d3d7207 */ /* 0x000fe40000000000 */
[----:B------:R-:W-:-:S02]  /*aaa0*/  F2FP.BF16.F32.PACK_AB R8, R49, R48 ;  /* 0x000000303108723e */ /* 0x000fc400000010ff */
[----:B------:R-:W-:Y:S02]  /*aab0*/  F2FP.BF16.F32.PACK_AB R9, R37, R36 ;  /* 0x000000242509723e */ /* 0x000fe400000010ff */
[----:B---3--:R-:W-:Y:S02]  /*aac0*/  SEL R21, R24, R27, P0 ;  /* 0x0000001b18157207 */ /* 0x008fe40000000000 */
[----:B----4-:R-:W-:Y:S02]  /*aad0*/  SEL R3, R27, R24, P0 ;  /* 0x000000181b037207 */ /* 0x010fe40000000000 */
[----:B------:R-:W-:Y:S02]  /*aae0*/  SEL R20, R26, R63, P0 ;  /* 0x0000003f1a147207 */ /* 0x000fe40000000000 */
[----:B------:R-:W-:Y:S01]  /*aaf0*/  SEL R2, R63, R26, P0 ;  /* 0x0000001a3f027207 */ /* 0x000fe20000000000 */
[----:B------:R-:W-:Y:S01]  /*ab00*/  IMAD.U32 R63, RZ, RZ, UR9 ;  /* 0x00000009ff3f7e24 */ /* 0x000fe2000f8e00ff */
[----:B------:R-:W-:Y:S01]  /*ab10*/  F2FP.BF16.F32.PACK_AB R10, R53, R52 ;  /* 0x00000034350a723e */ /* 0x000fe200000010ff */
[----:B------:R-:W-:Y:S01]  /*ab20*/  ULDC.64 UR8, c[0x0][0xc08] ;  /* 0x0003020000087ab9 */ /* 0x000fe20000000a00 */
[----:B------:R-:W-:-:S02]  /*ab30*/  F2FP.BF16.F32.PACK_AB R11, R35, R34 ;  /* 0x00000022230b723e */ /* 0x000fc400000010ff */
[----:B------:R-:W-:Y:S02]  /*ab40*/  F2FP.BF16.F32.PACK_AB R12, R55, R54 ;  /* 0x00000036370c723e */ /* 0x000fe400000010ff */
[----:B------:R-:W-:Y:S01]  /*ab50*/  F2FP.BF16.F32.PACK_AB R13, R33, R32 ;  /* 0x00000020210d723e */ /* 0x000fe200000010ff */
[----:B------:R-:W-:Y:S01]  /*ab60*/  STSM.16.M88.4 [R66], R8 ;  /* 0x0000000842007844 */ /* 0x000fe20000000200 */
[----:B------:R-:W-:Y:S02]  /*ab70*/  F2FP.BF16.F32.PACK_AB R14, R51, R50 ;  /* 0x00000032330e723e */ /* 0x000fe400000010ff */
[----:B------:R-:W-:Y:S02]  /*ab80*/  F2FP.BF16.F32.PACK_AB R15, R29, R28 ;  /* 0x0000001c1d0f723e */ /* 0x000fe400000010ff */
[----:B------:R-:W-:Y:S02]  /*ab90*/  F2FP.BF16.F32.PACK_AB R24, R59, R58 ;  /* 0x0000003a3b18723e */ /* 0x000fe400000010ff */
[----:B------:R-:W-:Y:S01]  /*aba0*/  F2FP.BF16.F32.PACK_AB R25, R21, R20 ;  /* 0x000000141519723e */ /* 0x000fe200000010ff */
[----:B------:R-:W-:Y:S01]  /*abb0*/  STSM.16.M88.4 [R30], R12 ;  /* 0x0000000c1e007844 */ /* 0x000fe20000000200 */
[----:B------:R-:W-:-:S02]  /*abc0*/  F2FP.BF16.F32.PACK_AB R26, R61, R60 ;  /* 0x0000003c3d1a723e */ /* 0x000fc400000010ff */
[----:B------:R-:W-:Y:S02]  /*abd0*/  F2FP.BF16.F32.PACK_AB R27, R3, R2 ;  /* 0x00000002031b723e */ /* 0x000fe400000010ff */
[----:B------:R-:W-:-:S03]  /*abe0*/  ISETP.NE.U32.AND P0, PT, RZ, UR10, PT ;  /* 0x0000000aff007c0c */ /* 0x000fc6000bf05070 */
[----:B------:R0:W-:Y:S01]  /*abf0*/  STSM.16.M88.4 [R65], R24 ;  /* 0x0000001841007844 */ /* 0x0001e20000000200 */
[----:B------:R-:W-:Y:S01]  /*ac00*/  BAR.SYNC.DEFER_BLOCKING 0x1, 0x180 ;  /* 0x0046000000007b1d */ /* 0x000fe20000010000 */
[----:B------:R-:W-:-:S07]  /*ac10*/  ISETP.NE.AND.EX P0, PT, RZ, UR11, PT, P0 ;  /* 0x0000000bff007c0c */ /* 0x000fce000bf05300 */
[----:B0-----:R-:W0:Y:S06]  /*ac20*/  LDC R65, c[0x0][0xbe8] ;  /* 0x0002fa00ff417b82 */ /* 0x001e2c0000000800 */
[----:B------:R-:W2:Y:S01]  /*ac30*/  @P0 LDG.E R64, desc[UR54][R62.64] ;  /* 0x000000363e400981 */ /* 0x000ea2000c1e1900 */
[----:B------:R-:W-:Y:S01]  /*ac40*/  UISETP.NE.U32.AND UP0, UPT, UR8, URZ, UPT ;  /* 0x0000003f0800728c */ /* 0x000fe2000bf05070 */
[----:B------:R-:W-:-:S03]  /*ac50*/  ULDC UR4, c[0x0][0xa88] ;  /* 0x0002a20000047ab9 */ /* 0x000fc60000000800 */
[----:B------:R-:W-:Y:S01]  /*ac60*/  UISETP.NE.AND.EX UP0, UPT, UR9, URZ, UPT, UP0 ;  /* 0x0000003f0900728c */ /* 0x000fe2000bf05300 */
[----:B------:R-:W-:Y:S01]  /*ac70*/  IMAD.U32 R30, RZ, RZ, UR4 ;  /* 0x00000004ff1e7e24 */ /* 0x000fe2000f8e00ff */
[----:B------:R-:W-:-:S04]  /*ac80*/  UMOV UR16, 0x9b8 ;  /* 0x000009b800107882 */ /* 0x000fc80000000000 */
[----:B------:R-:W-:Y:S02]  /*ac90*/  PLOP3.LUT P4, PT, PT, PT, UP0, 0x80, 0x0 ;  /* 0x000000000000781c */ /* 0x000fe40003f8f008 */
[----:B0-----:R-:W-:-:S03]  /*aca0*/  ISETP.NE.AND P1, PT, R65, 0x1, PT ;  /* 0x000000014100780c */ /* 0x001fc60003f25270 */
[----:B------:R-:W-:-:S04]  /*acb0*/  @UP0 ULEA UR8, UP1, UR37, UR8, 0x2 ;  /* 0x0000000825080291 */ /* 0x000fc8000f82103f */
[----:B------:R-:W-:-:S06]  /*acc0*/  @UP0 ULEA.HI.X UR9, UR37, UR9, UR38, 0x2, UP1 ;  /* 0x0000000925090291 */ /* 0x000fcc00088f1426 */
[----:B------:R-:W0:Y:S01]  /*acd0*/  @P1 LDC R6, c[0x0][0xbec] ;  /* 0x0002fb00ff061b82 */ /* 0x000e220000000800 */
[----:B------:R-:W-:Y:S01]  /*ace0*/  UISETP.GT.AND UP1, UPT, UR46, 0x1, UPT ;  /* 0x000000012e00788c */ /* 0x000fe2000bf24270 */
[----:B------:R-:W-:-:S06]  /*acf0*/  IMAD.U32 R4, RZ, RZ, UR8 ;  /* 0x00000008ff047e24 */ /* 0x000fcc000f8e00ff */
[----:B------:R-:W1:Y:S01]  /*ad00*/  @P1 LDC R9, c[0x0][0xbf0] ;  /* 0x0002fc00ff091b82 */ /* 0x000e620000000800 */
[----:B------:R-:W-:Y:S01]  /*ad10*/  USEL UR16, UR16, 0x978, UP1 ;  /* 0x0000097810107887 */ /* 0x000fe20008800000 */
[----:B------:R-:W-:Y:S01]  /*ad20*/  IMAD.U32 R5, RZ, RZ, UR9 ;  /* 0x00000009ff057e24 */ /* 0x000fe2000f8e00ff */
[----:B------:R-:W-:Y:S01]  /*ad30*/  UISETP.NE.U32.AND UP0, UPT, UR10, URZ, UPT ;  /* 0x0000003f0a00728c */ /* 0x000fe2000bf05070 */
[----:B------:R-:W-:Y:S01]  /*ad40*/  VIADD R13, R17, UR40 ;  /* 0x00000028110d7c36 */ /* 0x000fe20008000000 */
[----:B------:R-:W-:Y:S02]  /*ad50*/  UMOV UR4, URZ ;  /* 0x0000003f00047c82 */ /* 0x000fe40008000000 */
[----:B------:R-:W-:Y:S01]  /*ad60*/  UISETP.NE.AND.EX UP0, UPT, UR11, URZ, UPT, UP0 ;  /* 0x0000003f0b00728c */ /* 0x000fe2000bf05300 */
[----:B------:R0:W5:Y:S01]  /*ad70*/  @P4 LDG.E R30, desc[UR54][R4.64] ;  /* 0x00000036041e4981 */ /* 0x000162000c1e1900 */
[----:B------:R-:W-:Y:S01]  /*ad80*/  USEL UR7, UR41, URZ, UP1 ;  /* 0x0000003f29077287 */ /* 0x000fe20008800000 */
[----:B------:R-:W-:Y:S01]  /*ad90*/  IMAD.MOV.U32 R7, RZ, RZ, R13 ;  /* 0x000000ffff077224 */ /* 0x000fe200078e000d */
[----:B------:R-:W-:-:S02]  /*ada0*/  USEL UR37, UR37, URZ, !UP0 ;  /* 0x0000003f25257287 */ /* 0x000fc4000c000000 */
[----:B------:R-:W-:Y:S01]  /*adb0*/  ULDC.64 UR10, c[0x0][UR16+0x218] ;  /* 0x00008600100a7abb */ /* 0x000fe20008000a00 */
[----:B------:R-:W-:Y:S01]  /*adc0*/  ULDC.64 UR14, c[0x0][UR16+0x228] ;  /* 0x00008a00100e7abb */ /* 0x000fe20008000a00 */
[----:B------:R-:W-:Y:S01]  /*add0*/  ULDC.64 UR12, c[0x0][UR16+0x220] ;  /* 0x00008800100c7abb */ /* 0x000fe20008000a00 */
[----:B------:R-:W-:Y:S02]  /*ade0*/  UIMAD.WIDE.U32 UR8, UR10, UR39, URZ ;  /* 0x000000270a0872a5 */ /* 0x000fe4000f8e003f */
[----:B------:R-:W-:Y:S01]  /*adf0*/  UIMAD.WIDE.U32 UR18, UR14, UR7, URZ ;  /* 0x000000070e1272a5 */ /* 0x000fe2000f8e003f */
[----:B0-----:R-:W-:Y:S01]  /*ae00*/  @P1 IMAD.HI.U32 R4, R13, R6, RZ ;  /* 0x000000060d041227 */ /* 0x001fe200078e00ff */
[----:B------:R-:W-:Y:S02]  /*ae10*/  UIMAD UR10, UR11, UR39, URZ ;  /* 0x000000270b0a72a4 */ /* 0x000fe4000f8e023f */
[----:B------:R-:W-:Y:S02]  /*ae20*/  UIMAD UR14, UR15, UR7, URZ ;  /* 0x000000070f0e72a4 */ /* 0x000fe4000f8e023f */
[----:B------:R-:W-:Y:S01]  /*ae30*/  USEL UR38, UR38, URZ, !UP0 ;  /* 0x0000003f26267287 */ /* 0x000fe2000c000000 */
[----:B-1----:R-:W-:Y:S01]  /*ae40*/  @P1 SHF.R.U32.HI R7, RZ, R9, R4 ;  /* 0x00000009ff071219 */ /* 0x002fe20000011604 */
[----:B------:R-:W-:Y:S01]  /*ae50*/  UIMAD UR7, UR13, UR37, URZ ;  /* 0x000000250d0772a4 */ /* 0x000fe2000f8e023f */
[----:B------:R-:W-:Y:S01]  /*ae60*/  IMAD.U32 R4, RZ, RZ, UR18 ;  /* 0x00000012ff047e24 */ /* 0x000fe2000f8e00ff */
[----:B------:R-:W-:Y:S01]  /*ae70*/  UIADD3 UR9, UR9, UR10, URZ ;  /* 0x0000000a09097290 */ /* 0x000fe2000fffe03f */
[----:B------:R-:W-:Y:S01]  /*ae80*/  IMAD.U32 R5, RZ, RZ, UR19 ;  /* 0x00000013ff057e24 */ /* 0x000fe2000f8e00ff */
[----:B------:R-:W-:Y:S01]  /*ae90*/  UIMAD.WIDE.U32 UR10, UR12, UR37, URZ ;  /* 0x000000250c0a72a5 */ /* 0x000fe2000f8e003f */
[--C-:B------:R-:W-:Y:S01]  /*aea0*/  IMAD.MOV R6, RZ, RZ, -R7.reuse ;  /* 0x000000ffff067224 */ /* 0x100fe200078e0a07 */
[----:B------:R-:W-:Y:S01]  /*aeb0*/  UIMAD UR7, UR12, UR38, UR7 ;  /* 0x000000260c0772a4 */ /* 0x000fe2000f8e0207 */
[----:B------:R-:W-:Y:S01]  /*aec0*/  SHF.R.S32.HI R5, RZ, 0x1f, R7 ;  /* 0x0000001fff057819 */ /* 0x000fe20000011407 */
[----:B------:R-:W-:Y:S01]  /*aed0*/  UIADD3 UR14, UR19, UR14, URZ ;  /* 0x0000000e130e7290 */ /* 0x000fe2000fffe03f */
[----:B------:R-:W-:Y:S01]  /*aee0*/  IMAD R9, R65, R6, R13 ;  /* 0x0000000641097224 */ /* 0x000fe200078e020d */
[----:B------:R-:W-:-:S04]  /*aef0*/  UIADD3 UR7, UR11, UR7, URZ ;  /* 0x000000070b077290 */ /* 0x000fc8000fffe03f */
[----:B------:R-:W-:Y:S01]  /*af00*/  IMAD.U32 R8, RZ, RZ, UR14 ;  /* 0x0000000eff087e24 */ /* 0x000fe2000f8e00ff */
[----:B------:R-:W-:Y:S02]  /*af10*/  SHF.R.S32.HI R6, RZ, 0x1f, R9 ;  /* 0x0000001fff067819 */ /* 0x000fe40000011409 */
        /* <DEDUP_REMOVED lines=21> */
.L_x_2097:
        /* <DEDUP_REMOVED lines=14> */
[----:B--2---:R-:W-:-:S04]  /*b150*/  VIADD R11, R11, UR40 ;  /* 0x000000280b0b7c36 */ /* 0x004fc80008000000 */
        /* <DEDUP_REMOVED lines=15> */
[----:B------:R-:W-:-:S04]  /*b250*/  IMAD R3, R62, 0x40, R19 ;  /* 0x000000403e037824 */ /* 0x000fc800078e0213 */
[----:B------:R-:W-:-:S03]  /*b260*/  IMAD.WIDE R42, R3, 0x2, R42 ;  /* 0x00000002032a7825 */ /* 0x000fc600078e022a */
[C---:B------:R-:W-:Y:S02]  /*b270*/  IADD3 R9, P0, R42.reuse, 0x1800, RZ ;  /* 0x000018002a097810 */ /* 0x040fe40007f1e0ff */
[C---:B------:R-:W-:Y:S02]  /*b280*/  IADD3 R13, P2, R42.reuse, 0x3000, RZ ;  /* 0x000030002a0d7810 */ /* 0x040fe40007f5e0ff */
[----:B0-----:R-:W-:Y:S02]  /*b290*/  LOP3.LUT R5, R42, 0x380, RZ, 0xc0, !PT ;  /* 0x000003802a057812 */ /* 0x001fe400078ec0ff */
        /* <DEDUP_REMOVED lines=17> */
[----:B------:R-:W-:Y:S02]  /*b3b0*/  IMAD.X R25, RZ, RZ, R43, P0 ;  /* 0x000000ffff197224 */ /* 0x000fe400000e062b */
[----:B------:R-:W-:-:S04]  /*b3c0*/  SHF.R.U64 R2, R2, 0x3, RZ ;  /* 0x0000000302027819 */ /* 0x000fc800000012ff */
[----:B------:R-:W-:Y:S02]  /*b3d0*/  LOP3.LUT R24, R2, R3, RZ, 0x3c, !PT ;  /* 0x0000000302187212 */ /* 0x000fe400078e3cff */
[----:B------:R-:W0:Y:S01]  /*b3e0*/  @P1 LDC R3, c[0x0][0xbf0] ;  /* 0x0002fc00ff031b82 */ /* 0x000e220000000800 */
[----:B------:R-:W-:Y:S02]  /*b3f0*/  UIMAD.WIDE.U32 UR8, UR4, UR10, URZ ;  /* 0x0000000a040872a5 */ /* 0x000fe4000f8e003f */
[----:B------:R-:W-:Y:S01]  /*b400*/  UIMAD UR7, UR4, UR11, UR7 ;  /* 0x0000000b040772a4 */ /* 0x000fe2000f8e0207 */
[----:B------:R-:W-:Y:S01]  /*b410*/  IMAD R2, R18, 0x30, R62 ;  /* 0x0000003012027824 */ /* 0x000fe200078e023e */
[----:B------:R-:W5:Y:S01]  /*b420*/  LD.E.128 R24, desc[UR54][R24.64] ;  /* 0x0000003618187980 */ /* 0x000f62000c101d00 */
[----:B------:R-:W-:Y:S01]  /*b430*/  ULDC.64 UR10, c[0x0][0xae8] ;  /* 0x0002ba00000a7ab9 */ /* 0x000fe20000000a00 */
[----:B------:R-:W-:Y:S01]  /*b440*/  UIADD3 UR9, UR9, UR7, URZ ;  /* 0x0000000709097290 */ /* 0x000fe2000fffe03f */
[----:B------:R-:W-:Y:S01]  /*b450*/  VIADD R29, R2, UR40 ;  /* 0x00000028021d7c36 */ /* 0x000fe20008000000 */
[----:B------:R-:W-:Y:S01]  /*b460*/  USHF.R.S32.HI UR4, URZ, 0x1f, UR37 ;  /* 0x0000001f3f047899 */ /* 0x000fe20008011425 */
[----:B------:R-:W-:Y:S01]  /*b470*/  @!PT LDS RZ, [RZ] ;  /* 0x00000000fffff984 */ /* 0x000fe20000000800 */
[----:B------:R-:W-:Y:S01]  /*b480*/  @!PT LDS RZ, [RZ] ;  /* 0x00000000fffff984 */ /* 0x000fe20000000800 */
[----:B------:R-:W-:Y:S01]  /*b490*/  @!PT LDS RZ, [RZ] ;  /* 0x00000000fffff984 */ /* 0x000fe20000000800 */
[----:B------:R-:W-:Y:S01]  /*b4a0*/  @!PT LDS RZ, [RZ] ;  /* 0x00000000fffff984 */ /* 0x000fe20000000800 */
[----:B------:R1:W-:Y:S06]  /*b4b0*/  MEMBAR.ALL.CTA ;  /* 0x0000000000007992 */ /* 0x0003ec0000008000 */
[----:B-1----:R-:W1:Y:S01]  /*b4c0*/  FENCE.VIEW.ASYNC.S ;  /* 0x00000000000073c6 */ /* 0x002e620000000000 */
[----:B------:R-:W-:Y:S01]  /*b4d0*/  UIMAD.WIDE.U32 UR8, UR39, UR10, UR8 ;  /* 0x0000000a270872a5 */ /* 0x000fe2000f8e0008 */
[----:B--2---:R-:W-:-:S03]  /*b4e0*/  @P1 IMAD.HI.U32 R2, R29, R20, RZ ;  /* 0x000000141d021227 */ /* 0x004fc600078e00ff */
[----:B------:R-:W-:Y:S01]  /*b4f0*/  UIMAD UR9, UR39, UR11, UR9 ;  /* 0x0000000b270972a4 */ /* 0x000fe2000f8e0209 */
[----:B------:R-:W-:Y:S02]  /*b500*/  IMAD.MOV.U32 R21, RZ, RZ, R29 ;  /* 0x000000ffff157224 */ /* 0x000fe400078e001d */
[----:B------:R-:W-:Y:S01]  /*b510*/  ULDC.64 UR10, c[0x0][0xaf0] ;  /* 0x0002bc00000a7ab9 */ /* 0x000fe20000000a00 */
[----:B------:R-:W-:Y:S01]  /*b520*/  VIADD R0, R0, 0x13220 ;  /* 0x0001322000007836 */ /* 0x000fe20000000000 */
[----:B------:R-:W-:Y:S02]  /*b530*/  UIMAD UR4, UR4, UR10, URZ ;  /* 0x0000000a040472a4 */ /* 0x000fe4000f8e023f */
[----:B------:R-:W-:Y:S01]  /*b540*/  UIMAD.WIDE.U32 UR8, UR37, UR10, UR8 ;  /* 0x0000000a250872a5 */ /* 0x000fe2000f8e0008 */
[----:B0-----:R-:W-:Y:S01]  /*b550*/  @P1 SHF.R.U32.HI R21, RZ, R3, R2 ;  /* 0x00000003ff151219 */ /* 0x001fe20000011602 */
[----:B------:R-:W-:Y:S01]  /*b560*/  UIMAD UR4, UR37, UR11, UR4 ;  /* 0x0000000b250472a4 */ /* 0x000fe2000f8e0204 */
[----:B------:R-:W-:-:S02]  /*b570*/  PRMT R0, RZ, 0x654, R0 ;  /* 0x00000654ff007816 */ /* 0x000fc40000000000 */
[--C-:B------:R-:W-:Y:S01]  /*b580*/  SHF.R.S32.HI R20, RZ, 0x1f, R21.reuse ;  /* 0x0000001fff147819 */ /* 0x100fe20000011415 */
[----:B------:R-:W-:Y:S01]  /*b590*/  UIADD3 UR4, UR9, UR4, URZ ;  /* 0x0000000409047290 */ /* 0x000fe2000fffe03f */
[----:B------:R-:W-:Y:S01]  /*b5a0*/  IMAD.MOV R28, RZ, RZ, -R21 ;  /* 0x000000ffff1c7224 */ /* 0x000fe200078e0a15 */
[----:B------:R-:W-:Y:S01]  /*b5b0*/  ULDC.64 UR10, c[0x0][0xae0] ;  /* 0x0002b800000a7ab9 */ /* 0x000fe20000000a00 */
[----:B------:R-:W-:Y:S02]  /*b5c0*/  IMAD.U32 R3, RZ, RZ, UR9 ;  /* 0x00000009ff037e24 */ /* 0x000fe4000f8e00ff */
[----:B------:R-:W-:Y:S01]  /*b5d0*/  IMAD R20, R20, UR10, RZ ;  /* 0x0000000a14147c24 */ /* 0x000fe2000f8e02ff */
[----:B-1----:R2:W-:Y:S01]  /*b5e0*/  SYNCS.ARRIVE.TRANS64.RED.A1T0 RZ, [R0+URZ], RZ ;  /* 0x000000ff00ff79a7 */ /* 0x0025e2000810043f */
[----:B------:R-:W-:Y:S02]  /*b5f0*/  IMAD R29, R65, R28, R29 ;  /* 0x0000001c411d7224 */ /* 0x000fe400078e021d */
[----:B------:R-:W-:Y:S01]  /*b600*/  IMAD.U32 R2, RZ, RZ, UR8 ;  /* 0x00000008ff027e24 */ /* 0x000fe2000f8e00ff */
[----:B------:R-:W-:Y:S01]  /*b610*/  ULDC.64 UR8, c[0x0][0xad8] ;  /* 0x0002b60000087ab9 */ /* 0x000fe20000000a00 */
        /* <DEDUP_REMOVED lines=9> */
[----:B------:R-:W-:Y:S01]  /*b6b0*/  ULDC.64 UR8, c[0x0][0xa80] ;  /* 0x0002a00000087ab9 */ /* 0x000fe20000000a00 */
[----:B------:R-:W-:Y:S01]  /*b6c0*/  VIADD R33, R62, UR40 ;  /* 0x000000283e217c36 */ /* 0x000fe20008000000 */
[C---:B------:R-:W-:Y:S01]  /*b6d0*/  LEA R32, P0, R2.reuse, UR8, 0x1 ;  /* 0x0000000802207c11 */ /* 0x040fe2000f8008ff */
[----:B------:R-:W-:Y:S01]  /*b6e0*/  IMAD.IADD R3, R3, 0x1, R21 ;  /* 0x0000000103037824 */ /* 0x000fe200078e0215 */
[----:B------:R-:W-:Y:S01]  /*b6f0*/  SHF.R.S32.HI R62, RZ, 0x1f, R19 ;  /* 0x0000001fff3e7819 */ /* 0x000fe20000011413 */
[C---:B------:R-:W-:Y:S02]  /*b700*/  VIADD R21, R33.reuse, 0x60 ;  /* 0x0000006021157836 */ /* 0x040fe40000000000 */
[----:B------:R-:W0:Y:S01]  /*b710*/  SHFL.IDX PT, R20, R32, 0x1, 0x181f ;  /* 0x00381f0020147f89 */ /* 0x000e2200000e0000 */
[----:B------:R-:W-:Y:S01]  /*b720*/  LEA.HI.X R34, R2, UR9, R3, 0x1, P0 ;  /* 0x0000000902227c11 */ /* 0x000fe200080f0c03 */
[----:B------:R-:W-:Y:S01]  /*b730*/  VIADD R3, R33, 0x30 ;  /* 0x0000003021037836 */ /* 0x000fe20000000000 */
[----:B------:R-:W-:Y:S01]  /*b740*/  ISETP.GE.AND P0, PT, R19, UR4, PT ;  /* 0x0000000413007c0c */ /* 0x000fe2000bf06270 */
[----:B------:R-:W1:Y:S03]  /*b750*/  SHFL.IDX PT, R2, R32, RZ, 0x181f ;  /* 0x00181fff20027589 */ /* 0x000e6600000e0000 */
[-C--:B------:R-:W-:Y:S01]  /*b760*/  ISETP.GE.OR P1, PT, R33, R30.reuse, P0 ;  /* 0x0000001e2100720c */ /* 0x080fe20000726670 */
[----:B------:R-:W2:Y:S01]  /*b770*/  SHFL.IDX PT, R28, R32, 0x2, 0x181f ;  /* 0x00581f00201c7f89 */ /* 0x000ea200000e0000 */
[-C--:B------:R-:W-:Y:S01]  /*b780*/  ISETP.GE.OR P2, PT, R3, R30.reuse, P0 ;  /* 0x0000001e0300720c */ /* 0x080fe20000746670 */
[----:B------:R-:W-:Y:S01]  /*b790*/  VIADD R33, R33, 0x90 ;  /* 0x0000009021217836 */ /* 0x000fe20000000000 */
[-C--:B------:R-:W-:Y:S01]  /*b7a0*/  ISETP.GE.OR P3, PT, R21, R30.reuse, P0 ;  /* 0x0000001e1500720c */ /* 0x080fe20000766670 */
[----:B------:R-:W2:Y:S03]  /*b7b0*/  SHFL.IDX PT, R36, R34, RZ, 0x181f ;  /* 0x00181fff22247589 */ /* 0x000ea600000e0000 */
[----:B------:R-:W-:Y:S01]  /*b7c0*/  ISETP.GE.OR P0, PT, R33, R30, P0 ;  /* 0x0000001e2100720c */ /* 0x000fe20000706670 */
[----:B------:R-:W2:Y:S04]  /*b7d0*/  SHFL.IDX PT, R38, R34, 0x1, 0x181f ;  /* 0x00381f0022267f89 */ /* 0x000ea800000e0000 */
[----:B------:R-:W2:Y:S02]  /*b7e0*/  SHFL.IDX PT, R40, R34, 0x2, 0x181f ;  /* 0x00581f0022287f89 */ /* 0x000ea400000e0000 */
[----:B0-----:R-:W-:-:S02]  /*b7f0*/  @!P2 LEA R20, P5, R19, R20, 0x1 ;  /* 0x000000141314a211 */ /* 0x001fc400078a08ff */
[----:B------:R-:W0:Y:S01]  /*b800*/  SHFL.IDX PT, R32, R32, 0x3, 0x181f ;  /* 0x00781f0020207f89 */ /* 0x000e2200000e0000 */
[----:B-1----:R-:W-:-:S03]  /*b810*/  @!P1 LEA R2, P4, R19, R2, 0x1 ;  /* 0x0000000213029211 */ /* 0x002fc600078808ff */
[----:B------:R-:W1:Y:S01]  /*b820*/  SHFL.IDX PT, R34, R34, 0x3, 0x181f ;  /* 0x00781f0022227f89 */ /* 0x000e6200000e0000 */
[C---:B--2---:R-:W-:Y:S02]  /*b830*/  @!P3 LEA R28, P6, R19.reuse, R28, 0x1 ;  /* 0x0000001c131cb211 */ /* 0x044fe400078c08ff */
[C-C-:B------:R-:W-:Y:S02]  /*b840*/  @!P1 LEA.HI.X R3, R19.reuse, R36, R62.reuse, 0x1, P4 ;  /* 0x0000002413039211 */ /* 0x140fe400020f0c3e */
[C-C-:B------:R-:W-:Y:S02]  /*b850*/  @!P2 LEA.HI.X R21, R19.reuse, R38, R62.reuse, 0x1, P5 ;  /* 0x000000261315a211 */ /* 0x140fe400028f0c3e */
[----:B------:R-:W-:Y:S01]  /*b860*/  @!P3 LEA.HI.X R29, R19, R40, R62, 0x1, P6 ;  /* 0x00000028131db211 */ /* 0x000fe200030f0c3e */
[----:B---3--:R2:W-:Y:S04]  /*b870*/  @!P1 ST.E.128 desc[UR54][R2.64], R4 ;  /* 0x0000000402009985 */ /* 0x0085e8000c101d36 */
[----:B----4-:R2:W-:Y:S04]  /*b880*/  @!P2 ST.E.128 desc[UR54][R20.64], R8 ;  /* 0x000000081400a985 */ /* 0x0105e8000c101d36 */
[----:B------:R2:W-:Y:S01]  /*b890*/  @!P3 ST.E.128 desc[UR54][R28.64], R12 ;  /* 0x0000000c1c00b985 */ /* 0x0005e2000c101d36 */
[----:B01----:R-:W-:Y:S05]  /*b8a0*/  @P0 BRA `(.L_x_2099) ;  /* 0x0000001000c00947 */ /* 0x003fea0003800000 */
[----:B--2---:R-:W-:-:S04]  /*b8b0*/  LEA R2, P0, R19, R32, 0x1 ;  /* 0x0000002013027211 */ /* 0x004fc800078008ff */
[----:B------:R-:W-:-:S05]  /*b8c0*/  LEA.HI.X R3, R19, R34, R62, 0x1, P0 ;  /* 0x0000002213037211 */ /* 0x000fca00000f0c3e */
[----:B-----5:R3:W-:Y:S01]  /*b8d0*/  ST.E.128 desc[UR54][R2.64], R24 ;  /* 0x0000001802007985 */ /* 0x0207e2000c101d36 */
[----:B------:R-:W-:Y:S05]  /*b8e0*/  BRA `(.L_x_2099) ;  /* 0x0000001000b07947 */ /* 0x000fea0003800000 */
.L_x_2098:
[----:B------:R-:W-:Y:S01]  /*b8f0*/  ULDC.64 UR10, c[0x0][0xb08] ;  /* 0x0002c200000a7ab9 */ /* 0x000fe20000000a00 */
[----:B0-----:R-:W0:Y:S01]  /*b900*/  @P1 LDC R4, c[0x0][0xbec] ;  /* 0x0002fb00ff041b82 */ /* 0x001e220000000800 */
[----:B------:R-:W-:Y:S01]  /*b910*/  UIMAD UR7, UR12, UR10, URZ ;  /* 0x0000000a0c0772a4 */ /* 0x000fe2000f8e023f */
[----:B------:R-:W-:Y:S01]  /*b920*/  IMAD.MOV.U32 R7, RZ, RZ, R13 ;  /* 0x000000ffff077224 */ /* 0x000fe200078e000d */
[----:B------:R-:W-:Y:S01]  /*b930*/  UIMAD.WIDE.U32 UR8, UR4, UR10, URZ ;  /* 0x0000000a040872a5 */ /* 0x000fe2000f8e003f */
[C---:B------:R-:W-:Y:S01]  /*b940*/  VIADD R43, R16.reuse, 0x18 ;  /* 0x00000018102b7836 */ /* 0x040fe20000000000 */
[----:B------:R-:W-:Y:S01]  /*b950*/  UIMAD UR7, UR4, UR11, UR7 ;  /* 0x0000000b040772a4 */ /* 0x000fe2000f8e0207 */
[C---:B------:R-:W-:Y:S01]  /*b960*/  VIADD R57, R16.reuse, 0x10 ;  /* 0x0000001010397836 */ /* 0x040fe20000000000 */
[----:B------:R-:W-:Y:S01]  /*b970*/  USHF.R.S32.HI UR4, URZ, 0x1f, UR37 ;  /* 0x0000001f3f047899 */ /* 0x000fe20008011425 */
[----:B------:R-:W1:Y:S01]  /*b980*/  @P1 LDC R5, c[0x0][0xbf0] ;  /* 0x0002fc00ff051b82 */ /* 0x000e620000000800 */
[----:B------:R-:W-:Y:S01]  /*b990*/  UIADD3 UR9, UR9, UR7, URZ ;  /* 0x0000000709097290 */ /* 0x000fe2000fffe03f */
[C---:B------:R-:W-:Y:S01]  /*b9a0*/  VIADD R63, R16.reuse, 0x8 ;  /* 0x00000008103f7836 */ /* 0x040fe20000000000 */
[----:B------:R-:W-:Y:S01]  /*b9b0*/  ULDC.64 UR10, c[0x0][0xb38] ;  /* 0x0002ce00000a7ab9 */ /* 0x000fe20000000a00 */
[----:B------:R-:W-:Y:S01]  /*b9c0*/  BSSY B1, `(.L_x_2100) ;  /* 0x0000051000017945 */ /* 0x000fe20003800000 */
[----:B------:R-:W-:Y:S01]  /*b9d0*/  UIMAD.WIDE.U32 UR8, UR39, UR10, UR8 ;  /* 0x0000000a270872a5 */ /* 0x000fe2000f8e0008 */
[----:B------:R-:W-:Y:S01]  /*b9e0*/  SHF.R.S32.HI R26, RZ, 0x1f, R22 ;  /* 0x0000001fff1a7819 */ /* 0x000fe20000011416 */
[C---:B------:R-:W-:Y:S01]  /*b9f0*/  VIADD R25, R16.reuse, 0x18 ;  /* 0x0000001810197836 */ /* 0x040fe20000000000 */
[----:B------:R-:W-:Y:S01]  /*ba00*/  SHF.R.S32.HI R27, RZ, 0x1f, R23 ;  /* 0x0000001fff1b7819 */ /* 0x000fe20000011417 */
[----:B------:R-:W-:Y:S01]  /*ba10*/  UIMAD UR9, UR39, UR11, UR9 ;  /* 0x0000000b270972a4 */ /* 0x000fe2000f8e0209 */
[----:B------:R-:W-:Y:S01]  /*ba20*/  SHF.R.S32.HI R30, RZ, 0x1f, R156 ;  /* 0x0000001fff1e7819 */ /* 0x000fe2000001149c */
[----:B------:R-:W-:Y:S01]  /*ba30*/  VIADD R56, R16, 0x10 ;  /* 0x0000001010387836 */ /* 0x000fe20000000000 */
[----:B------:R-:W-:Y:S01]  /*ba40*/  ULDC.64 UR10, c[0x0][0xb40] ;  /* 0x0002d000000a7ab9 */ /* 0x000fe20000000a00 */
[----:B------:R-:W-:Y:S01]  /*ba50*/  SHF.R.S32.HI R42, RZ, 0x1f, R157 ;  /* 0x0000001fff2a7819 */ /* 0x000fe2000001149d */
[----:B------:R-:W-:Y:S01]  /*ba60*/  UIMAD UR4, UR4, UR10, URZ ;  /* 0x0000000a040472a4 */ /* 0x000fe2000f8e023f */
[----:B------:R-:W-:Y:S01]  /*ba70*/  SHF.R.S32.HI R43, RZ, 0x1f, R43 ;  /* 0x0000001fff2b7819 */ /* 0x000fe2000001142b */
[----:B------:R-:W-:Y:S01]  /*ba80*/  UIMAD.WIDE.U32 UR8, UR37, UR10, UR8 ;  /* 0x0000000a250872a5 */ /* 0x000fe2000f8e0008 */
[----:B0-----:R-:W-:Y:S01]  /*ba90*/  @P1 IMAD.HI.U32 R4, R13, R4, RZ ;  /* 0x000000040d041227 */ /* 0x001fe200078e00ff */
[----:B------:R-:W-:Y:S01]  /*baa0*/  UIMAD UR4, UR37, UR11, UR4 ;  /* 0x0000000b250472a4 */ /* 0x000fe2000f8e0204 */
[----:B------:R-:W-:-:S02]  /*bab0*/  SHF.R.S32.HI R57, RZ, 0x1f, R57 ;  /* 0x0000001fff397819 */ /* 0x000fc40000011439 */
[----:B------:R-:W-:Y:S01]  /*bac0*/  ULDC.64 UR10, c[0x0][0xb48] ;  /* 0x0002d200000a7ab9 */ /* 0x000fe20000000a00 */
[----:B------:R-:W-:Y:S01]  /*bad0*/  UIADD3 UR9, UR9, UR4, URZ ;  /* 0x0000000409097290 */ /* 0x000fe2000fffe03f */
[----:B------:R-:W-:Y:S01]  /*bae0*/  VIADD R62, R16, 0x8 ;  /* 0x00000008103e7836 */ /* 0x000fe20000000000 */
[----:B-1----:R-:W-:Y:S02]  /*baf0*/  @P1 SHF.R.U32.HI R7, RZ, R5, R4 ;  /* 0x00000005ff071219 */ /* 0x002fe40000011604 */
[----:B------:R-:W-:Y:S01]  /*bb00*/  UIMAD.WIDE.U32 UR8, UR41, UR10, UR8 ;  /* 0x0000000a290872a5 */ /* 0x000fe2000f8e0008 */
[----:B------:R-:W-:Y:S02]  /*bb10*/  SHF.R.S32.HI R63, RZ, 0x1f, R63 ;  /* 0x0000001fff3f7819 */ /* 0x000fe4000001143f */
[--C-:B------:R-:W-:Y:S01]  /*bb20*/  IMAD.MOV R6, RZ, RZ, -R7.reuse ;  /* 0x000000ffff067224 */ /* 0x100fe200078e0a07 */
[----:B------:R-:W-:Y:S01]  /*bb30*/  SHF.R.S32.HI R4, RZ, 0x1f, R7 ;  /* 0x0000001fff047819 */ /* 0x000fe20000011407 */
[----:B------:R-:W-:-:S02]  /*bb40*/  UIMAD UR41, UR41, UR11, UR9 ;  /* 0x0000000b292972a4 */ /* 0x000fc4000f8e0209 */
[----:B------:R-:W-:Y:S01]  /*bb50*/  IMAD.U32 R5, RZ, RZ, UR9 ;  /* 0x00000009ff057e24 */ /* 0x000fe2000f8e00ff */
[----:B------:R-:W-:Y:S01]  /*bb60*/  ULDC.64 UR10, c[0x0][0xb30] ;  /* 0x0002cc00000a7ab9 */ /* 0x000fe20000000a00 */
[----:B------:R-:W-:Y:S02]  /*bb70*/  IMAD R9, R65, R6, R13 ;  /* 0x0000000641097224 */ /* 0x000fe400078e020d */
        /* <DEDUP_REMOVED lines=19> */
[----:B0-----:R1:W0:Y:S01]  /*bcb0*/  SHFL.IDX PT, R6, R0, RZ, 0x1c1f ;  /* 0x001c1fff00067589 */ /* 0x00122200000e0000 */
[----:B------:R-:W-:Y:S05]  /*bcc0*/  @P2 BRA `(.L_x_2101) ;  /* 0x0000000000802947 */ /* 0x000fea0003800000 */
[----:B------:R-:W-:Y:S02]  /*bcd0*/  ULDC UR4, c[0x0][0xac8] ;  /* 0x0002b20000047ab9 */ /* 0x000fe40000000800 */
[----:B------:R-:W-:Y:S02]  /*bce0*/  ISETP.GE.AND P3, PT, R16, UR4, PT ;  /* 0x0000000410007c0c */ /* 0x000fe4000bf66270 */
[----:B------:R-:W-:Y:S02]  /*bcf0*/  ISETP.GE.AND P1, PT, R62, UR4, PT ;  /* 0x000000043e007c0c */ /* 0x000fe4000bf26270 */
[----:B------:R-:W-:Y:S02]  /*bd00*/  ISETP.GE.AND P5, PT, R56, UR4, PT ;  /* 0x0000000438007c0c */ /* 0x000fe4000bfa6270 */
[----:B------:R-:W-:-:S07]  /*bd10*/  ISETP.GE.AND P4, PT, R25, UR4, PT ;  /* 0x0000000419007c0c */ /* 0x000fce000bf86270 */
[----:B0-2---:R-:W-:Y:S02]  /*bd20*/  @!P3 IMAD.WIDE R4, R16, 0x4, R6 ;  /* 0x000000041004b825 */ /* 0x005fe400078e0206 */
[-C--:B------:R-:W-:Y:S02]  /*bd30*/  @!P1 LEA R8, P6, R62, R6.reuse, 0x2 ;  /* 0x000000063e089211 */ /* 0x080fe400078c10ff */
        /* <DEDUP_REMOVED lines=25> */
.L_x_2101:
[----:B------:R-:W-:Y:S05]  /*bed0*/  BSYNC B1 ;  /* 0x0000000000017941 */ /* 0x000fea0003800000 */
.L_x_2100:
[----:B--23--:R4:W2:Y:S04]  /*bee0*/  SHFL.IDX PT, R7, R24, 0x1, 0x1c1f ;  /* 0x003c1f0018077f89 */ /* 0x00c8a800000e0000 */
        /* <DEDUP_REMOVED lines=9> */
[-C--:B------:R-:W-:Y:S02]  /*bf80*/  @!P4 LEA R8, P0, R62, R6.reuse, 0x2 ;  /* 0x000000063e08c211 */ /* 0x080fe400078010ff */
[----:B------:R-:W-:Y:S01]  /*bf90*/  @!P5 LEA R10, P6, R56, R6, 0x2 ;  /* 0x00000006380ad211 */ /* 0x000fe200078c10ff */
[----:B------:R0:W-:Y:S01]  /*bfa0*/  @!P1 ST.E.64 desc[UR54][R4.64], R40 ;  /* 0x0000002804009985 */ /* 0x0001e2000c101b36 */
[-C--:B------:R-:W-:Y:S02]  /*bfb0*/  @!P4 LEA.HI.X R9, R62, R7.reuse, R63, 0x2, P0 ;  /* 0x000000073e09c211 */ /* 0x080fe400000f143f */
[----:B------:R-:W-:Y:S02]  /*bfc0*/  ISETP.GE.AND P1, PT, R156, UR4, PT ;  /* 0x000000049c007c0c */ /* 0x000fe4000bf26270 */
[----:B------:R-:W-:Y:S01]  /*bfd0*/  ISETP.GE.AND P0, PT, R23, UR4, PT ;  /* 0x0000000417007c0c */ /* 0x000fe2000bf06270 */
[----:B------:R2:W-:Y:S01]  /*bfe0*/  @!P4 ST.E.64 desc[UR54][R8.64], R38 ;  /* 0x000000260800c985 */ /* 0x0005e2000c101b36 */
[----:B------:R-:W-:-:S02]  /*bff0*/  @!P5 LEA.HI.X R11, R56, R7, R57, 0x2, P6 ;  /* 0x00000007380bd211 */ /* 0x000fc400030f1439 */
[-C--:B------:R-:W-:Y:S02]  /*c000*/  @!P3 LEA R12, P6, R25, R6.reuse, 0x2 ;  /* 0x00000006190cb211 */ /* 0x080fe400078c10ff */
[-C--:B------:R-:W-:Y:S01]  /*c010*/  @!P2 LEA R14, P4, R157, R6.reuse, 0x2 ;  /* 0x000000069d0ea211 */ /* 0x080fe200078810ff */
[----:B------:R2:W-:Y:S01]  /*c020*/  @!P5 ST.E.64 desc[UR54][R10.64], R36 ;  /* 0x000000240a00d985 */ /* 0x0005e2000c101b36 */
[-C--:B------:R-:W-:Y:S02]  /*c030*/  @!P3 LEA.HI.X R13, R25, R7.reuse, R43, 0x2, P6 ;  /* 0x00000007190db211 */ /* 0x080fe400030f142b */
[----:B------:R-:W-:Y:S02]  /*c040*/  @!P2 LEA.HI.X R15, R157, R7, R42, 0x2, P4 ;  /* 0x000000079d0fa211 */ /* 0x000fe400020f142a */
[-C--:B0-----:R-:W-:Y:S01]  /*c050*/  @!P1 LEA R4, P5, R156, R6.reuse, 0x2 ;  /* 0x000000069c049211 */ /* 0x081fe200078a10ff */
[----:B------:R2:W-:Y:S01]  /*c060*/  @!P3 ST.E.64 desc[UR54][R12.64], R34 ;  /* 0x000000220c00b985 */ /* 0x0005e2000c101b36 */
[----:B-1--4-:R-:W-:-:S02]  /*c070*/  @!P0 LEA R24, P6, R23, R6, 0x2 ;  /* 0x0000000617188211 */ /* 0x012fc400078c10ff */
        /* <DEDUP_REMOVED lines=11> */
.L_x_2096:
        /* <DEDUP_REMOVED lines=31> */
.L_x_2102:
[----:B------:R-:W-:Y:S01]  /*c320*/  USEL UR37, UR37, URZ, !UP0 ;  /* 0x0000003f25257287 */ /* 0x000fe2000c000000 */
[----:B------:R-:W-:Y:S01]  /*c330*/  BSSY B1, `(.L_x_2103) ;  /* 0x0000037000017945 */ /* 0x000fe20003800000 */
[----:B------:R-:W-:-:S03]  /*c340*/  USEL UR38, UR38, URZ, !UP0 ;  /* 0x0000003f26267287 */ /* 0x000fc6000c000000 */
[----:B------:R-:W-:Y:S09]  /*c350*/  @P0 BRA `(.L_x_2104) ;  /* 0x0000000000d00947 */ /* 0x000ff20003800000 */
[----:B------:R-:W0:Y:S01]  /*c360*/  LDC R9, c[0x0][0xbe8] ;  /* 0x0002fa00ff097b82 */ /* 0x000e220000000800 */
[----:B------:R-:W-:-:S05]  /*c370*/  IMAD.U32 R4, RZ, RZ, UR40 ;  /* 0x00000028ff047e24 */ /* 0x000fca000f8e00ff */
[----:B------:R-:W-:Y:S01]  /*c380*/  IADD3 R4, R4, -0x80, R7 ;  /* 0xffffff8004047810 */ /* 0x000fe20007ffe007 */
[----:B0----5:R-:W-:-:S05]  /*c390*/  IMAD R2, R0, R9, RZ ;  /* 0x0000000900027224 */ /* 0x021fca00078e02ff */
        /* <DEDUP_REMOVED lines=25> */
[----:B------:R-:W-:Y:S02]  /*c530*/  IMAD.U32 R3, RZ, RZ, UR21 ;  /* 0x00000015ff037e24 */ /* 0x000fe4000f8e00ff */
[----:B------:R-:W-:Y:S01]  /*c540*/  IMAD.U32 R6, RZ, RZ, UR8 ;  /* 0x00000008ff067e24 */ /* 0x000fe2000f8e00ff */
[----:B------:R-:W-:Y:S01]  /*c550*/  UIADD3.X UR7, UR7, UR11, UR16, UP0, UP1 ;  /* 0x0000000b07077290 */ /* 0x000fe200087e2410 */
[----:B-1----:R-:W-:Y:S01]  /*c560*/  @P0 SHF.R.U32.HI R5, RZ, R7, R2 ;  /* 0x00000007ff050219 */ /* 0x002fe20000011602 */
[----:B------:R-:W-:Y:S01]  /*c570*/  IMAD.U32 R2, RZ, RZ, UR20 ;  /* 0x00000014ff027e24 */ /* 0x000fe2000f8e00ff */
[----:B------:R-:W-:Y:S01]  /*c580*/  ULDC.64 UR8, c[0x0][UR17+0x210] ;  /* 0x0000840011087abb */ /* 0x000fe20008000a00 */
[----:B------:R-:W-:Y:S01]  /*c590*/  ULDC.64 UR10, c[0x0][0xba8] ;  /* 0x0002ea00000a7ab9 */ /* 0x000fe20000000a00 */
[----:B------:R-:W-:Y:S01]  /*c5a0*/  @!UP2 ULDC UR10, c[0x0][0xb50] ;  /* 0x0002d400000aaab9 */ /* 0x000fe20000000800 */
[--C-:B------:R-:W-:Y:S01]  /*c5b0*/  IMAD.MOV R7, RZ, RZ, -R5.reuse ;  /* 0x000000ffff077224 */ /* 0x100fe200078e0a05 */
[----:B------:R-:W-:Y:S01]  /*c5c0*/  IADD3 R2, P0, P1, R5, UR14, R2 ;  /* 0x0000000e05027c10 */ /* 0x000fe2000f91e002 */
[----:B------:R-:W-:Y:S01]  /*c5d0*/  @!UP2 ULDC UR11, c[0x0][0xb54] ;  /* 0x0002d500000baab9 */ /* 0x000fe20000000800 */
[----:B------:R-:W-:Y:S01]  /*c5e0*/  SHF.R.S32.HI R5, RZ, 0x1f, R5 ;  /* 0x0000001fff057819 */ /* 0x000fe20000011405 */
[----:B------:R-:W-:-:S03]  /*c5f0*/  IMAD R7, R9, R7, R4 ;  /* 0x0000000709077224 */ /* 0x000fc600078e0204 */
[----:B------:R-:W-:Y:S01]  /*c600*/  IADD3.X R3, R5, UR7, R6, P0, P1 ;  /* 0x0000000705037c10 */ /* 0x000fe200087e2406 */
        /* <DEDUP_REMOVED lines=9> */
.L_x_2104:
[----:B------:R-:W-:Y:S05]  /*c6a0*/  BSYNC B1 ;  /* 0x0000000000017941 */ /* 0x000fea0003800000 */
.L_x_2103:
[----:B------:R-:W-:-:S06]  /*c6b0*/  UISETP.GT.AND UP0, UPT, UR46, 0x1, UPT ;  /* 0x000000012e00788c */ /* 0x000fcc000bf04270 */
[----:B------:R-:W-:-:S13]  /*c6c0*/  PLOP3.LUT P0, PT, PT, PT, UP0, 0x80, 0x0 ;  /* 0x000000000000781c */ /* 0x000fda0003f0f008 */
[----:B------:R-:W-:Y:S05]  /*c6d0*/  @P0 BRA `(.L_x_2099) ;  /* 0x0000000400340947 */ /* 0x000fea0003800000 */
[----:B------:R-:W1:Y:S01]  /*c6e0*/  LDC R11, c[0x0][0xbe8] ;  /* 0x0002fa00ff0b7b82 */ /* 0x000e620000000800 */
[----:B------:R-:W-:Y:S01]  /*c6f0*/  SHF.R.S32.HI R6, RZ, 0x1f, R8 ;  /* 0x0000001fff067819 */ /* 0x000fe20000011408 */
[----:B------:R-:W-:Y:S01]  /*c700*/  ULDC.64 UR10, c[0x0][0xaa0] ;  /* 0x0002a800000a7ab9 */ /* 0x000fe20000000a00 */
[----:B------:R-:W-:Y:S01]  /*c710*/  SHF.R.S32.HI R13, RZ, 0x1f, R19 ;  /* 0x0000001fff0d7819 */ /* 0x000fe20000011413 */
[----:B------:R-:W-:Y:S01]  /*c720*/  UIMAD UR7, UR16, UR10, URZ ;  /* 0x0000000a100772a4 */ /* 0x000fe2000f8e023f */
[----:B------:R-:W-:Y:S01]  /*c730*/  LEA.HI R6, R6, R8, RZ, 0x3 ;  /* 0x0000000806067211 */ /* 0x000fe200078f18ff */
[----:B------:R-:W-:Y:S02]  /*c740*/  UIMAD.WIDE.U32 UR8, UR4, UR10, URZ ;  /* 0x0000000a040872a5 */ /* 0x000fe4000f8e003f */
[----:B------:R-:W-:Y:S01]  /*c750*/  UIMAD UR7, UR4, UR11, UR7 ;  /* 0x0000000b040772a4 */ /* 0x000fe2000f8e0207 */
[----:B------:R-:W-:Y:S02]  /*c760*/  SHF.R.S32.HI R6, RZ, 0x3, R6 ;  /* 0x00000003ff067819 */ /* 0x000fe40000011406 */
[----:B------:R-:W-:Y:S01]  /*c770*/  ULDC.64 UR10, c[0x0][0xae8] ;  /* 0x0002ba00000a7ab9 */ /* 0x000fe20000000a00 */
[----:B------:R-:W-:-:S02]  /*c780*/  UIADD3 UR9, UR9, UR7, URZ ;  /* 0x0000000709097290 */ /* 0x000fc4000fffe03f */
[----:B------:R-:W-:Y:S02]  /*c790*/  IMAD R2, R18, 0x30, R6 ;  /* 0x0000003012027824 */ /* 0x000fe400078e0206 */
[----:B------:R-:W-:Y:S01]  /*c7a0*/  UIMAD.WIDE.U32 UR8, UR39, UR10, UR8 ;  /* 0x0000000a270872a5 */ /* 0x000fe2000f8e0008 */
[----:B------:R-:W-:Y:S02]  /*c7b0*/  VIADD R30, R6, UR40 ;  /* 0x00000028061e7c36 */ /* 0x000fe40008000000 */
[----:B0-----:R-:W-:Y:S01]  /*c7c0*/  VIADD R4, R2, UR40 ;  /* 0x0000002802047c36 */ /* 0x001fe20008000000 */
[----:B------:R-:W-:-:S03]  /*c7d0*/  UIMAD UR9, UR39, UR11, UR9 ;  /* 0x0000000b270972a4 */ /* 0x000fc6000f8e0209 */
[----:B------:R-:W-:Y:S01]  /*c7e0*/  ULDC.64 UR10, c[0x0][0xaf0] ;  /* 0x0002bc00000a7ab9 */ /* 0x000fe20000000a00 */
[----:B-1----:R-:W-:Y:S01]  /*c7f0*/  ISETP.NE.AND P0, PT, R11, 0x1, PT ;  /* 0x000000010b00780c */ /* 0x002fe20003f05270 */
[----:B------:R-:W-:Y:S01]  /*c800*/  UIMAD UR38, UR38, UR10, URZ ;  /* 0x0000000a262672a4 */ /* 0x000fe2000f8e023f */
[----:B------:R-:W-:Y:S01]  /*c810*/  IMAD.MOV.U32 R5, RZ, RZ, R4 ;  /* 0x000000ffff057224 */ /* 0x000fe200078e0004 */
[----:B------:R-:W-:Y:S02]  /*c820*/  UIMAD.WIDE.U32 UR8, UR37, UR10, UR8 ;  /* 0x0000000a250872a5 */ /* 0x000fe4000f8e0008 */
[----:B------:R-:W-:-:S03]  /*c830*/  UIMAD UR4, UR37, UR11, UR38 ;  /* 0x0000000b250472a4 */ /* 0x000fc6000f8e0226 */
[----:B------:R-:W-:Y:S01]  /*c840*/  ULDC.64 UR10, c[0x0][0xae0] ;  /* 0x0002b800000a7ab9 */ /* 0x000fe20000000a00 */
[----:B------:R-:W-:-:S04]  /*c850*/  UIADD3 UR4, UR9, UR4, URZ ;  /* 0x0000000409047290 */ /* 0x000fc8000fffe03f */
        /* <DEDUP_REMOVED lines=23> */
[----:B-----5:R-:W-:Y:S02]  /*c9d0*/  IMAD R11, R0, R11, RZ ;  /* 0x0000000b000b7224 */ /* 0x020fe400078e02ff */
[----:B------:R-:W-:Y:S01]  /*c9e0*/  VIADD R0, R30, 0x30 ;  /* 0x000000301e007836 */ /* 0x000fe20000000000 */
[----:B------:R-:W-:Y:S01]  /*c9f0*/  LEA.HI.X R8, R2, UR9, R3, 0x1, P0 ;  /* 0x0000000902087c11 */ /* 0x000fe200080f0c03 */
[----:B------:R-:W0:Y:S01]  /*ca00*/  SHFL.IDX PT, R6, R4, RZ, 0x181f ;  /* 0x00181fff04067589 */ /* 0x000e2200000e0000 */
[----:B------:R-:W-:Y:S01]  /*ca10*/  ISETP.GE.AND P0, PT, R19, UR4, PT ;  /* 0x0000000413007c0c */ /* 0x000fe2000bf06270 */
[C---:B------:R-:W-:Y:S02]  /*ca20*/  VIADD R2, R30.reuse, 0x60 ;  /* 0x000000601e027836 */ /* 0x040fe40000000000 */
[----:B------:R-:W1:Y:S01]  /*ca30*/  SHFL.IDX PT, R14, R4, 0x1, 0x181f ;  /* 0x00381f00040e7f89 */ /* 0x000e6200000e0000 */
[CC--:B------:R-:W-:Y:S01]  /*ca40*/  ISETP.GE.OR P3, PT, R30.reuse, R11.reuse, P0 ;  /* 0x0000000b1e00720c */ /* 0x0c0fe20000766670 */
[----:B------:R-:W-:Y:S01]  /*ca50*/  VIADD R3, R30, 0x90 ;  /* 0x000000901e037836 */ /* 0x000fe20000000000 */
[-C--:B------:R-:W-:Y:S01]  /*ca60*/  ISETP.GE.OR P2, PT, R0, R11.reuse, P0 ;  /* 0x0000000b0000720c */ /* 0x080fe20000746670 */
[----:B------:R-:W2:Y:S01]  /*ca70*/  SHFL.IDX PT, R24, R4, 0x2, 0x181f ;  /* 0x00581f0004187f89 */ /* 0x000ea200000e0000 */
[----:B------:R-:W-:-:S02]  /*ca80*/  ISETP.GE.OR P1, PT, R2, R11, P0 ;  /* 0x0000000b0200720c */ /* 0x000fc40000726670 */
[----:B------:R-:W-:Y:S01]  /*ca90*/  ISETP.GE.OR P0, PT, R3, R11, P0 ;  /* 0x0000000b0300720c */ /* 0x000fe20000706670 */
[----:B------:R-:W3:Y:S04]  /*caa0*/  SHFL.IDX PT, R10, R8, RZ, 0x181f ;  /* 0x00181fff080a7589 */ /* 0x000ee800000e0000 */
        /* <DEDUP_REMOVED lines=16> */
.L_x_2099:
[----:B------:R-:W-:Y:S05]  /*cbb0*/  BSYNC B0 ;  /* 0x0000000000007941 */ /* 0x000fea0003800000 */
.L_x_2095:
[----:B------:R-:W-:Y:S02]  /*cbc0*/  ULDC UR4, c[0x0][0xc3c] ;  /* 0x00030f0000047ab9 */ /* 0x000fe40000000800 */
[----:B------:R-:W-:-:S13]  /*cbd0*/  ISETP.GE.AND P0, PT, R31, UR4, PT ;  /* 0x000000041f007c0c */ /* 0x000fda000bf06270 */
[----:B------:R-:W-:Y:S05]  /*cbe0*/  @!P0 BRA `(.L_x_2105) ;  /* 0xffffff4000848947 */ /* 0x000fea000383ffff */
[----:B------:R-:W-:Y:S05]  /*cbf0*/  EXIT ;  /* 0x000000000000794d */ /* 0x000fea0003800000 */
.L_x_2052:
        /* <DEDUP_REMOVED lines=63> */
.L_x_2109:
        /* <DEDUP_REMOVED lines=35> */
.L_x_2107:
        /* <DEDUP_REMOVED lines=17> */
.L_x_2110:
        /* <DEDUP_REMOVED lines=63> */
.L_x_2111:
        /* <DEDUP_REMOVED lines=64> */
.L_x_2112:
[----:B01----:R-:W-:-:S05]  /*db20*/  LOP3.LUT R3, RZ, R2, RZ, 0x33, !PT ;  /* 0x00000002ff037212 */ /* 0x003fca00078e33ff */
[----:B------:R-:W-:-:S05]  /*db30*/  IMAD.IADD R2, R6, 0x1, R3 ;  /* 0x0000000106027824 */ /* 0x000fca00078e0203 */
[----:B------:R0:W-:Y:S01]  /*db40*/  STL [R1+0x14], R2 ;  /* 0x0000140201007387 */ /* 0x0001e20000100800 */
[----:B------:R-:W-:Y:S05]  /*db50*/  BRA `(.L_x_2113) ;  /* 0x0000000000107947 */ /* 0x000fea0003800000 */
.L_x_2108:
[----:B------:R1:W-:Y:S01]  /*db60*/  STL [R1+0x10], R8 ;  /* 0x0000100801007387 */ /* 0x0003e20000100800 */
[----:B------:R-:W-:-:S03]  /*db70*/  ULDC UR40, c[0x0][0xc3c] ;  /* 0x00030f0000287ab9 */ /* 0x000fc60000000800 */
[----:B------:R1:W-:Y:S04]  /*db80*/  STL [R1+0x14], RZ ;  /* 0x000014ff01007387 */ /* 0x0003e80000100800 */
[----:B------:R1:W-:Y:S02]  /*db90*/  STL [R1+0x18], RZ ;  /* 0x000018ff01007387 */ /* 0x0003e40000100800 */
.L_x_2113:
        /* <DEDUP_REMOVED lines=11> */
.L_x_2106:
        /* <DEDUP_REMOVED lines=51> */
.L_x_2190:
[----:B------:R-:W-:Y:S01]  /*df80*/  ULDC.64 UR4, c[0x0][0xc88] ;  /* 0x0003220000047ab9 */ /* 0x000fe20000000a00 */
[----:B------:R-:W-:Y:S01]  /*df90*/  ULDC.64 UR8, c[0x0][0xa28] ;  /* 0x00028a0000087ab9 */ /* 0x000fe20000000a00 */
[----:B------:R-:W-:Y:S01]  /*dfa0*/  UIMAD.WIDE UR4, UR40, 0x4, UR4 ;  /* 0x00000004280478a5 */ /* 0x000fe2000f8e0204 */
[----:B------:R-:W-:-:S05]  /*dfb0*/  ULDC.64 UR6, c[0x0][0xa00] ;  /* 0x0002800000067ab9 */ /* 0x000fca0000000a00 */
[----:B0--3--:R-:W-:Y:S02]  /*dfc0*/  IMAD.U32 R2, RZ, RZ, UR4 ;  /* 0x00000004ff027e24 */ /* 0x009fe4000f8e00ff */
[----:B------:R-:W-:-:S05]  /*dfd0*/  IMAD.U32 R3, RZ, RZ, UR5 ;  /* 0x00000005ff037e24 */ /* 0x000fca000f8e00ff */
[----:B--2---:R-:W2:Y:S01]  /*dfe0*/  LDG.E R2, desc[UR54][R2.64] ;  /* 0x0000003602027981 */ /* 0x004ea2000c1e1900 */
[----:B------:R-:W-:Y:S02]  /*dff0*/  UISETP.NE.U32.AND UP0, UPT, UR8, URZ, UPT ;  /* 0x0000003f0800728c */ /* 0x000fe4000bf05070 */
[----:B------:R-:W-:Y:S02]  /*e000*/  UISETP.NE.U32.AND UP1, UPT, UR6, URZ, UPT ;  /* 0x0000003f0600728c */ /* 0x000fe4000bf25070 */
[----:B------:R-:W-:Y:S02]  /*e010*/  UISETP.NE.AND.EX UP0, UPT, UR9, URZ, UPT, UP0 ;  /* 0x0000003f0900728c */ /* 0x000fe4000bf05300 */
[----:B------:R-:W-:-:S04]  /*e020*/  UISETP.NE.AND.EX UP2, UPT, UR7, URZ, UPT, UP1 ;  /* 0x0000003f0700728c */ /* 0x000fc8000bf45310 */
[----:B------:R-:W-:Y:S01]  /*e030*/  PLOP3.LUT P0, PT, PT, PT, UP0, 0x80, 0x0 ;  /* 0x000000000000781c */ /* 0x000fe20003f0f008 */
[----:B-1----:R-:W-:Y:S01]  /*e040*/  IMAD.MOV.U32 R24, RZ, RZ, RZ ;  /* 0x000000ffff187224 */ /* 0x002fe200078e00ff */
[----:B------:R-:W-:Y:S01]  /*e050*/  PLOP3.LUT P1, PT, PT, PT, UP2, 0x80, 0x0 ;  /* 0x000000000000781c */ /* 0x000fe20003f2f028 */
[----:B------:R-:W-:Y:S01]  /*e060*/  UMOV UR37, URZ ;  /* 0x0000003f00257c82 */ /* 0x000fe20008000000 */
[----:B--2---:R-:W-:Y:S01]  /*e070*/  R2UR UR42, R2 ;  /* 0x00000000022a72ca */ /* 0x004fe200000e0000 */
[----:B------:R-:W-:-:S12]  /*e080*/  UP2UR UR43, UPR, URZ, 0x4 ;  /* 0x000000043f2b7883 */ /* 0x000fd80008000000 */
[----:B------:R-:W-:Y:S02]  /*e090*/  USHF.R.S32.HI UR41, URZ, 0x1f, UR42 ;  /* 0x0000001f3f297899 */ /* 0x000fe4000801142a */
[----:B------:R-:W-:Y:S02]  /*e0a0*/  USHF.L.U32 UR38, UR42, 0x2, URZ ;  /* 0x000000022a267899 */ /* 0x000fe4000800063f */
[----:B------:R-:W-:Y:S02]  /*e0b0*/  USHF.L.U64.HI UR39, UR42, 0x2, UR41 ;  /* 0x000000022a277899 */ /* 0x000fe40008010229 */
[----:B------:R-:W-:-:S04]  /*e0c0*/  UIADD3 UR5, UP1, UR38, UR6, URZ ;  /* 0x0000000626057290 */ /* 0x000fc8000ff3e03f */
[----:B------:R-:W-:Y:S02]  /*e0d0*/  UIADD3.X UR6, UR39, UR7, URZ, UP1, !UPT ;  /* 0x0000000727067290 */ /* 0x000fe40008ffe43f */
[----:B------:R-:W-:Y:S01]  /*e0e0*/  @UP0 ULEA UR4, UP1, UR42, UR8, 0x2 ;  /* 0x000000082a040291 */ /* 0x000fe2000f82103f */
[----:B------:R-:W-:-:S03]  /*e0f0*/  IMAD.U32 R2, RZ, RZ, UR5 ;  /* 0x00000005ff027e24 */ /* 0x000fc6000f8e00ff */
[----:B------:R-:W-:Y:S01]  /*e100*/  @UP0 ULEA.HI.X UR5, UR42, UR9, UR41, 0x2, UP1 ;  /* 0x000000092a050291 */ /* 0x000fe200088f1429 */
[----:B------:R-:W-:Y:S02]  /*e110*/  IMAD.U32 R3, RZ, RZ, UR6 ;  /* 0x00000006ff037e24 */ /* 0x000fe4000f8e00ff */
[----:B------:R-:W-:-:S03]  /*e120*/  IMAD.U32 R4, RZ, RZ, UR4 ;  /* 0x00000004ff047e24 */ /* 0x000fc6000f8e00ff */
[----:B------:R-:W-:Y:S01]  /*e130*/  IMAD.U32 R5, RZ, RZ, UR5 ;  /* 0x00000005ff057e24 */ /* 0x000fe2000f8e00ff */
[----:B------:R-:W-:Y:S01]  /*e140*/  ULDC.64 UR4, c[0x0][0xa18] ;  /* 0x0002860000047ab9 */ /* 0x000fe20000000a00 */
[----:B------:R-:W2:Y:S01]  /*e150*/  @P1 LDG.E R0, desc[UR54][R2.64] ;  /* 0x0000003602001981 */ /* 0x000ea2000c1e1900 */
[----:B------:R-:W-:-:S03]  /*e160*/  UISETP.NE.U32.AND UP0, UPT, UR4, URZ, UPT ;  /* 0x0000003f0400728c */ /* 0x000fc6000bf05070 */
[----:B------:R0:W3:Y:S01]  /*e170*/  @P0 LDG.E R24, desc[UR54][R4.64] ;  /* 0x0000003604180981 */ /* 0x0000e2000c1e1900 */
[----:B------:R-:W-:-:S06]  /*e180*/  UISETP.NE.AND.EX UP0, UPT, UR5, URZ, UPT, UP0 ;  /* 0x0000003f0500728c */ /* 0x000fcc000bf05300 */
[----:B------:R-:W-:Y:S01]  /*e190*/  PLOP3.LUT P1, PT, PT, PT, UP0, 0x80, 0x0 ;  /* 0x000000000000781c */ /* 0x000fe20003f2f008 */
[----:B0-----:R-:W0:Y:S04]  /*e1a0*/  LDC.64 R4, c[0x0][0x418] ;  /* 0x00010600ff047b82 */ /* 0x001e280000000a00 */
[----:B------:R-:W-:-:S04]  /*e1b0*/  @UP0 UIADD3 UR4, UP1, UR38, UR4, URZ ;  /* 0x0000000426040290 */ /* 0x000fc8000ff3e03f */
[----:B------:R-:W-:Y:S02]  /*e1c0*/  @UP0 UIADD3.X UR5, UR39, UR5, URZ, UP1, !UPT ;  /* 0x0000000527050290 */ /* 0x000fe40008ffe43f */
[----:B------:R-:W-:-:S04]  /*e1d0*/  IMAD.U32 R22, RZ, RZ, UR4 ;  /* 0x00000004ff167e24 */ /* 0x000fc8000f8e00ff */
[----:B------:R-:W-:-:S05]  /*e1e0*/  IMAD.U32 R23, RZ, RZ, UR5 ;  /* 0x00000005ff177e24 */ /* 0x000fca000f8e00ff */
[----:B-----5:R1:W5:Y:S01]  /*e1f0*/  @P1 LDG.E R22, desc[UR54][R22.64] ;  /* 0x0000003616161981 */ /* 0x020362000c1e1900 */
[----:B------:R-:W-:Y:S02]  /*e200*/  PLOP3.LUT P2, PT, PT, PT, UP2, 0x80, 0x0 ;  /* 0x000000000000781c */ /* 0x000fe40003f4f028 */
[----:B0-----:R-:W-:-:S04]  /*e210*/  ISETP.NE.U32.AND P0, PT, R4, RZ, PT ;  /* 0x000000ff0400720c */ /* 0x001fc80003f05070 */
[----:B------:R-:W-:Y:S02]  /*e220*/  ISETP.NE.AND.EX P0, PT, R5, RZ, PT, P0 ;  /* 0x000000ff0500720c */ /* 0x000fe40003f05300 */
[----:B------:R-:W0:Y:S05]  /*e230*/  LDC R5, c[0x0][0x2f0] ;  /* 0x0000bc00ff057b82 */ /* 0x000e2a0000000800 */
[----:B--2---:R-:W-:-:S03]  /*e240*/  @P2 R2UR UR37, R0 ;  /* 0x00000000002522ca */ /* 0x004fc600000e0000 */
[----:B------:R-:W2:Y:S01]  /*e250*/  LDC R0, c[0x0][0x424] ;  /* 0x00010900ff007b82 */ /* 0x000ea20000000800 */
[----:B---3--:R1:W-:Y:S01]  /*e260*/  STL [R1+0x8], R24 ;  /* 0x0000081801007387 */ /* 0x0083e20000100800 */
[----:B0-----:R-:W-:Y:S10]  /*e270*/  @P1 BRA `(.L_x_2115) ;  /* 0x00000000001c1947 */ /* 0x001ff40003800000 */
[----:B------:R-:W-:Y:S01]  /*e280*/  UISETP.NE.AND UP0, UPT, UR43, URZ, UPT ;  /* 0x0000003f2b00728c */ /* 0x000fe2000bf05270 */
[----:B-----5:R-:W0:Y:S05]  /*e290*/  LDC R22, c[0x0][0x288] ;  /* 0x0000a200ff167b82 */ /* 0x020e2a0000000800 */
[----:B------:R-:W-:-:S13]  /*e2a0*/  PLOP3.LUT P1, PT, PT, PT, UP0, 0x40, 0x0 ;  /* 0x000000000000781c */ /* 0x000fda0003f2e808 */
[----:B------:R-:W-:Y:S05]  /*e2b0*/  @P1 BRA `(.L_x_2115) ;  /* 0x00000000000c1947 */ /* 0x000fea0003800000 */
[----:B------:R-:W3:Y:S04]  /*e2c0*/  LDG.E R7, desc[UR54][R2.64] ;  /* 0x0000003602077981 */ /* 0x000ee8000c1e1900 */
[----:B0-----:R-:W3:Y:S02]  /*e2d0*/  LDG.E R22, desc[UR54][R2.64+0x4] ;  /* 0x0000043602167981 */ /* 0x001ee4000c1e1900 */
[----:B---3--:R-:W-:-:S07]  /*e2e0*/  IMAD.IADD R22, R22, 0x1, -R7 ;  /* 0x0000000116167824 */ /* 0x008fce00078e0a07 */
.L_x_2115:
[----:B------:R-:W-:Y:S01]  /*e2f0*/  ULDC.64 UR4, c[0x0][0xa20] ;  /* 0x0002880000047ab9 */ /* 0x000fe20000000a00 */
[----:B--2---:R-:W-:Y:S01]  /*e300*/  SEL R0, R0, 0x1, P0 ;  /* 0x0000000100007807 */ /* 0x004fe20000000000 */
        /* <DEDUP_REMOVED lines=11> */
.L_x_2116:
[----:B------:R-:W-:Y:S02]  /*e3c0*/  ULDC.64 UR4, c[0x0][0xa08] ;  /* 0x0002820000047ab9 */ /* 0x000fe40000000a00 */
[----:B------:R-:W-:-:S04]  /*e3d0*/  ISETP.NE.U32.AND P0, PT, RZ, UR4, PT ;  /* 0x00000004ff007c0c */ /* 0x000fc8000bf05070 */
[----:B------:R-:W-:-:S13]  /*e3e0*/  ISETP.NE.AND.EX P0, PT, RZ, UR5, PT, P0 ;  /* 0x00000005ff007c0c */ /* 0x000fda000bf05300 */
[----:B------:R-:W-:Y:S05]  /*e3f0*/  @!P0 BRA `(.L_x_2117) ;  /* 0x0000000000148947 */ /* 0x000fea0003800000 */
[----:B------:R-:W2:Y:S02]  /*e400*/  LDC.64 R2, c[0x0][0xa08] ;  /* 0x00028200ff027b82 */ /* 0x000ea40000000a00 */
[----:B--2---:R-:W-:-:S05]  /*e410*/  IMAD.WIDE R2, R29, 0x4, R2 ;  /* 0x000000041d027825 */ /* 0x004fca00078e0202 */
[----:B------:R-:W2:Y:S04]  /*e420*/  LDG.E R18, desc[UR54][R2.64] ;  /* 0x0000003602127981 */ /* 0x000ea8000c1e1900 */
[----:B------:R-:W2:Y:S02]  /*e430*/  LDG.E R5, desc[UR54][R2.64+0x4] ;  /* 0x0000043602057981 */ /* 0x000ea4000c1e1900 */
[----:B--2---:R-:W-:-:S07]  /*e440*/  IMAD.IADD R18, R5, 0x1, -R18 ;  /* 0x0000000105127824 */ /* 0x004fce00078e0a12 */
.L_x_2117:
[----:B------:R-:W3:Y:S01]  /*e450*/  LDL R0, [R1+0x14] ;  /* 0x0000140001007983 */ /* 0x000ee20000100800 */
[----:B--2---:R-:W2:Y:S03]  /*e460*/  LDC R2, c[0x0][0x448] ;  /* 0x00011200ff027b82 */ /* 0x004ea60000000800 */
[----:B------:R-:W4:Y:S04]  /*e470*/  LDL.LU R19, [R1+0x4] ;  /* 0x0000040001137983 */ /* 0x000f280000300800 */
[----:B------:R-:W4:Y:S01]  /*e480*/  LDL R17, [R1+0x18] ;  /* 0x0000180001117983 */ /* 0x000f220000100800 */
[----:B--2---:R-:W-:-:S13]  /*e490*/  ISETP.NE.AND P0, PT, R2, 0x1, PT ;  /* 0x000000010200780c */ /* 0x004fda0003f05270 */
[----:B------:R-:W2:Y:S08]  /*e4a0*/  @P0 LDC R3, c[0x0][0x44c] ;  /* 0x00011300ff030b82 */ /* 0x000eb00000000800 */
[----:B------:R-:W0:Y:S01]  /*e4b0*/  @P0 LDC R2, c[0x0][0x450] ;  /* 0x00011400ff020b82 */ /* 0x000e220000000800 */
[----:B-----5:R-:W-:Y:S02]  /*e4c0*/  IMAD.IADD R18, R18, 0x1, -R24 ;  /* 0x0000000112127824 */ /* 0x020fe400078e0a18 */
[----:B---3--:R-:W-:-:S04]  /*e4d0*/  IMAD R0, R0, 0xc0, RZ ;  /* 0x000000c000007824 */ /* 0x008fc800078e02ff */
[----:B------:R-:W-:-:S04]  /*e4e0*/  VIADD R0, R0, 0xbf ;  /* 0x000000bf00007836 */ /* 0x000fc80000000000 */
[----:B--2---:R-:W-:-:S05]  /*e4f0*/  @P0 IMAD.HI.U32 R3, R0, R3, RZ ;  /* 0x0000000300030227 */ /* 0x004fca00078e00ff */
[----:B0-----:R-:W-:Y:S02]  /*e500*/  @P0 SHF.R.U32.HI R0, RZ, R2, R3 ;  /* 0x00000002ff000219 */ /* 0x001fe40000011603 */
[----:B------:R-:W-:-:S05]  /*e510*/  IADD3 R3, R18, 0xa0, -R22 ;  /* 0x000000a012037810 */ /* 0x000fca0007ffe816 */
[----:B------:R-:W-:-:S04]  /*e520*/  IMAD.IADD R0, R3, 0x1, R0 ;  /* 0x0000000103007824 */ /* 0x000fc800078e0200 */
[----:B------:R-:W-:-:S04]  /*e530*/  IMAD.HI R2, R0, 0x66666667, RZ ;  /* 0x6666666700027827 */ /* 0x000fc800078e02ff */
[----:B------:R-:W-:Y:S01]  /*e540*/  VIADD R0, R18, 0x9f ;  /* 0x0000009f12007836 */ /* 0x000fe20000000000 */
[----:B------:R-:W-:-:S03]  /*e550*/  SHF.R.U32.HI R3, RZ, 0x1f, R2 ;  /* 0x0000001fff037819 */ /* 0x000fc60000011602 */
[----:B------:R-:W-:Y:S01]  /*e560*/  IMAD.HI R0, R0, 0x66666667, RZ ;  /* 0x6666666700007827 */ /* 0x000fe200078e02ff */
[----:B----4-:R-:W-:Y:S02]  /*e570*/  LOP3.LUT R19, R19, 0xffffffdf, RZ, 0xc0, !PT ;  /* 0xffffffdf13137812 */ /* 0x010fe400078ec0ff */
[----:B------:R-:W-:Y:S02]  /*e580*/  LEA.HI.SX32 R5, R2, R3, 0x1a ;  /* 0x0000000302057211 */ /* 0x000fe400078fd2ff */
[----:B------:R-:W-:Y:S02]  /*e590*/  SHF.R.U32.HI R3, RZ, 0x1f, R0 ;  /* 0x0000001fff037819 */ /* 0x000fe40000011600 */
[----:B------:R-:W-:Y:S02]  /*e5a0*/  @P0 LOP3.LUT R19, R19, 0x20, RZ, 0xfc, !PT ;  /* 0x0000002013130812 */ /* 0x000fe400078efcff */
[----:B------:R-:W-:-:S03]  /*e5b0*/  LEA.HI.SX32 R0, R0, R3, 0x1a ;  /* 0x0000000300007211 */ /* 0x000fc600078fd2ff */
[----:B------:R0:W-:Y:S01]  /*e5c0*/  STL [R1+0x4], R19 ;  /* 0x0000041301007387 */ /* 0x0001e20000100800 */
[----:B------:R-:W-:-:S04]  /*e5d0*/  VIMNMX R0, R0, R5, PT ;  /* 0x0000000500007248 */ /* 0x000fc80003fe0100 */
[----:B------:R-:W-:Y:S02]  /*e5e0*/  ISETP.GE.AND P0, PT, R0, 0x1, PT ;  /* 0x000000010000780c */ /* 0x000fe40003f06270 */
[C---:B------:R-:W-:Y:S02]  /*e5f0*/  LOP3.LUT R2, R17.reuse, 0xff000000, RZ, 0xc0, !PT ;  /* 0xff00000011027812 */ /* 0x040fe400078ec0ff */
[----:B------:R-:W-:Y:S02]  /*e600*/  LOP3.LUT R3, R17, 0xff0000, RZ, 0xc0, !PT ;  /* 0x00ff000011037812 */ /* 0x000fe400078ec0ff */
[----:B------:R-:W-:-:S04]  /*e610*/  SHF.R.U32.HI R2, RZ, 0x8, R2 ;  /* 0x00000008ff027819 */ /* 0x000fc80000011602 */
[----:B------:R-:W-:Y:S01]  /*e620*/  LEA.HI R4, R3, R2, RZ, 0x10 ;  /* 0x0000000203047211 */ /* 0x000fe200078f80ff */
[----:B------:R-:W-:Y:S02]  /*e630*/  IMAD.MOV.U32 R3, RZ, RZ, RZ ;  /* 0x000000ffff037224 */ /* 0x000fe400078e00ff */
[----:B0-----:R-:W-:Y:S05]  /*e640*/  @!P0 BRA `(.L_x_2118) ;  /* 0x0000000000748947 */ /* 0x001fea0003800000 */
[----:B------:R-:W-:-:S04]  /*e650*/  SHF.R.U32.HI R5, RZ, 0x10, R4 ;  /* 0x00000010ff057819 */ /* 0x000fc80000011604 */
[----:B------:R-:W-:-:S13]  /*e660*/  ISETP.NE.AND P0, PT, R5, RZ, PT ;  /* 0x000000ff0500720c */ /* 0x000fda0003f05270 */
[----:B------:R-:W0:Y:S02]  /*e670*/  @!P0 LDC R5, c[0x0][0x9f0] ;  /* 0x00027c00ff058b82 */ /* 0x000e240000000800 */
[----:B0-----:R-:W-:Y:S02]  /*e680*/  IABS R7, R5 ;  /* 0x0000000500077213 */ /* 0x001fe40000000000 */
[----:B------:R-:W-:Y:S02]  /*e690*/  IADD3 R6, R5, -0x1, R0 ;  /* 0xffffffff05067810 */ /* 0x000fe40007ffe000 */
[----:B------:R-:W0:Y:S08]  /*e6a0*/  I2F.RP R2, R7 ;  /* 0x0000000700027306 */ /* 0x000e300000209400 */
[----:B0-----:R-:W0:Y:S02]  /*e6b0*/  MUFU.RCP R2, R2 ;  /* 0x0000000200027308 */ /* 0x001e240000001000 */
[----:B0-----:R-:W-:-:S06]  /*e6c0*/  VIADD R2, R2, 0xffffffe ;  /* 0x0ffffffe02027836 */ /* 0x001fcc0000000000 */
[----:B------:R0:W2:Y:S02]  /*e6d0*/  F2I.FTZ.U32.TRUNC.NTZ R3, R2 ;  /* 0x0000000200037305 */ /* 0x0000a4000021f000 */
[----:B0-----:R-:W-:-:S04]  /*e6e0*/  LOP3.LUT R2, R6, R5, RZ, 0x3c, !PT ;  /* 0x0000000506027212 */ /* 0x001fc800078e3cff */
[----:B------:R-:W-:Y:S01]  /*e6f0*/  ISETP.GE.AND P2, PT, R2, RZ, PT ;  /* 0x000000ff0200720c */ /* 0x000fe20003f46270 */
[----:B--2---:R-:W-:-:S04]  /*e700*/  IMAD.MOV R2, RZ, RZ, -R3 ;  /* 0x000000ffff027224 */ /* 0x004fc800078e0a03 */
        /* <DEDUP_REMOVED lines=17> */
.L_x_2118:
[----:B------:R-:W-:Y:S01]  /*e820*/  LOP3.LUT R4, R4, 0xff, RZ, 0xc0, !PT ;  /* 0x000000ff04047812 */ /* 0x000fe200078ec0ff */
[----:B------:R-:W-:Y:S04]  /*e830*/  BSSY B7, `(.L_x_2119) ;  /* 0x000040f000077945 */ /* 0x000fe80003800000 */
[----:B------:R-:W-:-:S05]  /*e840*/  IMAD R2, R4, R3, RZ ;  /* 0x0000000304027224 */ /* 0x000fca00078e02ff */
        /* <DEDUP_REMOVED lines=20> */
[----:B0-----:R-:W-:-:S05]  /*e990*/  IADD3 R0, R0, UR46, R7 ;  /* 0x0000002e00007c10 */ /* 0x001fca000fffe007 */
[----:B------:R2:W-:Y:S01]  /*e9a0*/  STL [R1+0x10], R0 ;  /* 0x0000100001007387 */ /* 0x0005e20000100800 */
[----:B------:R-:W-:Y:S05]  /*e9b0*/  BRA `(.L_x_2121) ;  /* 0x0000003c00d87947 */ /* 0x000fea0003800000 */
.L_x_2120:
        /* <DEDUP_REMOVED lines=20> */
.L_x_2123:
[----:B------:R-:W-:Y:S05]  /*eb00*/  BSYNC B6 ;  /* 0x0000000000067941 */ /* 0x000fea0003800000 */
.L_x_2122:
[----:B------:R-:W-:Y:S01]  /*eb10*/  VIADD R0, R16, 0x6000 ;  /* 0x0000600010007836 */ /* 0x000fe20000000000 */
[----:B------:R-:W-:Y:S01]  /*eb20*/  LOP3.LUT R19, R19, 0xfffffffe, RZ, 0xc0, !PT ;  /* 0xfffffffe13137812 */ /* 0x000fe200078ec0ff */
[----:B------:R-:W-:Y:S03]  /*eb30*/  BSSY B6, `(.L_x_2124) ;  /* 0x0000015000067945 */ /* 0x000fe60003800000 */
[----:B------:R-:W-:-:S13]  /*eb40*/  LOP3.LUT P0, RZ, R0, 0x1bf, RZ, 0xc0, !PT ;  /* 0x000001bf00ff7812 */ /* 0x000fda000780c0ff */
[----:B------:R-:W-:-:S05]  /*eb50*/  @P0 LOP3.LUT R19, R19, 0x1, RZ, 0xfc, !PT ;  /* 0x0000000113130812 */ /* 0x000fca00078efcff */
[----:B------:R0:W-:Y:S01]  /*eb60*/  STL [R1+0x4], R19 ;  /* 0x0000041301007387 */ /* 0x0001e20000100800 */
[----:B------:R-:W-:Y:S05]  /*eb70*/  @!P0 BRA `(.L_x_2125) ;  /* 0x0000000000408947 */ /* 0x000fea0003800000 */
[----:B------:R-:W-:Y:S01]  /*eb80*/  MOV R2, 0x0 ;  /* 0x0000000000027802 */ /* 0x000fe20000000f00 */
[----:B------:R-:W-:Y:S01]  /*eb90*/  ULDC.64 UR6, c[0x4][0x98] ;  /* 0x0100260000067ab9 */ /* 0x000fe20000000a00 */
[----:B------:R-:W-:Y:S01]  /*eba0*/  ULDC.64 UR8, c[0x4][0xa0] ;  /* 0x0100280000087ab9 */ /* 0x000fe20000000a00 */
[----:B------:R-:W-:Y:S01]  /*ebb0*/  ULDC.64 UR4, c[0x4][0x10] ;  /* 0x0100040000047ab9 */ /* 0x000fe20000000a00 */
[----:B------:R-:W-:Y:S02]  /*ebc0*/  IMAD.U32 R4, RZ, RZ, UR6 ;  /* 0x00000006ff047e24 */ /* 0x000fe4000f8e00ff */
[----:B------:R-:W2:Y:S01]  /*ebd0*/  LDC.64 R2, c[0x4][R2] ;  /* 0x0100000002027b82 */ /* 0x000ea20000000a00 */
        /* <DEDUP_REMOVED lines=10> */
.L_x_2125:
[----:B------:R-:W-:Y:S05]  /*ec80*/  BSYNC B6 ;  /* 0x0000000000067941 */ /* 0x000fea0003800000 */
.L_x_2124:
        /* <DEDUP_REMOVED lines=20> */
.L_x_2127:
[----:B------:R-:W-:Y:S05]  /*edd0*/  BSYNC B6 ;  /* 0x0000000000067941 */ /* 0x000fea0003800000 */
.L_x_2126:
[----:B-1----:R-:W-:Y:S01]  /*ede0*/  IMAD.MOV.U32 R23, RZ, RZ, R19 ;  /* 0x000000ffff177224 */ /* 0x002fe200078e0013 */
        /* <DEDUP_REMOVED lines=19> */
.L_x_2129:
[----:B------:R-:W-:Y:S05]  /*ef20*/  BSYNC B6 ;  /* 0x0000000000067941 */ /* 0x000fea0003800000 */
.L_x_2128:
        /* <DEDUP_REMOVED lines=16> */
.L_x_2210:
[----:B------:R-:W0:Y:S01]  /*f030*/  S2R R0, SR_TID.X ;  /* 0x0000000000007919 */ /* 0x000e220000002100 */
[----:B------:R-:W-:Y:S01]  /*f040*/  UMOV UR4, 0xa0 ;  /* 0x000000a000047882 */ /* 0x000fe20000000000 */
[----:B------:R-:W2:Y:S01]  /*f050*/  @P2 LDC R5, c[0x0][0x434] ;  /* 0x00010d00ff052b82 */ /* 0x000ea20000000800 */
[----:B------:R-:W-:Y:S01]  /*f060*/  UIMAD UR4, UR47, UR4, -0xa0 ;  /* 0xffffff602f0474a4 */ /* 0x000fe2000f8e0204 */
[----:B------:R-:W3:Y:S01]  /*f070*/  S2R R13, SR_TID.X ;  /* 0x00000000000d7919 */ /* 0x000ee20000002100 */
[----:B-----5:R-:W-:Y:S01]  /*f080*/  SHF.R.S32.HI R12, RZ, 0x1f, R29 ;  /* 0x0000001fff0c7819 */ /* 0x020fe2000001141d */
[----:B------:R-:W-:-:S04]  /*f090*/  IMAD.MOV.U32 R10, RZ, RZ, R23 ;  /* 0x000000ffff0a7224 */ /* 0x000fc800078e0017 */
[----:B------:R-:W4:Y:S01]  /*f0a0*/  @P2 LDC R4, c[0x0][0x438] ;  /* 0x00010e00ff042b82 */ /* 0x000f220000000800 */
[----:B0-----:R-:W-:Y:S01]  /*f0b0*/  LOP3.LUT R0, R0, 0x7f, RZ, 0xc0, !PT ;  /* 0x0000007f00007812 */ /* 0x001fe200078ec0ff */
[----:B------:R0:W-:Y:S01]  /*f0c0*/  STL [R1+0x1c], R12 ;  /* 0x00001c0c01007387 */ /* 0x0001e20000100800 */
[C---:B---3--:R-:W-:Y:S02]  /*f0d0*/  IMAD.SHL.U32 R11, R13.reuse, 0x20, RZ ;  /* 0x000000200d0b7824 */ /* 0x048fe400078e00ff */
[----:B------:R-:W-:Y:S01]  /*f0e0*/  SHF.R.U32.HI R14, RZ, 0x2, R0 ;  /* 0x00000002ff0e7819 */ /* 0x000fe20000011600 */
[----:B------:R-:W-:-:S03]  /*f0f0*/  IMAD.SHL.U32 R13, R13, 0x20, RZ ;  /* 0x000000200d0d7824 */ /* 0x000fc600078e00ff */
[C---:B------:R-:W-:Y:S02]  /*f100*/  LOP3.LUT R11, R14.reuse, 0x60, R11, 0xf8, !PT ;  /* 0x000000600e0b7812 */ /* 0x040fe400078ef80b */
[----:B------:R-:W-:Y:S02]  /*f110*/  LOP3.LUT R13, R14, 0x60, R13, 0xf8, !PT ;  /* 0x000000600e0d7812 */ /* 0x000fe400078ef80d */
[----:B------:R-:W-:-:S05]  /*f120*/  LOP3.LUT R11, R11, 0x80, RZ, 0xfc, !PT ;  /* 0x000000800b0b7812 */ /* 0x000fca00078efcff */
[----:B------:R-:W-:-:S05]  /*f130*/  VIADD R9, R11, UR4 ;  /* 0x000000040b097c36 */ /* 0x000fca0008000000 */
[C---:B------:R-:W-:Y:S01]  /*f140*/  ISETP.GE.AND P0, PT, R9.reuse, R18, PT ;  /* 0x000000120900720c */ /* 0x040fe20003f06270 */
[----:B------:R-:W-:-:S03]  /*f150*/  IMAD.IADD R9, R9, 0x1, R24 ;  /* 0x0000000109097824 */ /* 0x000fc600078e0218 */
[----:B------:R-:W-:Y:S01]  /*f160*/  ISETP.GT.U32.OR P0, PT, R11, 0x9f, P0 ;  /* 0x0000009f0b00780c */ /* 0x000fe20000704470 */
[----:B--2---:R-:W-:-:S04]  /*f170*/  @P2 IMAD.HI.U32 R5, R9, R5, RZ ;  /* 0x0000000509052227 */ /* 0x004fc800078e00ff */
[----:B------:R-:W-:Y:S01]  /*f180*/  IMAD.MOV.U32 R0, RZ, RZ, R9 ;  /* 0x000000ffff007224 */ /* 0x000fe200078e0009 */
[----:B----4-:R-:W-:-:S07]  /*f190*/  @P2 SHF.R.U32.HI R0, RZ, R4, R5 ;  /* 0x00000004ff002219 */ /* 0x010fce0000011605 */
[----:B-1----:R-:W1:Y:S01]  /*f1a0*/  @!P0 LDC.64 R2, c[0x0][0x428] ;  /* 0x00010a00ff028b82 */ /* 0x002e620000000a00 */
[--C-:B------:R-:W-:Y:S01]  /*f1b0*/  @!P0 SHF.R.S32.HI R7, RZ, 0x1f, R0.reuse ;  /* 0x0000001fff078819 */ /* 0x100fe20000011400 */
[----:B------:R-:W-:-:S06]  /*f1c0*/  @!P0 IMAD.MOV.U32 R6, RZ, RZ, R0 ;  /* 0x000000ffff068224 */ /* 0x000fcc00078e0000 */
[----:B------:R-:W2:Y:S01]  /*f1d0*/  @!P0 LDC.64 R4, c[0x0][0x418] ;  /* 0x00010600ff048b82 */ /* 0x000ea20000000a00 */
[----:B-1----:R-:W-:-:S04]  /*f1e0*/  @!P0 IMAD R8, R12, R2, RZ ;  /* 0x000000020c088224 */ /* 0x002fc800078e02ff */
[C---:B------:R-:W-:Y:S02]  /*f1f0*/  @!P0 IMAD R8, R29.reuse, R3, R8 ;  /* 0x000000031d088224 */ /* 0x040fe400078e0208 */
[----:B------:R-:W-:-:S04]  /*f200*/  @!P0 IMAD.WIDE.U32 R2, R29, R2, R6 ;  /* 0x000000021d028225 */ /* 0x000fc800078e0006 */
[----:B------:R-:W-:Y:S01]  /*f210*/  @!P0 IMAD.IADD R8, R8, 0x1, R3 ;  /* 0x0000000108088824 */ /* 0x000fe200078e0203 */
[----:B--2---:R-:W-:Y:S01]  /*f220*/  @!P0 LEA R6, P1, R2, R4, 0x2 ;  /* 0x0000000402068211 */ /* 0x004fe200078210ff */
[----:B------:R-:W-:-:S03]  /*f230*/  IMAD.MOV.U32 R4, RZ, RZ, RZ ;  /* 0x000000ffff047224 */ /* 0x000fc600078e00ff */
[----:B------:R-:W-:Y:S01]  /*f240*/  @!P0 LEA.HI.X R7, R2, R5, R8, 0x2, P1 ;  /* 0x0000000502078211 */ /* 0x000fe200008f1408 */
[----:B------:R-:W-:-:S04]  /*f250*/  VIADD R8, R13, UR4 ;  /* 0x000000040d087c36 */ /* 0x000fc80008000000 */
[----:B------:R1:W5:Y:S01]  /*f260*/  @!P0 LDG.E R4, desc[UR54][R6.64] ;  /* 0x0000003606048981 */ /* 0x000362000c1e1900 */
[C---:B------:R-:W-:Y:S01]  /*f270*/  ISETP.GE.AND P0, PT, R8.reuse, R18, PT ;  /* 0x000000120800720c */ /* 0x040fe20003f06270 */
[----:B------:R-:W-:Y:S02]  /*f280*/  IMAD.IADD R8, R8, 0x1, R24 ;  /* 0x0000000108087824 */ /* 0x000fe400078e0218 */
[----:B------:R-:W-:Y:S02]  /*f290*/  IMAD.MOV R0, RZ, RZ, -R0 ;  /* 0x000000ffff007224 */ /* 0x000fe400078e0a00 */
[----:B------:R-:W-:Y:S02]  /*f2a0*/  IMAD.MOV.U32 R5, RZ, RZ, R8 ;  /* 0x000000ffff057224 */ /* 0x000fe400078e0008 */
[----:B------:R-:W-:Y:S01]  /*f2b0*/  IMAD R9, R19, R0, R9 ;  /* 0x0000000013097224 */ /* 0x000fe200078e0209 */
[----:B-1----:R-:W1:Y:S08]  /*f2c0*/  @P2 LDC R7, c[0x0][0x434] ;  /* 0x00010d00ff072b82 */ /* 0x002e700000000800 */
[----:B------:R-:W2:Y:S08]  /*f2d0*/  @P2 LDC R6, c[0x0][0x438] ;  /* 0x00010e00ff062b82 */ /* 0x000eb00000000800 */
[----:B------:R-:W3:Y:S01]  /*f2e0*/  @!P0 LDC.64 R2, c[0x0][0x428] ;  /* 0x00010a00ff028b82 */ /* 0x000ee20000000a00 */
[----:B-1----:R-:W-:-:S05]  /*f2f0*/  @P2 IMAD.HI.U32 R7, R8, R7, RZ ;  /* 0x0000000708072227 */ /* 0x002fca00078e00ff */
[----:B--2---:R-:W-:-:S04]  /*f300*/  @P2 SHF.R.U32.HI R5, RZ, R6, R7 ;  /* 0x00000006ff052219 */ /* 0x004fc80000011607 */
[--C-:B------:R-:W-:Y:S01]  /*f310*/  @!P0 SHF.R.S32.HI R7, RZ, 0x1f, R5.reuse ;  /* 0x0000001fff078819 */ /* 0x100fe20000011405 */
[----:B------:R-:W-:Y:S02]  /*f320*/  @!P0 IMAD.MOV.U32 R6, RZ, RZ, R5 ;  /* 0x000000ffff068224 */ /* 0x000fe400078e0005 */
[-C--:B---3--:R-:W-:Y:S02]  /*f330*/  @!P0 IMAD R0, R12, R2.reuse, RZ ;  /* 0x000000020c008224 */ /* 0x088fe400078e02ff */
[----:B------:R-:W-:-:S04]  /*f340*/  @!P0 IMAD.WIDE.U32 R6, R29, R2, R6 ;  /* 0x000000021d068225 */ /* 0x000fc800078e0006 */
[----:B------:R-:W-:Y:S02]  /*f350*/  @!P0 IMAD R0, R29, R3, R0 ;  /* 0x000000031d008224 */ /* 0x000fe400078e0200 */
[----:B------:R-:W1:Y:S02]  /*f360*/  @!P0 LDC.64 R2, c[0x0][0x418] ;  /* 0x00010600ff028b82 */ /* 0x000e640000000a00 */
[----:B------:R-:W-:Y:S01]  /*f370*/  @!P0 IMAD.IADD R0, R7, 0x1, R0 ;  /* 0x0000000107008824 */ /* 0x000fe200078e0200 */
[----:B------:R-:W-:Y:S02]  /*f380*/  LOP3.LUT R10, R10, 0xfffffffd, RZ, 0xc0, !PT ;  /* 0xfffffffd0a0a7812 */ /* 0x000fe400078ec0ff */
[----:B-1----:R-:W-:-:S04]  /*f390*/  @!P0 LEA R2, P1, R6, R2, 0x2 ;  /* 0x0000000206028211 */ /* 0x002fc800078210ff */
[----:B------:R-:W-:Y:S01]  /*f3a0*/  @!P0 LEA.HI.X R3, R6, R3, R0, 0x2, P1 ;  /* 0x0000000306038211 */ /* 0x000fe200008f1400 */
[----:B------:R-:W-:Y:S02]  /*f3b0*/  IMAD.MOV.U32 R6, RZ, RZ, RZ ;  /* 0x000000ffff067224 */ /* 0x000fe400078e00ff */
[----:B------:R-:W-:-:S04]  /*f3c0*/  IMAD.U32 R0, RZ, RZ, UR44 ;  /* 0x0000002cff007e24 */ /* 0x000fc8000f8e00ff */
[----:B------:R0:W5:Y:S01]  /*f3d0*/  @!P0 LDG.E R6, desc[UR54][R2.64] ;  /* 0x0000003602068981 */ /* 0x000162000c1e1900 */
[----:B------:R-:W-:Y:S01]  /*f3e0*/  ISETP.GT.U32.AND P0, PT, R11, 0x9f, PT ;  /* 0x0000009f0b00780c */ /* 0x000fe20003f04070 */
[----:B------:R-:W-:Y:S01]  /*f3f0*/  IMAD.MOV R5, RZ, RZ, -R5 ;  /* 0x000000ffff057224 */ /* 0x000fe200078e0a05 */
[----:B------:R-:W-:Y:S02]  /*f400*/  ISETP.NE.AND P2, PT, R0, 0x3, PT ;  /* 0x000000030000780c */ /* 0x000fe40003f45270 */
[----:B------:R-:W-:Y:S01]  /*f410*/  LOP3.LUT R17, R17, 0xffff, RZ, 0xc0, !PT ;  /* 0x0000ffff11117812 */ /* 0x000fe200078ec0ff */
[----:B------:R-:W-:Y:S02]  /*f420*/  IMAD R5, R19, R5, R8 ;  /* 0x0000000513057224 */ /* 0x000fe400078e0208 */
[----:B------:R-:W-:-:S04]  /*f430*/  IMAD.U32 R8, RZ, RZ, UR47 ;  /* 0x0000002fff087e24 */ /* 0x000fc8000f8e00ff */
[----:B------:R-:W-:Y:S02]  /*f440*/  VIADD R8, R8, 0xffffffff ;  /* 0xffffffff08087836 */ /* 0x000fe40000000000 */
[----:B------:R-:W-:-:S04]  /*f450*/  @P0 LOP3.LUT R10, R10, 0x2, RZ, 0xfc, !PT ;  /* 0x000000020a0a0812 */ /* 0x000fc800078efcff */
[----:B------:R-:W-:-:S04]  /*f460*/  LOP3.LUT R10, R10, 0xfffffffb, RZ, 0xc0, !PT ;  /* 0xfffffffb0a0a7812 */ /* 0x000fc800078ec0ff */
[----:B------:R-:W-:-:S05]  /*f470*/  @P2 LOP3.LUT R10, R10, 0x4, RZ, 0xfc, !PT ;  /* 0x000000040a0a2812 */ /* 0x000fca00078efcff */
[----:B------:R0:W-:Y:S01]  /*f480*/  STL [R1+0x4], R10 ;  /* 0x0000040a01007387 */ /* 0x0001e20000100800 */
[----:B------:R-:W-:Y:S05]  /*f490*/  @!P2 BRA `(.L_x_2131) ;  /* 0x000000000004a947 */ /* 0x000fea0003800000 */
[----:B------:R-:W-:Y:S01]  /*f4a0*/  BPT.TRAP 0x1 ;  /* 0x000000040000795c */ /* 0x000fe20000300000 */
.L_x_2131:
[----:B------:R-:W2:Y:S01]  /*f4b0*/  LDL R0, [R1] ;  /* 0x0000000001007983 */ /* 0x000ea20000100800 */
[----:B------:R-:W-:Y:S01]  /*f4c0*/  IMAD R7, R27, 0x8, R16 ;  /* 0x000000081b077824 */ /* 0x000fe200078e0210 */
[----:B------:R-:W-:Y:S01]  /*f4d0*/  BSSY B0, `(.L_x_2132) ;  /* 0x0000006000007945 */ /* 0x000fe20003800000 */
[----:B------:R-:W-:Y:S02]  /*f4e0*/  SHF.R.S32.HI R24, RZ, 0x1f, R5 ;  /* 0x0000001fff187819 */ /* 0x000fe40000011405 */
[----:B--2---:R-:W-:-:S04]  /*f4f0*/  SHF.L.U32 R0, R0, 0x1f, RZ ;  /* 0x0000001f00007819 */ /* 0x004fc800000006ff */
[----:B------:R-:W1:Y:S01]  /*f500*/  SYNCS.PHASECHK.TRANS64.TRYWAIT P0, [R7+URZ+0x13280], R0 ;  /* 0x01328000070075a7 */ /* 0x000e62000800017f */
[----:B------:R2:W-:Y:S02]  /*f510*/  STL [R1+0x18], R0 ;  /* 0x0000180001007387 */ /* 0x0005e40000100800 */
[----:B-12---:R-:W-:Y:S05]  /*f520*/  @!P0 BRA `(.L_x_2133) ;  /* 0x0000004c00288947 */ /* 0x006fea0003800000 */
.L_x_2211:
[----:B------:R-:W-:Y:S05]  /*f530*/  BSYNC B0 ;  /* 0x0000000000007941 */ /* 0x000fea0003800000 */
.L_x_2132:
[----:B------:R-:W2:Y:S01]  /*f540*/  S2R R15, SR_TID.X ;  /* 0x00000000000f7919 */ /* 0x000ea20000002100 */
[----:B------:R-:W3:Y:S01]  /*f550*/  LDC R14, c[0x0][0x2f4] ;  /* 0x0000bd00ff0e7b82 */ /* 0x000ee20000000800 */
[----:B------:R-:W-:Y:S01]  /*f560*/  ULDC.64 UR4, c[0x0][0x328] ;  /* 0x0000ca0000047ab9 */ /* 0x000fe20000000a00 */
[----:B------:R-:W4:Y:S01]  /*f570*/  LDL.LU R11, [R1+0x4] ;  /* 0x00000400010b7983 */ /* 0x000f220000300800 */
[----:B-1----:R-:W-:Y:S01]  /*f580*/  IMAD R0, R24, UR4, RZ ;  /* 0x0000000418007c24 */ /* 0x002fe2000f8e02ff */
[----:B-----5:R-:W-:Y:S01]  /*f590*/  SHF.R.S32.HI R26, RZ, 0x1f, R6 ;  /* 0x0000001fff1a7819 */ /* 0x020fe20000011406 */
[----:B0-----:R-:W-:Y:S01]  /*f5a0*/  IMAD.WIDE.U32 R2, R5, UR4, RZ ;  /* 0x0000000405027c25 */ /* 0x001fe2000f8e00ff */
[----:B------:R-:W-:-:S03]  /*f5b0*/  ULDC.64 UR6, c[0x0][0x338] ;  /* 0x0000ce0000067ab9 */ /* 0x000fc60000000a00 */
[----:B------:R-:W-:Y:S02]  /*f5c0*/  IMAD R0, R5, UR5, R0 ;  /* 0x0000000505007c24 */ /* 0x000fe4000f8e0200 */
[----:B------:R-:W-:Y:S02]  /*f5d0*/  IMAD R18, R8, -0xa0, R18 ;  /* 0xffffff6008127824 */ /* 0x000fe400078e0212 */
[----:B------:R-:W-:Y:S02]  /*f5e0*/  IMAD.IADD R3, R3, 0x1, R0 ;  /* 0x0000000103037824 */ /* 0x000fe400078e0200 */
[----:B------:R-:W-:Y:S01]  /*f5f0*/  IMAD R0, R26, UR6, RZ ;  /* 0x000000061a007c24 */ /* 0x000fe2000f8e02ff */
[----:B------:R-:W-:Y:S01]  /*f600*/  SHF.R.S32.HI R25, RZ, 0x1f, R9 ;  /* 0x0000001fff197819 */ /* 0x000fe20000011409 */
[----:B------:R-:W-:-:S04]  /*f610*/  IMAD.WIDE.U32 R2, R6, UR6, R2 ;  /* 0x0000000606027c25 */ /* 0x000fc8000f8e0002 */
[----:B------:R-:W-:Y:S01]  /*f620*/  IMAD R0, R6, UR7, R0 ;  /* 0x0000000706007c24 */ /* 0x000fe2000f8e0200 */
[----:B------:R-:W-:Y:S01]  /*f630*/  SHF.R.S32.HI R28, RZ, 0x1f, R4 ;  /* 0x0000001fff1c7819 */ /* 0x000fe20000011404 */
[----:B------:R-:W-:Y:S02]  /*f640*/  IMAD.MOV.U32 R12, RZ, RZ, R2 ;  /* 0x000000ffff0c7224 */ /* 0x000fe400078e0002 */
[----:B------:R-:W-:Y:S02]  /*f650*/  IMAD.IADD R13, R3, 0x1, R0 ;  /* 0x00000001030d7824 */ /* 0x000fe400078e0200 */
[----:B--2---:R-:W-:-:S05]  /*f660*/  IMAD.SHL.U32 R19, R15, 0x10, RZ ;  /* 0x000000100f137824 */ /* 0x004fca00078e00ff */
[----:B------:R-:W-:-:S04]  /*f670*/  LOP3.LUT R19, R19, 0x30, RZ, 0xc0, !PT ;  /* 0x0000003013137812 */ /* 0x000fc800078ec0ff */
[CC--:B---3--:R-:W-:Y:S02]  /*f680*/  ISETP.GE.AND P1, PT, R19.reuse, R14.reuse, PT ;  /* 0x0000000e1300720c */ /* 0x0c8fe40003f26270 */
[----:B------:R-:W-:Y:S02]  /*f690*/  ISETP.GE.AND P0, PT, R19, R14, PT ;  /* 0x0000000e1300720c */ /* 0x000fe40003f06270 */
[----:B------:R-:W2:Y:S01]  /*f6a0*/  LDL R14, [R1+0x28] ;  /* 0x00002800010e7983 */ /* 0x000ea20000100800 */
[----:B------:R-:W-:Y:S01]  /*f6b0*/  IMAD R0, R25, UR4, RZ ;  /* 0x0000000419007c24 */ /* 0x000fe2000f8e02ff */
[----:B------:R-:W-:Y:S01]  /*f6c0*/  LOP3.LUT R15, R15, 0x7f, RZ, 0xc0, !PT ;  /* 0x0000007f0f0f7812 */ /* 0x000fe200078ec0ff */
[----:B------:R-:W-:-:S03]  /*f6d0*/  IMAD.WIDE.U32 R2, R9, UR4, RZ ;  /* 0x0000000409027c25 */ /* 0x000fc6000f8e00ff */
[----:B------:R-:W-:Y:S01]  /*f6e0*/  SHF.R.U32.HI R15, RZ, 0x2, R15 ;  /* 0x00000002ff0f7819 */ /* 0x000fe2000001160f */
[----:B------:R-:W-:Y:S01]  /*f6f0*/  IMAD R0, R9, UR5, R0 ;  /* 0x0000000509007c24 */ /* 0x000fe2000f8e0200 */
[----:B------:R-:W-:Y:S02]  /*f700*/  ULDC.64 UR4, c[0x0][0x330] ;  /* 0x0000cc0000047ab9 */ /* 0x000fe40000000a00 */
[----:B------:R-:W-:Y:S02]  /*f710*/  IMAD R8, R17, UR5, RZ ;  /* 0x0000000511087c24 */ /* 0x000fe4000f8e02ff */
[----:B------:R-:W-:Y:S02]  /*f720*/  IMAD.IADD R3, R3, 0x1, R0 ;  /* 0x0000000103037824 */ /* 0x000fe400078e0200 */
[----:B------:R-:W-:Y:S02]  /*f730*/  IMAD R0, R28, UR6, RZ ;  /* 0x000000061c007c24 */ /* 0x000fe4000f8e02ff */
[----:B------:R-:W-:-:S04]  /*f740*/  IMAD.WIDE.U32 R2, R4, UR6, R2 ;  /* 0x0000000604027c25 */ /* 0x000fc8000f8e0002 */
[----:B------:R-:W-:Y:S01]  /*f750*/  IMAD R0, R4, UR7, R0 ;  /* 0x0000000704007c24 */ /* 0x000fe2000f8e0200 */
[----:B------:R-:W-:Y:S01]  /*f760*/  ULDC.64 UR6, c[0x0][0x318] ;  /* 0x0000c60000067ab9 */ /* 0x000fe20000000a00 */
[----:B------:R-:W-:Y:S01]  /*f770*/  IMAD.MOV.U32 R10, RZ, RZ, R2 ;  /* 0x000000ffff0a7224 */ /* 0x000fe200078e0002 */
[----:B----4-:R-:W-:-:S04]  /*f780*/  LOP3.LUT R11, R11, 0xfffffffe, RZ, 0xc0, !PT ;  /* 0xfffffffe0b0b7812 */ /* 0x010fc800078ec0ff */
[----:B------:R-:W-:-:S05]  /*f790*/  @P1 LOP3.LUT R11, R11, 0x1, RZ, 0xfc, !PT ;  /* 0x000000010b0b1812 */ /* 0x000fca00078efcff */
[----:B------:R0:W-:Y:S02]  /*f7a0*/  STL [R1+0x4], R11 ;  /* 0x0000040b01007387 */ /* 0x0001e40000100800 */
[----:B0-----:R-:W-:Y:S02]  /*f7b0*/  IMAD.IADD R11, R3, 0x1, R0 ;  /* 0x00000001030b7824 */ /* 0x001fe400078e0200 */
        /* <DEDUP_REMOVED lines=12> */
[----:B------:R-:W0:Y:S03]  /*f880*/  S2R R11, SR_TID.X ;  /* 0x00000000000b7919 */ /* 0x000e260000002100 */
[----:B------:R-:W1:Y:S04]  /*f890*/  SHFL.IDX PT, R10, R0, RZ, 0x1c1f ;  /* 0x001c1fff000a7589 */ /* 0x000e6800000e0000 */
[----:B------:R-:W3:Y:S01]  /*f8a0*/  SHFL.IDX PT, R3, R2, RZ, 0x1c1f ;  /* 0x001c1fff02037589 */ /* 0x000ee200000e0000 */
[----:B0-----:R-:W-:-:S05]  /*f8b0*/  IMAD.SHL.U32 R15, R11, 0x10, RZ ;  /* 0x000000100b0f7824 */ /* 0x001fca00078e00ff */
[----:B------:R-:W-:-:S04]  /*f8c0*/  LOP3.LUT R15, R15, 0x30, RZ, 0xc0, !PT ;  /* 0x000000300f0f7812 */ /* 0x000fc800078ec0ff */
[----:B-1----:R-:W-:-:S05]  /*f8d0*/  IADD3 R10, P1, R15, R10, RZ ;  /* 0x0000000a0f0a7210 */ /* 0x002fca0007f3e0ff */
[----:B---3--:R-:W-:Y:S01]  /*f8e0*/  IMAD.X R11, RZ, RZ, R3, P1 ;  /* 0x000000ffff0b7224 */ /* 0x008fe200008e0603 */
[----:B------:R-:W-:Y:S01]  /*f8f0*/  ISETP.LT.OR P1, PT, R8, 0x1, P0 ;  /* 0x000000010800780c */ /* 0x000fe20000721670 */
[----:B------:R-:W-:Y:S01]  /*f900*/  IMAD.IADD R3, R16, 0x1, R20 ;  /* 0x0000000110037824 */ /* 0x000fe200078e0214 */
[----:B------:R-:W0:Y:S11]  /*f910*/  SHFL.IDX PT, R12, R0, 0x1, 0x1c1f ;  /* 0x003c1f00000c7f89 */ /* 0x000e3600000e0000 */
[----:B------:R1:W-:Y:S04]  /*f920*/  LDGSTS.E.BYPASS.LTC128B.128 [R3+0x6000], desc[UR54][R10.64], !P1 ;  /* 0x060000000a037fae */ /* 0x0003e8000c901d76 */
[----:B-1----:R-:W1:Y:S01]  /*f930*/  SHFL.IDX PT, R10, R2, 0x1, 0x1c1f ;  /* 0x003c1f00020a7f89 */ /* 0x002e6200000e0000 */
        /* <DEDUP_REMOVED lines=12> */
[----:B------:R-:W-:Y:S01]  /*fa00*/  LDGSTS.E.BYPASS.LTC128B.128 [R3+0x7000], desc[UR54][R12.64], !P1 ;  /* 0x070000000c037fae */ /* 0x000fe2000c901d76 */
        /* <DEDUP_REMOVED lines=12> */
.L_x_2223:
[----:B------:R-:W2:Y:S01]  /*fad0*/  S2R R2, SR_TID.X ;  /* 0x0000000000027919 */ /* 0x000ea20000002100 */
[----:B------:R-:W-:Y:S01]  /*fae0*/  ISETP.LT.OR P0, PT, R8, 0x81, P0 ;  /* 0x000000810800780c */ /* 0x000fe20000701670 */
[----:B--2---:R-:W-:-:S05]  /*faf0*/  IMAD.SHL.U32 R2, R2, 0x10, RZ ;  /* 0x0000001002027824 */ /* 0x004fca00078e00ff */
        /* <DEDUP_REMOVED lines=9> */
.L_x_2135:
        /* <DEDUP_REMOVED lines=11> */
.L_x_2136:
[----:B------:R3:W-:Y:S01]  /*fc40*/  SYNCS.ARRIVE.TRANS64.A1T0 RZ, [R7+URZ+0x13270], RZ ;  /* 0x013270ff07ff79a7 */ /* 0x0007e2000810003f */
[----:B------:R-:W-:Y:S05]  /*fc50*/  @!P6 BRA `(.L_x_2137) ;  /* 0x000000000004e947 */ /* 0x000fea0003800000 */
[----:B------:R-:W-:Y:S01]  /*fc60*/  BPT.TRAP 0x1 ;  /* 0x000000040000795c */ /* 0x000fe20000300000 */
.L_x_2137:
[----:B------:R-:W4:Y:S01]  /*fc70*/  LDL R0, [R1+0x18] ;  /* 0x0000180001007983 */ /* 0x000f220000100800 */
[----:B------:R-:W-:Y:S01]  /*fc80*/  BSSY B0, `(.L_x_2138) ;  /* 0x0000003000007945 */ /* 0x000fe20003800000 */
[----:B----4-:R-:W4:Y:S03]  /*fc90*/  SYNCS.PHASECHK.TRANS64.TRYWAIT P0, [R7+URZ+0x13240], R0 ;  /* 0x01324000070075a7 */ /* 0x010f26000800017f */
[----:B----4-:R-:W-:Y:S05]  /*fca0*/  @!P0 BRA `(.L_x_2139) ;  /* 0x0000004c00148947 */ /* 0x010fea0003800000 */
.L_x_2224:
[----:B------:R-:W-:Y:S05]  /*fcb0*/  BSYNC B0 ;  /* 0x0000000000007941 */ /* 0x000fea0003800000 */
.L_x_2138:
[----:B------:R-:W-:Y:S01]  /*fcc0*/  ULDC.64 UR4, c[0x0][0x300] ;  /* 0x0000c00000047ab9 */ /* 0x000fe20000000a00 */
[----:B------:R-:W-:Y:S01]  /*fcd0*/  ULDC.64 UR6, c[0x0][0x310] ;  /* 0x0000c40000067ab9 */ /* 0x000fe20000000a00 */
[----:B----4-:R-:W-:Y:S02]  /*fce0*/  IMAD R0, R24, UR4, RZ ;  /* 0x0000000418007c24 */ /* 0x010fe4000f8e02ff */
[----:B--2---:R-:W-:-:S04]  /*fcf0*/  IMAD.WIDE.U32 R10, R5, UR4, RZ ;  /* 0x00000004050a7c25 */ /* 0x004fc8000f8e00ff */
[----:B------:R-:W-:Y:S02]  /*fd00*/  IMAD R0, R5, UR5, R0 ;  /* 0x0000000505007c24 */ /* 0x000fe4000f8e0200 */
[----:B------:R-:W-:Y:S02]  /*fd10*/  IMAD R26, R26, UR6, RZ ;  /* 0x000000061a1a7c24 */ /* 0x000fe4000f8e02ff */
[----:B------:R-:W-:Y:S02]  /*fd20*/  IMAD.IADD R11, R11, 0x1, R0 ;  /* 0x000000010b0b7824 */ /* 0x000fe400078e0200 */
[----:B------:R-:W-:Y:S02]  /*fd30*/  IMAD R0, R25, UR4, RZ ;  /* 0x0000000419007c24 */ /* 0x000fe4000f8e02ff */
[----:B------:R-:W-:-:S04]  /*fd40*/  IMAD.WIDE.U32 R10, R6, UR6, R10 ;  /* 0x00000006060a7c25 */ /* 0x000fc8000f8e000a */
[C---:B------:R-:W-:Y:S02]  /*fd50*/  IMAD R0, R9.reuse, UR5, R0 ;  /* 0x0000000509007c24 */ /* 0x040fe4000f8e0200 */
[----:B------:R-:W-:Y:S01]  /*fd60*/  IMAD.WIDE.U32 R8, R9, UR4, RZ ;  /* 0x0000000409087c25 */ /* 0x000fe2000f8e00ff */
[----:B------:R-:W-:-:S03]  /*fd70*/  ULDC.64 UR4, c[0x0][0x308] ;  /* 0x0000c20000047ab9 */ /* 0x000fc60000000a00 */
[----:B------:R-:W-:Y:S02]  /*fd80*/  IMAD R26, R6, UR7, R26 ;  /* 0x00000007061a7c24 */ /* 0x000fe4000f8e021a */
[----:B------:R-:W-:Y:S02]  /*fd90*/  IMAD R12, R28, UR6, RZ ;  /* 0x000000061c0c7c24 */ /* 0x000fe4000f8e02ff */
[----:B------:R-:W-:Y:S02]  /*fda0*/  IMAD.IADD R9, R9, 0x1, R0 ;  /* 0x0000000109097824 */ /* 0x000fe400078e0200 */
        /* <DEDUP_REMOVED lines=15> */
[----:B------:R-:W4:Y:S01]  /*fea0*/  LDC R10, c[0x0][0x2f4] ;  /* 0x0000bd00ff0a7b82 */ /* 0x000f220000000800 */
[----:B------:R-:W-:Y:S04]  /*feb0*/  SHFL.IDX PT, R4, R0, RZ, 0x1c1f ;  /* 0x001c1fff00047589 */ /* 0x000fe800000e0000 */
[----:B------:R-:W-:Y:S01]  /*fec0*/  SHFL.IDX PT, R6, R6, RZ, 0x1c1f ;  /* 0x001c1fff06067589 */ /* 0x000fe200000e0000 */
[----:B--2---:R-:W-:-:S03]  /*fed0*/  IMAD.SHL.U32 R9, R5, 0x10, RZ ;  /* 0x0000001005097824 */ /* 0x004fc600078e00ff */
[----:B------:R-:W2:Y:S02]  /*fee0*/  SHFL.IDX PT, R5, R2, RZ, 0x1c1f ;  /* 0x001c1fff02057589 */ /* 0x000ea400000e0000 */
[----:B------:R-:W-:-:S04]  /*fef0*/  LOP3.LUT R9, R9, 0x30, RZ, 0xc0, !PT ;  /* 0x0000003009097812 */ /* 0x000fc800078ec0ff */
[C---:B----4-:R-:W-:Y:S02]  /*ff00*/  ISETP.GE.AND P2, PT, R9.reuse, R10, PT ;  /* 0x0000000a0900720c */ /* 0x050fe40003f46270 */
[----:B--2---:R-:W-:-:S05]  /*ff10*/  @P5 IADD3 R5, P0, R9, R5, RZ ;  /* 0x0000000509055210 */ /* 0x004fca0007f1e0ff */
[----:B------:R-:W-:-:S05]  /*ff20*/  @P5 IMAD.X R4, RZ, RZ, R4, P0 ;  /* 0x000000ffff045224 */ /* 0x000fca00000e0604 */
[----:B------:R-:W-:-:S04]  /*ff30*/  @P5 LOP3.LUT R5, R5, R4, RZ, 0x3c, !PT ;  /* 0x0000000405055212 */ /* 0x000fc800078e3cff */
[----:B------:R-:W-:-:S04]  /*ff40*/  @P5 LOP3.LUT R4, R5, R4, RZ, 0x3c, !PT ;  /* 0x0000000405045212 */ /* 0x000fc800078e3cff */
[----:B------:R-:W-:-:S05]  /*ff50*/  @P5 LOP3.LUT R5, R5, R4, RZ, 0x3c, !PT ;  /* 0x0000000405055212 */ /* 0x000fca00078e3cff */
[----:B------:R2:W-:Y:S04]  /*ff60*/  @P5 LDGSTS.E.BYPASS.LTC128B.128 [R3+0xe000], desc[UR54][R4.64], !P2 ;  /* 0x0e00000004035fae */ /* 0x0005e8000d101d76 */
[----:B--2---:R-:W2:Y:S04]  /*ff70*/  SHFL.IDX PT, R5, R2, 0x1, 0x1c1f ;  /* 0x003c1f0002057f89 */ /* 0x004ea800000e0000 */
[----:B------:R-:W4:Y:S01]  /*ff80*/  SHFL.IDX PT, R4, R0, 0x1, 0x1c1f ;  /* 0x003c1f0000047f89 */ /* 0x000f2200000e0000 */
[----:B--2---:R-:W-:-:S05]  /*ff90*/  @P4 IADD3 R5, P0, R9, R5, RZ ;  /* 0x0000000509054210 */ /* 0x004fca0007f1e0ff */
[----:B----4-:R-:W-:-:S05]  /*ffa0*/  @P4 IMAD.X R4, RZ, RZ, R4, P0 ;  /* 0x000000ffff044224 */ /* 0x010fca00000e0604 */
[----:B------:R-:W-:-:S04]  /*ffb0*/  @P4 LOP3.LUT R5, R5, R4, RZ, 0x3c, !PT ;  /* 0x0000000405054212 */ /* 0x000fc800078e3cff */
[----:B------:R-:W-:-:S04]  /*ffc0*/  @P4 LOP3.LUT R4, R5, R4, RZ, 0x3c, !PT ;  /* 0x0000000405044212 */ /* 0x000fc800078e3cff */
[----:B------:R-:W-:-:S05]  /*ffd0*/  @P4 LOP3.LUT R5, R5, R4, RZ, 0x3c, !PT ;  /* 0x0000000405054212 */ /* 0x000fca00078e3cff */
[----:B------:R2:W-:Y:S04]  /*ffe0*/  @P4 LDGSTS.E.BYPASS.LTC128B.128 [R3+0xe800], desc[UR54][R4.64], !P2 ;  /* 0x0e80000004034fae */ /* 0x0005e8000d101d76 */
[----:B--2---:R-:W2:Y:S04]  /*fff0*/  SHFL.IDX PT, R5, R2, 0x2, 0x1c1f ;  /* 0x005c1f0002057f89 */ /* 0x004ea800000e0000 */
[----:B------:R-:W4:Y:S04]  /*10000*/  SHFL.IDX PT, R4, R0, 0x2, 0x1c1f ;  /* 0x005c1f0000047f89 */ /* 0x000f2800000e0000 */
[----:B------:R-:W5:Y:S04]  /*10010*/  SHFL.IDX PT, R2, R2, 0x3, 0x1c1f ;  /* 0x007c1f0002027f89 */ /* 0x000f6800000e0000 */
[----:B------:R-:W0:Y:S01]  /*10020*/  SHFL.IDX PT, R0, R0, 0x3, 0x1c1f ;  /* 0x007c1f0000007f89 */ /* 0x000e2200000e0000 */
[----:B--2---:R-:W-:-:S05]  /*10030*/  @P3 IADD3 R5, P0, R9, R5, RZ ;  /* 0x0000000509053210 */ /* 0x004fca0007f1e0ff */
[----:B----4-:R-:W-:Y:S01]  /*10040*/  @P3 IMAD.X R4, RZ, RZ, R4, P0 ;  /* 0x000000ffff043224 */ /* 0x010fe200000e0604 */
[----:B-----5:R-:W-:-:S04]  /*10050*/  @P1 IADD3 R2, P0, R9, R2, RZ ;  /* 0x0000000209021210 */ /* 0x020fc80007f1e0ff */
[----:B------:R-:W-:Y:S01]  /*10060*/  @P3 LOP3.LUT R5, R5, R4, RZ, 0x3c, !PT ;  /* 0x0000000405053212 */ /* 0x000fe200078e3cff */
[----:B0-----:R-:W-:-:S03]  /*10070*/  @P1 IMAD.X R0, RZ, RZ, R0, P0 ;  /* 0x000000ffff001224 */ /* 0x001fc600000e0600 */
[----:B------:R-:W-:-:S04]  /*10080*/  @P3 LOP3.LUT R4, R5, R4, RZ, 0x3c, !PT ;  /* 0x0000000405043212 */ /* 0x000fc800078e3cff */
[----:B------:R-:W-:-:S05]  /*10090*/  @P3 LOP3.LUT R5, R5, R4, RZ, 0x3c, !PT ;  /* 0x0000000405053212 */ /* 0x000fca00078e3cff */
[----:B------:R0:W-:Y:S02]  /*100a0*/  @P3 LDGSTS.E.BYPASS.LTC128B.128 [R3+0xf000], desc[UR54][R4.64], !P2 ;  /* 0x0f00000004033fae */ /* 0x0001e4000d101d76 */
[----:B0-----:R-:W-:Y:S02]  /*100b0*/  @P1 IMAD.MOV.U32 R4, RZ, RZ, R2 ;  /* 0x000000ffff041224 */ /* 0x001fe400078e0002 */
[----:B------:R-:W-:-:S05]  /*100c0*/  @P1 IMAD.MOV.U32 R5, RZ, RZ, R0 ;  /* 0x000000ffff051224 */ /* 0x000fca00078e0000 */
[----:B------:R0:W-:Y:S04]  /*100d0*/  @P1 LDGSTS.E.BYPASS.LTC128B.128 [R3+0xf800], desc[UR54][R4.64], !P2 ;  /* 0x0f80000004031fae */ /* 0x0001e8000d101d76 */
[----:B0-----:R0:W2:Y:S02]  /*100e0*/  SHFL.IDX PT, R4, R8, RZ, 0x1c1f ;  /* 0x001c1fff08047589 */ /* 0x0010a400000e0000 */
.L_x_2236:
[----:B------:R-:W4:Y:S01]  /*100f0*/  LDL R0, [R1+0x4] ;  /* 0x0000040001007983 */ /* 0x000f220000100800 */
[----:B------:R-:W-:Y:S01]  /*10100*/  BSSY B0, `(.L_x_2141) ;  /* 0x000000e000007945 */ /* 0x000fe20003800000 */
[----:B----4-:R-:W-:-:S13]  /*10110*/  LOP3.LUT P0, RZ, R0, 0x10, RZ, 0xc0, !PT ;  /* 0x0000001000ff7812 */ /* 0x010fda000780c0ff */
[----:B------:R-:W-:Y:S05]  /*10120*/  @!P0 BRA `(.L_x_2142) ;  /* 0x00000000002c8947 */ /* 0x000fea0003800000 */
[----:B------:R-:W4:Y:S01]  /*10130*/  S2R R0, SR_TID.X ;  /* 0x0000000000007919 */ /* 0x000f220000002100 */
[----:B------:R-:W5:Y:S01]  /*10140*/  LDC R2, c[0x0][0x2f4] ;  /* 0x0000bd00ff027b82 */ /* 0x000f620000000800 */
[----:B----4-:R-:W-:-:S05]  /*10150*/  IMAD.SHL.U32 R0, R0, 0x10, RZ ;  /* 0x0000001000007824 */ /* 0x010fca00078e00ff */
[----:B------:R-:W-:-:S04]  /*10160*/  LOP3.LUT R0, R0, 0x30, RZ, 0xc0, !PT ;  /* 0x0000003000007812 */ /* 0x000fc800078ec0ff */
[C---:B-----5:R-:W-:Y:S02]  /*10170*/  ISETP.GE.AND P1, PT, R0.reuse, R2, PT ;  /* 0x000000020000720c */ /* 0x060fe40003f26270 */
[----:B--2---:R-:W-:-:S05]  /*10180*/  IADD3 R4, P0, R0, R4, RZ ;  /* 0x0000000400047210 */ /* 0x004fca0007f1e0ff */
[----:B------:R-:W-:-:S06]  /*10190*/  IMAD.X R5, RZ, RZ, R6, P0 ;  /* 0x000000ffff057224 */ /* 0x000fcc00000e0606 */
[----:B------:R-:W-:Y:S01]  /*101a0*/  @!PT LDS RZ, [RZ] ;  /* 0x00000000fffff984 */ /* 0x000fe20000000800 */
[----:B------:R-:W-:Y:S01]  /*101b0*/  @!PT LDS RZ, [RZ] ;  /* 0x00000000fffff984 */ /* 0x000fe20000000800 */
[----:B------:R-:W-:Y:S01]  /*101c0*/  @!PT LDS RZ, [RZ] ;  /* 0x00000000fffff984 */ /* 0x000fe20000000800 */
[----:B------:R4:W-:Y:S02]  /*101d0*/  LDGSTS.E.BYPASS.LTC128B.128 [R3+0x10000], desc[UR54][R4.64], !P1 ;  /* 0x1000000004037fae */ /* 0x0009e4000c901d76 */
.L_x_2142:
[----:B------:R-:W-:Y:S05]  /*101e0*/  BSYNC B0 ;  /* 0x0000000000007941 */ /* 0x000fea0003800000 */
.L_x_2141:
[----:B------:R-:W-:Y:S01]  /*101f0*/  NOP ;  /* 0x0000000000007918 */ /* 0x000fe20000000000 */
[----:B------:R-:W-:-:S13]  /*10200*/  PLOP3.LUT P0, PT, PT, PT, PT, 0x80, 0x0 ;  /* 0x000000000000781c */ /* 0x000fda0003f0f070 */
.L_x_2143:
        /* <DEDUP_REMOVED lines=11> */
.L_x_2144:
        /* <DEDUP_REMOVED lines=9> */
[----:B------:R-:W-:Y:S02]  /*10350*/  ULDC.64 UR6, c[0x0][0x298] ;  /* 0x0000a60000067ab9 */ /* 0x000fe40000000a00 */
[----:B------:R-:W-:Y:S02]  /*10360*/  UIMAD UR4, UR4, UR6, URZ ;  /* 0x00000006040472a4 */ /* 0x000fe4000f8e023f */
[----:B------:R-:W-:Y:S02]  /*10370*/  UIMAD.WIDE.U32 UR38, UR37, UR6, URZ ;  /* 0x00000006252672a5 */ /* 0x000fe4000f8e003f */
[----:B------:R-:W-:Y:S02]  /*10380*/  UIMAD UR4, UR37, UR7, UR4 ;  /* 0x00000007250472a4 */ /* 0x000fe4000f8e0204 */
[----:B------:R-:W-:-:S02]  /*10390*/  USEL UR37, UR42, URZ, !UP0 ;  /* 0x0000003f2a257287 */ /* 0x000fc4000c000000 */
[----:B------:R-:W-:Y:S01]  /*103a0*/  UIADD3 UR43, UR39, UR4, URZ ;  /* 0x00000004272b7290 */ /* 0x000fe2000fffe03f */
[----:B------:R-:W-:Y:S11]  /*103b0*/  @!P0 BRA `(.L_x_2146) ;  /* 0x0000000000408947 */ /* 0x000ff60003800000 */
[----:B------:R-:W-:Y:S01]  /*103c0*/  MOV R2, 0x0 ;  /* 0x0000000000027802 */ /* 0x000fe20000000f00 */
[----:B------:R-:W-:Y:S01]  /*103d0*/  ULDC.64 UR6, c[0x4][0x98] ;  /* 0x0100260000067ab9 */ /* 0x000fe20000000a00 */
[----:B------:R-:W-:Y:S01]  /*103e0*/  ULDC.64 UR8, c[0x4][0xa0] ;  /* 0x0100280000087ab9 */ /* 0x000fe20000000a00 */
[----:B------:R-:W-:Y:S01]  /*103f0*/  ULDC.64 UR4, c[0x4][0x28] ;  /* 0x01000a0000047ab9 */ /* 0x000fe20000000a00 */
[----:B--2-4-:R-:W-:Y:S02]  /*10400*/  IMAD.U32 R4, RZ, RZ, UR6 ;  /* 0x00000006ff047e24 */ /* 0x014fe4000f8e00ff */
[----:B------:R-:W2:Y:S01]  /*10410*/  LDC.64 R2, c[0x4][R2] ;  /* 0x0100000002027b82 */ /* 0x000ea20000000a00 */
[----:B------:R-:W-:Y:S02]  /*10420*/  IMAD.U32 R5, RZ, RZ, UR7 ;  /* 0x00000007ff057e24 */ /* 0x000fe4000f8e00ff */
[----:B------:R-:W-:Y:S02]  /*10430*/  IMAD.U32 R6, RZ, RZ, UR8 ;  /* 0x00000008ff067e24 */ /* 0x000fe4000f8e00ff */
[----:B0--3--:R-:W-:-:S02]  /*10440*/  IMAD.U32 R7, RZ, RZ, UR9 ;  /* 0x00000009ff077e24 */ /* 0x009fc4000f8e00ff */
[----:B------:R-:W-:Y:S02]  /*10450*/  IMAD.U32 R10, RZ, RZ, UR4 ;  /* 0x00000004ff0a7e24 */ /* 0x000fe4000f8e00ff */
[----:B------:R-:W-:Y:S02]  /*10460*/  IMAD.U32 R11, RZ, RZ, UR5 ;  /* 0x00000005ff0b7e24 */ /* 0x000fe4000f8e00ff */
[----:B------:R-:W-:Y:S02]  /*10470*/  IMAD.MOV.U32 R8, RZ, RZ, 0x70 ;  /* 0x00000070ff087424 */ /* 0x000fe400078e00ff */
[----:B------:R-:W-:Y:S02]  /*10480*/  IMAD.MOV.U32 R12, RZ, RZ, 0x1 ;  /* 0x00000001ff0c7424 */ /* 0x000fe400078e00ff */
[----:B------:R-:W-:-:S07]  /*10490*/  IMAD.MOV.U32 R13, RZ, RZ, RZ ;  /* 0x000000ffff0d7224 */ /* 0x000fce00078e00ff */
[----:B-1----:R-:W-:-:S07]  /*104a0*/  LEPC R20, `(.L_x_2146) ;  /* 0x000000001014794e */ /* 0x002fce0000000000 */
[----:B--2---:R-:W-:Y:S05]  /*104b0*/  CALL.ABS.NOINC R2 ;  /* 0x0000000002007343 */ /* 0x004fea0003c00000 */
.L_x_2146:
[----:B------:R-:W-:Y:S05]  /*104c0*/  BSYNC B6 ;  /* 0x0000000000067941 */ /* 0x000fea0003800000 */
.L_x_2145:
[----:B------:R-:W2:Y:S01]  /*104d0*/  LDL R19, [R1+0x14] ;  /* 0x0000140001137983 */ /* 0x000ea20000100800 */
[----:B-1----:R-:W1:Y:S03]  /*104e0*/  LDC R20, c[0x0][0x448] ;  /* 0x00011200ff147b82 */ /* 0x002e660000000800 */
[----:B------:R1:W5:Y:S01]  /*104f0*/  LDL R10, [R1+0x38] ;  /* 0x00003800010a7983 */ /* 0x0003620000100800 */
[----:B------:R-:W3:Y:S01]  /*10500*/  S2R R2, SR_TID.X ;  /* 0x0000000000027919 */ /* 0x000ee20000002100 */
[----:B------:R-:W-:-:S03]  /*10510*/  R2UR UR4, R17 ;  /* 0x00000000110472ca */ /* 0x000fc600000e0000 */
[----:B0-----:R-:W0:Y:S01]  /*10520*/  LDC R8, c[0x0][0x448] ;  /* 0x00011200ff087b82 */ /* 0x001e220000000800 */
[----:B------:R-:W-:Y:S01]  /*10530*/  R2UR UR10, R17 ;  /* 0x00000000110a72ca */ /* 0x000fe200000e0000 */
[----:B------:R-:W-:Y:S01]  /*10540*/  ULDC.64 UR6, c[0x0][0x2d8] ;  /* 0x0000b60000067ab9 */ /* 0x000fe20000000a00 */
[----:B------:R-:W-:Y:S01]  /*10550*/  UMOV UR42, UR38 ;  /* 0x00000026002a7c82 */ /* 0x000fe20008000000 */
[----:B------:R-:W-:Y:S01]  /*10560*/  ULDC.64 UR8, c[0x0][0x2e0] ;  /* 0x0000b80000087ab9 */ /* 0x000fe20000000a00 */
[----:B-1----:R-:W-:-:S13]  /*10570*/  ISETP.NE.AND P6, PT, R20, 0x1, PT ;  /* 0x000000011400780c */ /* 0x002fda0003fc5270 */
[----:B----4-:R-:W1:Y:S01]  /*10580*/  @P6 LDC R3, c[0x0][0x44c] ;  /* 0x00011300ff036b82 */ /* 0x010e620000000800 */
[C---:B---3--:R-:W-:Y:S01]  /*10590*/  LOP3.LUT R18, R2.reuse, 0x7f, RZ, 0xc0, !PT ;  /* 0x0000007f02127812 */ /* 0x048fe200078ec0ff */
[----:B------:R-:W-:-:S03]  /*105a0*/  IMAD.SHL.U32 R2, R2, 0x20, RZ ;  /* 0x0000002002027824 */ /* 0x000fc600078e00ff */
[----:B------:R-:W-:-:S03]  /*105b0*/  SHF.R.U32.HI R18, RZ, 0x2, R18 ;  /* 0x00000002ff127819 */ /* 0x000fc60000011612 */
[----:B------:R-:W3:Y:S01]  /*105c0*/  @P6 LDC R0, c[0x0][0x450] ;  /* 0x00011400ff006b82 */ /* 0x000ee20000000800 */
[----:B------:R-:W-:Y:S01]  /*105d0*/  LOP3.LUT R2, R18, 0x60, R2, 0xf8, !PT ;  /* 0x0000006012027812 */ /* 0x000fe200078ef802 */
[----:B------:R-:W-:Y:S02]  /*105e0*/  UIMAD.WIDE.U32 UR4, UR4, UR6, UR42 ;  /* 0x00000006040472a5 */ /* 0x000fe4000f8e002a */
[----:B------:R-:W-:Y:S02]  /*105f0*/  UIMAD UR6, UR41, UR8, URZ ;  /* 0x00000008290672a4 */ /* 0x000fe4000f8e023f */
[----:B------:R-:W-:Y:S02]  /*10600*/  UIMAD UR5, UR10, UR7, UR5 ;  /* 0x000000070a0572a4 */ /* 0x000fe4000f8e0205 */
[----:B------:R-:W-:Y:S02]  /*10610*/  UIMAD UR6, UR37, UR9, UR6 ;  /* 0x00000009250672a4 */ /* 0x000fe4000f8e0206 */
[----:B------:R-:W-:Y:S01]  /*10620*/  UIMAD.WIDE.U32 UR4, UR37, UR8, UR4 ;  /* 0x00000008250472a5 */ /* 0x000fe2000f8e0004 */
[----:B------:R-:W-:-:S02]  /*10630*/  ULDC.64 UR10, c[0x0][0x280] ;  /* 0x0000a000000a7ab9 */ /* 0x000fc40000000a00 */
[----:B------:R-:W-:Y:S01]  /*10640*/  ULDC.64 UR8, c[0x0][0x2d0] ;  /* 0x0000b40000087ab9 */ /* 0x000fe20000000a00 */
[----:B------:R-:W-:Y:S01]  /*10650*/  UIADD3 UR5, UR5, UR6, URZ ;  /* 0x0000000605057290 */ /* 0x000fe2000fffe03f */
[----:B------:R-:W-:Y:S02]  /*10660*/  IMAD.U32 R5, RZ, RZ, UR8 ;  /* 0x00000008ff057e24 */ /* 0x000fe4000f8e00ff */
[----:B------:R-:W-:Y:S01]  /*10670*/  ULDC.64 UR6, c[0x0][0x2c8] ;  /* 0x0000b20000067ab9 */ /* 0x000fe20000000a00 */
[----:B------:R-:W4:Y:S02]  /*10680*/  S2R R20, SR_TID.X ;  /* 0x0000000000147919 */ /* 0x000f240000002100 */
[----:B----4-:R-:W-:-:S05]  /*10690*/  IMAD.SHL.U32 R18, R20, 0x10, RZ ;  /* 0x0000001014127824 */ /* 0x010fca00078e00ff */
[----:B------:R-:W-:Y:S02]  /*106a0*/  LOP3.LUT R18, R18, 0x30, RZ, 0xc0, !PT ;  /* 0x0000003012127812 */ /* 0x000fe400078ec0ff */
[----:B------:R-:W-:-:S04]  /*106b0*/  LOP3.LUT R20, R20, 0x7f, RZ, 0xc0, !PT ;  /* 0x0000007f14147812 */ /* 0x000fc800078ec0ff */
[----:B------:R-:W-:Y:S01]  /*106c0*/  SHF.R.U32.HI R20, RZ, 0x2, R20 ;  /* 0x00000002ff147819 */ /* 0x000fe20000011614 */
[----:B--2---:R-:W-:-:S04]  /*106d0*/  IMAD R6, R19, 0xc0, R2 ;  /* 0x000000c013067824 */ /* 0x004fc800078e0202 */
[----:B-1----:R-:W-:-:S04]  /*106e0*/  @P6 IMAD.HI.U32 R3, R6, R3, RZ ;  /* 0x0000000306036227 */ /* 0x002fc800078e00ff */
[----:B------:R-:W-:Y:S01]  /*106f0*/  IMAD.MOV.U32 R2, RZ, RZ, R6 ;  /* 0x000000ffff027224 */ /* 0x000fe200078e0006 */
[----:B---3--:R-:W-:-:S04]  /*10700*/  @P6 SHF.R.U32.HI R2, RZ, R0, R3 ;  /* 0x00000000ff026219 */ /* 0x008fc80000011603 */
[--C-:B------:R-:W-:Y:S01]  /*10710*/  SHF.R.S32.HI R4, RZ, 0x1f, R2.reuse ;  /* 0x0000001fff047819 */ /* 0x100fe20000011402 */
[----:B------:R-:W-:-:S04]  /*10720*/  IMAD.MOV R0, RZ, RZ, -R2 ;  /* 0x000000ffff007224 */ /* 0x000fc800078e0a02 */
[----:B------:R-:W-:Y:S02]  /*10730*/  IMAD R4, R4, UR8, RZ ;  /* 0x0000000804047c24 */ /* 0x000fe4000f8e02ff */
[----:B0-----:R-:W-:Y:S02]  /*10740*/  IMAD R0, R8, R0, R6 ;  /* 0x0000000008007224 */ /* 0x001fe400078e0206 */
        /* <DEDUP_REMOVED lines=10> */
[----:B------:R-:W1:Y:S01]  /*107f0*/  @P6 LDC R3, c[0x0][0x450] ;  /* 0x00011400ff036b82 */ /* 0x000e620000000800 */
[----:B------:R-:W-:-:S04]  /*10800*/  VIADD R6, R6, 0x80 ;  /* 0x0000008006067836 */ /* 0x000fc80000000000 */
[----:B0-----:R-:W-:-:S04]  /*10810*/  @P6 IMAD.HI.U32 R7, R6, R2, RZ ;  /* 0x0000000206076227 */ /* 0x001fc800078e00ff */
[----:B------:R-:W-:Y:S01]  /*10820*/  IMAD.MOV.U32 R2, RZ, RZ, R6 ;  /* 0x000000ffff027224 */ /* 0x000fe200078e0006 */
[----:B-1----:R-:W-:-:S05]  /*10830*/  @P6 SHF.R.U32.HI R2, RZ, R3, R7 ;  /* 0x00000003ff026219 */ /* 0x002fca0000011607 */
        /* <DEDUP_REMOVED lines=16> */
[----:B------:R-:W-:Y:S09]  /*10940*/  BRA.DIV UR4, `(.L_x_2147) ;  /* 0x0000004604a07947 */ /* 0x000ff2000b800000 */
[----:B------:R-:W0:Y:S01]  /*10950*/  SHFL.IDX PT, R7, R0, RZ, 0x1c1f ;  /* 0x001c1fff00077589 */ /* 0x000e2200000e0000 */
[----:B------:R-:W-:Y:S02]  /*10960*/  IMAD R22, R22, R8, RZ ;  /* 0x0000000816167224 */ /* 0x000fe400078e02ff */
[----:B------:R-:W-:Y:S01]  /*10970*/  IMAD R6, R19, 0xc0, R20 ;  /* 0x000000c013067824 */ /* 0x000fe200078e0214 */
[----:B------:R-:W1:Y:S04]  /*10980*/  SHFL.IDX PT, R5, R4, RZ, 0x1c1f ;  /* 0x001c1fff04057589 */ /* 0x000e6800000e0000 */
[----:B------:R-:W-:-:S13]  /*10990*/  ISETP.GE.AND P2, PT, R6, R22, PT ;  /* 0x000000160600720c */ /* 0x000fda0003f46270 */
[----:B0-----:R-:W-:-:S05]  /*109a0*/  @!P2 IADD3 R7, P1, R18, R7, RZ ;  /* 0x000000071207a210 */ /* 0x001fca0007f3e0ff */
[----:B-1----:R-:W-:Y:S02]  /*109b0*/  @!P2 IMAD.X R5, RZ, RZ, R5, P1 ;  /* 0x000000ffff05a224 */ /* 0x002fe400008e0605 */
[----:B------:R-:W-:Y:S02]  /*109c0*/  @!P2 IMAD.MOV.U32 R8, RZ, RZ, R7 ;  /* 0x000000ffff08a224 */ /* 0x000fe400078e0007 */
[----:B------:R-:W-:Y:S02]  /*109d0*/  @!P2 IMAD.MOV.U32 R9, RZ, RZ, R5 ;  /* 0x000000ffff09a224 */ /* 0x000fe400078e0005 */
[----:B------:R-:W-:-:S03]  /*109e0*/  VIADD R5, R6, 0x20 ;  /* 0x0000002006057836 */ /* 0x000fc60000000000 */
[----:B------:R-:W-:Y:S01]  /*109f0*/  @!PT LDS RZ, [RZ] ;  /* 0x00000000fffff984 */ /* 0x000fe20000000800 */
[----:B-----5:R0:W-:Y:S02]  /*10a00*/  @!P2 LDGSTS.E.BYPASS.LTC128B.128 [R10+0xb000], desc[UR54][R8.64], !P0 ;  /* 0x0b000000080aafae */ /* 0x0201e4000c101d76 */
[----:B------:R-:W-:Y:S02]  /*10a10*/  ISETP.GE.AND P2, PT, R5, R22, PT ;  /* 0x000000160500720c */ /* 0x000fe40003f46270 */
[----:B------:R-:W-:Y:S04]  /*10a20*/  SHFL.IDX PT, R5, R4, 0x1, 0x1c1f ;  /* 0x003c1f0004057f89 */ /* 0x000fe800000e0000 */
[----:B0-----:R-:W0:Y:S07]  /*10a30*/  SHFL.IDX PT, R8, R0, 0x1, 0x1c1f ;  /* 0x003c1f0000087f89 */ /* 0x001e2e00000e0000 */
[----:B0-----:R-:W-:-:S05]  /*10a40*/  @!P2 IADD3 R8, P1, R18, R8, RZ ;  /* 0x000000081208a210 */ /* 0x001fca0007f3e0ff */
[----:B------:R-:W-:-:S04]  /*10a50*/  @!P2 IMAD.X R5, RZ, RZ, R5, P1 ;  /* 0x000000ffff05a224 */ /* 0x000fc800008e0605 */
[----:B------:R-:W-:Y:S02]  /*10a60*/  @!P2 IMAD.MOV.U32 R9, RZ, RZ, R5 ;  /* 0x000000ffff09a224 */ /* 0x000fe400078e0005 */
[----:B------:R-:W-:-:S03]  /*10a70*/  VIADD R5, R6, 0x40 ;  /* 0x0000004006057836 */ /* 0x000fc60000000000 */
[----:B------:R0:W-:Y:S02]  /*10a80*/  @!P2 LDGSTS.E.BYPASS.LTC128B.128 [R10+0xb800], desc[UR54][R8.64], !P0 ;  /* 0x0b800000080aafae */ /* 0x0001e4000c101d76 */
[----:B------:R-:W-:Y:S02]  /*10a90*/  ISETP.GE.AND P2, PT, R5, R22, PT ;  /* 0x000000160500720c */ /* 0x000fe40003f46270 */
[----:B------:R-:W-:Y:S04]  /*10aa0*/  SHFL.IDX PT, R5, R4, 0x2, 0x1c1f ;  /* 0x005c1f0004057f89 */ /* 0x000fe800000e0000 */
[----:B------:R-:W-:Y:S04]  /*10ab0*/  SHFL.IDX PT, R4, R4, 0x3, 0x1c1f ;  /* 0x007c1f0004047f89 */ /* 0x000fe800000e0000 */
[----:B0-----:R-:W0:Y:S04]  /*10ac0*/  SHFL.IDX PT, R8, R0, 0x2, 0x1c1f ;  /* 0x005c1f0000087f89 */ /* 0x001e2800000e0000 */
[----:B------:R-:W1:Y:S01]  /*10ad0*/  SHFL.IDX PT, R0, R0, 0x3, 0x1c1f ;  /* 0x007c1f0000007f89 */ /* 0x000e6200000e0000 */
[----:B0-----:R-:W-:-:S05]  /*10ae0*/  @!P2 IADD3 R8, P1, R18, R8, RZ ;  /* 0x000000081208a210 */ /* 0x001fca0007f3e0ff */
[----:B------:R-:W-:-:S04]  /*10af0*/  @!P2 IMAD.X R5, RZ, RZ, R5, P1 ;  /* 0x000000ffff05a224 */ /* 0x000fc800008e0605 */
[----:B------:R-:W-:Y:S02]  /*10b00*/  @!P2 IMAD.MOV.U32 R9, RZ, RZ, R5 ;  /* 0x000000ffff09a224 */ /* 0x000fe400078e0005 */
[----:B------:R-:W-:-:S03]  /*10b10*/  VIADD R5, R6, 0x60 ;  /* 0x0000006006057836 */ /* 0x000fc60000000000 */
[----:B------:R-:W-:Y:S02]  /*10b20*/  @!P2 LDGSTS.E.BYPASS.LTC128B.128 [R10+0xc000], desc[UR54][R8.64], !P0 ;  /* 0x0c000000080aafae */ /* 0x000fe4000c101d76 */
[----:B------:R-:W-:-:S13]  /*10b30*/  ISETP.GE.AND P2, PT, R5, R22, PT ;  /* 0x000000160500720c */ /* 0x000fda0003f46270 */
[----:B-1----:R-:W-:-:S05]  /*10b40*/  @!P2 IADD3 R0, P1, R18, R0, RZ ;  /* 0x000000001200a210 */ /* 0x002fca0007f3e0ff */
[----:B------:R-:W-:-:S04]  /*10b50*/  @!P2 IMAD.X R4, RZ, RZ, R4, P1 ;  /* 0x000000ffff04a224 */ /* 0x000fc800008e0604 */
[----:B------:R-:W-:Y:S02]  /*10b60*/  @!P2 IMAD.MOV.U32 R5, RZ, RZ, R4 ;  /* 0x000000ffff05a224 */ /* 0x000fe400078e0004 */
[----:B------:R-:W-:Y:S02]  /*10b70*/  @!P2 IMAD.MOV.U32 R4, RZ, RZ, R0 ;  /* 0x000000ffff04a224 */ /* 0x000fe400078e0000 */
[----:B------:R-:W-:-:S03]  /*10b80*/  VIADD R0, R6, 0x80 ;  /* 0x0000008006007836 */ /* 0x000fc60000000000 */
[----:B------:R0:W-:Y:S02]  /*10b90*/  @!P2 LDGSTS.E.BYPASS.LTC128B.128 [R10+0xc800], desc[UR54][R4.64], !P0 ;  /* 0x0c800000040aafae */ /* 0x0001e4000c101d76 */
[----:B------:R-:W-:Y:S02]  /*10ba0*/  ISETP.GE.AND P2, PT, R0, R22, PT ;  /* 0x000000160000720c */ /* 0x000fe40003f46270 */
[----:B------:R-:W-:Y:S04]  /*10bb0*/  SHFL.IDX PT, R0, R3, RZ, 0x1c1f ;  /* 0x001c1fff03007589 */ /* 0x000fe800000e0000 */
[----:B------:R-:W-:Y:S04]  /*10bc0*/  SHFL.IDX PT, R3, R3, 0x1, 0x1c1f ;  /* 0x003c1f0003037f89 */ /* 0x000fe800000e0000 */
[----:B0-----:R-:W0:Y:S04]  /*10bd0*/  SHFL.IDX PT, R4, R2, RZ, 0x1c1f ;  /* 0x001c1fff02047589 */ /* 0x001e2800000e0000 */
[----:B------:R-:W1:Y:S01]  /*10be0*/  SHFL.IDX PT, R2, R2, 0x1, 0x1c1f ;  /* 0x003c1f0002027f89 */ /* 0x000e6200000e0000 */
[----:B0-----:R-:W-:-:S05]  /*10bf0*/  @!P2 IADD3 R4, P1, R18, R4, RZ ;  /* 0x000000041204a210 */ /* 0x001fca0007f3e0ff */
[----:B------:R-:W-:-:S04]  /*10c00*/  @!P2 IMAD.X R0, RZ, RZ, R0, P1 ;  /* 0x000000ffff00a224 */ /* 0x000fc800008e0600 */
[----:B------:R-:W-:-:S05]  /*10c10*/  @!P2 IMAD.MOV.U32 R5, RZ, RZ, R0 ;  /* 0x000000ffff05a224 */ /* 0x000fca00078e0000 */
[----:B-1----:R0:W-:Y:S02]  /*10c20*/  @!P2 LDGSTS.E.BYPASS.LTC128B.128 [R10+0xd000], desc[UR54][R4.64], !P0 ;  /* 0x0d000000040aafae */ /* 0x0021e4000c101d76 */
.L_x_2249:
[----:B------:R-:W-:-:S05]  /*10c30*/  VIADD R6, R6, 0xa0 ;  /* 0x000000a006067836 */ /* 0x000fca0000000000 */
        /* <DEDUP_REMOVED lines=9> */
.L_x_2148:
        /* <DEDUP_REMOVED lines=18> */
.L_x_2250:
[----:B------:R-:W-:Y:S05]  /*10df0*/  BSYNC B0 ;  /* 0x0000000000007941 */ /* 0x000fea0003800000 */
.L_x_2149:
[----:B------:R-:W2:Y:S01]  /*10e00*/  LDL R0, [R1+0x20] ;  /* 0x0000200001007983 */ /* 0x000ea20000100800 */
[----:B------:R-:W-:-:S06]  /*10e10*/  UIADD3 UR4, UR47, -0x2, URZ ;  /* 0xfffffffe2f047890 */ /* 0x000fcc000fffe03f */
[----:B--2---:R-:W-:-:S13]  /*10e20*/  ISETP.LE.AND P0, PT, R0, UR4, PT ;  /* 0x0000000400007c0c */ /* 0x004fda000bf03270 */
[----:B------:R-:W-:Y:S05]  /*10e30*/  @!P0 BRA `(.L_x_2151) ;  /* 0x0000001400208947 */ /* 0x000fea0003800000 */
[----:B------:R2:W5:Y:S01]  /*10e40*/  LDL.LU R21, [R1] ;  /* 0x0000000001157983 */ /* 0x0005620000300800 */
[----:B------:R-:W-:Y:S02]  /*10e50*/  IMAD.MOV.U32 R20, RZ, RZ, R27 ;  /* 0x000000ffff147224 */ /* 0x000fe400078e001b */
[----:B------:R-:W-:-:S07]  /*10e60*/  IMAD.U32 R28, RZ, RZ, UR4 ;  /* 0x00000004ff1c7e24 */ /* 0x000fce000f8e00ff */
.L_x_2171:
        /* <DEDUP_REMOVED lines=69> */
.L_x_2152:
[----:B------:R-:W-:Y:S01]  /*112c0*/  IMAD R0, R27, 0x8, R16 ;  /* 0x000000081b007824 */ /* 0x000fe200078e0210 */
[----:B------:R-:W-:Y:S01]  /*112d0*/  SHF.L.U32 R26, R2, 0x1f, RZ ;  /* 0x0000001f021a7819 */ /* 0x000fe200000006ff */
[----:B------:R-:W-:Y:S01]  /*112e0*/  BSSY B0, `(.L_x_2153) ;  /* 0x0000004000007945 */ /* 0x000fe20003800000 */
[----:B------:R-:W-:Y:S02]  /*112f0*/  SHF.R.S32.HI R22, RZ, 0x1f, R10 ;  /* 0x0000001fff167819 */ /* 0x000fe4000001140a */
[----:B------:R-:W0:Y:S02]  /*11300*/  SYNCS.PHASECHK.TRANS64.TRYWAIT P0, [R0+URZ+0x13280], R26 ;  /* 0x0132801a000075a7 */ /* 0x000e24000800017f */
[----:B0-----:R-:W-:Y:S05]  /*11310*/  @!P0 BRA `(.L_x_2154) ;  /* 0x0000004400148947 */ /* 0x001fea0003800000 */
.L_x_2251:
[----:B------:R-:W-:Y:S05]  /*11320*/  BSYNC B0 ;  /* 0x0000000000007941 */ /* 0x000fea0003800000 */
.L_x_2153:
        /* <DEDUP_REMOVED lines=66> */
.L_x_2263:
        /* <DEDUP_REMOVED lines=11> */
.L_x_2156:
        /* <DEDUP_REMOVED lines=11> */
.L_x_2157:
[----:B------:R2:W-:Y:S01]  /*118b0*/  SYNCS.ARRIVE.TRANS64.A1T0 RZ, [R0+URZ+0x13270], RZ ;  /* 0x013270ff00ff79a7 */ /* 0x0005e2000810003f */
[----:B------:R-:W-:Y:S05]  /*118c0*/  @!P3 BRA `(.L_x_2158) ;  /* 0x000000000004b947 */ /* 0x000fea0003800000 */
[----:B------:R-:W-:Y:S01]  /*118d0*/  BPT.TRAP 0x1 ;  /* 0x000000040000795c */ /* 0x000fe20000300000 */
.L_x_2158:
[----:B------:R-:W3:Y:S01]  /*118e0*/  SYNCS.PHASECHK.TRANS64.TRYWAIT P0, [R0+URZ+0x13240], R26 ;  /* 0x0132401a000075a7 */ /* 0x000ee2000800017f */
[----:B------:R-:W-:Y:S04]  /*118f0*/  BSSY B0, `(.L_x_2159) ;  /* 0x0000002000007945 */ /* 0x000fe80003800000 */
[----:B---3--:R-:W-:Y:S05]  /*11900*/  @!P0 BRA `(.L_x_2160) ;  /* 0x0000004400488947 */ /* 0x008fea0003800000 */
.L_x_2264:
[----:B------:R-:W-:Y:S05]  /*11910*/  BSYNC B0 ;  /* 0x0000000000007941 */ /* 0x000fea0003800000 */
.L_x_2159:
        /* <DEDUP_REMOVED lines=57> */
.L_x_2276:
        /* <DEDUP_REMOVED lines=8> */
.L_x_2162:
        /* <DEDUP_REMOVED lines=11> */
.L_x_2163:
[----:B------:R0:W-:Y:S02]  /*11de0*/  SYNCS.ARRIVE.TRANS64.A1T0 RZ, [R0+URZ+0x13230], RZ ;  /* 0x013230ff00ff79a7 */ /* 0x0001e4000810003f */
[----:B0-23--:R-:W-:-:S05]  /*11df0*/  IMAD.U32 R0, RZ, RZ, UR45 ;  /* 0x0000002dff007e24 */ /* 0x00dfca000f8e00ff */
[----:B------:R-:W-:-:S13]  /*11e00*/  ISETP.NE.AND P0, PT, R0, 0x3, PT ;  /* 0x000000030000780c */ /* 0x000fda0003f05270 */
[----:B------:R-:W-:Y:S05]  /*11e10*/  @!P0 BRA `(.L_x_2164) ;  /* 0x0000000000048947 */ /* 0x000fea0003800000 */
[----:B------:R-:W-:Y:S01]  /*11e20*/  BPT.TRAP 0x1 ;  /* 0x000000040000795c */ /* 0x000fe20000300000 */
.L_x_2164:
[----:B------:R-:W-:Y:S01]  /*11e30*/  LOP3.LUT R0, R21, 0x1, RZ, 0x3c, !PT ;  /* 0x0000000115007812 */ /* 0x000fe200078e3cff */
[----:B------:R-:W-:Y:S01]  /*11e40*/  IMAD R2, R20, 0x8, R16 ;  /* 0x0000000814027824 */ /* 0x000fe200078e0210 */
[----:B------:R-:W-:Y:S02]  /*11e50*/  BSSY B0, `(.L_x_2165) ;  /* 0x0000004000007945 */ /* 0x000fe40003800000 */
[----:B------:R-:W-:-:S04]  /*11e60*/  SHF.L.U32 R0, R0, 0x1f, RZ ;  /* 0x0000001f00007819 */ /* 0x000fc800000006ff */
[----:B------:R-:W0:Y:S02]  /*11e70*/  SYNCS.PHASECHK.TRANS64.TRYWAIT P2, [R2+URZ+0x13270], R0 ;  /* 0x01327000020075a7 */ /* 0x000e24000804017f */
[----:B0-----:R-:W-:Y:S05]  /*11e80*/  @!P2 BRA `(.L_x_2166) ;  /* 0x000000440058a947 */ /* 0x001fea0003800000 */
.L_x_2277:
[----:B------:R-:W-:Y:S05]  /*11e90*/  BSYNC B0 ;  /* 0x0000000000007941 */ /* 0x000fea0003800000 */
.L_x_2165:
[----:B------:R-:W-:-:S05]  /*11ea0*/  IMAD.U32 R3, RZ, RZ, UR44 ;  /* 0x0000002cff037e24 */ /* 0x000fca000f8e00ff */
[----:B------:R-:W-:-:S13]  /*11eb0*/  ISETP.NE.AND P2, PT, R3, 0x3, PT ;  /* 0x000000030300780c */ /* 0x000fda0003f45270 */
[----:B------:R-:W-:Y:S05]  /*11ec0*/  @!P2 BRA `(.L_x_2167) ;  /* 0x000000000004a947 */ /* 0x000fea0003800000 */
[----:B------:R-:W-:Y:S01]  /*11ed0*/  BPT.TRAP 0x1 ;  /* 0x000000040000795c */ /* 0x000fe20000300000 */
.L_x_2167:
[----:B0-----:R-:W-:Y:S01]  /*11ee0*/  SHF.L.U32 R0, R21, 0x1f, RZ ;  /* 0x0000001f15007819 */ /* 0x001fe200000006ff */
[----:B------:R-:W-:-:S03]  /*11ef0*/  IMAD R3, R20, 0x2800, RZ ;  /* 0x0000280014037824 */ /* 0x000fc600078e02ff */
[----:B------:R-:W0:Y:S02]  /*11f00*/  SYNCS.PHASECHK.TRANS64.TRYWAIT P2, [R2+URZ+0x13260], R0 ;  /* 0x01326000020075a7 */ /* 0x000e24000804017f */
[----:B0-----:R-:W-:Y:S05]  /*11f10*/  @!P2 BRA `(.L_x_2168) ;  /* 0x000000440048a947 */ /* 0x001fea0003800000 */
.L_x_2278:
        /* <DEDUP_REMOVED lines=47> */
.L_x_2169:
[----:B-1----:R1:W-:Y:S01]  /*12210*/  SYNCS.ARRIVE.TRANS64.A1T0 RZ, [R2+URZ+0x13250], RZ ;  /* 0x013250ff02ff79a7 */ /* 0x0023e2000810003f */
[----:B------:R-:W-:Y:S06]  /*12220*/  BAR.SYNC.DEFER_BLOCKING 0x2, 0x80 ;  /* 0x0082000000007b1d */ /* 0x000fec0000010000 */
[----:B------:R-:W-:Y:S05]  /*12230*/  @!P0 BRA `(.L_x_2170) ;  /* 0x0000000000048947 */ /* 0x000fea0003800000 */
[----:B------:R-:W-:Y:S01]  /*12240*/  BPT.TRAP 0x1 ;  /* 0x000000040000795c */ /* 0x000fe20000300000 */
.L_x_2170:
[----:B------:R-:W2:Y:S01]  /*12250*/  LDL R0, [R1+0x24] ;  /* 0x0000240001007983 */ /* 0x000ea20000100800 */
[----:B-1----:R-:W-:Y:S02]  /*12260*/  VIADD R2, R2, 0x13280 ;  /* 0x0001328002027836 */ /* 0x002fe40000000000 */
[----:B------:R-:W-:Y:S01]  /*12270*/  IMAD.MOV.U32 R20, RZ, RZ, R27 ;  /* 0x000000ffff147224 */ /* 0x000fe200078e001b */
[----:B------:R3:W5:Y:S02]  /*12280*/  LDL R21, [R1] ;  /* 0x0000000001157983 */ /* 0x0007640000100800 */
[----:B--2---:R-:W-:-:S04]  /*12290*/  PRMT R2, R0, 0x654, R2 ;  /* 0x0000065400027816 */ /* 0x004fc80000000002 */
[----:B------:R3:W-:Y:S01]  /*122a0*/  SYNCS.ARRIVE.TRANS64.RED.A1T0 RZ, [R2+URZ], RZ ;  /* 0x000000ff02ff79a7 */ /* 0x0007e2000810043f */
[----:B------:R-:W-:Y:S05]  /*122b0*/  @P1 BRA `(.L_x_2171) ;  /* 0xffffffe800ec1947 */ /* 0x000fea000383ffff */
.L_x_2151:
        /* <DEDUP_REMOVED lines=20> */
.L_x_2173:
[----:B------:R-:W-:Y:S05]  /*12400*/  BSYNC B0 ;  /* 0x0000000000007941 */ /* 0x000fea0003800000 */
.L_x_2172:
[----:B------:R-:W-:Y:S05]  /*12410*/  @!P0 BRA `(.L_x_2174) ;  /* 0x0000000000048947 */ /* 0x000fea0003800000 */
[----:B------:R-:W-:Y:S01]  /*12420*/  BPT.TRAP 0x1 ;  /* 0x000000040000795c */ /* 0x000fe20000300000 */
.L_x_2174:
[----:B--2---:R-:W2:Y:S01]  /*12430*/  LDL R0, [R1] ;  /* 0x0000000001007983 */ /* 0x004ea20000100800 */
[----:B01----:R-:W-:Y:S01]  /*12440*/  IMAD R3, R27, 0x8, R16 ;  /* 0x000000081b037824 */ /* 0x003fe200078e0210 */
[----:B------:R-:W-:Y:S01]  /*12450*/  BSSY B0, `(.L_x_2175) ;  /* 0x0000005000007945 */ /* 0x000fe20003800000 */
[----:B--2---:R-:W-:-:S04]  /*12460*/  LOP3.LUT R0, R0, 0x1, RZ, 0x3c, !PT ;  /* 0x0000000100007812 */ /* 0x004fc800078e3cff */
[----:B------:R-:W-:-:S04]  /*12470*/  SHF.L.U32 R0, R0, 0x1f, RZ ;  /* 0x0000001f00007819 */ /* 0x000fc800000006ff */
[----:B------:R-:W0:Y:S02]  /*12480*/  SYNCS.PHASECHK.TRANS64.TRYWAIT P1, [R3+URZ+0x13270], R0 ;  /* 0x01327000030075a7 */ /* 0x000e24000802017f */
[----:B0-----:R-:W-:Y:S05]  /*12490*/  @!P1 BRA `(.L_x_2176) ;  /* 0x0000003c00fc9947 */ /* 0x001fea0003800000 */
.L_x_2279:
[----:B------:R-:W-:Y:S05]  /*124a0*/  BSYNC B0 ;  /* 0x0000000000007941 */ /* 0x000fea0003800000 */
.L_x_2175:
[----:B------:R-:W-:-:S05]  /*124b0*/  IMAD.U32 R2, RZ, RZ, UR44 ;  /* 0x0000002cff027e24 */ /* 0x000fca000f8e00ff */
[----:B------:R-:W-:-:S13]  /*124c0*/  ISETP.NE.AND P1, PT, R2, 0x3, PT ;  /* 0x000000030200780c */ /* 0x000fda0003f25270 */
[----:B------:R-:W-:Y:S05]  /*124d0*/  @!P1 BRA `(.L_x_2177) ;  /* 0x0000000000049947 */ /* 0x000fea0003800000 */
[----:B------:R-:W-:Y:S01]  /*124e0*/  BPT.TRAP 0x1 ;  /* 0x000000040000795c */ /* 0x000fe20000300000 */
.L_x_2177:
[----:B0-----:R-:W2:Y:S02]  /*124f0*/  LDL R0, [R1] ;  /* 0x0000000001007983 */ /* 0x001ea40000100800 */
[----:B--2---:R-:W-:-:S04]  /*12500*/  SHF.L.U32 R0, R0, 0x1f, RZ ;  /* 0x0000001f00007819 */ /* 0x004fc800000006ff */
[----:B------:R-:W0:Y:S02]  /*12510*/  SYNCS.PHASECHK.TRANS64.TRYWAIT P1, [R3+URZ+0x13260], R0 ;  /* 0x01326000030075a7 */ /* 0x000e24000802017f */
[----:B0-----:R-:W-:Y:S05]  /*12520*/  @!P1 BRA `(.L_x_2178) ;  /* 0x0000003c00ec9947 */ /* 0x001fea0003800000 */
.L_x_2280:
        /* <DEDUP_REMOVED lines=48> */
.L_x_2179:
[----:B-1----:R1:W-:Y:S01]  /*12830*/  SYNCS.ARRIVE.TRANS64.A1T0 RZ, [R3+URZ+0x13250], RZ ;  /* 0x013250ff03ff79a7 */ /* 0x0023e2000810003f */
[----:B------:R-:W-:Y:S06]  /*12840*/  BAR.SYNC.DEFER_BLOCKING 0x2, 0x80 ;  /* 0x0082000000007b1d */ /* 0x000fec0000010000 */
[----:B------:R-:W-:Y:S05]  /*12850*/  @!P0 BRA `(.L_x_2180) ;  /* 0x0000000000048947 */ /* 0x000fea0003800000 */
[----:B------:R-:W-:Y:S01]  /*12860*/  BPT.TRAP 0x1 ;  /* 0x000000040000795c */ /* 0x000fe20000300000 */
.L_x_2180:
        /* <DEDUP_REMOVED lines=11> */
.L_x_2121:
[----:B------:R-:W-:Y:S05]  /*12920*/  BSYNC B7 ;  /* 0x0000000000077941 */ /* 0x000fea0003800000 */
.L_x_2119:
[----:B--2---:R-:W2:Y:S02]  /*12930*/  LDL R0, [R1+0x4] ;  /* 0x0000040001007983 */ /* 0x004ea40000100800 */
[----:B--2---:R-:W-:-:S13]  /*12940*/  LOP3.LUT P0, RZ, R0, 0x40, RZ, 0xc0, !PT ;  /* 0x0000004000ff7812 */ /* 0x004fda000780c0ff */
[----:B------:R-:W-:Y:S05]  /*12950*/  @!P0 BRA `(.L_x_2181) ;  /* 0x0000000000348947 */ /* 0x000fea0003800000 */
[----:B------:R-:W2:Y:S08]  /*12960*/  S2UR UR4, SR_CgaCtaId ;  /* 0x00000000000479c3 */ /* 0x000eb00000008800 */
[----:B------:R-:W-:Y:S01]  /*12970*/  BAR.SYNC.DEFER_BLOCKING 0x5, 0x200 ;  /* 0x0148000000007b1d */ /* 0x000fe20000010000 */
[----:B------:R-:W-:Y:S01]  /*12980*/  MOV R16, 0x400 ;  /* 0x0000040000107802 */ /* 0x000fe20000000f00 */
[----:B--2---:R-:W-:-:S05]  /*12990*/  IMAD.U32 R0, RZ, RZ, UR4 ;  /* 0x00000004ff007e24 */ /* 0x004fca000f8e00ff */
[----:B------:R-:W-:Y:S01]  /*129a0*/  LEA R16, R0, R16, 0x18 ;  /* 0x0000001000107211 */ /* 0x000fe200078ec0ff */
[----:B------:R-:W-:Y:S04]  /*129b0*/  STL [R1+0x24], R0 ;  /* 0x0000240001007387 */ /* 0x000fe80000100800 */
[----:B------:R-:W2:Y:S04]  /*129c0*/  LDS.128 R4, [R16+0x132d0] ;  /* 0x0132d00010047984 */ /* 0x000ea80000000c00 */
[----:B--2---:R2:W-:Y:S01]  /*129d0*/  STL.64 [R1+0x10], R4 ;  /* 0x0000100401007387 */ /* 0x0045e20000100a00 */
[----:B------:R-:W-:-:S03]  /*129e0*/  IMAD.MOV.U32 R0, RZ, RZ, R7 ;  /* 0x000000ffff007224 */ /* 0x000fc600078e0007 */
[----:B------:R2:W-:Y:S02]  /*129f0*/  STL [R1+0x18], R6 ;  /* 0x0000180601007387 */ /* 0x0005e40000100800 */
[----:B------:R-:W-:Y:S01]  /*12a00*/  R2UR UR40, R0 ;  /* 0x00000000002872ca */ /* 0x000fe200000e0000 */
[----:B------:R-:W-:Y:S06]  /*12a10*/  BAR.ARV 0x4, 0x200 ;  /* 0x0108000000007b1d */ /* 0x000fec0000002000 */
[----:B------:R-:W-:Y:S08]  /*12a20*/  BRA `(.L_x_2182) ;  /* 0x0000000c00f87947 */ /* 0x000ff00003800000 */
.L_x_2181:
[----:B------:R-:W2:Y:S01]  /*12a30*/  LDL.LU R0, [R1+0x10] ;  /* 0x0000100001007983 */ /* 0x000ea20000300800 */
        /* <DEDUP_REMOVED lines=8> */
[----:B------:R-:W3:Y:S01]  /*12ac0*/  @!P1 LDC.64 R4, c[0x0][0xc78] ;  /* 0x00031e00ff049b82 */ /* 0x000ee20000000a00 */
[----:B0-----:R-:W-:-:S04]  /*12ad0*/  @!P1 IMAD.WIDE R2, R7, 0x4, R2 ;  /* 0x0000000407029825 */ /* 0x001fc800078e0202 */
[----:B--2---:R-:W-:Y:S02]  /*12ae0*/  IMAD.MOV.U32 R10, RZ, RZ, R0 ;  /* 0x000000ffff0a7224 */ /* 0x004fe400078e0000 */
[----:B------:R-:W-:-:S06]  /*12af0*/  IMAD.MOV.U32 R0, RZ, RZ, RZ ;  /* 0x000000ffff007224 */ /* 0x000fcc00078e00ff */
[----:B------:R3:W2:Y:S02]  /*12b00*/  @!P1 LDG.E R0, desc[UR54][R2.64] ;  /* 0x0000003602009981 */ /* 0x0006a4000c1e1900 */
[----:B---3--:R-:W-:-:S04]  /*12b10*/  @!P1 IMAD.WIDE R2, R7, 0x4, R4 ;  /* 0x0000000407029825 */ /* 0x008fc800078e0204 */
        /* <DEDUP_REMOVED lines=20> */
[----:B------:R-:W2:Y:S02]  /*12c60*/  SHFL.UP PT, R3, R2, 0x8, RZ ;  /* 0x0500000002037989 */ /* 0x000ea400000e00ff */
[----:B--2---:R-:W-:-:S05]  /*12c70*/  SEL R3, R3, RZ, P4 ;  /* 0x000000ff03037207 */ /* 0x004fca0002000000 */
[----:B------:R-:W-:-:S05]  /*12c80*/  IMAD.IADD R4, R2, 0x1, R3 ;  /* 0x0000000102047824 */ /* 0x000fca00078e0203 */
[----:B------:R-:W2:Y:S02]  /*12c90*/  SHFL.UP PT, R3, R4, 0x10, RZ ;  /* 0x0600000004037989 */ /* 0x000ea400000e00ff */
[----:B--2---:R-:W-:-:S05]  /*12ca0*/  SEL R3, R3, RZ, P5 ;  /* 0x000000ff03037207 */ /* 0x004fca0002800000 */
[----:B------:R-:W-:-:S05]  /*12cb0*/  IMAD.IADD R3, R4, 0x1, R3 ;  /* 0x0000000104037824 */ /* 0x000fca00078e0203 */
[----:B------:R-:W0:Y:S02]  /*12cc0*/  SHFL.IDX PT, R7, R3, 0x1f, 0x1f ;  /* 0x03e01f0003077f89 */ /* 0x000e2400000e0000 */
[----:B0-----:R-:W-:Y:S02]  /*12cd0*/  IMAD R2, R7, R8, RZ ;  /* 0x0000000807027224 */ /* 0x001fe400078e02ff */
[----:B------:R-:W-:Y:S02]  /*12ce0*/  IMAD.MOV.U32 R7, RZ, RZ, RZ ;  /* 0x000000ffff077224 */ /* 0x000fe400078e00ff */
[----:B------:R-:W-:-:S05]  /*12cf0*/  IMAD.IADD R9, R9, 0x1, R2 ;  /* 0x0000000109097824 */ /* 0x000fca00078e0202 */
[----:B------:R-:W-:-:S13]  /*12d00*/  ISETP.GT.AND P6, PT, R9, R6, PT ;  /* 0x000000060900720c */ /* 0x000fda0003fc4270 */
[----:B------:R-:W-:Y:S05]  /*12d10*/  @P6 BRA `(.L_x_2183) ;  /* 0x0000000000a06947 */ /* 0x000fea0003800000 */
.L_x_2185:
        /* <DEDUP_REMOVED lines=10> */
[----:B------:R-:W2:Y:S01]  /*12dc0*/  @!P6 LDC.64 R4, c[0x0][0xc78] ;  /* 0x00031e00ff04eb82 */ /* 0x000ea20000000a00 */
[----:B0-----:R-:W-:-:S05]  /*12dd0*/  @!P6 IMAD.WIDE R2, R11, 0x4, R2 ;  /* 0x000000040b02e825 */ /* 0x001fca00078e0202 */
[----:B------:R2:W3:Y:S02]  /*12de0*/  @!P6 LDG.E R0, desc[UR54][R2.64] ;  /* 0x000000360200e981 */ /* 0x0004e4000c1e1900 */
[----:B--2---:R-:W-:-:S04]  /*12df0*/  @!P6 IMAD.WIDE R2, R11, 0x4, R4 ;  /* 0x000000040b02e825 */ /* 0x004fc800078e0204 */
        /* <DEDUP_REMOVED lines=13> */
[----:B------:R-:W2:Y:S02]  /*12ed0*/  SHFL.UP PT, R2, R10, 0x8, RZ ;  /* 0x050000000a027989 */ /* 0x000ea400000e00ff */
[----:B--2---:R-:W-:-:S05]  /*12ee0*/  SEL R3, R2, RZ, P4 ;  /* 0x000000ff02037207 */ /* 0x004fca0002000000 */
[----:B------:R-:W-:-:S05]  /*12ef0*/  IMAD.IADD R3, R10, 0x1, R3 ;  /* 0x000000010a037824 */ /* 0x000fca00078e0203 */
[----:B------:R-:W2:Y:S02]  /*12f00*/  SHFL.UP PT, R2, R3, 0x10, RZ ;  /* 0x0600000003027989 */ /* 0x000ea400000e00ff */
[----:B--2---:R-:W-:-:S05]  /*12f10*/  SEL R2, R2, RZ, P5 ;  /* 0x000000ff02027207 */ /* 0x004fca0002800000 */
        /* <DEDUP_REMOVED lines=8> */
.L_x_2183:
        /* <DEDUP_REMOVED lines=8> */
[----:B------:R0:W2:Y:S04]  /*13020*/  SHFL.IDX PT, R5, R5, R2, 0x1f ;  /* 0x00001f0205057589 */ /* 0x0000a800000e0000 */
[----:B------:R0:W3:Y:S01]  /*13030*/  SHFL.IDX PT, R0, R0, R11, 0x1f ;  /* 0x00001f0b00007589 */ /* 0x0000e200000e0000 */
[----:B------:R-:W-:Y:S05]  /*13040*/  @!P0 BRA `(.L_x_2186) ;  /* 0x00000000000c8947 */ /* 0x000fea0003800000 */
[----:B------:R-:W-:-:S06]  /*13050*/  UIADD3 UR5, UR4, -0x1, URZ ;  /* 0xffffffff04057890 */ /* 0x000fcc000fffe03f */
[----:B0-----:R-:W-:-:S05]  /*13060*/  IMAD.U32 R2, RZ, RZ, UR5 ;  /* 0x00000005ff027e24 */ /* 0x001fca000f8e00ff */
[----:B------:R4:W0:Y:S02]  /*13070*/  SHFL.IDX PT, R7, R3, R2, 0x1f ;  /* 0x00001f0203077589 */ /* 0x00082400000e0000 */
.L_x_2186:
[----:B0---4-:R-:W-:Y:S01]  /*13080*/  IMAD R3, R7, R8, R9 ;  /* 0x0000000807037224 */ /* 0x011fe200078e0209 */
[----:B--2---:R-:W-:Y:S01]  /*13090*/  ISETP.NE.AND P0, PT, R5, 0x1, PT ;  /* 0x000000010500780c */ /* 0x004fe20003f05270 */
[----:B------:R-:W-:Y:S02]  /*130a0*/  UIADD3 UR40, UR4, UR40, URZ ;  /* 0x0000002804287290 */ /* 0x000fe4000fffe03f */
[----:B------:R-:W-:Y:S01]  /*130b0*/  IMAD.IADD R4, R6, 0x1, -R3 ;  /* 0x0000000106047824 */ /* 0x000fe200078e0a03 */
[----:B------:R0:W-:Y:S09]  /*130c0*/  STL [R1+0x10], R3 ;  /* 0x0000100301007387 */ /* 0x0001f20000100800 */
[----:B------:R-:W-:Y:S05]  /*130d0*/  @!P0 BRA `(.L_x_2187) ;  /* 0x0000000000e08947 */ /* 0x000fea0003800000 */
[----:B---3--:R-:W-:Y:S01]  /*130e0*/  IABS R6, R0 ;  /* 0x0000000000067213 */ /* 0x008fe20000000000 */
[----:B------:R-:W-:-:S03]  /*130f0*/  IMAD.MOV.U32 R2, RZ, RZ, RZ ;  /* 0x000000ffff027224 */ /* 0x000fc600078e00ff */
[----:B------:R-:W2:Y:S08]  /*13100*/  I2F.RP R8, R6 ;  /* 0x0000000600087306 */ /* 0x000eb00000209400 */
[----:B--2---:R-:W2:Y:S02]  /*13110*/  MUFU.RCP R8, R8 ;  /* 0x0000000800087308 */ /* 0x004ea40000001000 */
[----:B--2---:R-:W-:Y:S01]  /*13120*/  VIADD R9, R8, 0xffffffe ;  /* 0x0ffffffe08097836 */ /* 0x004fe20000000000 */
[----:B------:R-:W-:-:S05]  /*13130*/  IABS R8, R0 ;  /* 0x0000000000087213 */ /* 0x000fca0000000000 */
[----:B0-----:R0:W2:Y:S01]  /*13140*/  F2I.FTZ.U32.TRUNC.NTZ R3, R9 ;  /* 0x0000000900037305 */ /* 0x0010a2000021f000 */
[----:B------:R-:W-:Y:S01]  /*13150*/  IMAD.MOV R11, RZ, RZ, -R8 ;  /* 0x000000ffff0b7224 */ /* 0x000fe200078e0a08 */
[----:B0-----:R-:W-:Y:S01]  /*13160*/  IABS R9, R4 ;  /* 0x0000000400097213 */ /* 0x001fe20000000000 */
[----:B--2---:R-:W-:-:S04]  /*13170*/  IMAD.MOV R7, RZ, RZ, -R3 ;  /* 0x000000ffff077224 */ /* 0x004fc800078e0a03 */
        /* <DEDUP_REMOVED lines=46> */
.L_x_2187:
[----:B------:R-:W-:Y:S02]  /*13460*/  ULDC.64 UR4, c[0x0][0xc90] ;  /* 0x0003240000047ab9 */ /* 0x000fe40000000a00 */
[----:B------:R-:W-:-:S06]  /*13470*/  UIMAD.WIDE UR4, UR40, 0x4, UR4 ;  /* 0x00000004280478a5 */ /* 0x000fcc000f8e0204 */
[----:B------:R-:W-:Y:S02]  /*13480*/  IMAD.U32 R2, RZ, RZ, UR4 ;  /* 0x00000004ff027e24 */ /* 0x000fe4000f8e00ff */
[----:B0-----:R-:W-:-:S05]  /*13490*/  IMAD.U32 R3, RZ, RZ, UR5 ;  /* 0x00000005ff037e24 */ /* 0x001fca000f8e00ff */
[----:B------:R0:W3:Y:S02]  /*134a0*/  LDG.E R7, desc[UR54][R2.64] ;  /* 0x0000003602077981 */ /* 0x0000e4000c1e1900 */
[----:B0-----:R-:W-:Y:S02]  /*134b0*/  IMAD.MOV.U32 R2, RZ, RZ, RZ ;  /* 0x000000ffff027224 */ /* 0x001fe400078e00ff */
[----:B---3--:R-:W-:-:S05]  /*134c0*/  IMAD R5, R0, R7, RZ ;  /* 0x0000000700057224 */ /* 0x008fca00078e02ff */
        /* <DEDUP_REMOVED lines=57> */
.L_x_2188:
[----:B0-2---:R-:W-:-:S05]  /*13860*/  LOP3.LUT R3, RZ, R2, RZ, 0x33, !PT ;  /* 0x00000002ff037212 */ /* 0x005fca00078e33ff */
[----:B------:R-:W-:-:S05]  /*13870*/  IMAD.IADD R0, R0, 0x1, R3 ;  /* 0x0000000100007824 */ /* 0x000fca00078e0203 */
[----:B------:R2:W-:Y:S01]  /*13880*/  STL [R1+0x14], R0 ;  /* 0x0000140001007387 */ /* 0x0005e20000100800 */
[----:B------:R-:W-:Y:S05]  /*13890*/  BRA `(.L_x_2189) ;  /* 0x0000000000107947 */ /* 0x000fea0003800000 */
.L_x_2184:
[----:B------:R0:W-:Y:S01]  /*138a0*/  STL [R1+0x10], R6 ;  /* 0x0000100601007387 */ /* 0x0001e20000100800 */
[----:B------:R-:W-:-:S03]  /*138b0*/  ULDC UR40, c[0x0][0xc3c] ;  /* 0x00030f0000287ab9 */ /* 0x000fc60000000800 */
[----:B------:R0:W-:Y:S04]  /*138c0*/  STL [R1+0x14], RZ ;  /* 0x000014ff01007387 */ /* 0x0001e80000100800 */
[----:B------:R0:W-:Y:S02]  /*138d0*/  STL [R1+0x18], RZ ;  /* 0x000018ff01007387 */ /* 0x0001e40000100800 */
.L_x_2189:
[----:B------:R-:W3:Y:S04]  /*138e0*/  LDL R3, [R1+0x14] ;  /* 0x0000140001037983 */ /* 0x000ee80000100800 */
[----:B------:R-:W4:Y:S04]  /*138f0*/  LDL R2, [R1+0x18] ;  /* 0x0000180001027983 */ /* 0x000f280000100800 */
[----:B------:R-:W4:Y:S01]  /*13900*/  LDL R4, [R1+0x10] ;  /* 0x0000100001047983 */ /* 0x000f220000100800 */
[----:B--2---:R-:W2:Y:S01]  /*13910*/  S2R R0, SR_TID.X ;  /* 0x0000000000007919 */ /* 0x004ea20000002100 */
[----:B------:R-:W-:Y:S01]  /*13920*/  BAR.SYNC.DEFER_BLOCKING 0x4, 0x200 ;  /* 0x0108000000007b1d */ /* 0x000fe20000010000 */
[----:B---3--:R-:W-:-:S02]  /*13930*/  IMAD.MOV.U32 R5, RZ, RZ, R3 ;  /* 0x000000ffff057224 */ /* 0x008fc400078e0003 */
[----:B----4-:R-:W-:-:S03]  /*13940*/  IMAD.MOV.U32 R3, RZ, RZ, R2 ;  /* 0x000000ffff037224 */ /* 0x010fc600078e0002 */
[----:B------:R3:W4:Y:S01]  /*13950*/  LDL R2, [R1+0x24] ;  /* 0x0000240001027983 */ /* 0x0007220000100800 */
[----:B--2---:R-:W-:Y:S01]  /*13960*/  LOP3.LUT R0, R0, 0x1f, RZ, 0xc0, !PT ;  /* 0x0000001f00007812 */ /* 0x004fe200078ec0ff */
        /* <DEDUP_REMOVED lines=8> */
[----:B------:R3:W-:Y:S01]  /*139f0*/  @!P0 STS.128 [R16+0x132d0], R4 ;  /* 0x0132d00410008388 */ /* 0x0007e20000000c00 */
[----:B------:R-:W-:Y:S06]  /*13a00*/  BAR.ARV 0x5, 0x200 ;  /* 0x0148000000007b1d */ /* 0x000fec0000002000 */
.L_x_2182:
[----:B------:R-:W-:Y:S02]  /*13a10*/  ULDC UR4, c[0x0][0xc3c] ;  /* 0x00030f0000047ab9 */ /* 0x000fe40000000800 */
[----:B------:R-:W-:-:S06]  /*13a20*/  UISETP.GE.AND UP0, UPT, UR40, UR4, UPT ;  /* 0x000000042800728c */ /* 0x000fcc000bf06270 */
[----:B------:R-:W-:-:S13]  /*13a30*/  PLOP3.LUT P0, PT, PT, PT, UP0, 0x80, 0x0 ;  /* 0x000000000000781c */ /* 0x000fda0003f0f008 */
[----:B------:R-:W-:Y:S05]  /*13a40*/  @!P0 BRA `(.L_x_2190) ;  /* 0xffffffa4004c8947 */ /* 0x000fea000383ffff */
.L_x_2114:
        /* <DEDUP_REMOVED lines=12> */
.L_x_2281:
[----:B------:R-:W-:Y:S05]  /*13b10*/  BSYNC B0 ;  /* 0x0000000000007941 */ /* 0x000fea0003800000 */
.L_x_2191:
[----:B------:R-:W-:-:S03]  /*13b20*/  UMOV UR4, 0xffffffff ;  /* 0xffffffff00047882 */ /* 0x000fc60000000000 */
[----:B------:R-:W-:Y:S05]  /*13b30*/  BRA.DIV UR4, `(.L_x_2193) ;  /* 0x0000002a04907947 */ /* 0x000fea000b800000 */
[----:B0-----:R-:W0:Y:S02]  /*13b40*/  S2R R0, SR_TID.X ;  /* 0x0000000000007919 */ /* 0x001e240000002100 */
[----:B0-----:R-:W-:-:S04]  /*13b50*/  SHF.R.U32.HI R0, RZ, 0x5, R0 ;  /* 0x00000005ff007819 */ /* 0x001fc80000011600 */
[----:B------:R-:W-:-:S05]  /*13b60*/  LOP3.LUT R0, R0, 0x3, RZ, 0xc0, !PT ;  /* 0x0000000300007812 */ /* 0x000fca00078ec0ff */
[----:B------:R0:W2:Y:S02]  /*13b70*/  SHFL.IDX PT, R14, R0, RZ, 0x1f ;  /* 0x00001fff000e7589 */ /* 0x0000a400000e0000 */
.L_x_2284:
[----:B--2---:R-:W-:Y:S01]  /*13b80*/  ISETP.NE.AND P0, PT, R14, RZ, PT ;  /* 0x000000ff0e00720c */ /* 0x004fe20003f05270 */
[----:B------:R-:W-:-:S12]  /*13b90*/  BSSY B0, `(.L_x_2194) ;  /* 0x000002e000007945 */ /* 0x000fd80003800000 */
[----:B------:R-:W-:Y:S05]  /*13ba0*/  @P0 BRA `(.L_x_2195) ;  /* 0x0000000000b00947 */ /* 0x000fea0003800000 */
[----:B------:R-:W-:-:S03]  /*13bb0*/  UMOV UR4, 0xffffffff ;  /* 0xffffffff00047882 */ /* 0x000fc60000000000 */
[----:B------:R-:W-:Y:S05]  /*13bc0*/  BRA.DIV UR4, `(.L_x_2196) ;  /* 0x0000002a04a07947 */ /* 0x000fea000b800000 */
[----:B------:R-:W-:-:S13]  /*13bd0*/  ELECT P6, URZ, PT ;  /* 0x00000000003f782f */ /* 0x000fda00038c0000 */
.L_x_2287:
[----:B------:R-:W-:Y:S05]  /*13be0*/  @!P6 BRA `(.L_x_2195) ;  /* 0x0000000000a0e947 */ /* 0x000fea0003800000 */
[----:B------:R-:W-:-:S06]  /*13bf0*/  ULOP3.LUT UR4, UR36, 0x2, URZ, 0xfc, !UPT ;  /* 0x0000000224047892 */ /* 0x000fcc000f8efc3f */
[----:B0-----:R-:W-:-:S05]  /*13c00*/  IMAD.U32 R0, RZ, RZ, UR4 ;  /* 0x00000004ff007e24 */ /* 0x001fca000f8e00ff */
[----:B------:R-:W-:-:S13]  /*13c10*/  ISETP.NE.AND P0, PT, R0, 0x3, PT ;  /* 0x000000030000780c */ /* 0x000fda0003f05270 */
[----:B------:R-:W-:Y:S05]  /*13c20*/  @!P0 BRA `(.L_x_2197) ;  /* 0x0000000000048947 */ /* 0x000fea0003800000 */
[----:B------:R-:W-:Y:S01]  /*13c30*/  BPT.TRAP 0x1 ;  /* 0x000000040000795c */ /* 0x000fe20000300000 */
.L_x_2197:
[----:B------:R-:W2:Y:S01]  /*13c40*/  LDL R0, [R1] ;  /* 0x0000000001007983 */ /* 0x000ea20000100800 */
[C---:B------:R-:W-:Y:S02]  /*13c50*/  IMAD R3, R27.reuse, 0x8, R5 ;  /* 0x000000081b037824 */ /* 0x040fe400078e0205 */
[----:B------:R-:W-:-:S05]  /*13c60*/  VIADD R27, R27, 0x1 ;  /* 0x000000011b1b7836 */ /* 0x000fca0000000000 */
[----:B------:R-:W-:Y:S02]  /*13c70*/  ISETP.NE.AND P2, PT, R27, 0x2, PT ;  /* 0x000000021b00780c */ /* 0x000fe40003f45270 */
[----:B--2---:R-:W-:Y:S02]  /*13c80*/  SHF.L.U32 R2, R0, 0x1f, RZ ;  /* 0x0000001f00027819 */ /* 0x004fe400000006ff */
[----:B------:R-:W-:Y:S02]  /*13c90*/  SEL R0, RZ, 0x1, P2 ;  /* 0x00000001ff007807 */ /* 0x000fe40001000000 */
[----:B------:R-:W0:Y:S02]  /*13ca0*/  SYNCS.PHASECHK.TRANS64.TRYWAIT P1, [R3+URZ+0x13240], R2 ;  /* 0x01324002030075a7 */ /* 0x000e24000802017f */
[----:B0-----:R-:W-:Y:S05]  /*13cb0*/  @!P1 BRA `(.L_x_2198) ;  /* 0x0000002800849947 */ /* 0x001fea0003800000 */
.L_x_2288:
[----:B------:R-:W2:Y:S01]  /*13cc0*/  LDL.LU R4, [R1] ;  /* 0x0000000001047983 */ /* 0x000ea20000300800 */
[----:B------:R-:W-:Y:S02]  /*13cd0*/  SEL R27, R27, RZ, P2 ;  /* 0x000000ff1b1b7207 */ /* 0x000fe40001000000 */
[----:B--2---:R-:W-:Y:S01]  /*13ce0*/  LOP3.LUT R0, R4, R0, RZ, 0x3c, !PT ;  /* 0x0000000004007212 */ /* 0x004fe200078e3cff */
[----:B------:R-:W-:Y:S06]  /*13cf0*/  @!P0 BRA `(.L_x_2199) ;  /* 0x0000000000048947 */ /* 0x000fec0003800000 */
[----:B------:R-:W-:Y:S01]  /*13d00*/  BPT.TRAP 0x1 ;  /* 0x000000040000795c */ /* 0x000fe20000300000 */
.L_x_2199:
[----:B------:R-:W-:Y:S01]  /*13d10*/  IMAD R27, R27, 0x8, R5 ;  /* 0x000000081b1b7824 */ /* 0x000fe200078e0205 */
[----:B------:R-:W-:-:S04]  /*13d20*/  SHF.L.U32 R0, R0, 0x1f, RZ ;  /* 0x0000001f00007819 */ /* 0x000fc800000006ff */
[----:B------:R-:W2:Y:S02]  /*13d30*/  SYNCS.PHASECHK.TRANS64.TRYWAIT P1, [R27+URZ+0x13240], R0 ;  /* 0x013240001b0075a7 */ /* 0x000ea4000802017f */
[----:B--2---:R-:W-:Y:S05]  /*13d40*/  @!P1 BRA `(.L_x_2200) ;  /* 0x0000002800749947 */ /* 0x004fea0003800000 */
.L_x_2289:
[----:B------:R-:W-:Y:S05]  /*13d50*/  @!P0 BRA `(.L_x_2201) ;  /* 0x0000000000048947 */ /* 0x000fea0003800000 */
[----:B------:R-:W-:Y:S01]  /*13d60*/  BPT.TRAP 0x1 ;  /* 0x000000040000795c */ /* 0x000fe20000300000 */
.L_x_2201:
[----:B------:R-:W3:Y:S02]  /*13d70*/  SYNCS.PHASECHK.TRANS64.TRYWAIT P1, [R3+URZ+0x13260], R2 ;  /* 0x01326002030075a7 */ /* 0x000ee4000802017f */
[----:B---3--:R-:W-:Y:S05]  /*13d80*/  @!P1 BRA `(.L_x_2202) ;  /* 0x0000002800789947 */ /* 0x008fea0003800000 */
.L_x_2290:
[----:B------:R-:W-:Y:S05]  /*13d90*/  @!P0 BRA `(.L_x_2203) ;  /* 0x0000000000048947 */ /* 0x000fea0003800000 */
[----:B------:R-:W-:Y:S01]  /*13da0*/  BPT.TRAP 0x1 ;  /* 0x000000040000795c */ /* 0x000fe20000300000 */
.L_x_2203:
[----:B------:R-:W4:Y:S02]  /*13db0*/  SYNCS.PHASECHK.TRANS64.TRYWAIT P1, [R27+URZ+0x13260], R0 ;  /* 0x013260001b0075a7 */ /* 0x000f24000802017f */
[----:B----4-:R-:W-:Y:S05]  /*13dc0*/  @!P1 BRA `(.L_x_2204) ;  /* 0x00000028007c9947 */ /* 0x010fea0003800000 */
.L_x_2291:
[----:B------:R-:W-:Y:S05]  /*13dd0*/  @!P0 BRA `(.L_x_2205) ;  /* 0x0000000000048947 */ /* 0x000fea0003800000 */
[----:B------:R-:W-:Y:S01]  /*13de0*/  BPT.TRAP 0x1 ;  /* 0x000000040000795c */ /* 0x000fe20000300000 */
.L_x_2205:
[----:B------:R-:W0:Y:S02]  /*13df0*/  SYNCS.PHASECHK.TRANS64.TRYWAIT P1, [R3+URZ+0x13280], R2 ;  /* 0x01328002030075a7 */ /* 0x000e24000802017f */
[----:B0-----:R-:W-:Y:S05]  /*13e00*/  @!P1 BRA `(.L_x_2206) ;  /* 0x0000002800809947 */ /* 0x001fea0003800000 */
.L_x_2292:
[----:B------:R-:W-:Y:S05]  /*13e10*/  @!P0 BRA `(.L_x_2207) ;  /* 0x0000000000048947 */ /* 0x000fea0003800000 */
[----:B------:R-:W-:Y:S01]  /*13e20*/  BPT.TRAP 0x1 ;  /* 0x000000040000795c */ /* 0x000fe20000300000 */
.L_x_2207:
[----:B------:R0:W0:Y:S02]  /*13e30*/  SYNCS.PHASECHK.TRANS64.TRYWAIT P0, [R27+URZ+0x13280], R0 ;  /* 0x013280001b0075a7 */ /* 0x000024000800017f */
[----:B0-----:R-:W-:Y:S05]  /*13e40*/  @!P0 NANOSLEEP.SYNCS 0x989680 ;  /* 0x009896800000895d */ /* 0x001fea0003900000 */
[----:B------:R-:W0:Y:S02]  /*13e50*/  @!P0 SYNCS.PHASECHK.TRANS64 P0, [R27+URZ+0x13280], R0 ;  /* 0x013280001b0085a7 */ /* 0x000e24000800007f */
[----:B0-----:R-:W-:Y:S05]  /*13e60*/  @!P0 BRA `(.L_x_2207) ;  /* 0xfffffffc00f08947 */ /* 0x001fea000383ffff */
.L_x_2195:
[----:B------:R-:W-:Y:S05]  /*13e70*/  BSYNC B0 ;  /* 0x0000000000007941 */ /* 0x000fea0003800000 */
.L_x_2194:
[----:B------:R-:W-:Y:S05]  /*13e80*/  EXIT ;  /* 0x000000000000794d */ /* 0x000fea0003800000 */
.L_x_2060:
[----:B0-----:R-:W-:-:S04]  /*13e90*/  IMAD.U32 R3, RZ, RZ, UR45 ;  /* 0x0000002dff037e24 */ /* 0x001fc8000f8e00ff */
[----:B------:R0:W1:Y:S03]  /*13ea0*/  SYNCS.PHASECHK.TRANS64.TRYWAIT P0, [R3+URZ+0x13200], R0 ;  /* 0x01320000030075a7 */ /* 0x000066000800017f */
[----:B-1----:R-:W-:Y:S05]  /*13eb0*/  @!P0 NANOSLEEP.SYNCS 0x989680 ;  /* 0x009896800000895d */ /* 0x002fea0003900000 */
[----:B------:R-:W1:Y:S02]  /*13ec0*/  @!P0 SYNCS.PHASECHK.TRANS64 P0, [R3+URZ+0x13200], R0 ;  /* 0x01320000030085a7 */ /* 0x000e64000800007f */
[----:B-1----:R-:W-:Y:S05]  /*13ed0*/  @!P0 BRA `(.L_x_2060) ;  /* 0xfffffffc00ec8947 */ /* 0x002fea000383ffff */
[----:B------:R-:W-:Y:S05]  /*13ee0*/  BRA `(.L_x_2208) ;  /* 0xfffffedc00987947 */ /* 0x000fea000383ffff */
.L_x_2064:
[----:B-1----:R1:W2:Y:S02]  /*13ef0*/  SYNCS.PHASECHK.TRANS64.TRYWAIT P0, [R3+URZ+0x13230], R0 ;  /* 0x01323000030075a7 */ /* 0x0022a4000800017f */
[----:B--2---:R-:W-:Y:S05]  /*13f00*/  @!P0 NANOSLEEP.SYNCS 0x989680 ;  /* 0x009896800000895d */ /* 0x004fea0003900000 */
[----:B------:R-:W2:Y:S02]  /*13f10*/  @!P0 SYNCS.PHASECHK.TRANS64 P0, [R3+URZ+0x13230], R0 ;  /* 0x01323000030085a7 */ /* 0x000ea4000800007f */
[----:B--2---:R-:W-:Y:S05]  /*13f20*/  @!P0 BRA `(.L_x_2064) ;  /* 0xfffffffc00f08947 */ /* 0x004fea000383ffff */
[----:B------:R-:W-:Y:S05]  /*13f30*/  BRA `(.L_x_2063) ;  /* 0xfffffedc00b47947 */ /* 0x000fea000383ffff */
.L_x_2070:
[----:B-1----:R-:W-:-:S04]  /*13f40*/  IMAD.U32 R6, RZ, RZ, UR21 ;  /* 0x00000015ff067e24 */ /* 0x002fc8000f8e00ff */
[----:B------:R1:W2:Y:S03]  /*13f50*/  SYNCS.PHASECHK.TRANS64.TRYWAIT P0, [R6+URZ+0x13230], R5 ;  /* 0x01323005060075a7 */ /* 0x0002a6000800017f */
[----:B--2---:R-:W-:Y:S05]  /*13f60*/  @!P0 NANOSLEEP.SYNCS 0x989680 ;  /* 0x009896800000895d */ /* 0x004fea0003900000 */
[----:B------:R-:W2:Y:S02]  /*13f70*/  @!P0 SYNCS.PHASECHK.TRANS64 P0, [R6+URZ+0x13230], R5 ;  /* 0x01323005060085a7 */ /* 0x000ea4000800007f */
[----:B--2---:R-:W-:Y:S05]  /*13f80*/  @!P0 BRA `(.L_x_2070) ;  /* 0xfffffffc00ec8947 */ /* 0x004fea000383ffff */
[----:B------:R-:W-:Y:S05]  /*13f90*/  BRA `(.L_x_2069) ;  /* 0xffffff08006c7947 */ /* 0x000fea000383ffff */
.L_x_2074:
[----:B-1----:R-:W-:-:S04]  /*13fa0*/  IMAD.U32 R6, RZ, RZ, UR11 ;  /* 0x0000000bff067e24 */ /* 0x002fc8000f8e00ff */
[----:B------:R1:W2:Y:S03]  /*13fb0*/  SYNCS.PHASECHK.TRANS64.TRYWAIT P0, [R6+URZ+0x13250], R5 ;  /* 0x01325005060075a7 */ /* 0x0002a6000800017f */
[----:B--2---:R-:W-:Y:S05]  /*13fc0*/  @!P0 NANOSLEEP.SYNCS 0x989680 ;  /* 0x009896800000895d */ /* 0x004fea0003900000 */
[----:B------:R-:W2:Y:S02]  /*13fd0*/  @!P0 SYNCS.PHASECHK.TRANS64 P0, [R6+URZ+0x13250], R5 ;  /* 0x01325005060085a7 */ /* 0x000ea4000800007f */
[----:B--2---:R-:W-:Y:S05]  /*13fe0*/  @!P0 BRA `(.L_x_2074) ;  /* 0xfffffffc00ec8947 */ /* 0x004fea000383ffff */
[----:B------:R-:W-:Y:S05]  /*13ff0*/  BRA `(.L_x_2073) ;  /* 0xffffff0c00787947 */ /* 0x000fea000383ffff */
.L_x_2082:
[----:B-1----:R-:W-:-:S04]  /*14000*/  IMAD.U32 R9, RZ, RZ, UR6 ;  /* 0x00000006ff097e24 */ /* 0x002fc8000f8e00ff */
[----:B------:R1:W2:Y:S03]  /*14010*/  SYNCS.PHASECHK.TRANS64.TRYWAIT P0, [R9+URZ+0x13230], R0 ;  /* 0x01323000090075a7 */ /* 0x0002a6000800017f */
[----:B--2---:R-:W-:Y:S05]  /*14020*/  @!P0 NANOSLEEP.SYNCS 0x989680 ;  /* 0x009896800000895d */ /* 0x004fea0003900000 */
[----:B------:R-:W2:Y:S02]  /*14030*/  @!P0 SYNCS.PHASECHK.TRANS64 P0, [R9+URZ+0x13230], R0 ;  /* 0x01323000090085a7 */ /* 0x000ea4000800007f */
[----:B--2---:R-:W-:Y:S05]  /*14040*/  @!P0 BRA `(.L_x_2082) ;  /* 0xfffffffc00ec8947 */ /* 0x004fea000383ffff */
[----:B------:R-:W-:Y:S05]  /*14050*/  BRA `(.L_x_2081) ;  /* 0xffffff3400d07947 */ /* 0x000fea000383ffff */
.L_x_2086:
[----:B-1----:R-:W-:-:S04]  /*14060*/  IMAD.U32 R2, RZ, RZ, UR11 ;  /* 0x0000000bff027e24 */ /* 0x002fc8000f8e00ff */
[----:B------:R1:W2:Y:S03]  /*14070*/  SYNCS.PHASECHK.TRANS64.TRYWAIT P0, [R2+URZ+0x13250], R0 ;  /* 0x01325000020075a7 */ /* 0x0002a6000800017f */
[----:B--2---:R-:W-:Y:S05]  /*14080*/  @!P0 NANOSLEEP.SYNCS 0x989680 ;  /* 0x009896800000895d */ /* 0x004fea0003900000 */
[----:B------:R-:W2:Y:S02]  /*14090*/  @!P0 SYNCS.PHASECHK.TRANS64 P0, [R2+URZ+0x13250], R0 ;  /* 0x01325000020085a7 */ /* 0x000ea4000800007f */
[----:B--2---:R-:W-:Y:S05]  /*140a0*/  @!P0 BRA `(.L_x_2086) ;  /* 0xfffffffc00ec8947 */ /* 0x004fea000383ffff */
[----:B------:R-:W-:Y:S05]  /*140b0*/  BRA `(.L_x_2085) ;  /* 0xffffff3800dc7947 */ /* 0x000fea000383ffff */
.L_x_2093:
[----:B-1----:R-:W-:-:S04]  /*140c0*/  IMAD.U32 R6, RZ, RZ, UR5 ;  /* 0x00000005ff067e24 */ /* 0x002fc8000f8e00ff */
[----:B------:R1:W2:Y:S03]  /*140d0*/  SYNCS.PHASECHK.TRANS64.TRYWAIT P0, [R6+URZ+0x13250], R5 ;  /* 0x01325005060075a7 */ /* 0x0002a6000800017f */
[----:B--2---:R-:W-:Y:S05]  /*140e0*/  @!P0 NANOSLEEP.SYNCS 0x989680 ;  /* 0x009896800000895d */ /* 0x004fea0003900000 */
[----:B------:R-:W2:Y:S02]  /*140f0*/  @!P0 SYNCS.PHASECHK.TRANS64 P0, [R6+URZ+0x13250], R5 ;  /* 0x01325005060085a7 */ /* 0x000ea4000800007f */
[----:B--2---:R-:W-:Y:S05]  /*14100*/  @!P0 BRA `(.L_x_2093) ;  /* 0xfffffffc00ec8947 */ /* 0x004fea000383ffff */
[----:B------:R-:W-:Y:S05]  /*14110*/  BRA `(.L_x_2092) ;  /* 0xffffff5800207947 */ /* 0x000fea000383ffff */
.L_x_2130:
[----:B------:R-:W0:Y:S01]  /*14120*/  S2R R20, SR_TID.X ;  /* 0x0000000000147919 */ /* 0x000e220000002100 */
[----:B------:R-:W-:Y:S02]  /*14130*/  IMAD.MOV.U32 R12, RZ, RZ, RZ ;  /* 0x000000ffff0c7224 */ /* 0x000fe400078e00ff */
[----:B------:R-:W-:Y:S02]  /*14140*/  IMAD.MOV.U32 R11, RZ, RZ, 0x1f ;  /* 0x0000001fff0b7424 */ /* 0x000fe400078e00ff */
[----:B------:R-:W-:Y:S01]  /*14150*/  IMAD.MOV.U32 R15, RZ, RZ, -0x1 ;  /* 0xffffffffff0f7424 */ /* 0x000fe200078e00ff */
[----:B0-----:R-:W-:-:S04]  /*14160*/  SHF.R.U32.HI R20, RZ, 0x5, R20 ;  /* 0x00000005ff147819 */ /* 0x001fc80000011614 */
[----:B------:R-:W-:-:S05]  /*14170*/  LOP3.LUT R20, R20, 0x3, RZ, 0xc0, !PT ;  /* 0x0000000314147812 */ /* 0x000fca00078ec0ff */
[----:B------:R-:W-:-:S07]  /*14180*/  IMAD.MOV.U32 R13, RZ, RZ, R20 ;  /* 0x000000ffff0d7224 */ /* 0x000fce00078e0014 */
[----:B-1---5:R-:W-:Y:S05]  /*14190*/  WARPSYNC.COLLECTIVE R15, `(.L_x_2209) ;  /* 0x000000000f087348 */ /* 0x022fea0003c00000 */
[----:B------:R0:W2:Y:S02]  /*141a0*/  SHFL.IDX P6, R14, R13, R12, R11 ;  /* 0x0000000c0d0e7389 */ /* 0x0000a400000c000b */
[----:B012--5:R-:W-:Y:S01]  /*141b0*/  ENDCOLLECTIVE ;  /* 0x000000000000791b */ /* 0x027fe20003800000 */
.L_x_2209:
[----:B------:R-:W-:Y:S05]  /*141c0*/  BRA `(.L_x_2210) ;  /* 0xffffffac00987947 */ /* 0x000fea000383ffff */
.L_x_2133:
[----:B-1----:R-:W2:Y:S02]  /*141d0*/  LDL R0, [R1+0x18] ;  /* 0x0000180001007983 */ /* 0x002ea40000100800 */
[----:B--2---:R1:W2:Y:S02]  /*141e0*/  SYNCS.PHASECHK.TRANS64.TRYWAIT P0, [R7+URZ+0x13280], R0 ;  /* 0x01328000070075a7 */ /* 0x0042a4000800017f */
[----:B--2---:R-:W-:Y:S05]  /*141f0*/  @!P0 NANOSLEEP.SYNCS 0x989680 ;  /* 0x009896800000895d */ /* 0x004fea0003900000 */
[----:B------:R-:W2:Y:S02]  /*14200*/  @!P0 SYNCS.PHASECHK.TRANS64 P0, [R7+URZ+0x13280], R0 ;  /* 0x01328000070085a7 */ /* 0x000ea4000800007f */
[----:B--2---:R-:W-:Y:S05]  /*14210*/  @!P0 BRA `(.L_x_2133) ;  /* 0xfffffffc00ec8947 */ /* 0x004fea000383ffff */
[----:B------:R-:W-:Y:S05]  /*14220*/  BRA `(.L_x_2211) ;  /* 0xffffffb000c07947 */ /* 0x000fea000383ffff */
.L_x_2134:
        /* <DEDUP_REMOVED lines=8> */
.L_x_2213:
[----:B------:R-:W-:Y:S05]  /*142b0*/  BSYNC B0 ;  /* 0x0000000000007941 */ /* 0x000fea0003800000 */
.L_x_2212:
        /* <DEDUP_REMOVED lines=8> */
.L_x_2214:
        /* <DEDUP_REMOVED lines=13> */
.L_x_2215:
        /* <DEDUP_REMOVED lines=11> */
.L_x_2216:
[----:B------:R-:W-:Y:S02]  /*144c0*/  IMAD.MOV.U32 R13, RZ, RZ, R2 ;  /* 0x000000ffff0d7224 */ /* 0x000fe400078e0002 */
[----:B------:R-:W-:Y:S02]  /*144d0*/  IMAD.MOV.U32 R12, RZ, RZ, R14 ;  /* 0x000000ffff0c7224 */ /* 0x000fe400078e000e */
[----:B------:R-:W-:-:S05]  /*144e0*/  IMAD.SHL.U32 R19, R19, 0x10, RZ ;  /* 0x0000001013137824 */ /* 0x000fca00078e00ff */
        /* <DEDUP_REMOVED lines=8> */
.L_x_2217:
        /* <DEDUP_REMOVED lines=10> */
.L_x_2218:
        /* <DEDUP_REMOVED lines=10> */
.L_x_2219:
        /* <DEDUP_REMOVED lines=11> */
.L_x_2220:
        /* <DEDUP_REMOVED lines=8> */
.L_x_2221:
        /* <DEDUP_REMOVED lines=13> */
.L_x_2222:
[----:B------:R-:W-:Y:S01]  /*148b0*/  IMAD.MOV.U32 R10, RZ, RZ, R14 ;  /* 0x000000ffff0a7224 */ /* 0x000fe200078e000e */
[----:B------:R-:W-:-:S04]  /*148c0*/  LOP3.LUT R20, R20, 0xffffffef, RZ, 0xc0, !PT ;  /* 0xffffffef14147812 */ /* 0x000fc800078ec0ff */
[----:B------:R-:W-:-:S05]  /*148d0*/  @P2 LOP3.LUT R20, R20, 0x10, RZ, 0xfc, !PT ;  /* 0x0000001014142812 */ /* 0x000fca00078efcff */
[----:B------:R1:W-:Y:S01]  /*148e0*/  STL [R1+0x4], R20 ;  /* 0x0000041401007387 */ /* 0x0003e20000100800 */
[----:B------:R-:W-:Y:S05]  /*148f0*/  BRA `(.L_x_2223) ;  /* 0xffffffb000747947 */ /* 0x000fea000383ffff */
.L_x_2139:
[----:B----4-:R-:W4:Y:S02]  /*14900*/  LDL R0, [R1+0x18] ;  /* 0x0000180001007983 */ /* 0x010f240000100800 */
[----:B----4-:R4:W0:Y:S02]  /*14910*/  SYNCS.PHASECHK.TRANS64.TRYWAIT P0, [R7+URZ+0x13240], R0 ;  /* 0x01324000070075a7 */ /* 0x010824000800017f */
[----:B0-----:R-:W-:Y:S05]  /*14920*/  @!P0 NANOSLEEP.SYNCS 0x989680 ;  /* 0x009896800000895d */ /* 0x001fea0003900000 */
[----:B------:R-:W0:Y:S02]  /*14930*/  @!P0 SYNCS.PHASECHK.TRANS64 P0, [R7+URZ+0x13240], R0 ;  /* 0x01324000070085a7 */ /* 0x000e24000800007f */
[----:B0-----:R-:W-:Y:S05]  /*14940*/  @!P0 BRA `(.L_x_2139) ;  /* 0xfffffffc00ec8947 */ /* 0x001fea000383ffff */
[----:B------:R-:W-:Y:S05]  /*14950*/  BRA `(.L_x_2224) ;  /* 0xffffffb000d47947 */ /* 0x000fea000383ffff */
.L_x_2140:
[----:B------:R-:W-:Y:S01]  /*14960*/  BSSY B0, `(.L_x_2225) ;  /* 0x0000008000007945 */ /* 0x000fe20003800000 */
[----:B------:R-:W-:Y:S02]  /*14970*/  IMAD.MOV.U32 R13, RZ, RZ, R0 ;  /* 0x000000ffff0d7224 */ /* 0x000fe400078e0000 */
[----:B------:R-:W-:Y:S02]  /*14980*/  IMAD.MOV.U32 R12, RZ, RZ, RZ ;  /* 0x000000ffff0c7224 */ /* 0x000fe400078e00ff */
[----:B------:R-:W-:Y:S02]  /*14990*/  IMAD.MOV.U32 R11, RZ, RZ, 0x1c1f ;  /* 0x00001c1fff0b7424 */ /* 0x000fe400078e00ff */
[----:B------:R-:W-:-:S07]  /*149a0*/  IMAD.MOV.U32 R15, RZ, RZ, -0x1 ;  /* 0xffffffffff0f7424 */ /* 0x000fce00078e00ff */
[----:B01-3--:R-:W-:Y:S05]  /*149b0*/  WARPSYNC.COLLECTIVE R15, `(.L_x_2226) ;  /* 0x000000000f087348 */ /* 0x00bfea0003c00000 */
[----:B0-----:R0:W2:Y:S02]  /*149c0*/  SHFL.IDX P6, R14, R13, R12, R11 ;  /* 0x0000000c0d0e7389 */ /* 0x0010a400000c000b */
[----:B0123--:R-:W-:Y:S01]  /*149d0*/  ENDCOLLECTIVE ;  /* 0x000000000000791b */ /* 0x00ffe20003800000 */
.L_x_2226:
[----:B------:R-:W-:Y:S05]  /*149e0*/  BSYNC B0 ;  /* 0x0000000000007941 */ /* 0x000fea0003800000 */
.L_x_2225:
        /* <DEDUP_REMOVED lines=10> */
.L_x_2227:
        /* <DEDUP_REMOVED lines=8> */
.L_x_2228:
        /* <DEDUP_REMOVED lines=15> */
.L_x_2229:
[----:B------:R-:W-:Y:S02]  /*14c00*/  IMAD.MOV.U32 R13, RZ, RZ, R0 ;  /* 0x000000ffff0d7224 */ /* 0x000fe400078e0000 */
[----:B------:R-:W-:Y:S02]  /*14c10*/  IMAD.MOV.U32 R12, RZ, RZ, 0x2 ;  /* 0x00000002ff0c7424 */ /* 0x000fe400078e00ff */
[----:B------:R-:W-:-:S07]  /*14c20*/  IMAD.MOV.U32 R5, RZ, RZ, R14 ;  /* 0x000000ffff057224 */ /* 0x000fce00078e000e */
[----:B------:R-:W-:Y:S05]  /*14c30*/  WARPSYNC.COLLECTIVE R15, `(.L_x_2230) ;  /* 0x000000000f087348 */ /* 0x000fea0003c00000 */
[----:B------:R0:W1:Y:S02]  /*14c40*/  SHFL.IDX P6, R14, R13, R12, R11 ;  /* 0x0000000c0d0e7389 */ /* 0x00006400000c000b */
[----:B01----:R-:W-:Y:S01]  /*14c50*/  ENDCOLLECTIVE ;  /* 0x000000000000791b */ /* 0x003fe20003800000 */
.L_x_2230:
        /* <DEDUP_REMOVED lines=14> */
.L_x_2231:
[----:B------:R-:W-:Y:S02]  /*14d40*/  IMAD.MOV.U32 R13, RZ, RZ, R0 ;  /* 0x000000ffff0d7224 */ /* 0x000fe400078e0000 */
[----:B------:R-:W-:Y:S02]  /*14d50*/  IMAD.MOV.U32 R12, RZ, RZ, 0x3 ;  /* 0x00000003ff0c7424 */ /* 0x000fe400078e00ff */
[----:B------:R-:W-:-:S07]  /*14d60*/  IMAD.MOV.U32 R5, RZ, RZ, R14 ;  /* 0x000000ffff057224 */ /* 0x000fce00078e000e */
[----:B------:R-:W-:Y:S05]  /*14d70*/  WARPSYNC.COLLECTIVE R15, `(.L_x_2232) ;  /* 0x000000000f087348 */ /* 0x000fea0003c00000 */
[----:B------:R0:W1:Y:S02]  /*14d80*/  SHFL.IDX P6, R14, R13, R12, R11 ;  /* 0x0000000c0d0e7389 */ /* 0x00006400000c000b */
[----:B01----:R-:W-:Y:S01]  /*14d90*/  ENDCOLLECTIVE ;  /* 0x000000000000791b */ /* 0x003fe20003800000 */
.L_x_2232:
        /* <DEDUP_REMOVED lines=10> */
.L_x_2233:
        /* <DEDUP_REMOVED lines=10> */
.L_x_2234:
        /* <DEDUP_REMOVED lines=13> */
.L_x_2235:
[----:B------:R-:W-:Y:S01]  /*14fb0*/  IMAD.MOV.U32 R4, RZ, RZ, R14 ;  /* 0x000000ffff047224 */ /* 0x000fe200078e000e */
[----:B------:R-:W-:Y:S06]  /*14fc0*/  BRA `(.L_x_2236) ;  /* 0xffffffb000487947 */ /* 0x000fec000383ffff */
.L_x_2147:
[----:B------:R-:W-:Y:S02]  /*14fd0*/  IMAD.MOV.U32 R13, RZ, RZ, R4 ;  /* 0x000000ffff0d7224 */ /* 0x000fe400078e0004 */
[----:B------:R-:W-:Y:S02]  /*14fe0*/  IMAD.MOV.U32 R12, RZ, RZ, RZ ;  /* 0x000000ffff0c7224 */ /* 0x000fe400078e00ff */
[----:B------:R-:W-:Y:S02]  /*14ff0*/  IMAD.MOV.U32 R11, RZ, RZ, 0x1c1f ;  /* 0x00001c1fff0b7424 */ /* 0x000fe400078e00ff */
[----:B------:R-:W-:Y:S02]  /*15000*/  IMAD.MOV.U32 R15, RZ, RZ, -0x1 ;  /* 0xffffffffff0f7424 */ /* 0x000fe400078e00ff */
[----:B------:R-:W-:Y:S02]  /*15010*/  IMAD R22, R22, R8, RZ ;  /* 0x0000000816167224 */ /* 0x000fe400078e02ff */
[----:B------:R-:W-:-:S07]  /*15020*/  IMAD R6, R19, 0xc0, R20 ;  /* 0x000000c013067824 */ /* 0x000fce00078e0214 */
[----:B-----5:R-:W-:Y:S05]  /*15030*/  WARPSYNC.COLLECTIVE R15, `(.L_x_2237) ;  /* 0x000000000f087348 */ /* 0x020fea0003c00000 */
[----:B------:R0:W1:Y:S02]  /*15040*/  SHFL.IDX P6, R14, R13, R12, R11 ;  /* 0x0000000c0d0e7389 */ /* 0x00006400000c000b */
[----:B01---5:R-:W-:Y:S01]  /*15050*/  ENDCOLLECTIVE ;  /* 0x000000000000791b */ /* 0x023fe20003800000 */
.L_x_2237:
[----:B------:R-:W-:Y:S01]  /*15060*/  ISETP.GE.AND P2, PT, R6, R22, PT ;  /* 0x000000160600720c */ /* 0x000fe20003f46270 */
[----:B------:R-:W-:Y:S02]  /*15070*/  IMAD.MOV.U32 R13, RZ, RZ, R0 ;  /* 0x000000ffff0d7224 */ /* 0x000fe400078e0000 */
[----:B------:R-:W-:-:S10]  /*15080*/  IMAD.MOV.U32 R5, RZ, RZ, R14 ;  /* 0x000000ffff057224 */ /* 0x000fd400078e000e */
[----:B------:R-:W-:Y:S05]  /*15090*/  WARPSYNC.COLLECTIVE R15, `(.L_x_2238) ;  /* 0x000000000f087348 */ /* 0x000fea0003c00000 */
[----:B------:R0:W1:Y:S02]  /*150a0*/  SHFL.IDX P6, R14, R13, R12, R11 ;  /* 0x0000000c0d0e7389 */ /* 0x00006400000c000b */
[----:B01----:R-:W-:Y:S01]  /*150b0*/  ENDCOLLECTIVE ;  /* 0x000000000000791b */ /* 0x003fe20003800000 */
.L_x_2238:
[----:B------:R-:W-:Y:S02]  /*150c0*/  IMAD.MOV.U32 R13, RZ, RZ, R4 ;  /* 0x000000ffff0d7224 */ /* 0x000fe400078e0004 */
[----:B------:R-:W-:Y:S02]  /*150d0*/  IMAD.MOV.U32 R12, RZ, RZ, 0x1 ;  /* 0x00000001ff0c7424 */ /* 0x000fe400078e00ff */
[----:B------:R-:W-:-:S07]  /*150e0*/  IMAD.MOV.U32 R7, RZ, RZ, R14 ;  /* 0x000000ffff077224 */ /* 0x000fce00078e000e */
[----:B------:R-:W-:Y:S05]  /*150f0*/  WARPSYNC.COLLECTIVE R15, `(.L_x_2239) ;  /* 0x000000000f087348 */ /* 0x000fea0003c00000 */
[----:B------:R0:W1:Y:S02]  /*15100*/  SHFL.IDX P6, R14, R13, R12, R11 ;  /* 0x0000000c0d0e7389 */ /* 0x00006400000c000b */
[----:B01----:R-:W-:Y:S01]  /*15110*/  ENDCOLLECTIVE ;  /* 0x000000000000791b */ /* 0x003fe20003800000 */
.L_x_2239:
[----:B------:R-:W-:-:S05]  /*15120*/  @!P2 IADD3 R7, P1, R18, R7, RZ ;  /* 0x000000071207a210 */ /* 0x000fca0007f3e0ff */
[----:B------:R-:W-:Y:S02]  /*15130*/  @!P2 IMAD.X R5, RZ, RZ, R5, P1 ;  /* 0x000000ffff05a224 */ /* 0x000fe400008e0605 */
[----:B------:R-:W-:Y:S02]  /*15140*/  @!P2 IMAD.MOV.U32 R8, RZ, RZ, R7 ;  /* 0x000000ffff08a224 */ /* 0x000fe400078e0007 */
[----:B------:R-:W-:Y:S02]  /*15150*/  @!P2 IMAD.MOV.U32 R9, RZ, RZ, R5 ;  /* 0x000000ffff09a224 */ /* 0x000fe400078e0005 */
[----:B------:R-:W-:Y:S02]  /*15160*/  VIADD R5, R6, 0x20 ;  /* 0x0000002006057836 */ /* 0x000fe40000000000 */
[----:B------:R-:W-:Y:S01]  /*15170*/  IMAD.MOV.U32 R13, RZ, RZ, R0 ;  /* 0x000000ffff0d7224 */ /* 0x000fe200078e0000 */
[----:B------:R-:W-:Y:S01]  /*15180*/  @!PT LDS RZ, [RZ] ;  /* 0x00000000fffff984 */ /* 0x000fe20000000800 */
[----:B------:R-:W-:Y:S01]  /*15190*/  @!PT LDS RZ, [RZ] ;  /* 0x00000000fffff984 */ /* 0x000fe20000000800 */
[----:B------:R-:W-:Y:S01]  /*151a0*/  @!PT LDS RZ, [RZ] ;  /* 0x00000000fffff984 */ /* 0x000fe20000000800 */
[----:B------:R0:W-:Y:S02]  /*151b0*/  @!P2 LDGSTS.E.BYPASS.LTC128B.128 [R10+0xb000], desc[UR54][R8.64], !P0 ;  /* 0x0b000000080aafae */ /* 0x0001e4000c101d76 */
[----:B------:R-:W-:Y:S01]  /*151c0*/  ISETP.GE.AND P2, PT, R5, R22, PT ;  /* 0x000000160500720c */ /* 0x000fe20003f46270 */
[----:B------:R-:W-:-:S12]  /*151d0*/  IMAD.MOV.U32 R5, RZ, RZ, R14 ;  /* 0x000000ffff057224 */ /* 0x000fd800078e000e */
[----:B0-----:R-:W-:Y:S05]  /*151e0*/  WARPSYNC.COLLECTIVE R15, `(.L_x_2240) ;  /* 0x000000000f087348 */ /* 0x001fea0003c00000 */
[----:B------:R1:W2:Y:S02]  /*151f0*/  SHFL.IDX P6, R14, R13, R12, R11 ;  /* 0x0000000c0d0e7389 */ /* 0x0002a400000c000b */
[----:B012---:R-:W-:Y:S01]  /*15200*/  ENDCOLLECTIVE ;  /* 0x000000000000791b */ /* 0x007fe20003800000 */
.L_x_2240:
[----:B------:R-:W-:Y:S02]  /*15210*/  IMAD.MOV.U32 R13, RZ, RZ, R4 ;  /* 0x000000ffff0d7224 */ /* 0x000fe400078e0004 */
[----:B------:R-:W-:Y:S02]  /*15220*/  IMAD.MOV.U32 R12, RZ, RZ, 0x2 ;  /* 0x00000002ff0c7424 */ /* 0x000fe400078e00ff */
[----:B------:R-:W-:-:S07]  /*15230*/  IMAD.MOV.U32 R8, RZ, RZ, R14 ;  /* 0x000000ffff087224 */ /* 0x000fce00078e000e */
[----:B------:R-:W-:Y:S05]  /*15240*/  WARPSYNC.COLLECTIVE R15, `(.L_x_2241) ;  /* 0x000000000f087348 */ /* 0x000fea0003c00000 */
[----:B------:R0:W1:Y:S02]  /*15250*/  SHFL.IDX P6, R14, R13, R12, R11 ;  /* 0x0000000c0d0e7389 */ /* 0x00006400000c000b */
[----:B01----:R-:W-:Y:S01]  /*15260*/  ENDCOLLECTIVE ;  /* 0x000000000000791b */ /* 0x003fe20003800000 */
.L_x_2241:
[----:B------:R-:W-:-:S05]  /*15270*/  @!P2 IADD3 R8, P1, R18, R8, RZ ;  /* 0x000000081208a210 */ /* 0x000fca0007f3e0ff */
[----:B------:R-:W-:-:S04]  /*15280*/  @!P2 IMAD.X R5, RZ, RZ, R5, P1 ;  /* 0x000000ffff05a224 */ /* 0x000fc800008e0605 */
        /* <DEDUP_REMOVED lines=12> */
.L_x_2242:
[----:B------:R-:W-:Y:S02]  /*15350*/  IMAD.MOV.U32 R13, RZ, RZ, R4 ;  /* 0x000000ffff0d7224 */ /* 0x000fe400078e0004 */
[----:B------:R-:W-:Y:S02]  /*15360*/  IMAD.MOV.U32 R12, RZ, RZ, 0x3 ;  /* 0x00000003ff0c7424 */ /* 0x000fe400078e00ff */
[----:B------:R-:W-:-:S07]  /*15370*/  IMAD.MOV.U32 R8, RZ, RZ, R14 ;  /* 0x000000ffff087224 */ /* 0x000fce00078e000e */
[----:B------:R-:W-:Y:S05]  /*15380*/  WARPSYNC.COLLECTIVE R15, `(.L_x_2243) ;  /* 0x000000000f087348 */ /* 0x000fea0003c00000 */
[----:B------:R0:W1:Y:S02]  /*15390*/  SHFL.IDX P6, R14, R13, R12, R11 ;  /* 0x0000000c0d0e7389 */ /* 0x00006400000c000b */
[----:B01----:R-:W-:Y:S01]  /*153a0*/  ENDCOLLECTIVE ;  /* 0x000000000000791b */ /* 0x003fe20003800000 */
.L_x_2243:
[----:B------:R-:W-:-:S05]  /*153b0*/  @!P2 IADD3 R8, P1, R18, R8, RZ ;  /* 0x000000081208a210 */ /* 0x000fca0007f3e0ff */
[----:B------:R-:W-:-:S04]  /*153c0*/  @!P2 IMAD.X R5, RZ, RZ, R5, P1 ;  /* 0x000000ffff05a224 */ /* 0x000fc800008e0605 */
[----:B------:R-:W-:Y:S02]  /*153d0*/  @!P2 IMAD.MOV.U32 R9, RZ, RZ, R5 ;  /* 0x000000ffff09a224 */ /* 0x000fe400078e0005 */
[----:B------:R-:W-:Y:S02]  /*153e0*/  IMAD.MOV.U32 R13, RZ, RZ, R0 ;  /* 0x000000ffff0d7224 */ /* 0x000fe400078e0000 */
[----:B------:R-:W-:Y:S01]  /*153f0*/  VIADD R5, R6, 0x60 ;  /* 0x0000006006057836 */ /* 0x000fe20000000000 */
[----:B------:R-:W-:Y:S01]  /*15400*/  @!PT LDS RZ, [RZ] ;  /* 0x00000000fffff984 */ /* 0x000fe20000000800 */
[----:B------:R-:W-:Y:S01]  /*15410*/  @!PT LDS RZ, [RZ] ;  /* 0x00000000fffff984 */ /* 0x000fe20000000800 */
[----:B------:R-:W-:Y:S01]  /*15420*/  @!PT LDS RZ, [RZ] ;  /* 0x00000000fffff984 */ /* 0x000fe20000000800 */
[----:B------:R0:W-:Y:S04]  /*15430*/  @!P2 LDGSTS.E.BYPASS.LTC128B.128 [R10+0xc000], desc[UR54][R8.64], !P0 ;  /* 0x0c000000080aafae */ /* 0x0001e8000c101d76 */
[----:B------:R-:W-:Y:S01]  /*15440*/  ISETP.GE.AND P2, PT, R5, R22, PT ;  /* 0x000000160500720c */ /* 0x000fe20003f46270 */
[----:B------:R-:W-:-:S12]  /*15450*/  IMAD.MOV.U32 R4, RZ, RZ, R14 ;  /* 0x000000ffff047224 */ /* 0x000fd800078e000e */
[----:B0-----:R-:W-:Y:S05]  /*15460*/  WARPSYNC.COLLECTIVE R15, `(.L_x_2244) ;  /* 0x000000000f087348 */ /* 0x001fea0003c00000 */
[----:B------:R1:W2:Y:S02]  /*15470*/  SHFL.IDX P6, R14, R13, R12, R11 ;  /* 0x0000000c0d0e7389 */ /* 0x0002a400000c000b */
[----:B012---:R-:W-:Y:S01]  /*15480*/  ENDCOLLECTIVE ;  /* 0x000000000000791b */ /* 0x007fe20003800000 */
.L_x_2244:
[----:B------:R-:W-:Y:S02]  /*15490*/  IMAD.MOV.U32 R13, RZ, RZ, R3 ;  /* 0x000000ffff0d7224 */ /* 0x000fe400078e0003 */
[----:B------:R-:W-:Y:S02]  /*154a0*/  IMAD.MOV.U32 R12, RZ, RZ, RZ ;  /* 0x000000ffff0c7224 */ /* 0x000fe400078e00ff */
[----:B------:R-:W-:-:S07]  /*154b0*/  IMAD.MOV.U32 R0, RZ, RZ, R14 ;  /* 0x000000ffff007224 */ /* 0x000fce00078e000e */
[----:B------:R-:W-:Y:S05]  /*154c0*/  WARPSYNC.COLLECTIVE R15, `(.L_x_2245) ;  /* 0x000000000f087348 */ /* 0x000fea0003c00000 */
[----:B------:R0:W1:Y:S02]  /*154d0*/  SHFL.IDX P6, R14, R13, R12, R11 ;  /* 0x0000000c0d0e7389 */ /* 0x00006400000c000b */
[----:B01----:R-:W-:Y:S01]  /*154e0*/  ENDCOLLECTIVE ;  /* 0x000000000000791b */ /* 0x003fe20003800000 */
.L_x_2245:
[----:B------:R-:W-:-:S05]  /*154f0*/  @!P2 IADD3 R0, P1, R18, R0, RZ ;  /* 0x000000001200a210 */ /* 0x000fca0007f3e0ff */
[----:B------:R-:W-:-:S04]  /*15500*/  @!P2 IMAD.X R4, RZ, RZ, R4, P1 ;  /* 0x000000ffff04a224 */ /* 0x000fc800008e0604 */
[----:B------:R-:W-:Y:S02]  /*15510*/  @!P2 IMAD.MOV.U32 R5, RZ, RZ, R4 ;  /* 0x000000ffff05a224 */ /* 0x000fe400078e0004 */
[----:B------:R-:W-:Y:S02]  /*15520*/  IMAD.MOV.U32 R13, RZ, RZ, R2 ;  /* 0x000000ffff0d7224 */ /* 0x000fe400078e0002 */
[----:B------:R-:W-:-:S05]  /*15530*/  @!P2 IMAD.MOV.U32 R4, RZ, RZ, R0 ;  /* 0x000000ffff04a224 */ /* 0x000fca00078e0000 */
        /* <DEDUP_REMOVED lines=8> */
.L_x_2246:
        /* <DEDUP_REMOVED lines=8> */
.L_x_2247:
        /* <DEDUP_REMOVED lines=12> */
.L_x_2248:
[----:B------:R-:W-:Y:S01]  /*15700*/  IMAD.MOV.U32 R2, RZ, RZ, R14 ;  /* 0x000000ffff027224 */ /* 0x000fe200078e000e */
[----:B------:R-:W-:Y:S06]  /*15710*/  BRA `(.L_x_2249) ;  /* 0xffffffb400447947 */ /* 0x000fec000383ffff */
.L_x_2150:
[----:B-1----:R1:W2:Y:S02]  /*15720*/  SYNCS.PHASECHK.TRANS64.TRYWAIT P0, [R16+URZ+0x13220], R3 ;  /* 0x01322003100075a7 */ /* 0x0022a4000800017f */
[----:B--2---:R-:W-:Y:S05]  /*15730*/  @!P0 NANOSLEEP.SYNCS 0x989680 ;  /* 0x009896800000895d */ /* 0x004fea0003900000 */
[----:B------:R-:W2:Y:S02]  /*15740*/  @!P0 SYNCS.PHASECHK.TRANS64 P0, [R16+URZ+0x13220], R3 ;  /* 0x01322003100085a7 */ /* 0x000ea4000800007f */
[----:B--2---:R-:W-:Y:S05]  /*15750*/  @!P0 BRA `(.L_x_2150) ;  /* 0xfffffffc00f08947 */ /* 0x004fea000383ffff */
[----:B------:R-:W-:Y:S05]  /*15760*/  BRA `(.L_x_2250) ;  /* 0xffffffb400a07947 */ /* 0x000fea000383ffff */
.L_x_2154:
[----:B0-----:R0:W1:Y:S02]  /*15770*/  SYNCS.PHASECHK.TRANS64.TRYWAIT P0, [R0+URZ+0x13280], R26 ;  /* 0x0132801a000075a7 */ /* 0x001064000800017f */
[----:B-1----:R-:W-:Y:S05]  /*15780*/  @!P0 NANOSLEEP.SYNCS 0x989680 ;  /* 0x009896800000895d */ /* 0x002fea0003900000 */
[----:B------:R-:W1:Y:S02]  /*15790*/  @!P0 SYNCS.PHASECHK.TRANS64 P0, [R0+URZ+0x13280], R26 ;  /* 0x0132801a000085a7 */ /* 0x000e64000800007f */
[----:B-1----:R-:W-:Y:S05]  /*157a0*/  @!P0 BRA `(.L_x_2154) ;  /* 0xfffffffc00f08947 */ /* 0x002fea000383ffff */
[----:B------:R-:W-:Y:S05]  /*157b0*/  BRA `(.L_x_2251) ;  /* 0xffffffb800d87947 */ /* 0x000fea000383ffff */
.L_x_2155:
        /* <DEDUP_REMOVED lines=8> */
.L_x_2253:
[----:B------:R-:W-:Y:S05]  /*15840*/  BSYNC B0 ;  /* 0x0000000000007941 */ /* 0x000fea0003800000 */
.L_x_2252:
        /* <DEDUP_REMOVED lines=10> */
.L_x_2254:
        /* <DEDUP_REMOVED lines=11> */
.L_x_2255:
        /* <DEDUP_REMOVED lines=10> */
.L_x_2256:
        /* <DEDUP_REMOVED lines=11> */
.L_x_2257:
        /* <DEDUP_REMOVED lines=10> */
.L_x_2258:
        /* <DEDUP_REMOVED lines=11> */
.L_x_2259:
        /* <DEDUP_REMOVED lines=10> */
.L_x_2260:
[----:B------:R-:W-:Y:S02]  /*15ce0*/  IMAD.MOV.U32 R13, RZ, RZ, R18 ;  /* 0x000000ffff0d7224 */ /* 0x000fe400078e0012 */
[----:B------:R-:W-:Y:S02]  /*15cf0*/  IMAD.MOV.U32 R12, RZ, RZ, RZ ;  /* 0x000000ffff0c7224 */ /* 0x000fe400078e00ff */
[----:B------:R-:W-:Y:S02]  /*15d00*/  IMAD.SHL.U32 R5, R2, 0x10, RZ ;  /* 0x0000001002057824 */ /* 0x000fe400078e00ff */
[----:B------:R-:W-:-:S07]  /*15d10*/  IMAD.MOV.U32 R2, RZ, RZ, R14 ;  /* 0x000000ffff027224 */ /* 0x000fce00078e000e */
[----:B------:R-:W-:Y:S05]  /*15d20*/  WARPSYNC.COLLECTIVE R15, `(.L_x_2261) ;  /* 0x000000000f087348 */ /* 0x000fea0003c00000 */
[----:B------:R0:W1:Y:S02]  /*15d30*/  SHFL.IDX P6, R14, R13, R12, R11 ;  /* 0x0000000c0d0e7389 */ /* 0x00006400000c000b */
[----:B01----:R-:W-:Y:S01]  /*15d40*/  ENDCOLLECTIVE ;  /* 0x000000000000791b */ /* 0x003fe20003800000 */
.L_x_2261:
        /* <DEDUP_REMOVED lines=12> */
.L_x_2262:
[----:B------:R-:W-:Y:S01]  /*15e10*/  IMAD.MOV.U32 R2, RZ, RZ, R14 ;  /* 0x000000ffff027224 */ /* 0x000fe200078e000e */
[----:B------:R-:W-:Y:S06]  /*15e20*/  BRA `(.L_x_2263) ;  /* 0xffffffb800487947 */ /* 0x000fec000383ffff */
.L_x_2160:
[----:B---3--:R3:W4:Y:S02]  /*15e30*/  SYNCS.PHASECHK.TRANS64.TRYWAIT P0, [R0+URZ+0x13240], R26 ;  /* 0x0132401a000075a7 */ /* 0x008724000800017f */
[----:B----4-:R-:W-:Y:S05]  /*15e40*/  @!P0 NANOSLEEP.SYNCS 0x989680 ;  /* 0x009896800000895d */ /* 0x010fea0003900000 */
[----:B------:R-:W4:Y:S02]  /*15e50*/  @!P0 SYNCS.PHASECHK.TRANS64 P0, [R0+URZ+0x13240], R26 ;  /* 0x0132401a000085a7 */ /* 0x000f24000800007f */
[----:B----4-:R-:W-:Y:S05]  /*15e60*/  @!P0 BRA `(.L_x_2160) ;  /* 0xfffffffc00f08947 */ /* 0x010fea000383ffff */
[----:B------:R-:W-:Y:S05]  /*15e70*/  BRA `(.L_x_2264) ;  /* 0xffffffb800a47947 */ /* 0x000fea000383ffff */
.L_x_2161:
        /* <DEDUP_REMOVED lines=8> */
.L_x_2266:
[----:B------:R-:W-:Y:S05]  /*15f00*/  BSYNC B0 ;  /* 0x0000000000007941 */ /* 0x000fea0003800000 */
.L_x_2265:
        /* <DEDUP_REMOVED lines=8> */
.L_x_2267:
[----:B------:R-:W-:Y:S02]  /*15f90*/  IMAD.MOV.U32 R13, RZ, RZ, R8 ;  /* 0x000000ffff0d7224 */ /* 0x000fe400078e0008 */
[----:B------:R-:W-:Y:S02]  /*15fa0*/  IMAD.MOV.U32 R12, RZ, RZ, 0x1 ;  /* 0x00000001ff0c7424 */ /* 0x000fe400078e00ff */
[----:B------:R-:W-:-:S07]  /*15fb0*/  IMAD.MOV.U32 R2, RZ, RZ, R14 ;  /* 0x000000ffff027224 */ /* 0x000fce00078e000e */
[----:B------:R-:W-:Y:S05]  /*15fc0*/  WARPSYNC.COLLECTIVE R15, `(.L_x_2268) ;  /* 0x000000000f087348 */ /* 0x000fea0003c00000 */
[----:B------:R0:W1:Y:S02]  /*15fd0*/  SHFL.IDX P6, R14, R13, R12, R11 ;  /* 0x0000000c0d0e7389 */ /* 0x00006400000c000b */
[----:B01----:R-:W-:Y:S01]  /*15fe0*/  ENDCOLLECTIVE ;  /* 0x000000000000791b */ /* 0x003fe20003800000 */
.L_x_2268:
        /* <DEDUP_REMOVED lines=11> */
.L_x_2269:
[----:B------:R-:W-:Y:S02]  /*160a0*/  IMAD.MOV.U32 R13, RZ, RZ, R8 ;  /* 0x000000ffff0d7224 */ /* 0x000fe400078e0008 */
[----:B------:R-:W-:Y:S02]  /*160b0*/  IMAD.MOV.U32 R12, RZ, RZ, 0x2 ;  /* 0x00000002ff0c7424 */ /* 0x000fe400078e00ff */
[----:B------:R-:W-:-:S07]  /*160c0*/  IMAD.MOV.U32 R2, RZ, RZ, R14 ;  /* 0x000000ffff027224 */ /* 0x000fce00078e000e */
[----:B------:R-:W-:Y:S05]  /*160d0*/  WARPSYNC.COLLECTIVE R15, `(.L_x_2270) ;  /* 0x000000000f087348 */ /* 0x000fea0003c00000 */
[----:B------:R0:W1:Y:S02]  /*160e0*/  SHFL.IDX P6, R14, R13, R12, R11 ;  /* 0x0000000c0d0e7389 */ /* 0x00006400000c000b */
[----:B01----:R-:W-:Y:S01]  /*160f0*/  ENDCOLLECTIVE ;  /* 0x000000000000791b */ /* 0x003fe20003800000 */
.L_x_2270:
        /* <DEDUP_REMOVED lines=11> */
.L_x_2271:
[----:B------:R-:W-:Y:S02]  /*161b0*/  IMAD.MOV.U32 R13, RZ, RZ, R8 ;  /* 0x000000ffff0d7224 */ /* 0x000fe400078e0008 */
[----:B------:R-:W-:Y:S02]  /*161c0*/  IMAD.MOV.U32 R12, RZ, RZ, 0x3 ;  /* 0x00000003ff0c7424 */ /* 0x000fe400078e00ff */
[----:B------:R-:W-:-:S07]  /*161d0*/  IMAD.MOV.U32 R2, RZ, RZ, R14 ;  /* 0x000000ffff027224 */ /* 0x000fce00078e000e */
[----:B------:R-:W-:Y:S05]  /*161e0*/  WARPSYNC.COLLECTIVE R15, `(.L_x_2272) ;  /* 0x000000000f087348 */ /* 0x000fea0003c00000 */
[----:B------:R0:W1:Y:S02]  /*161f0*/  SHFL.IDX P6, R14, R13, R12, R11 ;  /* 0x0000000c0d0e7389 */ /* 0x00006400000c000b */
[----:B01----:R-:W-:Y:S01]  /*16200*/  ENDCOLLECTIVE ;  /* 0x000000000000791b */ /* 0x003fe20003800000 */
.L_x_2272:
        /* <DEDUP_REMOVED lines=11> */
.L_x_2273:
[----:B------:R-:W-:Y:S02]  /*162c0*/  IMAD.MOV.U32 R13, RZ, RZ, R5 ;  /* 0x000000ffff0d7224 */ /* 0x000fe400078e0005 */
[----:B------:R-:W-:Y:S02]  /*162d0*/  IMAD.MOV.U32 R12, RZ, RZ, RZ ;  /* 0x000000ffff0c7224 */ /* 0x000fe400078e00ff */
[----:B------:R-:W-:-:S07]  /*162e0*/  IMAD.MOV.U32 R2, RZ, RZ, R14 ;  /* 0x000000ffff027224 */ /* 0x000fce00078e000e */
[----:B------:R-:W-:Y:S05]  /*162f0*/  WARPSYNC.COLLECTIVE R15, `(.L_x_2274) ;  /* 0x000000000f087348 */ /* 0x000fea0003c00000 */
[----:B------:R0:W1:Y:S02]  /*16300*/  SHFL.IDX P6, R14, R13, R12, R11 ;  /* 0x0000000c0d0e7389 */ /* 0x00006400000c000b */
[----:B01----:R-:W-:Y:S01]  /*16310*/  ENDCOLLECTIVE ;  /* 0x000000000000791b */ /* 0x003fe20003800000 */
.L_x_2274:
        /* <DEDUP_REMOVED lines=11> */
.L_x_2275:
[----:B------:R-:W-:Y:S01]  /*163d0*/  IMAD.MOV.U32 R2, RZ, RZ, R14 ;  /* 0x000000ffff027224 */ /* 0x000fe200078e000e */
[----:B------:R-:W-:Y:S06]  /*163e0*/  BRA `(.L_x_2276) ;  /* 0xffffffb800307947 */ /* 0x000fec000383ffff */
.L_x_2166:
[----:B0-----:R0:W2:Y:S02]  /*163f0*/  SYNCS.PHASECHK.TRANS64.TRYWAIT P2, [R2+URZ+0x13270], R0 ;  /* 0x01327000020075a7 */ /* 0x0010a4000804017f */
[----:B--2---:R-:W-:Y:S05]  /*16400*/  @!P2 NANOSLEEP.SYNCS 0x989680 ;  /* 0x009896800000a95d */ /* 0x004fea0003900000 */
[----:B------:R-:W2:Y:S02]  /*16410*/  @!P2 SYNCS.PHASECHK.TRANS64 P2, [R2+URZ+0x13270], R0 ;  /* 0x013270000200a5a7 */ /* 0x000ea4000804007f */
[----:B--2---:R-:W-:Y:S05]  /*16420*/  @!P2 BRA `(.L_x_2166) ;  /* 0xfffffffc00f0a947 */ /* 0x004fea000383ffff */
[----:B------:R-:W-:Y:S05]  /*16430*/  BRA `(.L_x_2277) ;  /* 0xffffffb800947947 */ /* 0x000fea000383ffff */
.L_x_2168:
[----:B0-----:R0:W2:Y:S02]  /*16440*/  SYNCS.PHASECHK.TRANS64.TRYWAIT P2, [R2+URZ+0x13260], R0 ;  /* 0x01326000020075a7 */ /* 0x0010a4000804017f */
[----:B--2---:R-:W-:Y:S05]  /*16450*/  @!P2 NANOSLEEP.SYNCS 0x989680 ;  /* 0x009896800000a95d */ /* 0x004fea0003900000 */
[----:B------:R-:W2:Y:S02]  /*16460*/  @!P2 SYNCS.PHASECHK.TRANS64 P2, [R2+URZ+0x13260], R0 ;  /* 0x013260000200a5a7 */ /* 0x000ea4000804007f */
[----:B--2---:R-:W-:Y:S05]  /*16470*/  @!P2 BRA `(.L_x_2168) ;  /* 0xfffffffc00f0a947 */ /* 0x004fea000383ffff */
[----:B------:R-:W-:Y:S05]  /*16480*/  BRA `(.L_x_2278) ;  /* 0xffffffb800a47947 */ /* 0x000fea000383ffff */
.L_x_2176:
[----:B0-----:R0:W1:Y:S02]  /*16490*/  SYNCS.PHASECHK.TRANS64.TRYWAIT P1, [R3+URZ+0x13270], R0 ;  /* 0x01327000030075a7 */ /* 0x001064000802017f */
[----:B-1----:R-:W-:Y:S05]  /*164a0*/  @!P1 NANOSLEEP.SYNCS 0x989680 ;  /* 0x009896800000995d */ /* 0x002fea0003900000 */
[----:B------:R-:W1:Y:S02]  /*164b0*/  @!P1 SYNCS.PHASECHK.TRANS64 P1, [R3+URZ+0x13270], R0 ;  /* 0x01327000030095a7 */ /* 0x000e64000802007f */
[----:B-1----:R-:W-:Y:S05]  /*164c0*/  @!P1 BRA `(.L_x_2176) ;  /* 0xfffffffc00f09947 */ /* 0x002fea000383ffff */
[----:B------:R-:W-:Y:S05]  /*164d0*/  BRA `(.L_x_2279) ;  /* 0xffffffbc00f07947 */ /* 0x000fea000383ffff */
.L_x_2178:
[----:B0-----:R0:W1:Y:S02]  /*164e0*/  SYNCS.PHASECHK.TRANS64.TRYWAIT P1, [R3+URZ+0x13260], R0 ;  /* 0x01326000030075a7 */ /* 0x001064000802017f */
[----:B-1----:R-:W-:Y:S05]  /*164f0*/  @!P1 NANOSLEEP.SYNCS 0x989680 ;  /* 0x009896800000995d */ /* 0x002fea0003900000 */
[----:B------:R-:W1:Y:S02]  /*16500*/  @!P1 SYNCS.PHASECHK.TRANS64 P1, [R3+URZ+0x13260], R0 ;  /* 0x01326000030095a7 */ /* 0x000e64000802007f */
[----:B-1----:R-:W-:Y:S05]  /*16510*/  @!P1 BRA `(.L_x_2178) ;  /* 0xfffffffc00f09947 */ /* 0x002fea000383ffff */
[----:B------:R-:W-:Y:S05]  /*16520*/  BRA `(.L_x_2280) ;  /* 0xffffffc000007947 */ /* 0x000fea000383ffff */
.L_x_2192:
[----:B0-----:R0:W2:Y:S02]  /*16530*/  SYNCS.PHASECHK.TRANS64.TRYWAIT P0, [R5+URZ+0x13220], R0 ;  /* 0x01322000050075a7 */ /* 0x0010a4000800017f */
[----:B--2---:R-:W-:Y:S05]  /*16540*/  @!P0 NANOSLEEP.SYNCS 0x989680 ;  /* 0x009896800000895d */ /* 0x004fea0003900000 */
[----:B------:R-:W2:Y:S02]  /*16550*/  @!P0 SYNCS.PHASECHK.TRANS64 P0, [R5+URZ+0x13220], R0 ;  /* 0x01322000050085a7 */ /* 0x000ea4000800007f */
[----:B--2---:R-:W-:Y:S05]  /*16560*/  @!P0 BRA `(.L_x_2192) ;  /* 0xfffffffc00f08947 */ /* 0x004fea000383ffff */
[----:B------:R-:W-:Y:S05]  /*16570*/  BRA `(.L_x_2281) ;  /* 0xffffffd400647947 */ /* 0x000fea000383ffff */
.L_x_2193:
[----:B------:R-:W2:Y:S01]  /*16580*/  S2R R2, SR_TID.X ;  /* 0x0000000000027919 */ /* 0x000ea20000002100 */
[----:B------:R-:W-:Y:S01]  /*16590*/  BSSY B0, `(.L_x_2282) ;  /* 0x000000a000007945 */ /* 0x000fe20003800000 */
[----:B------:R-:W-:Y:S02]  /*165a0*/  IMAD.MOV.U32 R12, RZ, RZ, RZ ;  /* 0x000000ffff0c7224 */ /* 0x000fe400078e00ff */
[----:B------:R-:W-:Y:S02]  /*165b0*/  IMAD.MOV.U32 R11, RZ, RZ, 0x1f ;  /* 0x0000001fff0b7424 */ /* 0x000fe400078e00ff */
[----:B------:R-:W-:Y:S01]  /*165c0*/  IMAD.MOV.U32 R15, RZ, RZ, -0x1 ;  /* 0xffffffffff0f7424 */ /* 0x000fe200078e00ff */
[----:B--2---:R-:W-:-:S04]  /*165d0*/  SHF.R.U32.HI R2, RZ, 0x5, R2 ;  /* 0x00000005ff027819 */ /* 0x004fc80000011602 */
[----:B------:R-:W-:-:S05]  /*165e0*/  LOP3.LUT R2, R2, 0x3, RZ, 0xc0, !PT ;  /* 0x0000000302027812 */ /* 0x000fca00078ec0ff */
[----:B------:R-:W-:-:S07]  /*165f0*/  IMAD.MOV.U32 R13, RZ, RZ, R2 ;  /* 0x000000ffff0d7224 */ /* 0x000fce00078e0002 */
[----:B01---5:R-:W-:Y:S05]  /*16600*/  WARPSYNC.COLLECTIVE R15, `(.L_x_2283) ;  /* 0x000000000f087348 */ /* 0x023fea0003c00000 */
[----:B------:R2:W3:Y:S02]  /*16610*/  SHFL.IDX P6, R14, R13, R12, R11 ;  /* 0x0000000c0d0e7389 */ /* 0x0004e400000c000b */
[----:B0123-5:R-:W-:Y:S01]  /*16620*/  ENDCOLLECTIVE ;  /* 0x000000000000791b */ /* 0x02ffe20003800000 */
.L_x_2283:
[----:B------:R-:W-:Y:S05]  /*16630*/  BSYNC B0 ;  /* 0x0000000000007941 */ /* 0x000fea0003800000 */
.L_x_2282:
[----:B------:R-:W-:Y:S05]  /*16640*/  BRA `(.L_x_2284) ;  /* 0xffffffd4004c7947 */ /* 0x000fea000383ffff */
.L_x_2196:
[----:B------:R-:W-:Y:S01]  /*16650*/  BSSY B1, `(.L_x_2285) ;  /* 0x0000006000017945 */ /* 0x000fe20003800000 */
[----:B------:R-:W-:-:S07]  /*16660*/  IMAD.MOV.U32 R15, RZ, RZ, -0x1 ;  /* 0xffffffffff0f7424 */ /* 0x000fce00078e00ff */
[----:B01---5:R-:W-:Y:S05]  /*16670*/  WARPSYNC.COLLECTIVE R15, `(.L_x_2286) ;  /* 0x000000000f0c7348 */ /* 0x023fea0003c00000 */
[----:B------:R-:W-:Y:S02]  /*16680*/  ELECT P6, UR62, PT ;  /* 0x00000000003e782f */ /* 0x000fe400038c0000 */
[----:B------:R-:W-:Y:S01]  /*16690*/  MOV R14, UR62 ;  /* 0x0000003e000e7c02 */ /* 0x000fe20008000f00 */
[----:B01---5:R-:W-:Y:S10]  /*166a0*/  ENDCOLLECTIVE ;  /* 0x000000000000791b */ /* 0x023ff40003800000 */
.L_x_2286:
[----:B------:R-:W-:Y:S05]  /*166b0*/  BSYNC B1 ;  /* 0x0000000000017941 */ /* 0x000fea0003800000 */
.L_x_2285:
[----:B------:R-:W-:Y:S05]  /*166c0*/  BRA `(.L_x_2287) ;  /* 0xffffffd400447947 */ /* 0x000fea000383ffff */
.L_x_2198:
[----:B0-----:R0:W2:Y:S02]  /*166d0*/  SYNCS.PHASECHK.TRANS64.TRYWAIT P1, [R3+URZ+0x13240], R2 ;  /* 0x01324002030075a7 */ /* 0x0010a4000802017f */
[----:B--2---:R-:W-:Y:S05]  /*166e0*/  @!P1 NANOSLEEP.SYNCS 0x989680 ;  /* 0x009896800000995d */ /* 0x004fea0003900000 */
[----:B------:R-:W2:Y:S02]  /*166f0*/  @!P1 SYNCS.PHASECHK.TRANS64 P1, [R3+URZ+0x13240], R2 ;  /* 0x01324002030095a7 */ /* 0x000ea4000802007f */
[----:B--2---:R-:W-:Y:S05]  /*16700*/  @!P1 BRA `(.L_x_2198) ;  /* 0xfffffffc00f09947 */ /* 0x004fea000383ffff */
[----:B------:R-:W-:Y:S05]  /*16710*/  BRA `(.L_x_2288) ;  /* 0xffffffd400687947 */ /* 0x000fea000383ffff */
.L_x_2200:
[----:B--2---:R2:W3:Y:S02]  /*16720*/  SYNCS.PHASECHK.TRANS64.TRYWAIT P1, [R27+URZ+0x13240], R0 ;  /* 0x013240001b0075a7 */ /* 0x0044e4000802017f */
[----:B---3--:R-:W-:Y:S05]  /*16730*/  @!P1 NANOSLEEP.SYNCS 0x989680 ;  /* 0x009896800000995d */ /* 0x008fea0003900000 */
[----:B------:R-:W3:Y:S02]  /*16740*/  @!P1 SYNCS.PHASECHK.TRANS64 P1, [R27+URZ+0x13240], R0 ;  /* 0x013240001b0095a7 */ /* 0x000ee4000802007f */
[----:B---3--:R-:W-:Y:S05]  /*16750*/  @!P1 BRA `(.L_x_2200) ;  /* 0xfffffffc00f09947 */ /* 0x008fea000383ffff */
[----:B------:R-:W-:Y:S05]  /*16760*/  BRA `(.L_x_2289) ;  /* 0xffffffd400787947 */ /* 0x000fea000383ffff */
.L_x_2202:
[----:B---3--:R3:W4:Y:S02]  /*16770*/  SYNCS.PHASECHK.TRANS64.TRYWAIT P1, [R3+URZ+0x13260], R2 ;  /* 0x01326002030075a7 */ /* 0x008724000802017f */
[----:B----4-:R-:W-:Y:S05]  /*16780*/  @!P1 NANOSLEEP.SYNCS 0x989680 ;  /* 0x009896800000995d */ /* 0x010fea0003900000 */
[----:B------:R-:W4:Y:S02]  /*16790*/  @!P1 SYNCS.PHASECHK.TRANS64 P1, [R3+URZ+0x13260], R2 ;  /* 0x01326002030095a7 */ /* 0x000f24000802007f */
[----:B----4-:R-:W-:Y:S05]  /*167a0*/  @!P1 BRA `(.L_x_2202) ;  /* 0xfffffffc00f09947 */ /* 0x010fea000383ffff */
[----:B------:R-:W-:Y:S05]  /*167b0*/  BRA `(.L_x_2290) ;  /* 0xffffffd400747947 */ /* 0x000fea000383ffff */
.L_x_2204:
[----:B----4-:R4:W0:Y:S02]  /*167c0*/  SYNCS.PHASECHK.TRANS64.TRYWAIT P1, [R27+URZ+0x13260], R0 ;  /* 0x013260001b0075a7 */ /* 0x010824000802017f */
[----:B0-----:R-:W-:Y:S05]  /*167d0*/  @!P1 NANOSLEEP.SYNCS 0x989680 ;  /* 0x009896800000995d */ /* 0x001fea0003900000 */
[----:B------:R-:W0:Y:S02]  /*167e0*/  @!P1 SYNCS.PHASECHK.TRANS64 P1, [R27+URZ+0x13260], R0 ;  /* 0x013260001b0095a7 */ /* 0x000e24000802007f */
[----:B0-----:R-:W-:Y:S05]  /*167f0*/  @!P1 BRA `(.L_x_2204) ;  /* 0xfffffffc00f09947 */ /* 0x001fea000383ffff */
[----:B------:R-:W-:Y:S05]  /*16800*/  BRA `(.L_x_2291) ;  /* 0xffffffd400707947 */ /* 0x000fea000383ffff */
.L_x_2206:
[----:B------:R0:W0:Y:S02]  /*16810*/  SYNCS.PHASECHK.TRANS64.TRYWAIT P1, [R3+URZ+0x13280], R2 ;  /* 0x01328002030075a7 */ /* 0x000024000802017f */
[----:B0-----:R-:W-:Y:S05]  /*16820*/  @!P1 NANOSLEEP.SYNCS 0x989680 ;  /* 0x009896800000995d */ /* 0x001fea0003900000 */
[----:B------:R-:W0:Y:S02]  /*16830*/  @!P1 SYNCS.PHASECHK.TRANS64 P1, [R3+URZ+0x13280], R2 ;  /* 0x01328002030095a7 */ /* 0x000e24000802007f */
[----:B0-----:R-:W-:Y:S05]  /*16840*/  @!P1 BRA `(.L_x_2206) ;  /* 0xfffffffc00f09947 */ /* 0x001fea000383ffff */
[----:B------:R-:W-:Y:S05]  /*16850*/  BRA `(.L_x_2292) ;  /* 0xffffffd4006c7947 */ /* 0x000fea000383ffff */
.L_x_2293:
        /* <DEDUP_REMOVED lines=10> */
.L_x_2726:


//--------------------- .text._ZN7cutlass13device_kernelIN5flash11enable_sm90INS1_16FlashAttnFwdSm90INS1_25CollectiveMainloopFwdSm90ILi2EN4cute5tupleIJNS5_1CILi1EEES8_S8_EEENS6_IJNS7_ILi192EEENS7_ILi160EEENS7_ILi64EEEEEELi64ENS_12float_e4m3_tEfNS_4arch4Sm90ELb1ELb0ELb0ELb1ELb1ELb1ELb0ELb1ELb1ELb1ELb1ELb0EEENS1_21CollectiveEpilogueFwdINS6_IJSA_SC_SB_EEES9_NS_10bfloat16_tESG_Li384ELb1ELb1ELb1ELb1EEENS1_36VarlenDynamicPersistentTileSchedulerILi192ELi160ELi384ELi128ELb1ELb1ELb1ELb1ELb1ELb1EEEEEEEEEvNT_6ParamsE --------------------------
	.section	.text._ZN7cutlass13device_kernelIN5flash11enable_sm90INS1_16FlashAttnFwdSm90INS1_25CollectiveMainloopFwdSm90ILi2EN4cute5tupleIJNS5_1CILi1EEES8_S8_EEENS6_IJNS7_ILi192EEENS7_ILi160EEENS7_ILi64EEEEEELi64ENS_12float_e4m3_tEfNS_4arch4Sm90ELb1ELb0ELb0ELb1ELb1ELb1ELb0ELb1ELb1ELb1ELb1ELb0EEENS1_21CollectiveEpilogueFwdINS6_IJSA_SC_SB_EEES9_NS_10bfloat16_tESG_Li384ELb1ELb1ELb1ELb1EEENS1_36VarlenDynamicPersistentTileSchedulerILi192ELi160ELi384ELi128ELb1ELb1ELb1ELb1ELb1ELb1EEEEEEEEEvNT_6ParamsE,"ax",@progbits
	.align	128
.text._ZN7cutlass13device_kernelIN5flash11enable_sm90INS1_16FlashAttnFwdSm90INS1_25CollectiveMainloopFwdSm90ILi2EN4cute5tupleIJNS5_1CILi1EEES8_S8_EEENS6_IJNS7_ILi192EEENS7_ILi160EEENS7_ILi64EEEEEELi64ENS_12float_e4m3_tEfNS_4arch4Sm90ELb1ELb0ELb0ELb1ELb1ELb1ELb0ELb1ELb1ELb1ELb1ELb0EEENS1_21CollectiveEpilogueFwdINS6_IJSA_SC_SB_EEES9_NS_10bfloat16_tESG_Li384ELb1ELb1ELb1ELb1EEENS1_36VarlenDynamicPersistentTileSchedulerILi192ELi160ELi384ELi128ELb1ELb1ELb1ELb1ELb1ELb1EEEEEEEEEvNT_6ParamsE:
        .type           _ZN7cutlass13device_kernelIN5flash11enable_sm90INS1_16FlashAttnFwdSm90INS1_25CollectiveMainloopFwdSm90ILi2EN4cute5tupleIJNS5_1CILi1EEES8_S8_EEENS6_IJNS7_ILi192EEENS7_ILi160EEENS7_ILi64EEEEEELi64ENS_12float_e4m3_tEfNS_4arch4Sm90ELb1ELb0ELb0ELb1ELb1ELb1ELb0ELb1ELb1ELb1ELb1ELb0EEENS1_21CollectiveEpilogueFwdINS6_IJSA_SC_SB_EEES9_NS_10bfloat16_tESG_Li384ELb1ELb1ELb1ELb1EEENS1_36VarlenDynamicPersistentTileSchedulerILi192ELi160ELi384ELi128ELb1ELb1ELb1ELb1ELb1ELb1EEEEEEEEEvNT_6ParamsE,@function
        .size           _ZN7cutlass13device_kernelIN5flash11enable_sm90INS1_16FlashAttnFwdSm90INS1_25CollectiveMainloopFwdSm90ILi2EN4cute5tupleIJNS5_1CILi1EEES8_S8_EEENS6_IJNS7_ILi192EEENS7_ILi160EEENS7_ILi64EEEEEELi64ENS_12float_e4m3_tEfNS_4arch4Sm90ELb1ELb0ELb0ELb1ELb1ELb1ELb0ELb1ELb1ELb1ELb1ELb0EEENS1_21CollectiveEpilogueFwdINS6_IJSA_SC_SB_EEES9_NS_10bfloat16_tESG_Li384ELb1ELb1ELb1ELb1EEENS1_36VarlenDynamicPersistentTileSchedulerILi192ELi160ELi384ELi128ELb1ELb1ELb1ELb1ELb1ELb1EEEEEEEEEvNT_6ParamsE,(.L_x_2727 - _ZN7cutlass13device_kernelIN5flash11enable_sm90INS1_16FlashAttnFwdSm90INS1_25CollectiveMainloopFwdSm90ILi2EN4cute5tupleIJNS5_1CILi1EEES8_S8_EEENS6_IJNS7_ILi192EEENS7_ILi160EEENS7_ILi64EEEEEELi64ENS_12float_e4m3_tEfNS_4arch4Sm90ELb1ELb0ELb0ELb1ELb1ELb1ELb0ELb1ELb1ELb1ELb1ELb0EEENS1_21CollectiveEpilogueFwdINS6_IJSA_SC_SB_EEES9_NS_10bfloat16_tESG_Li384ELb1ELb1ELb1ELb1EEENS1_36VarlenDynamicPersistentTileSchedulerILi192ELi160ELi384ELi128ELb1ELb1ELb1ELb1ELb1ELb1EEEEEEEEEvNT_6ParamsE)
        .other          _ZN7cutlass13device_kernelIN5flash11enable_sm90INS1_16FlashAttnFwdSm90INS1_25CollectiveMainloopFwdSm90ILi2EN4cute5tupleIJNS5_1CILi1EEES8_S8_EEENS6_IJNS7_ILi192EEENS7_ILi160EEENS7_ILi64EEEEEELi64ENS_12float_e4m3_tEfNS_4arch4Sm90ELb1ELb0ELb0ELb1ELb1ELb1ELb0ELb1ELb1ELb1ELb1ELb0EEENS1_21CollectiveEpilogueFwdINS6_IJSA_SC_SB_EEES9_NS_10bfloat16_tESG_Li384ELb1ELb1ELb1ELb1EEENS1_36VarlenDynamicPersistentTileSchedulerILi192ELi160ELi384ELi128ELb1ELb1ELb1ELb1ELb1ELb1EEEEEEEEEvNT_6ParamsE,@"STO_CUDA_ENTRY STV_DEFAULT"
_ZN7cutlass13device_kernelIN5flash11enable_sm90INS1_16FlashAttnFwdSm90INS1_25CollectiveMainloopFwdSm90ILi2EN4cute5tupleIJNS5_1CILi1EEES8_S8_EEENS6_IJNS7_ILi192EEENS7_ILi160EEENS7_ILi64EEEEEELi64ENS_12float_e4m3_tEfNS_4arch4Sm90ELb1ELb0ELb0ELb1ELb1ELb1ELb0ELb1ELb1ELb1ELb1ELb0EEENS1_21CollectiveEpilogueFwdINS6_IJSA_SC_SB_EEES9_NS_10bfloat16_tESG_Li384ELb1ELb1ELb1ELb1EEENS1_36VarlenDynamicPersistentTileSchedulerILi192ELi160ELi384ELi128ELb1ELb1ELb1ELb1ELb1ELb1EEEEEEEEEvNT_6ParamsE:
        /* <DEDUP_REMOVED lines=17> */
.L_x_2295:
[----:B------:R-:W-:Y:S05]  /*0110*/  BSYNC B0 ;  /* 0x0000000000007941 */ /* 0x000fea0003800000 */
.L_x_2294:
        /* <DEDUP_REMOVED lines=40> */
.L_x_2296:
        /* <DEDUP_REMOVED lines=22> */
.L_x_2297:
        /* <DEDUP_REMOVED lines=18> */
.L_x_2298:
        /* <DEDUP_REMOVED lines=22> */
.L_x_2299:
        /* <DEDUP_REMOVED lines=23> */
.L_x_2300:
        /* <DEDUP_REMOVED lines=9> */
.L_x_2303:
        /* <DEDUP_REMOVED lines=30> */
[----:B------:R-:W-:Y:S02]  /*0b60*/  SHF.R.S32.HI R6, RZ, 0x4, R5 ;  /* 0x00000004ff067819 */ /* 0x000fe40000011405 */
[----:B------:R-:W-:Y:S01]  /*0b70*/  LOP3.LUT R4, R4, 0x3fffffe, RZ, 0xc0, !PT ;  /* 0x03fffffe04047812 */ /* 0x000fe200078ec0ff */
[----:B------:R-:W-:Y:S01]  /*0b80*/  IMAD.IADD R7, R15, 0x1, -R7 ;  /* 0x000000010f077824 */ /* 0x000fe200078e0a07 */
[----:B------:R-:W-:Y:S02]  /*0b90*/  LOP3.LUT R8, R8, 0xfffffc00, RZ, 0xc0, !PT ;  /* 0xfffffc0008087812 */ /* 0x000fe400078ec0ff */
[----:B------:R-:W-:Y:S01]  /*0ba0*/  SHF.R.S32.HI R9, RZ, 0x1f, R14 ;  /* 0x0000001fff097819 */ /* 0x000fe2000001140e */
[----:B------:R-:W-:Y:S01]  /*0bb0*/  IMAD.IADD R4, R10, 0x1, -R4 ;  /* 0x000000010a047824 */ /* 0x000fe200078e0a04 */
[----:B------:R-:W-:Y:S01]  /*0bc0*/  LEA.HI R5, R5, R6, RZ, 0x1 ;  /* 0x0000000605057211 */ /* 0x000fe200078f08ff */
[----:B------:R-:W-:Y:S01]  /*0bd0*/  IMAD R7, R7, 0x40, R8 ;  /* 0x0000004007077824 */ /* 0x000fe200078e0208 */
[----:B------:R-:W-:Y:S01]  /*0be0*/  LEA.HI R8, R9, R14, RZ, 0x2 ;  /* 0x0000000e09087211 */ /* 0x000fe200078f10ff */
[----:B------:R-:W-:Y:S01]  /*0bf0*/  IMAD R13, R6, 0x8, R4 ;  /* 0x00000008060d7824 */ /* 0x000fe200078e0204 */
[----:B------:R-:W-:-:S02]  /*0c00*/  LOP3.LUT R5, R5, 0x1ffffffe, RZ, 0xc0, !PT ;  /* 0x1ffffffe05057812 */ /* 0x000fc400078ec0ff */
[----:B------:R-:W-:Y:S02]  /*0c10*/  LEA.HI R4, R0, R15, RZ, 0x2 ;  /* 0x0000000f00047211 */ /* 0x000fe400078f10ff */
[--C-:B------:R-:W-:Y:S02]  /*0c20*/  SHF.R.S32.HI R10, RZ, 0x2, R8.reuse ;  /* 0x00000002ff0a7819 */ /* 0x100fe40000011408 */
[----:B------:R-:W-:Y:S01]  /*0c30*/  SHF.R.S32.HI R11, RZ, 0x1f, R8 ;  /* 0x0000001fff0b7819 */ /* 0x000fe20000011408 */
[----:B------:R-:W-:Y:S01]  /*0c40*/  IMAD.IADD R6, R6, 0x1, -R5 ;  /* 0x0000000106067824 */ /* 0x000fe200078e0a05 */
[----:B------:R-:W-:Y:S02]  /*0c50*/  SHF.R.S32.HI R19, RZ, 0x7, R2 ;  /* 0x00000007ff137819 */ /* 0x000fe40000011402 */
[--C-:B------:R-:W-:Y:S02]  /*0c60*/  SHF.R.S32.HI R2, RZ, 0x2, R4.reuse ;  /* 0x00000002ff027819 */ /* 0x100fe40000011404 */
[----:B------:R-:W-:-:S02]  /*0c70*/  SHF.R.S32.HI R5, RZ, 0x1f, R4 ;  /* 0x0000001fff057819 */ /* 0x000fc40000011404 */
[----:B------:R-:W-:Y:S02]  /*0c80*/  LEA.HI R11, R11, R10, RZ, 0x3 ;  /* 0x0000000a0b0b7211 */ /* 0x000fe400078f18ff */
[----:B------:R-:W-:Y:S01]  /*0c90*/  LOP3.LUT R12, R4, 0xfffffffc, RZ, 0xc0, !PT ;  /* 0xfffffffc040c7812 */ /* 0x000fe200078ec0ff */
[----:B------:R-:W-:Y:S01]  /*0ca0*/  IMAD.HI R4, R19, 0x55555556, RZ ;  /* 0x5555555613047827 */ /* 0x000fe200078e02ff */
[----:B------:R-:W-:Y:S02]  /*0cb0*/  LEA.HI R5, R5, R2, RZ, 0x2 ;  /* 0x0000000205057211 */ /* 0x000fe400078f10ff */
[----:B------:R-:W-:Y:S02]  /*0cc0*/  LOP3.LUT R11, R11, 0xfffffff8, RZ, 0xc0, !PT ;  /* 0xfffffff80b0b7812 */ /* 0x000fe400078ec0ff */
[----:B------:R-:W-:Y:S02]  /*0cd0*/  LEA.HI R9, R9, R14, RZ, 0x5 ;  /* 0x0000000e09097211 */ /* 0x000fe400078f28ff */
[----:B------:R-:W-:Y:S01]  /*0ce0*/  LOP3.LUT R5, R5, 0xfffffffc, RZ, 0xc0, !PT ;  /* 0xfffffffc05057812 */ /* 0x000fe200078ec0ff */
[----:B------:R-:W-:Y:S01]  /*0cf0*/  IMAD.IADD R10, R10, 0x1, -R11 ;  /* 0x000000010a0a7824 */ /* 0x000fe200078e0a0b */
[----:B------:R-:W-:-:S02]  /*0d00*/  LEA.HI R4, R4, R4, RZ, 0x1 ;  /* 0x0000000404047211 */ /* 0x000fc400078f08ff */
[----:B------:R-:W-:Y:S01]  /*0d10*/  SHF.R.S32.HI R9, RZ, 0x5, R9 ;  /* 0x00000005ff097819 */ /* 0x000fe20000011409 */
[----:B------:R-:W-:Y:S02]  /*0d20*/  IMAD.IADD R5, R2, 0x1, -R5 ;  /* 0x0000000102057824 */ /* 0x000fe400078e0a05 */
[----:B------:R-:W-:Y:S02]  /*0d30*/  IMAD R4, R4, -0x3, R19 ;  /* 0xfffffffd04047824 */ /* 0x000fe400078e0213 */
        /* <DEDUP_REMOVED lines=11> */
[----:B------:R-:W-:Y:S01]  /*0df0*/  LOP3.LUT R8, R8, 0x7ffffffc, RZ, 0xc0, !PT ;  /* 0x7ffffffc08087812 */ /* 0x000fe200078ec0ff */
[----:B------:R-:W-:-:S04]  /*0e00*/  IMAD.IADD R12, R15, 0x1, -R12 ;  /* 0x000000010f0c7824 */ /* 0x000fc800078e0a0c */
[----:B------:R-:W-:Y:S02]  /*0e10*/  IMAD.IADD R8, R14, 0x1, -R8 ;  /* 0x000000010e087824 */ /* 0x000fe400078e0a08 */
[----:B------:R-:W-:Y:S02]  /*0e20*/  IMAD.SHL.U32 R7, R13, 0x40, RZ ;  /* 0x000000400d077824 */ /* 0x000fe400078e00ff */
[----:B------:R-:W-:Y:S01]  /*0e30*/  IMAD.SHL.U32 R8, R8, 0x2, RZ ;  /* 0x0000000208087824 */ /* 0x000fe200078e00ff */
[----:B------:R-:W-:-:S04]  /*0e40*/  LEA.HI R11, R12, R12, RZ, 0x1 ;  /* 0x0000000c0c0b7211 */ /* 0x000fc800078f08ff */
[----:B------:R-:W-:-:S05]  /*0e50*/  LOP3.LUT R11, R11, 0x1ffffffe, RZ, 0xc0, !PT ;  /* 0x1ffffffe0b0b7812 */ /* 0x000fca00078ec0ff */
[----:B------:R-:W-:Y:S01]  /*0e60*/  IMAD.IADD R11, R12, 0x1, -R11 ;  /* 0x000000010c0b7824 */ /* 0x000fe200078e0a0b */
[----:B------:R-:W-:Y:S01]  /*0e70*/  CS2R R22, SRZ ;  /* 0x0000000000167805 */ /* 0x000fe2000001ff00 */
[----:B------:R-:W-:Y:S01]  /*0e80*/  IMAD.MOV.U32 R157, RZ, RZ, RZ ;  /* 0x000000ffff9d7224 */ /* 0x000fe200078e00ff */
[----:B---3--:R-:W-:Y:S01]  /*0e90*/  LOP3.LUT R2, R16, 0x1, RZ, 0xfc, !PT ;  /* 0x0000000110027812 */ /* 0x008fe200078efcff */
[----:B------:R-:W-:-:S04]  /*0ea0*/  IMAD.SHL.U32 R16, R3, 0x10, RZ ;  /* 0x0000001003107824 */ /* 0x000fc800078e00ff */
[----:B------:R0:W-:Y:S01]  /*0eb0*/  STL [R1], R2 ;  /* 0x0000000201007387 */ /* 0x0001e20000100800 */
[----:B------:R-:W-:Y:S01]  /*0ec0*/  VIADD R3, R16, 0x20 ;  /* 0x0000002010037836 */ /* 0x000fe20000000000 */
[----:B0-----:R-:W-:Y:S02]  /*0ed0*/  LOP3.LUT R2, R0, 0xfffffff8, RZ, 0xc0, !PT ;  /* 0xfffffff800027812 */ /* 0x001fe400078ec0ff */
[----:B------:R-:W-:Y:S01]  /*0ee0*/  SHF.R.S32.HI R0, RZ, 0x3, R0 ;  /* 0x00000003ff007819 */ /* 0x000fe20000011400 */
[----:B------:R-:W-:Y:S02]  /*0ef0*/  IMAD.SHL.U32 R0, R5, 0x80, RZ ;  /* 0x0000008005007824 */ /* 0x000fe400078e00ff */
[----:B------:R-:W-:Y:S02]  /*0f00*/  IMAD.IADD R2, R15, 0x1, -R2 ;  /* 0x000000010f027824 */ /* 0x000fe400078e0a02 */
[----:B------:R-:W-:Y:S01]  /*0f10*/  VIADD R5, R6, 0x10 ;  /* 0x0000001006057836 */ /* 0x000fe20000000000 */
[----:B------:R-:W-:Y:S01]  /*0f20*/  LOP3.LUT R2, R0, 0x180, RZ, 0xc0, !PT ;  /* 0x0000018000027812 */ /* 0x000fe200078ec0ff */
[----:B------:R-:W-:Y:S01]  /*0f30*/  STL [R1+0xc], RZ ;  /* 0x00000cff01007387 */ /* 0x000fe20000100800 */
[----:B------:R-:W-:-:S03]  /*0f40*/  SHF.R.S32.HI R0, RZ, 0x1f, R3 ;  /* 0x0000001fff007819 */ /* 0x000fc60000011403 */
[----:B------:R-:W-:Y:S04]  /*0f50*/  STL [R1+0x10], R6 ;  /* 0x0000100601007387 */ /* 0x000fe80000100800 */
[----:B------:R0:W-:Y:S04]  /*0f60*/  STL [R1+0x8], R3 ;  /* 0x0000080301007387 */ /* 0x0001e80000100800 */
[----:B------:R-:W-:Y:S04]  /*0f70*/  STL [R1+0x30], R5 ;  /* 0x0000300501007387 */ /* 0x000fe80000100800 */
[----:B------:R-:W-:Y:S01]  /*0f80*/  STL [R1+0x48], R2 ;  /* 0x0000480201007387 */ /* 0x000fe20000100800 */
[----:B0-----:R-:W-:-:S03]  /*0f90*/  SHF.R.U32.HI R3, RZ, 0x3, R2 ;  /* 0x00000003ff037819 */ /* 0x001fc60000011602 */
[----:B------:R0:W-:Y:S01]  /*0fa0*/  STL [R1+0x24], R0 ;  /* 0x0000240001007387 */ /* 0x0001e20000100800 */
[----:B------:R-:W-:-:S03]  /*0fb0*/  VIADD R6, R8, 0x28 ;  /* 0x0000002808067836 */ /* 0x000fc60000000000 */
[----:B------:R1:W-:Y:S01]  /*0fc0*/  STL [R1+0x4c], R3 ;  /* 0x00004c0301007387 */ /* 0x0003e20000100800 */
[C-C-:B0-----:R-:W-:Y:S02]  /*0fd0*/  LOP3.LUT R0, R2.reuse, 0x10, R16.reuse, 0xf8, !PT ;  /* 0x0000001002007812 */ /* 0x141fe400078ef810 */
[----:B------:R-:W-:Y:S02]  /*0fe0*/  LOP3.LUT R2, R2, 0x30, R16, 0xf8, !PT ;  /* 0x0000003002027812 */ /* 0x000fe400078ef810 */
[-C--:B------:R-:W-:Y:S02]  /*0ff0*/  LOP3.LUT R0, R0, R3.reuse, RZ, 0x3c, !PT ;  /* 0x0000000300007212 */ /* 0x080fe400078e3cff */
[----:B-1----:R-:W-:Y:S01]  /*1000*/  LOP3.LUT R3, R2, R3, RZ, 0x3c, !PT ;  /* 0x0000000302037212 */ /* 0x002fe200078e3cff */
[----:B------:R-:W-:Y:S01]  /*1010*/  VIADD R2, R8, 0x20 ;  /* 0x0000002008027836 */ /* 0x000fe20000000000 */
[----:B------:R-:W-:Y:S01]  /*1020*/  STL [R1+0x40], R8 ;  /* 0x0000400801007387 */ /* 0x000fe20000100800 */
[----:B------:R-:W-:Y:S01]  /*1030*/  IMAD.IADD R0, R7, 0x1, R0 ;  /* 0x0000000107007824 */ /* 0x000fe200078e0200 */
[----:B------:R-:W-:Y:S01]  /*1040*/  IADD3 R3, R18, R7, R3 ;  /* 0x0000000712037210 */ /* 0x000fe20007ffe003 */
[C---:B------:R-:W-:Y:S01]  /*1050*/  VIADD R5, R8.reuse, 0x30 ;  /* 0x0000003008057836 */ /* 0x040fe20000000000 */
[----:B------:R-:W-:Y:S04]  /*1060*/  STL [R1+0x50], R7 ;  /* 0x0000500701007387 */ /* 0x000fe80000100800 */
[----:B------:R0:W-:Y:S04]  /*1070*/  STL [R1+0x78], R2 ;  /* 0x0000780201007387 */ /* 0x0001e80000100800 */
[----:B------:R-:W-:Y:S04]  /*1080*/  STL [R1+0x84], R6 ;  /* 0x0000840601007387 */ /* 0x000fe80000100800 */
[----:B------:R1:W-:Y:S01]  /*1090*/  STL [R1+0x38], R0 ;  /* 0x0000380001007387 */ /* 0x0003e20000100800 */
[----:B0-----:R-:W-:-:S03]  /*10a0*/  VIADD R2, R8, 0x38 ;  /* 0x0000003808027836 */ /* 0x001fc60000000000 */
[----:B------:R-:W-:Y:S01]  /*10b0*/  STL [R1+0x80], R5 ;  /* 0x0000800501007387 */ /* 0x000fe20000100800 */
[----:B-1----:R-:W-:-:S03]  /*10c0*/  SHF.R.S32.HI R0, RZ, 0x1f, R6 ;  /* 0x0000001fff007819 */ /* 0x002fc60000011406 */
[----:B------:R0:W-:Y:S04]  /*10d0*/  STL [R1+0x98], R3 ;  /* 0x0000980301007387 */ /* 0x0001e80000100800 */
[----:B------:R1:W-:Y:S04]  /*10e0*/  STL [R1+0x7c], R2 ;  /* 0x00007c0201007387 */ /* 0x0003e80000100800 */
[----:B------:R2:W-:Y:S01]  /*10f0*/  STL [R1+0x94], R0 ;  /* 0x0000940001007387 */ /* 0x0005e20000100800 */
[----:B0-----:R-:W-:Y:S02]  /*1100*/  SHF.R.S32.HI R3, RZ, 0x1f, R5 ;  /* 0x0000001fff037819 */ /* 0x001fe40000011405 */
[----:B-1----:R-:W-:Y:S01]  /*1110*/  SHF.R.S32.HI R2, RZ, 0x1f, R2 ;  /* 0x0000001fff027819 */ /* 0x002fe20000011402 */
[----:B--2---:R-:W-:-:S02]  /*1120*/  IMAD R0, R11, 0x8, R4 ;  /* 0x000000080b007824 */ /* 0x004fc400078e0204 */
[----:B------:R0:W-:Y:S04]  /*1130*/  STL [R1+0x90], R3 ;  /* 0x0000900301007387 */ /* 0x0001e80000100800 */
[----:B------:R0:W-:Y:S04]  /*1140*/  STL [R1+0x54], R0 ;  /* 0x0000540001007387 */ /* 0x0001e80000100800 */
[----:B------:R0:W-:Y:S01]  /*1150*/  STL [R1+0x8c], R2 ;  /* 0x00008c0201007387 */ /* 0x0001e20000100800 */
[----:B------:R-:W-:-:S07]  /*1160*/  SHF.R.S32.HI R17, RZ, 0x1f, R16 ;  /* 0x0000001fff117819 */ /* 0x000fce0000011410 */
.L_x_2429:
        /* <DEDUP_REMOVED lines=21> */
[----:B------:R0:W-:Y:S01]  /*12c0*/  STL [R1+0x70], R0 ;  /* 0x0000700001007387 */ /* 0x0001e20000100800 */
[----:B-----5:R-:W-:-:S03]  /*12d0*/  IADD3 R6, P4, R31, UR6, RZ ;  /* 0x000000061f067c10 */ /* 0x020fc6000ff9e0ff */
[----:B------:R1:W5:Y:S01]  /*12e0*/  @P2 LDG.E R8, desc[UR40][R2.64] ;  /* 0x0000002802082981 */ /* 0x000362000c1e1900 */
[----:B------:R-:W-:Y:S02]  /*12f0*/  @P1 IADD3 R4, P2, R31, UR8, RZ ;  /* 0x000000081f041c10 */ /* 0x000fe4000ff5e0ff */
[C---:B------:R-:W-:Y:S01]  /*1300*/  IADD3.X R7, R34.reuse, UR7, RZ, P4, !PT ;  /* 0x0000000722077c10 */ /* 0x040fe2000a7fe4ff */
[----:B------:R-:W-:Y:S01]  /*1310*/  STL [R1+0x64], R31 ;  /* 0x0000641f01007387 */ /* 0x000fe20000100800 */
[----:B------:R-:W-:Y:S01]  /*1320*/  @P1 IADD3.X R5, R34, UR9, RZ, P2, !PT ;  /* 0x0000000922051c10 */ /* 0x000fe200097fe4ff */
[----:B0-----:R-:W-:Y:S01]  /*1330*/  IMAD.U32 R0, RZ, RZ, UR4 ;  /* 0x00000004ff007e24 */ /* 0x001fe2000f8e00ff */
[----:B------:R-:W-:Y:S01]  /*1340*/  ULDC.64 UR4, c[0x0][0x418] ;  /* 0x0001060000047ab9 */ /* 0x000fe20000000a00 */
[----:B------:R0:W5:Y:S01]  /*1350*/  @P0 LDG.E R28, desc[UR40][R6.64] ;  /* 0x00000028061c0981 */ /* 0x000162000c1e1900 */
[----:B------:R-:W-:-:S03]  /*1360*/  ULDC.64 UR8, c[0x0][0xa20] ;  /* 0x0002880000087ab9 */ /* 0x000fc60000000a00 */
[----:B------:R-:W2:Y:S01]  /*1370*/  @P1 LDG.E R0, desc[UR40][R4.64] ;  /* 0x0000002804001981 */ /* 0x000ea2000c1e1900 */
[----:B------:R-:W-:Y:S01]  /*1380*/  UISETP.NE.U32.AND UP0, UPT, UR4, URZ, UPT ;  /* 0x0000003f0400728c */ /* 0x000fe2000bf05070 */
[----:B-1----:R-:W-:Y:S02]  /*1390*/  LOP3.LUT R2, R26, 0xff000000, RZ, 0xc0, !PT ;  /* 0xff0000001a027812 */ /* 0x002fe400078ec0ff */
[----:B------:R-:W-:Y:S01]  /*13a0*/  ULDC UR4, c[0x0][0x424] ;  /* 0x0001090000047ab9 */ /* 0x000fe20000000800 */
[----:B------:R-:W-:Y:S01]  /*13b0*/  UISETP.NE.AND.EX UP0, UPT, UR5, URZ, UPT, UP0 ;  /* 0x0000003f0500728c */ /* 0x000fe2000bf05300 */
[----:B------:R-:W-:Y:S01]  /*13c0*/  ISETP.NE.U32.AND P2, PT, RZ, UR8, PT ;  /* 0x00000008ff007c0c */ /* 0x000fe2000bf45070 */
[----:B------:R-:W-:Y:S01]  /*13d0*/  STL [R1+0x68], R34 ;  /* 0x0000682201007387 */ /* 0x000fe20000100800 */
[----:B------:R-:W-:Y:S01]  /*13e0*/  ULDC UR5, c[0x0][0x2f0] ;  /* 0x0000bc0000057ab9 */ /* 0x000fe20000000800 */
[----:B------:R-:W-:Y:S01]  /*13f0*/  USEL UR4, UR4, 0x1, UP0 ;  /* 0x0000000104047887 */ /* 0x000fe20008000000 */
[----:B------:R-:W-:-:S02]  /*1400*/  SHF.R.U32.HI R3, RZ, 0x8, R2 ;  /* 0x00000008ff037819 */ /* 0x000fc40000011602 */
[----:B------:R-:W-:Y:S01]  /*1410*/  ISETP.NE.AND.EX P2, PT, RZ, UR9, PT, P2 ;  /* 0x00000009ff007c0c */ /* 0x000fe2000bf45320 */
[----:B------:R-:W-:-:S03]  /*1420*/  UIMAD UR4, UR4, UR5, URZ ;  /* 0x00000005040472a4 */ /* 0x000fc6000f8e023f */
[----:B------:R-:W-:Y:S01]  /*1430*/  ULDC UR5, c[0x0][0x348] ;  /* 0x0000d20000057ab9 */ /* 0x000fe20000000800 */
[C---:B------:R-:W-:Y:S01]  /*1440*/  LOP3.LUT R156, R26.reuse, 0xffff, RZ, 0xc0, !PT ;  /* 0x0000ffff1a9c7812 */ /* 0x040fe200078ec0ff */
[----:B--2---:R1:W-:Y:S01]  /*1450*/  STL [R1+0x28], R0 ;  /* 0x0000280001007387 */ /* 0x0043e20000100800 */
[----:B------:R-:W-:Y:S01]  /*1460*/  IMAD.MOV.U32 R11, RZ, RZ, R0 ;  /* 0x000000ffff0b7224 */ /* 0x000fe200078e0000 */
[----:B-1----:R-:W-:-:S04]  /*1470*/  LOP3.LUT R0, R26, 0xff0000, RZ, 0xc0, !PT ;  /* 0x00ff00001a007812 */ /* 0x002fc800078ec0ff */
[----:B------:R-:W-:Y:S01]  /*1480*/  LEA.HI R10, R0, R3, RZ, 0x10 ;  /* 0x00000003000a7211 */ /* 0x000fe200078f80ff */
[----:B0-----:R-:W-:Y:S06]  /*1490*/  @P1 BRA `(.L_x_2305) ;  /* 0x0000000000281947 */ /* 0x001fec0003800000 */
        /* <DEDUP_REMOVED lines=8> */
[----:B--2---:R-:W-:-:S05]  /*1520*/  IMAD.IADD R11, R5, 0x1, -R0 ;  /* 0x00000001050b7824 */ /* 0x004fca00078e0a00 */
[----:B------:R0:W-:Y:S02]  /*1530*/  STL [R1+0x28], R11 ;  /* 0x0000280b01007387 */ /* 0x0001e40000100800 */
.L_x_2305:
[----:B------:R-:W-:Y:S02]  /*1540*/  IMAD.U32 R33, RZ, RZ, UR5 ;  /* 0x00000005ff217e24 */ /* 0x000fe4000f8e00ff */
[----:B------:R-:W-:Y:S01]  /*1550*/  IMAD.U32 R29, RZ, RZ, UR4 ;  /* 0x00000004ff1d7e24 */ /* 0x000fe2000f8e00ff */
[----:B------:R-:W-:Y:S06]  /*1560*/  @!P2 BRA `(.L_x_2306) ;  /* 0x000000000010a947 */ /* 0x000fec0003800000 */
[----:B------:R-:W-:-:S04]  /*1570*/  IADD3 R2, P0, R31, UR8, RZ ;  /* 0x000000081f027c10 */ /* 0x000fc8000ff1e0ff */
[----:B------:R-:W-:-:S05]  /*1580*/  IADD3.X R3, R34, UR9, RZ, P0, !PT ;  /* 0x0000000922037c10 */ /* 0x000fca00087fe4ff */
[----:B------:R1:W5:Y:S01]  /*1590*/  LDG.E R29, desc[UR40][R2.64] ;  /* 0x00000028021d7981 */ /* 0x000362000c1e1900 */
[----:B------:R-:W-:Y:S05]  /*15a0*/  BRA `(.L_x_2307) ;  /* 0x0000000000107947 */ /* 0x000fea0003800000 */
.L_x_2306:
[----:B------:R-:W-:Y:S05]  /*15b0*/  @!P0 BRA `(.L_x_2307) ;  /* 0x00000000000c8947 */ /* 0x000fea0003800000 */
[----:B------:R-:W2:Y:S04]  /*15c0*/  LDG.E R0, desc[UR40][R6.64] ;  /* 0x0000002806007981 */ /* 0x000ea8000c1e1900 */
[----:B------:R-:W2:Y:S02]  /*15d0*/  LDG.E R29, desc[UR40][R6.64+0x4] ;  /* 0x00000428061d7981 */ /* 0x000ea4000c1e1900 */
[----:B--2---:R-:W-:-:S07]  /*15e0*/  IMAD.IADD R29, R29, 0x1, -R0 ;  /* 0x000000011d1d7824 */ /* 0x004fce00078e0a00 */
.L_x_2307:
[----:B------:R-:W-:Y:S01]  /*15f0*/  ULDC.64 UR4, c[0x0][0xa10] ;  /* 0x0002840000047ab9 */ /* 0x000fe20000000a00 */
[----:B------:R-:W2:Y:S01]  /*1600*/  LDC R6, c[0x0][0x448] ;  /* 0x00011200ff067b82 */ /* 0x000ea20000000800 */
[----:B------:R-:W-:-:S04]  /*1610*/  ISETP.NE.U32.AND P0, PT, RZ, UR4, PT ;  /* 0x00000004ff007c0c */ /* 0x000fc8000bf05070 */
[----:B------:R-:W-:Y:S01]  /*1620*/  ISETP.NE.AND.EX P0, PT, RZ, UR5, PT, P0 ;  /* 0x00000005ff007c0c */ /* 0x000fe2000bf05300 */
[----:B------:R-:W-:-:S12]  /*1630*/  ULDC.64 UR4, c[0x0][0xa30] ;  /* 0x00028c0000047ab9 */ /* 0x000fd80000000a00 */
[----:B-1----:R-:W1:Y:S02]  /*1640*/  @P0 LDC.64 R2, c[0x0][0xa10] ;  /* 0x00028400ff020b82 */ /* 0x002e640000000a00 */
[----:B-1----:R-:W-:-:S05]  /*1650*/  @P0 IMAD.WIDE R2, R30, 0x4, R2 ;  /* 0x000000041e020825 */ /* 0x002fca00078e0202 */
[----:B------:R-:W3:Y:S04]  /*1660*/  @P0 LDG.E R0, desc[UR40][R2.64] ;  /* 0x0000002802000981 */ /* 0x000ee8000c1e1900 */
[----:B------:R1:W3:Y:S01]  /*1670*/  @P0 LDG.E R7, desc[UR40][R2.64+0x4] ;  /* 0x0000042802070981 */ /* 0x0002e2000c1e1900 */
[----:B------:R-:W-:Y:S01]  /*1680*/  ISETP.NE.U32.AND P1, PT, RZ, UR4, PT ;  /* 0x00000004ff007c0c */ /* 0x000fe2000bf25070 */
[----:B-----5:R-:W-:-:S03]  /*1690*/  IMAD.MOV.U32 R24, RZ, RZ, R29 ;  /* 0x000000ffff187224 */ /* 0x020fc600078e001d */
[----:B------:R-:W-:-:S13]  /*16a0*/  ISETP.NE.AND.EX P1, PT, RZ, UR5, PT, P1 ;  /* 0x00000005ff007c0c */ /* 0x000fda000bf25310 */
[----:B------:R-:W-:-:S04]  /*16b0*/  @P1 IADD3 R4, P2, R31, UR4, RZ ;  /* 0x000000041f041c10 */ /* 0x000fc8000ff5e0ff */
[----:B------:R-:W-:-:S05]  /*16c0*/  @P1 IADD3.X R5, R34, UR5, RZ, P2, !PT ;  /* 0x0000000522051c10 */ /* 0x000fca00097fe4ff */
[----:B------:R4:W5:Y:S01]  /*16d0*/  @P1 LDG.E R24, desc[UR40][R4.64] ;  /* 0x0000002804181981 */ /* 0x000962000c1e1900 */
[----:B--2---:R-:W-:Y:S01]  /*16e0*/  ISETP.NE.AND P1, PT, R6, 0x1, PT ;  /* 0x000000010600780c */ /* 0x004fe20003f25270 */
[----:B------:R-:W-:Y:S01]  /*16f0*/  IMAD R12, R25, 0xc0, RZ ;  /* 0x000000c0190c7824 */ /* 0x000fe200078e02ff */
[----:B------:R-:W-:Y:S01]  /*1700*/  BSSY B0, `(.L_x_2308) ;  /* 0x000003a000007945 */ /* 0x000fe20003800000 */
[----:B------:R-:W-:Y:S02]  /*1710*/  IMAD.IADD R8, R29, 0x1, -R8 ;  /* 0x000000011d087824 */ /* 0x000fe400078e0a08 */
[----:B-1----:R-:W-:Y:S01]  /*1720*/  VIADD R2, R12, 0xbf ;  /* 0x000000bf0c027836 */ /* 0x002fe20000000000 */
[----:B------:R1:W-:Y:S07]  /*1730*/  STL [R1+0x3c], R12 ;  /* 0x00003c0c01007387 */ /* 0x0003ee0000100800 */
[----:B------:R-:W2:Y:S01]  /*1740*/  @P1 LDC R9, c[0x0][0x44c] ;  /* 0x00011300ff091b82 */ /* 0x000ea20000000800 */
[----:B-1----:R-:W-:-:S07]  /*1750*/  LOP3.LUT R12, R10, 0xff, RZ, 0xc0, !PT ;  /* 0x000000ff0a0c7812 */ /* 0x002fce00078ec0ff */
[----:B------:R-:W1:Y:S01]  /*1760*/  @P1 LDC R3, c[0x0][0x450] ;  /* 0x00011400ff031b82 */ /* 0x000e620000000800 */
[----:B---3--:R-:W-:Y:S02]  /*1770*/  @P0 IMAD.IADD R33, R7, 0x1, -R0 ;  /* 0x0000000107210824 */ /* 0x008fe400078e0a00 */
[----:B--2---:R-:W-:-:S04]  /*1780*/  @P1 IMAD.HI.U32 R0, R2, R9, RZ ;  /* 0x0000000902001227 */ /* 0x004fc800078e00ff */
[----:B----4-:R-:W-:Y:S01]  /*1790*/  IMAD.IADD R4, R8, 0x1, R33 ;  /* 0x0000000108047824 */ /* 0x010fe200078e0221 */
[----:B-1----:R-:W-:-:S03]  /*17a0*/  @P1 SHF.R.U32.HI R2, RZ, R3, R0 ;  /* 0x00000003ff021219 */ /* 0x002fc60000011600 */
[C---:B------:R-:W-:Y:S01]  /*17b0*/  VIADD R0, R4.reuse, 0x9f ;  /* 0x0000009f04007836 */ /* 0x040fe20000000000 */
[----:B------:R-:W-:Y:S01]  /*17c0*/  IADD3 R32, R4, 0xa0, -R11 ;  /* 0x000000a004207810 */ /* 0x000fe20007ffe80b */
[----:B------:R1:W-:Y:S02]  /*17d0*/  STL [R1+0x2c], R4 ;  /* 0x00002c0401007387 */ /* 0x0003e40000100800 */
[----:B------:R-:W-:Y:S02]  /*17e0*/  IMAD.HI R0, R0, 0x66666667, RZ ;  /* 0x6666666700007827 */ /* 0x000fe400078e02ff */
[----:B------:R2:W-:Y:S02]  /*17f0*/  STL [R1+0x74], R12 ;  /* 0x0000740c01007387 */ /* 0x0005e40000100800 */
[----:B------:R-:W-:Y:S01]  /*1800*/  IMAD.IADD R2, R32, 0x1, R2 ;  /* 0x0000000120027824 */ /* 0x000fe200078e0202 */
[----:B------:R-:W-:-:S03]  /*1810*/  SHF.R.U32.HI R27, RZ, 0x1f, R0 ;  /* 0x0000001fff1b7819 */ /* 0x000fc60000011600 */
[----:B------:R-:W-:Y:S01]  /*1820*/  IMAD.HI R2, R2, 0x66666667, RZ ;  /* 0x6666666702027827 */ /* 0x000fe200078e02ff */
[----:B-1----:R-:W-:Y:S02]  /*1830*/  SHF.R.U32.HI R4, RZ, 0x10, R10 ;  /* 0x00000010ff047819 */ /* 0x002fe4000001160a */
[----:B------:R-:W-:Y:S01]  /*1840*/  LEA.HI.SX32 R27, R0, R27, 0x1a ;  /* 0x0000001b001b7211 */ /* 0x000fe200078fd2ff */
[----:B------:R-:W-:Y:S01]  /*1850*/  IMAD.MOV.U32 R0, RZ, RZ, RZ ;  /* 0x000000ffff007224 */ /* 0x000fe200078e00ff */
[----:B------:R-:W-:Y:S01]  /*1860*/  SHF.R.U32.HI R3, RZ, 0x1f, R2 ;  /* 0x0000001fff037819 */ /* 0x000fe20000011602 */
[----:B------:R2:W-:Y:S03]  /*1870*/  STL [R1+0x60], R4 ;  /* 0x0000600401007387 */ /* 0x0005e60000100800 */
[----:B------:R-:W-:-:S04]  /*1880*/  LEA.HI.SX32 R2, R2, R3, 0x1a ;  /* 0x0000000302027211 */ /* 0x000fc800078fd2ff */
[----:B------:R-:W-:-:S04]  /*1890*/  VIMNMX R6, R27, R2, PT ;  /* 0x000000021b067248 */ /* 0x000fc80003fe0100 */
[----:B------:R-:W-:-:S13]  /*18a0*/  ISETP.GE.AND P0, PT, R6, 0x1, PT ;  /* 0x000000010600780c */ /* 0x000fda0003f06270 */
[----:B--2---:R-:W-:Y:S05]  /*18b0*/  @!P0 BRA `(.L_x_2309) ;  /* 0x0000000000788947 */ /* 0x004fea0003800000 */
[----:B------:R-:W-:Y:S01]  /*18c0*/  ISETP.NE.AND P0, PT, R4, RZ, PT ;  /* 0x000000ff0400720c */ /* 0x000fe20003f05270 */
[----:B------:R-:W-:-:S03]  /*18d0*/  ULDC UR4, c[0x0][0x9f0] ;  /* 0x00027c0000047ab9 */ /* 0x000fc60000000800 */
[----:B------:R-:W-:-:S04]  /*18e0*/  SEL R9, R4, UR4, P0 ;  /* 0x0000000404097c07 */ /* 0x000fc80008000000 */
[-C--:B------:R-:W-:Y:S02]  /*18f0*/  IABS R5, R9.reuse ;  /* 0x0000000900057213 */ /* 0x080fe40000000000 */
[----:B------:R-:W-:Y:S02]  /*1900*/  IADD3 R0, R9, -0x1, R6 ;  /* 0xffffffff09007810 */ /* 0x000fe40007ffe006 */
[----:B------:R-:W1:Y:S01]  /*1910*/  I2F.RP R4, R5 ;  /* 0x0000000500047306 */ /* 0x000e620000209400 */
[----:B0-----:R-:W-:-:S05]  /*1920*/  IABS R11, R9 ;  /* 0x00000009000b7213 */ /* 0x001fca0000000000 */
[----:B------:R-:W-:Y:S02]  /*1930*/  IMAD.MOV R11, RZ, RZ, -R11 ;  /* 0x000000ffff0b7224 */ /* 0x000fe400078e0a0b */
[----:B-1----:R-:W0:Y:S02]  /*1940*/  MUFU.RCP R4, R4 ;  /* 0x0000000400047308 */ /* 0x002e240000001000 */
[----:B0-----:R-:W-:Y:S01]  /*1950*/  VIADD R2, R4, 0xffffffe ;  /* 0x0ffffffe04027836 */ /* 0x001fe20000000000 */
[----:B------:R-:W-:Y:S02]  /*1960*/  IABS R4, R0 ;  /* 0x0000000000047213 */ /* 0x000fe40000000000 */
[----:B------:R-:W-:-:S03]  /*1970*/  LOP3.LUT R0, R0, R9, RZ, 0x3c, !PT ;  /* 0x0000000900007212 */ /* 0x000fc600078e3cff */
[----:B------:R0:W1:Y:S01]  /*1980*/  F2I.FTZ.U32.TRUNC.NTZ R3, R2 ;  /* 0x0000000200037305 */ /* 0x000062000021f000 */
[----:B------:R-:W-:Y:S01]  /*1990*/  ISETP.GE.AND P2, PT, R0, RZ, PT ;  /* 0x000000ff0000720c */ /* 0x000fe20003f46270 */
[----:B0-----:R-:W-:Y:S02]  /*19a0*/  IMAD.MOV.U32 R2, RZ, RZ, RZ ;  /* 0x000000ffff027224 */ /* 0x001fe400078e00ff */
        /* <DEDUP_REMOVED lines=15> */
.L_x_2309:
[----:B------:R-:W-:Y:S05]  /*1aa0*/  BSYNC B0 ;  /* 0x0000000000007941 */ /* 0x000fea0003800000 */
.L_x_2308:
[----:B------:R-:W-:Y:S01]  /*1ab0*/  IMAD R3, R12, R0, RZ ;  /* 0x000000000c037224 */ /* 0x000fe200078e02ff */
[----:B------:R-:W-:-:S04]  /*1ac0*/  PLOP3.LUT P3, PT, PT, PT, PT, 0x80, 0x0 ;  /* 0x000000000000781c */ /* 0x000fc80003f6f070 */
[C---:B------:R-:W-:Y:S01]  /*1ad0*/  VIADDMNMX R0, R3.reuse, R0, R6, PT ;  /* 0x0000000003007246 */ /* 0x040fe20003800106 */
[----:B------:R-:W-:-:S04]  /*1ae0*/  IMAD R3, R3, 0xa0, -R8 ;  /* 0x000000a003037824 */ /* 0x000fc800078e0a08 */
[----:B------:R-:W-:Y:S01]  /*1af0*/  IMAD R0, R0, 0xa0, -R8 ;  /* 0x000000a000007824 */ /* 0x000fe200078e0a08 */
[----:B------:R-:W-:-:S04]  /*1b00*/  VIMNMX R3, RZ, R3, !PT ;  /* 0x00000003ff037248 */ /* 0x000fc80007fe0100 */
[----:B------:R-:W-:-:S04]  /*1b10*/  VIMNMX R0, R0, R33, PT ;  /* 0x0000002100007248 */ /* 0x000fc80003fe0100 */
[----:B------:R-:W-:Y:S01]  /*1b20*/  ISETP.GT.AND P0, PT, R0, R3, PT ;  /* 0x000000030000720c */ /* 0x000fe20003f04270 */
[----:B------:R-:W-:-:S05]  /*1b30*/  IMAD.WIDE.U32 R2, R3, -0x33333333, RZ ;  /* 0xcccccccd03027825 */ /* 0x000fca00078e00ff */
[----:B------:R-:W-:-:S05]  /*1b40*/  SHF.R.U32.HI R26, RZ, 0x7, R3 ;  /* 0x00000007ff1a7819 */ /* 0x000fca0000011603 */
[----:B------:R-:W-:Y:S02]  /*1b50*/  IMAD.MOV.U32 R2, RZ, RZ, R26 ;  /* 0x000000ffff027224 */ /* 0x000fe400078e001a */
        /* <DEDUP_REMOVED lines=14> */
[----:B------:R1:W2:Y:S01]  /*1c40*/  LDC.64 R14, c[0x4][R0] ;  /* 0x01000000000e7b82 */ /* 0x0002a20000000a00 */
[----:B------:R-:W-:Y:S01]  /*1c50*/  IMAD.U32 R5, RZ, RZ, UR5 ;  /* 0x00000005ff057e24 */ /* 0x000fe2000f8e00ff */
[----:B------:R-:W-:Y:S01]  /*1c60*/  ULDC.64 UR4, c[0x4][0xa0] ;  /* 0x0100280000047ab9 */ /* 0x000fe20000000a00 */
[----:B------:R-:W-:Y:S01]  /*1c70*/  IMAD.U32 R10, RZ, RZ, UR6 ;  /* 0x00000006ff0a7e24 */ /* 0x000fe2000f8e00ff */
[----:B0-----:R-:W-:Y:S01]  /*1c80*/  MOV R11, UR7 ;  /* 0x00000007000b7c02 */ /* 0x001fe20008000f00 */
[----:B------:R-:W-:Y:S02]  /*1c90*/  IMAD.U32 R6, RZ, RZ, UR4 ;  /* 0x00000004ff067e24 */ /* 0x000fe4000f8e00ff */
[----:B------:R-:W-:-:S02]  /*1ca0*/  IMAD.U32 R7, RZ, RZ, UR5 ;  /* 0x00000005ff077e24 */ /* 0x000fc4000f8e00ff */
[----:B------:R-:W-:Y:S02]  /*1cb0*/  IMAD.MOV.U32 R8, RZ, RZ, 0x70 ;  /* 0x00000070ff087424 */ /* 0x000fe400078e00ff */
[----:B------:R-:W-:Y:S02]  /*1cc0*/  IMAD.MOV.U32 R12, RZ, RZ, 0x1 ;  /* 0x00000001ff0c7424 */ /* 0x000fe400078e00ff */
[----:B-1----:R-:W-:-:S07]  /*1cd0*/  IMAD.MOV.U32 R13, RZ, RZ, RZ ;  /* 0x000000ffff0d7224 */ /* 0x002fce00078e00ff */
[----:B------:R-:W-:-:S07]  /*1ce0*/  LEPC R20, `(.L_x_2312) ;  /* 0x000000001014794e */ /* 0x000fce0000000000 */
[----:B--2--5:R-:W-:Y:S05]  /*1cf0*/  CALL.ABS.NOINC R14 ;  /* 0x000000000e007343 */ /* 0x024fea0003c00000 */
.L_x_2312:
[----:B------:R-:W-:Y:S05]  /*1d00*/  BSYNC B6 ;  /* 0x0000000000067941 */ /* 0x000fea0003800000 */
.L_x_2311:
        /* <DEDUP_REMOVED lines=11> */
[----:B------:R-:W-:Y:S02]  /*1dc0*/  IMAD.U32 R10, RZ, RZ, UR6 ;  /* 0x00000006ff0a7e24 */ /* 0x000fe4000f8e00ff */
[----:B------:R-:W-:Y:S02]  /*1dd0*/  IMAD.U32 R6, RZ, RZ, UR4 ;  /* 0x00000004ff067e24 */ /* 0x000fe4000f8e00ff */
[----:B------:R-:W-:-:S02]  /*1de0*/  IMAD.U32 R7, RZ, RZ, UR5 ;  /* 0x00000005ff077e24 */ /* 0x000fc4000f8e00ff */
[----:B0-----:R-:W-:Y:S02]  /*1df0*/  IMAD.U32 R11, RZ, RZ, UR7 ;  /* 0x00000007ff0b7e24 */ /* 0x001fe4000f8e00ff */
[----:B------:R-:W-:Y:S02]  /*1e00*/  IMAD.MOV.U32 R8, RZ, RZ, 0x70 ;  /* 0x00000070ff087424 */ /* 0x000fe400078e00ff */
[----:B------:R-:W-:Y:S02]  /*1e10*/  IMAD.MOV.U32 R12, RZ, RZ, 0x1 ;  /* 0x00000001ff0c7424 */ /* 0x000fe400078e00ff */
[----:B-1----:R-:W-:-:S07]  /*1e20*/  IMAD.MOV.U32 R13, RZ, RZ, RZ ;  /* 0x000000ffff0d7224 */ /* 0x002fce00078e00ff */
[----:B------:R-:W-:-:S07]  /*1e30*/  LEPC R20, `(.L_x_2314) ;  /* 0x000000001014794e */ /* 0x000fce0000000000 */
[----:B--2--5:R-:W-:Y:S05]  /*1e40*/  CALL.ABS.NOINC R14 ;  /* 0x000000000e007343 */ /* 0x024fea0003c00000 */
.L_x_2314:
[----:B------:R-:W-:Y:S05]  /*1e50*/  BSYNC B6 ;  /* 0x0000000000067941 */ /* 0x000fea0003800000 */
.L_x_2313:
[----:B------:R-:W2:Y:S01]  /*1e60*/  LDL.64 R20, [R1+0x10] ;  /* 0x0000100001147983 */ /* 0x000ea20000100a00 */
[----:B------:R-:W-:Y:S01]  /*1e70*/  ULDC.64 UR4, c[0x0][0x9f8] ;  /* 0x00027e0000047ab9 */ /* 0x000fe20000000a00 */
[----:B------:R-:W1:Y:S02]  /*1e80*/  LDC.64 R36, c[0x0][0x3f8] ;  /* 0x0000fe00ff247b82 */ /* 0x000e640000000a00 */
[----:B------:R-:W2:Y:S01]  /*1e90*/  LDL.64 R38, [R1+0x10] ;  /* 0x0000100001267983 */ /* 0x000ea20000100a00 */
[----:B------:R-:W-:Y:S01]  /*1ea0*/  ISETP.NE.U32.AND P0, PT, RZ, UR4, PT ;  /* 0x00000004ff007c0c */ /* 0x000fe2000bf05070 */
[----:B------:R-:W-:Y:S01]  /*1eb0*/  IMAD.MOV.U32 R0, RZ, RZ, R30 ;  /* 0x000000ffff007224 */ /* 0x000fe200078e001e */
[----:B------:R-:W3:Y:S02]  /*1ec0*/  S2R R45, SR_TID.X ;  /* 0x00000000002d7919 */ /* 0x000ee40000002100 */
[----:B------:R-:W-:Y:S01]  /*1ed0*/  ISETP.NE.AND.EX P0, PT, RZ, UR5, PT, P0 ;  /* 0x00000005ff007c0c */ /* 0x000fe2000bf05300 */
[----:B------:R-:W4:Y:S08]  /*1ee0*/  LDC R47, c[0x0][0x3f4] ;  /* 0x0000fd00ff2f7b82 */ /* 0x000f300000000800 */
[----:B------:R-:W0:Y:S04]  /*1ef0*/  LDC.64 R42, c[0x0][0x408] ;  /* 0x00010200ff2a7b82 */ /* 0x000e280000000a00 */
[----:B------:R-:W-:Y:S01]  /*1f00*/  @P0 IADD3 R4, P1, R31, UR4, RZ ;  /* 0x000000041f040c10 */ /* 0x000fe2000ff3e0ff */
[----:B------:R-:W-:-:S03]  /*1f10*/  ULDC UR4, c[0x0][0x2f4] ;  /* 0x0000bd0000047ab9 */ /* 0x000fc60000000800 */
[----:B------:R-:W-:-:S05]  /*1f20*/  @P0 IADD3.X R5, R34, UR5, RZ, P1, !PT ;  /* 0x0000000522050c10 */ /* 0x000fca0008ffe4ff */
[----:B------:R4:W4:Y:S01]  /*1f30*/  @P0 LDG.E R0, desc[UR40][R4.64] ;  /* 0x0000002804000981 */ /* 0x000922000c1e1900 */
[----:B---3--:R-:W-:-:S05]  /*1f40*/  VIADD R31, R45, 0xffffff80 ;  /* 0xffffff802d1f7836 */ /* 0x008fca0000000000 */
[----:B------:R-:W-:-:S04]  /*1f50*/  LEA.HI R30, R31, R31, RZ, 0x1 ;  /* 0x0000001f1f1e7211 */ /* 0x000fc800078f08ff */
[----:B------:R-:W-:-:S04]  /*1f60*/  SHF.R.S32.HI R30, RZ, 0x1, R30 ;  /* 0x00000001ff1e7819 */ /* 0x000fc8000001141e */
[----:B------:R-:W-:-:S05]  /*1f70*/  SHF.R.S32.HI R7, RZ, 0x1f, R30 ;  /* 0x0000001fff077819 */ /* 0x000fca000001141e */
[----:B-1----:R-:W-:-:S04]  /*1f80*/  IMAD R6, R7, R36, RZ ;  /* 0x0000002407067224 */ /* 0x002fc800078e02ff */
[----:B------:R-:W-:Y:S02]  /*1f90*/  IMAD R9, R30, R37, R6 ;  /* 0x000000251e097224 */ /* 0x000fe400078e0206 */
[----:B--2---:R-:W-:-:S05]  /*1fa0*/  IMAD.MOV.U32 R38, RZ, RZ, R20 ;  /* 0x000000ffff267224 */ /* 0x004fca00078e0014 */
[----:B------:R-:W-:-:S05]  /*1fb0*/  SHF.R.S32.HI R39, RZ, 0x1f, R38 ;  /* 0x0000001fff277819 */ /* 0x000fca0000011426 */
[----:B------:R1:W-:Y:S04]  /*1fc0*/  STL [R1+0x14], R39 ;  /* 0x0000142701007387 */ /* 0x0003e80000100800 */
[----:B------:R-:W2:Y:S04]  /*1fd0*/  LDL R12, [R1+0x8] ;  /* 0x00000800010c7983 */ /* 0x000ea80000100800 */
[----:B------:R-:W3:Y:S04]  /*1fe0*/  LDL R10, [R1+0x48] ;  /* 0x00004800010a7983 */ /* 0x000ee80000100800 */
[----:B------:R-:W3:Y:S04]  /*1ff0*/  LDL R8, [R1+0x4c] ;  /* 0x00004c0001087983 */ /* 0x000ee80000100800 */
[----:B------:R-:W3:Y:S04]  /*2000*/  LDL R15, [R1+0x88] ;  /* 0x00008800010f7983 */ /* 0x000ee80000100800 */
[----:B------:R-:W3:Y:S01]  /*2010*/  LDL R6, [R1+0x50] ;  /* 0x0000500001067983 */ /* 0x000ee20000100800 */
[----:B----4-:R-:W-:-:S04]  /*2020*/  ISETP.GE.AND P0, PT, R16, R47, PT ;  /* 0x0000002f1000720c */ /* 0x010fc80003f06270 */
[----:B------:R-:W-:Y:S01]  /*2030*/  SEL R5, R47, RZ, P0 ;  /* 0x000000ff2f057207 */ /* 0x000fe20000000000 */
[----:B0-----:R-:W-:Y:S01]  /*2040*/  IMAD R4, R7, R42, RZ ;  /* 0x0000002a07047224 */ /* 0x001fe200078e02ff */
[----:B------:R-:W-:-:S03]  /*2050*/  ISETP.GE.AND P3, PT, R16, UR4, PT ;  /* 0x0000000410007c0c */ /* 0x000fc6000bf66270 */
[----:B------:R-:W-:Y:S01]  /*2060*/  IMAD.IADD R5, R16, 0x1, R5 ;  /* 0x0000000110057824 */ /* 0x000fe200078e0205 */
[----:B-----5:R-:W-:Y:S01]  /*2070*/  SHF.R.S32.HI R7, RZ, 0x1f, R24 ;  /* 0x0000001fff077819 */ /* 0x020fe20000011418 */
[----:B------:R-:W-:-:S03]  /*2080*/  IMAD R11, R30, R43, R4 ;  /* 0x0000002b1e0b7224 */ /* 0x000fc600078e0204 */
[----:B------:R-:W-:Y:S01]  /*2090*/  SHF.R.S32.HI R44, RZ, 0x1f, R5 ;  /* 0x0000001fff2c7819 */ /* 0x000fe20000011405 */
[-C--:B------:R-:W-:Y:S01]  /*20a0*/  IMAD.WIDE.U32 R20, R30, R36.reuse, R38 ;  /* 0x000000241e147225 */ /* 0x080fe200078e0026 */
[----:B------:R-:W-:Y:S02]  /*20b0*/  LEA.HI R13, R31, R31, RZ, 0x1 ;  /* 0x0000001f1f0d7211 */ /* 0x000fe400078f08ff */
[----:B------:R-:W-:Y:S01]  /*20c0*/  LEA.HI R44, R44, R5, RZ, 0x4 ;  /* 0x000000052c2c7211 */ /* 0x000fe200078f20ff */
[-C--:B------:R-:W-:Y:S01]  /*20d0*/  IMAD R4, R7, R36.reuse, RZ ;  /* 0x0000002407047224 */ /* 0x080fe200078e02ff */
[----:B------:R-:W-:Y:S01]  /*20e0*/  LOP3.LUT R19, R19, 0xfffffffd, RZ, 0xc0, !PT ;  /* 0xfffffffd13137812 */ /* 0x000fe200078ec0ff */
[----:B------:R-:W-:-:S04]  /*20f0*/  IMAD.WIDE.U32 R34, R30, R36, R16 ;  /* 0x000000241e227225 */ /* 0x000fc800078e0010 */
[----:B-1----:R-:W-:-:S04]  /*2100*/  IMAD.WIDE.U32 R38, R30, R42, R38 ;  /* 0x0000002a1e267225 */ /* 0x002fc800078e0026 */
[----:B------:R-:W-:Y:S01]  /*2110*/  IMAD.WIDE.U32 R40, R30, R42, R16 ;  /* 0x0000002a1e287225 */ /* 0x000fe200078e0010 */
[----:B------:R-:W-:-:S03]  /*2120*/  LOP3.LUT R13, R13, 0xfffffffe, RZ, 0xc0, !PT ;  /* 0xfffffffe0d0d7812 */ /* 0x000fc600078ec0ff */
[C---:B------:R-:W-:Y:S01]  /*2130*/  IMAD R51, R24.reuse, R37, R4 ;  /* 0x0000002518337224 */ /* 0x040fe200078e0204 */
[----:B------:R-:W-:Y:S01]  /*2140*/  @P3 LOP3.LUT R19, R19, 0x2, RZ, 0xfc, !PT ;  /* 0x0000000213133812 */ /* 0x000fe200078efcff */
[----:B------:R-:W-:Y:S02]  /*2150*/  IMAD.IADD R21, R21, 0x1, R9 ;  /* 0x0000000115157824 */ /* 0x000fe400078e0209 */
[----:B------:R-:W-:Y:S02]  /*2160*/  IMAD.IADD R35, R9, 0x1, R35 ;  /* 0x0000000109237824 */ /* 0x000fe400078e0223 */
[----:B------:R-:W-:Y:S02]  /*2170*/  IMAD.IADD R39, R39, 0x1, R11 ;  /* 0x0000000127277824 */ /* 0x000fe400078e020b */
[----:B------:R-:W-:Y:S02]  /*2180*/  IMAD.IADD R41, R11, 0x1, R41 ;  /* 0x000000010b297824 */ /* 0x000fe400078e0229 */
[----:B------:R-:W-:Y:S01]  /*2190*/  IMAD R7, R7, R42, RZ ;  /* 0x0000002a07077224 */ /* 0x000fe200078e02ff */
[----:B------:R-:W-:Y:S01]  /*21a0*/  SHF.R.U32.HI R14, RZ, 0x7, R45 ;  /* 0x00000007ff0e7819 */ /* 0x000fe2000001162d */
[----:B------:R-:W-:Y:S01]  /*21b0*/  IMAD R5, R37, 0xa0, RZ ;  /* 0x000000a025057824 */ /* 0x000fe200078e02ff */
[----:B------:R-:W-:Y:S01]  /*21c0*/  LOP3.LUT R19, R19, 0xfffffffe, RZ, 0xc0, !PT ;  /* 0xfffffffe13137812 */ /* 0x000fe200078ec0ff */
        /* <DEDUP_REMOVED lines=9> */
[----:B------:R-:W-:Y:S01]  /*2260*/  LOP3.LUT R54, R44, 0xfffffff0, RZ, 0xc0, !PT ;  /* 0xfffffff02c367812 */ /* 0x000fe200078ec0ff */
[----:B------:R-:W-:Y:S01]  /*2270*/  IMAD.IADD R50, R21, 0x1, R51 ;  /* 0x0000000115327824 */ /* 0x000fe200078e0233 */
[----:B------:R-:W-:Y:S01]  /*2280*/  SHF.R.S32.HI R55, RZ, 0x1f, R0 ;  /* 0x0000001fff377819 */ /* 0x000fe20000011400 */
[----:B------:R-:W-:Y:S02]  /*2290*/  IMAD.IADD R3, R28, 0x1, R29 ;  /* 0x000000011c037824 */ /* 0x000fe400078e021d */
[----:B------:R-:W-:Y:S02]  /*22a0*/  VIADD R45, R14, 0x8 ;  /* 0x000000080e2d7836 */ /* 0x000fe40000000000 */
[----:B------:R-:W-:Y:S02]  /*22b0*/  IMAD R46, R13, 0xc0, R30 ;  /* 0x000000c00d2e7824 */ /* 0x000fe400078e021e */
[----:B------:R-:W-:-:S02]  /*22c0*/  IMAD.SHL.U32 R47, R47, 0x2, RZ ;  /* 0x000000022f2f7824 */ /* 0x000fc400078e00ff */
[----:B------:R-:W-:Y:S02]  /*22d0*/  IMAD.IADD R48, R37, 0x1, R5 ;  /* 0x0000000125307824 */ /* 0x000fe400078e0205 */
[----:B------:R-:W-:Y:S02]  /*22e0*/  IMAD.IADD R49, R43, 0x1, R49 ;  /* 0x000000012b317824 */ /* 0x000fe400078e0231 */
[----:B------:R-:W-:Y:S02]  /*22f0*/  IMAD.IADD R51, R51, 0x1, R35 ;  /* 0x0000000133337824 */ /* 0x000fe400078e0223 */
[----:B------:R-:W-:Y:S02]  /*2300*/  IMAD.IADD R52, R39, 0x1, R7 ;  /* 0x0000000127347824 */ /* 0x000fe400078e0207 */
[----:B------:R-:W-:Y:S01]  /*2310*/  IMAD.IADD R53, R7, 0x1, R41 ;  /* 0x0000000107357824 */ /* 0x000fe200078e0229 */
[----:B--2---:R-:W-:Y:S02]  /*2320*/  ISETP.GE.AND P2, PT, R12, UR4, PT ;  /* 0x000000040c007c0c */ /* 0x004fe4000bf46270 */
[----:B---3--:R-:W-:-:S04]  /*2330*/  LOP3.LUT R4, R10, 0x30, R44, 0xf8, !PT ;  /* 0x000000300a047812 */ /* 0x008fc800078ef82c */
[----:B------:R-:W-:Y:S02]  /*2340*/  LOP3.LUT R4, R4, R8, RZ, 0x3c, !PT ;  /* 0x0000000804047212 */ /* 0x000fe400078e3cff */
[----:B------:R-:W-:-:S05]  /*2350*/  LOP3.LUT P1, RZ, R15, 0x2, RZ, 0xc0, !PT ;  /* 0x000000020fff7812 */ /* 0x000fca000782c0ff */
[----:B------:R-:W-:Y:S01]  /*2360*/  @P2 LOP3.LUT R19, R19, 0x1, RZ, 0xfc, !PT ;  /* 0x0000000113132812 */ /* 0x000fe200078efcff */
[----:B------:R-:W-:-:S07]  /*2370*/  IMAD.IADD R58, R6, 0x1, R4 ;  /* 0x00000001063a7824 */ /* 0x000fce00078e0204 */
.L_x_2347:
[----:B------:R-:W2:Y:S01]  /*2380*/  LDL R13, [R1+0x38] ;  /* 0x00003800010d7983 */ /* 0x000ea20000100800 */
[----:B------:R-:W0:Y:S01]  /*2390*/  LDC R61, c[0x0][0x430] ;  /* 0x00010c00ff3d7b82 */ /* 0x000e220000000800 */
[----:B------:R-:W-:Y:S02]  /*23a0*/  VIADD R2, R2, 0xffffffff ;  /* 0xffffffff02027836 */ /* 0x000fe40000000000 */
[----:B------:R-:W-:Y:S02]  /*23b0*/  IMAD.MOV.U32 R60, RZ, RZ, RZ ;  /* 0x000000ffff3c7224 */ /* 0x000fe400078e00ff */
[----:B------:R-:W-:-:S03]  /*23c0*/  IMAD R4, R2, 0xa0, R46 ;  /* 0x000000a002047824 */ /* 0x000fc600078e022e */
[----:B-1-3--:R-:W1:Y:S01]  /*23d0*/  LDC R71, c[0x0][0x3f4] ;  /* 0x0000fd00ff477b82 */ /* 0x00ae620000000800 */
[----:B------:R-:W-:Y:S01]  /*23e0*/  IMAD.IADD R12, R3, 0x1, R4 ;  /* 0x00000001030c7824 */ /* 0x000fe200078e0204 */
[----:B------:R-:W-:-:S03]  /*23f0*/  ISETP.GE.AND P2, PT, R4, R33, PT ;  /* 0x000000210400720c */ /* 0x000fc60003f46270 */
[----:B------:R-:W-:Y:S01]  /*2400*/  IMAD.MOV.U32 R8, RZ, RZ, R12 ;  /* 0x000000ffff087224 */ /* 0x000fe200078e000c */
[----:B------:R-:W-:Y:S02]  /*2410*/  ISETP.GT.OR P2, PT, R46, 0x9f, P2 ;  /* 0x0000009f2e00780c */ /* 0x000fe40001744670 */
[----:B0-----:R-:W-:-:S11]  /*2420*/  ISETP.NE.AND P3, PT, R61, 0x1, PT ;  /* 0x000000013d00780c */ /* 0x001fd60003f65270 */
[----:B------:R-:W0:Y:S08]  /*2430*/  @!P2 LDC.64 R6, c[0x0][0x428] ;  /* 0x00010a00ff06ab82 */ /* 0x000e300000000a00 */
[----:B------:R-:W3:Y:S08]  /*2440*/  @!P2 LDC.64 R4, c[0x0][0x418] ;  /* 0x00010600ff04ab82 */ /* 0x000ef00000000a00 */
        /* <DEDUP_REMOVED lines=42> */
[C---:B------:R-:W-:Y:S01]  /*26f0*/  IMAD.WIDE.U32 R4, R156.reuse, UR4, R4 ;  /* 0x000000049c047c25 */ /* 0x040fe2000f8e0004 */
[----:B------:R-:W-:Y:S02]  /*2700*/  ULDC.U8 UR4, c[0x0][0x410] ;  /* 0x0001040000047ab9 */ /* 0x000fe40000000000 */
[----:B------:R-:W-:Y:S01]  /*2710*/  ISETP.NE.AND P3, PT, RZ, UR4, PT ;  /* 0x00000004ff007c0c */ /* 0x000fe2000bf65270 */
[----:B------:R-:W-:Y:S01]  /*2720*/  IMAD R13, R156, UR5, R5 ;  /* 0x000000059c0d7c24 */ /* 0x000fe2000f8e0205 */
[----:B------:R-:W-:Y:S01]  /*2730*/  IADD3 R68, P4, R4, UR6, RZ ;  /* 0x0000000604447c10 */ /* 0x000fe2000ff9e0ff */
[----:B------:R-:W-:-:S02]  /*2740*/  IMAD R11, R7, R42, R8 ;  /* 0x0000002a070b7224 */ /* 0x000fc400078e0208 */
[----:B------:R-:W-:Y:S01]  /*2750*/  IMAD.WIDE.U32 R6, R36, R2, RZ ;  /* 0x0000000224067225 */ /* 0x000fe200078e00ff */
[----:B------:R-:W-:-:S03]  /*2760*/  IADD3.X R13, R13, UR7, RZ, P4, !PT ;  /* 0x000000070d0d7c10 */ /* 0x000fc6000a7fe4ff */
[----:B------:R-:W-:-:S04]  /*2770*/  IMAD.WIDE.U32 R4, R42, R2, RZ ;  /* 0x000000022a047225 */ /* 0x000fc800078e00ff */
[----:B------:R-:W-:Y:S02]  /*2780*/  IMAD.IADD R10, R7, 0x1, R9 ;  /* 0x00000001070a7824 */ /* 0x000fe400078e0209 */
[----:B------:R-:W-:Y:S01]  /*2790*/  IMAD.IADD R12, R5, 0x1, R11 ;  /* 0x00000001050c7824 */ /* 0x000fe200078e020b */
[----:B------:R-:W-:Y:S06]  /*27a0*/  @!P3 BRA `(.L_x_2317) ;  /* 0x000000100084b947 */ /* 0x000fec0003800000 */
        /* <DEDUP_REMOVED lines=13> */
[----:B------:R-:W2:Y:S01]  /*2880*/  LDL.64 R66, [R1+0x10] ;  /* 0x0000100001427983 */ /* 0x000ea20000100a00 */
[----:B------:R-:W-:-:S03]  /*2890*/  ULDC.64 UR4, c[0x0][0x3e8] ;  /* 0x0000fa0000047ab9 */ /* 0x000fc60000000a00 */
[----:B------:R-:W3:Y:S01]  /*28a0*/  LDL R14, [R1+0x30] ;  /* 0x00003000010e7983 */ /* 0x000ee20000100800 */
[----:B------:R-:W-:-:S04]  /*28b0*/  IADD3 R6, P4, P5, R20, UR4, R6 ;  /* 0x0000000414067c10 */ /* 0x000fc8000fd9e006 */
[----:B------:R-:W-:Y:S01]  /*28c0*/  IADD3.X R7, R50, UR5, R10, P4, P5 ;  /* 0x0000000532077c10 */ /* 0x000fe2000a7ea40a */
[----:B------:R-:W-:Y:S02]  /*28d0*/  ULDC.64 UR4, c[0x0][0x400] ;  /* 0x0001000000047ab9 */ /* 0x000fe40000000a00 */
[----:B------:R-:W-:-:S04]  /*28e0*/  IADD3 R4, P4, P5, R38, UR4, R4 ;  /* 0x0000000426047c10 */ /* 0x000fc8000fd9e004 */
[----:B------:R-:W-:Y:S02]  /*28f0*/  IADD3.X R5, R52, UR5, R12, P4, P5 ;  /* 0x0000000534057c10 */ /* 0x000fe4000a7ea40c */
[----:B------:R-:W-:Y:S02]  /*2900*/  CS2R R8, SRZ ;  /* 0x0000000000087805 */ /* 0x000fe4000001ff00 */
[----:B------:R-:W-:Y:S02]  /*2910*/  CS2R R28, SRZ ;  /* 0x00000000001c7805 */ /* 0x000fe4000001ff00 */
[----:B--2---:R-:W-:-:S13]  /*2920*/  ISETP.GE.AND P4, PT, R66, R71, PT ;  /* 0x000000474200720c */ /* 0x004fda0003f86270 */
[----:B------:R0:W5:Y:S04]  /*2930*/  @!P4 LDG.E.64 R30, desc[UR40][R6.64] ;  /* 0x00000028061ec981 */ /* 0x000168000c1e1b00 */
[----:B------:R0:W5:Y:S01]  /*2940*/  @!P4 LDG.E.64 R56, desc[UR40][R4.64] ;  /* 0x000000280438c981 */ /* 0x000162000c1e1b00 */
[----:B---3--:R-:W-:-:S13]  /*2950*/  ISETP.GE.AND P4, PT, R14, R71, PT ;  /* 0x000000470e00720c */ /* 0x008fda0003f86270 */
[----:B------:R0:W5:Y:S04]  /*2960*/  @!P4 LDG.E.64 R8, desc[UR40][R6.64+0x10] ;  /* 0x000010280608c981 */ /* 0x000168000c1e1b00 */
[----:B------:R0:W5:Y:S02]  /*2970*/  @!P4 LDG.E.64 R28, desc[UR40][R4.64+0x10] ;  /* 0x00001028041cc981 */ /* 0x000164000c1e1b00 */
.L_x_2319:
[----:B------:R-:W-:Y:S05]  /*2980*/  BSYNC B1 ;  /* 0x0000000000017941 */ /* 0x000fea0003800000 */
.L_x_2318:
[----:B0-----:R-:W2:Y:S01]  /*2990*/  LDL R4, [R1] ;  /* 0x0000000001047983 */ /* 0x001ea20000100800 */
[----:B-----5:R-:W-:Y:S02]  /*29a0*/  IMAD.MOV.U32 R70, RZ, RZ, R8 ;  /* 0x000000ffff467224 */ /* 0x020fe400078e0008 */
[----:B------:R-:W-:Y:S02]  /*29b0*/  IMAD.MOV.U32 R73, RZ, RZ, R30 ;  /* 0x000000ffff497224 */ /* 0x000fe400078e001e */
[----:B------:R-:W-:Y:S02]  /*29c0*/  IMAD.MOV.U32 R72, RZ, RZ, R28 ;  /* 0x000000ffff487224 */ /* 0x000fe400078e001c */
[----:B------:R-:W-:Y:S01]  /*29d0*/  IMAD.MOV.U32 R74, RZ, RZ, R56 ;  /* 0x000000ffff4a7224 */ /* 0x000fe200078e0038 */
[----:B--2---:R-:W-:-:S13]  /*29e0*/  ISETP.NE.AND P4, PT, R4, 0x3, PT ;  /* 0x000000030400780c */ /* 0x004fda0003f85270 */
[----:B------:R-:W-:Y:S05]  /*29f0*/  @!P4 BRA `(.L_x_2320) ;  /* 0x000000000004c947 */ /* 0x000fea0003800000 */
[----:B------:R-:W-:Y:S01]  /*2a00*/  BPT.TRAP 0x1 ;  /* 0x000000040000795c */ /* 0x000fe20000300000 */
.L_x_2320:
[----:B------:R-:W2:Y:S01]  /*2a10*/  LDL R4, [R1+0xc] ;  /* 0x00000c0001047983 */ /* 0x000ea20000100800 */
[----:B------:R-:W-:Y:S01]  /*2a20*/  IMAD R66, R22, 0x8, R18 ;  /* 0x0000000816427824 */ /* 0x000fe200078e0212 */
[----:B------:R-:W-:Y:S01]  /*2a30*/  BSSY B1, `(.L_x_2321) ;  /* 0x0000004000017945 */ /* 0x000fe20003800000 */
[----:B--2---:R-:W-:-:S04]  /*2a40*/  SHF.L.U32 R67, R4, 0x1f, RZ ;  /* 0x0000001f04437819 */ /* 0x004fc800000006ff */
[----:B------:R-:W0:Y:S02]  /*2a50*/  SYNCS.PHASECHK.TRANS64.TRYWAIT P5, [R66+URZ+0x13290], R67 ;  /* 0x01329043420075a7 */ /* 0x000e2400080a017f */
[----:B0-----:R-:W-:Y:S05]  /*2a60*/  @!P5 BRA `(.L_x_2322) ;  /* 0x0000019800a8d947 */ /* 0x001fea0003800000 */
.L_x_2568:
[----:B------:R-:W-:Y:S05]  /*2a70*/  BSYNC B1 ;  /* 0x0000000000017941 */ /* 0x000fea0003800000 */
.L_x_2321:
[----:B------:R-:W-:-:S03]  /*2a80*/  UMOV UR4, 0xffffffff ;  /* 0xffffffff00047882 */ /* 0x000fc60000000000 */
[----:B------:R-:W-:Y:S05]  /*2a90*/  BRA.DIV UR4, `(.L_x_2323) ;  /* 0x0000019a04b07947 */ /* 0x000fea000b800000 */
[----:B------:R1:W2:Y:S04]  /*2aa0*/  SHFL.IDX PT, R69, R13, RZ, 0x1e1f ;  /* 0x001e1fff0d457589 */ /* 0x0002a800000e0000 */
[----:B------:R1:W3:Y:S02]  /*2ab0*/  SHFL.IDX PT, R14, R68, RZ, 0x1e1f ;  /* 0x001e1fff440e7589 */ /* 0x0002e400000e0000 */
.L_x_2572:
[----:B------:R-:W-:Y:S05]  /*2ac0*/  @P3 BRA `(.L_x_2324) ;  /* 0x0000002000f83947 */ /* 0x000fea0003800000 */
[----:B------:R-:W-:Y:S01]  /*2ad0*/  LOP3.LUT P5, RZ, R19, 0x2, RZ, 0xc0, !PT ;  /* 0x0000000213ff7812 */ /* 0x000fe200078ac0ff */
[----:B------:R-:W-:-:S12]  /*2ae0*/  BSSY B1, `(.L_x_2325) ;  /* 0x0000072000017945 */ /* 0x000fd80003800000 */
[----:B------:R-:W-:Y:S05]  /*2af0*/  @P5 BRA `(.L_x_2326) ;  /* 0x0000000400c05947 */ /* 0x000fea0003800000 */
[----:B-1----:R-:W4:Y:S01]  /*2b00*/  LDL.64 R12, [R1+0x10] ;  /* 0x00001000010c7983 */ /* 0x002f220000100a00 */
[----:B---3--:R-:W-:Y:S01]  /*2b10*/  IADD3 R10, P3, R16, R14, RZ ;  /* 0x0000000e100a7210 */ /* 0x008fe20007f7e0ff */
[----:B------:R-:W-:Y:S02]  /*2b20*/  BSSY B2, `(.L_x_2327) ;  /* 0x000006c000027945 */ /* 0x000fe40003800000 */
[----:B------:R1:W3:Y:S02]  /*2b30*/  LDS.128 R4, [R62+0xe000] ;  /* 0x00e000003e047984 */ /* 0x0002e40000000c00 */
[----:B--2---:R-:W-:Y:S01]  /*2b40*/  IMAD.X R11, R69, 0x1, R17, P3 ;  /* 0x00000001450b7824 */ /* 0x004fe200018e0611 */
[----:B----4-:R-:W-:-:S13]  /*2b50*/  ISETP.GE.AND P3, PT, R12, R71, PT ;  /* 0x000000470c00720c */ /* 0x010fda0003f66270 */
[----:B-1-3--:R-:W-:Y:S05]  /*2b60*/  @P3 BRA `(.L_x_2328) ;  /* 0x00000004009c3947 */ /* 0x00afea0003800000 */
[----:B------:R-:W-:Y:S01]  /*2b70*/  SHF.R.U32.HI R12, RZ, 0x8, R31 ;  /* 0x00000008ff0c7819 */ /* 0x000fe2000001161f */
[----:B------:R-:W-:Y:S01]  /*2b80*/  IMAD.MOV.U32 R15, RZ, RZ, R4 ;  /* 0x000000ffff0f7224 */ /* 0x000fe200078e0004 */
[----:B------:R-:W-:Y:S02]  /*2b90*/  SHF.R.U32.HI R30, RZ, 0x8, R57 ;  /* 0x00000008ff1e7819 */ /* 0x000fe40000011639 */
[----:B------:R-:W-:Y:S01]  /*2ba0*/  SHF.R.U32.HI R68, RZ, 0x10, R31 ;  /* 0x00000010ff447819 */ /* 0x000fe2000001161f */
        /* <DEDUP_REMOVED lines=10> */
[-C--:B------:R-:W-:Y:S02]  /*2c50*/  F2FP.F16.E4M3.UNPACK_B R31, R74.reuse.H1 ;  /* 0x0000004aff1f723e */ /* 0x080fe400030006ff */
        /* <DEDUP_REMOVED lines=9> */
[----:B------:R-:W-:Y:S01]  /*2cf0*/  FMUL.FTZ R79, R30, R77 ;  /* 0x0000004d1e4f7220 */ /* 0x000fe20000410000 */
[----:B------:R-:W-:Y:S01]  /*2d00*/  HADD2.F32 R75, -RZ, R57.H0_H0 ;  /* 0x20000039ff4b7230 */ /* 0x000fe20000004100 */
[----:B------:R-:W-:Y:S01]  /*2d10*/  F2FP.F16.E4M3.UNPACK_B R73, R73 ;  /* 0x00000049ff49723e */ /* 0x000fe200020006ff */
[--C-:B------:R-:W-:Y:S01]  /*2d20*/  HADD2.F32 R56, -RZ, R5.reuse.H1_H1 ;  /* 0x30000005ff387230 */ /* 0x100fe20000004100 */
[----:B------:R-:W-:Y:S01]  /*2d30*/  F2FP.F16.E4M3.UNPACK_B R78, R13.H1 ;  /* 0x0000000dff4e723e */ /* 0x000fe200030006ff */
        /* <DEDUP_REMOVED lines=12> */
[--C-:B------:R-:W-:Y:S02]  /*2e00*/  HADD2.F32 R57, -RZ, R30.reuse.H1_H1 ;  /* 0x3000001eff397230 */ /* 0x100fe40000004100 */
[----:B------:R-:W-:Y:S02]  /*2e10*/  HADD2.F32 R56, -RZ, R30.H0_H0 ;  /* 0x2000001eff387230 */ /* 0x000fe40000004100 */
[--C-:B------:R-:W-:Y:S02]  /*2e20*/  HADD2.F32 R30, -RZ, R15.reuse.H0_H0 ;  /* 0x2000000fff1e7230 */ /* 0x100fe40000004100 */
[-C--:B------:R-:W-:Y:S01]  /*2e30*/  FMUL.FTZ R77, R57, R68.reuse ;  /* 0x00000044394d7220 */ /* 0x080fe20000410000 */
[----:B------:R-:W-:Y:S02]  /*2e40*/  HADD2.F32 R31, -RZ, R15.H1_H1 ;  /* 0x3000000fff1f7230 */ /* 0x000fe40000004100 */
[----:B------:R-:W-:Y:S01]  /*2e50*/  FMUL.FTZ R68, R56, R68 ;  /* 0x0000004438447220 */ /* 0x000fe20000410000 */
[----:B------:R-:W-:-:S02]  /*2e60*/  HADD2.F32 R74, -RZ, R74.H0_H0 ;  /* 0x2000004aff4a7230 */ /* 0x000fc40000004100 */
[--C-:B------:R-:W-:Y:S02]  /*2e70*/  HADD2.F32 R15, -RZ, R73.reuse.H1_H1 ;  /* 0x30000049ff0f7230 */ /* 0x100fe40000004100 */
[----:B------:R-:W-:Y:S02]  /*2e80*/  HADD2.F32 R73, -RZ, R73.H0_H0 ;  /* 0x20000049ff497230 */ /* 0x000fe40000004100 */
[-C--:B------:R-:W-:Y:S01]  /*2e90*/  FMUL.FTZ R75, R31, R74.reuse ;  /* 0x0000004a1f4b7220 */ /* 0x080fe20000410000 */
[----:B------:R-:W-:Y:S01]  /*2ea0*/  FMUL.FTZ R74, R30, R74 ;  /* 0x0000004a1e4a7220 */ /* 0x000fe20000410000 */
[----:B------:R-:W-:Y:S01]  /*2eb0*/  FFMA.FTZ R57, R57, R15, R68 ;  /* 0x0000000f39397223 */ /* 0x000fe20000010044 */
[----:B------:R-:W-:Y:S01]  /*2ec0*/  F2FP.F16.E4M3.UNPACK_B R68, R7.H1 ;  /* 0x00000007ff44723e */ /* 0x000fe200030006ff */
[----:B------:R-:W-:Y:S01]  /*2ed0*/  FFMA.FTZ R56, R56, R15, -R77 ;  /* 0x0000000f38387223 */ /* 0x000fe2000001084d */
[-C--:B------:R-:W-:Y:S01]  /*2ee0*/  FFMA.FTZ R15, R30, R73.reuse, -R75 ;  /* 0x000000491e0f7223 */ /* 0x080fe2000001084b */
[----:B------:R-:W-:Y:S01]  /*2ef0*/  FFMA.FTZ R30, R31, R73, R74 ;  /* 0x000000491f1e7223 */ /* 0x000fe2000001004a */
[----:B------:R-:W-:Y:S01]  /*2f00*/  F2FP.SATFINITE.E4M3.F32.PACK_AB_MERGE_C R31, R79, R76, RZ ;  /* 0x0000004c4f1f723e */ /* 0x000fe200048070ff */
[--C-:B------:R-:W-:Y:S01]  /*2f10*/  HADD2.F32 R73, -RZ, R68.reuse.H0_H0 ;  /* 0x20000044ff497230 */ /* 0x100fe20000004100 */
[----:B------:R-:W-:Y:S01]  /*2f20*/  F2FP.F16.E4M3.UNPACK_B R75, R12.H1 ;  /* 0x0000000cff4b723e */ /* 0x000fe200030006ff */
[----:B------:R-:W-:Y:S01]  /*2f30*/  HADD2.F32 R68, -RZ, R68.H1_H1 ;  /* 0x30000044ff447230 */ /* 0x000fe20000004100 */
[----:B------:R-:W-:Y:S01]  /*2f40*/  F2FP.SATFINITE.E4M3.F32.PACK_AB_MERGE_C R56, R57, R56, RZ ;  /* 0x000000383938723e */ /* 0x000fe200048070ff */
[--C-:B------:R-:W-:Y:S01]  /*2f50*/  HADD2.F32 R79, -RZ, R78.reuse.H1_H1 ;  /* 0x3000004eff4f7230 */ /* 0x100fe20000004100 */
[----:B------:R-:W-:Y:S01]  /*2f60*/  F2FP.F16.E4M3.UNPACK_B R57, R6.H1 ;  /* 0x00000006ff39723e */ /* 0x000fe200030006ff */
[----:B------:R-:W-:Y:S01]  /*2f70*/  HADD2.F32 R76, -RZ, R75.H1_H1 ;  /* 0x3000004bff4c7230 */ /* 0x000fe20000004100 */
[----:B------:R-:W-:Y:S01]  /*2f80*/  F2FP.F16.E4M3.UNPACK_B R77, R13 ;  /* 0x0000000dff4d723e */ /* 0x000fe200020006ff */
[----:B------:R-:W-:Y:S01]  /*2f90*/  HADD2.F32 R78, -RZ, R78.H0_H0 ;  /* 0x2000004eff4e7230 */ /* 0x000fe20000004100 */
        /* <DEDUP_REMOVED lines=11> */
[----:B------:R-:W-:Y:S01]  /*3050*/  FMUL.FTZ R80, R57, R80 ;  /* 0x0000005039507220 */ /* 0x000fe20000410000 */
[----:B------:R-:W-:-:S02]  /*3060*/  HADD2.F32 R77, -RZ, R77.H0_H0 ;  /* 0x2000004dff4d7230 */ /* 0x000fc40000004100 */
[----:B------:R-:W-:Y:S01]  /*3070*/  FFMA.FTZ R82, R57, R12, -R82 ;  /* 0x0000000c39527223 */ /* 0x000fe20000010852 */
[----:B------:R-:W-:Y:S01]  /*3080*/  FFMA.FTZ R76, R68, R76, R81 ;  /* 0x0000004c444c7223 */ /* 0x000fe20000010051 */
[----:B------:R-:W-:Y:S01]  /*3090*/  FFMA.FTZ R57, R13, R12, R80 ;  /* 0x0000000c0d397223 */ /* 0x000fe20000010050 */
[--C-:B------:R-:W-:Y:S01]  /*30a0*/  HADD2.F32 R12, -RZ, R7.reuse.H0_H0 ;  /* 0x20000007ff0c7230 */ /* 0x100fe20000004100 */
[----:B------:R-:W-:Y:S01]  /*30b0*/  F2FP.SATFINITE.E4M3.F32.PACK_AB_MERGE_C R5, R5, R4, R31 ;  /* 0x000000040505723e */ /* 0x000fe2000480701f */
[----:B------:R-:W-:Y:S01]  /*30c0*/  HADD2.F32 R13, -RZ, R7.H1_H1 ;  /* 0x30000007ff0d7230 */ /* 0x000fe20000004100 */
[----:B------:R-:W-:Y:S01]  /*30d0*/  F2FP.SATFINITE.E4M3.F32.PACK_AB_MERGE_C R76, R76, R79, RZ ;  /* 0x0000004f4c4c723e */ /* 0x000fe200048070ff */
[--C-:B------:R-:W-:Y:S01]  /*30e0*/  HADD2.F32 R7, -RZ, R6.reuse.H0_H0 ;  /* 0x20000006ff077230 */ /* 0x100fe20000004100 */
[----:B------:R-:W-:Y:S01]  /*30f0*/  F2FP.SATFINITE.E4M3.F32.PACK_AB_MERGE_C R57, R57, R82, RZ ;  /* 0x000000523939723e */ /* 0x000fe200048070ff */
[----:B------:R-:W-:Y:S02]  /*3100*/  HADD2.F32 R6, -RZ, R6.H1_H1 ;  /* 0x30000006ff067230 */ /* 0x000fe40000004100 */
        /* <DEDUP_REMOVED lines=12> */
[----:B------:R-:W-:-:S07]  /*31d0*/  F2FP.SATFINITE.E4M3.F32.PACK_AB_MERGE_C R6, R77, R68, R57 ;  /* 0x000000444d06723e */ /* 0x000fce0004807039 */
.L_x_2328:
[----:B------:R-:W-:Y:S05]  /*31e0*/  BSYNC B2 ;  /* 0x0000000000027941 */ /* 0x000fea0003800000 */
.L_x_2327:
[----:B------:R4:W-:Y:S02]  /*31f0*/  ST.E.128 desc[UR40][R10.64], R4 ;  /* 0x000000040a007985 */ /* 0x0009e4000c101d28 */
.L_x_2326:
[----:B------:R-:W-:Y:S05]  /*3200*/  BSYNC B1 ;  /* 0x0000000000017941 */ /* 0x000fea0003800000 */
.L_x_2325:
[----:B------:R-:W-:-:S13]  /*3210*/  LOP3.LUT P3, RZ, R19, 0x1, RZ, 0xc0, !PT ;  /* 0x0000000113ff7812 */ /* 0x000fda000786c0ff */
[----:B------:R-:W-:Y:S05]  /*3220*/  @P3 BRA `(.L_x_2324) ;  /* 0x0000001c00203947 */ /* 0x000fea0003800000 */
[----:B----4-:R-:W4:Y:S04]  /*3230*/  LDL R10, [R1+0x38] ;  /* 0x00003800010a7983 */ /* 0x010f280000100800 */
[----:B------:R-:W3:Y:S04]  /*3240*/  LDL R7, [R1+0x8] ;  /* 0x0000080001077983 */ /* 0x000ee80000100800 */
[----:B------:R-:W2:Y:S04]  /*3250*/  LDL R6, [R1+0x24] ;  /* 0x0000240001067983 */ /* 0x000ea80000100800 */
[----:B------:R-:W5:Y:S01]  /*3260*/  LDL R12, [R1+0x30] ;  /* 0x00003000010c7983 */ /* 0x000f620000100800 */
[----:B------:R-:W-:Y:S01]  /*3270*/  IMAD.MOV.U32 R5, RZ, RZ, 0x20 ;  /* 0x00000020ff057424 */ /* 0x000fe200078e00ff */
[----:B------:R-:W-:Y:S01]  /*3280*/  BSSY B1, `(.L_x_2329) ;  /* 0x0000071000017945 */ /* 0x000fe20003800000 */
[----:B------:R-:W-:-:S03]  /*3290*/  IMAD R4, R22, 0x2800, RZ ;  /* 0x0000280016047824 */ /* 0x000fc600078e02ff */
[----:B------:R-:W-:-:S04]  /*32a0*/  SEL R5, R5, 0xffffffe0, !P1 ;  /* 0xffffffe005057807 */ /* 0x000fc80004800000 */
[----:B----4-:R-:W-:Y:S02]  /*32b0*/  IADD3 R5, R5, R10, R4 ;  /* 0x0000000a05057210 */ /* 0x010fe40007ffe004 */
[----:B---3--:R-:W-:-:S03]  /*32c0*/  IADD3 R10, P3, R7, R14, RZ ;  /* 0x0000000e070a7210 */ /* 0x008fc60007f7e0ff */
[----:B------:R-:W-:Y:S02]  /*32d0*/  IMAD.IADD R4, R18, 0x1, R5 ;  /* 0x0000000112047824 */ /* 0x000fe400078e0205 */
[----:B--2---:R-:W-:-:S04]  /*32e0*/  IMAD.X R11, R69, 0x1, R6, P3 ;  /* 0x00000001450b7824 */ /* 0x004fc800018e0606 */
[----:B------:R-:W2:Y:S01]  /*32f0*/  LDS.128 R4, [R4+0xe000] ;  /* 0x00e0000004047984 */ /* 0x000ea20000000c00 */
[----:B-----5:R-:W-:-:S13]  /*3300*/  ISETP.GE.AND P3, PT, R12, R71, PT ;  /* 0x000000470c00720c */ /* 0x020fda0003f66270 */
[----:B------:R-:W-:Y:S05]  /*3310*/  @P3 BRA `(.L_x_2330) ;  /* 0x00000004009c3947 */ /* 0x000fea0003800000 */
[----:B------:R-:W-:Y:S02]  /*3320*/  SHF.R.U32.HI R15, RZ, 0x8, R29 ;  /* 0x00000008ff0f7819 */ /* 0x000fe4000001161d */
[----:B-1----:R-:W-:Y:S02]  /*3330*/  SHF.R.U32.HI R13, RZ, 0x8, R9 ;  /* 0x00000008ff0d7819 */ /* 0x002fe40000011609 */
[----:B------:R-:W-:Y:S01]  /*3340*/  LOP3.LUT R12, R29, 0xff0000ff, RZ, 0xc0, !PT ;  /* 0xff0000ff1d0c7812 */ /* 0x000fe200078ec0ff */
[----:B------:R-:W-:Y:S01]  /*3350*/  IMAD.SHL.U32 R15, R15, 0x100, RZ ;  /* 0x000001000f0f7824 */ /* 0x000fe200078e00ff */
[----:B------:R-:W-:Y:S01]  /*3360*/  SHF.R.U32.HI R14, RZ, 0x10, R29 ;  /* 0x00000010ff0e7819 */ /* 0x000fe2000001161d */
[----:B------:R-:W-:Y:S01]  /*3370*/  IMAD.SHL.U32 R13, R13, 0x100, RZ ;  /* 0x000001000d0d7824 */ /* 0x000fe200078e00ff */
[----:B------:R-:W-:Y:S02]  /*3380*/  LOP3.LUT R8, R9, 0xff0000ff, RZ, 0xc0, !PT ;  /* 0xff0000ff09087812 */ /* 0x000fe400078ec0ff */
[----:B------:R-:W-:Y:S01]  /*3390*/  SHF.R.U32.HI R28, RZ, 0x10, R9 ;  /* 0x00000010ff1c7819 */ /* 0x000fe20000011609 */
[----:B--2---:R-:W-:Y:S01]  /*33a0*/  IMAD.MOV.U32 R9, RZ, RZ, R4 ;  /* 0x000000ffff097224 */ /* 0x004fe200078e0004 */
[----:B------:R-:W-:Y:S01]  /*33b0*/  LOP3.LUT R12, R12, 0xff00, R15, 0xf8, !PT ;  /* 0x0000ff000c0c7812 */ /* 0x000fe200078ef80f */
[----:B------:R-:W-:Y:S01]  /*33c0*/  IMAD.U32 R15, R14, 0x10000, RZ ;  /* 0x000100000e0f7824 */ /* 0x000fe200078e00ff */
[----:B------:R-:W-:-:S02]  /*33d0*/  F2FP.F16.E4M3.UNPACK_B R4, R5 ;  /* 0x00000005ff04723e */ /* 0x000fc400020006ff */
[----:B------:R-:W-:Y:S02]  /*33e0*/  F2FP.F16.E4M3.UNPACK_B R14, R72.H1 ;  /* 0x00000048ff0e723e */ /* 0x000fe400030006ff */
[----:B------:R-:W-:Y:S01]  /*33f0*/  LOP3.LUT R8, R8, 0xff00, R13, 0xf8, !PT ;  /* 0x0000ff0008087812 */ /* 0x000fe200078ef80d */
[----:B------:R-:W-:Y:S01]  /*3400*/  IMAD.U32 R13, R28, 0x10000, RZ ;  /* 0x000100001c0d7824 */ /* 0x000fe200078e00ff */
[----:B------:R-:W-:Y:S01]  /*3410*/  LOP3.LUT R30, R12, 0xff0000, R15, 0xf8, !PT ;  /* 0x00ff00000c1e7812 */ /* 0x000fe200078ef80f */
[----:B------:R-:W-:Y:S01]  /*3420*/  HADD2.F32 R12, -RZ, R4.H1_H1 ;  /* 0x30000004ff0c7230 */ /* 0x000fe20000004100 */
[----:B------:R-:W-:Y:S01]  /*3430*/  F2FP.F16.E4M3.UNPACK_B R15, R70.H1 ;  /* 0x00000046ff0f723e */ /* 0x000fe200030006ff */
[----:B------:R-:W-:Y:S01]  /*3440*/  HADD2.F32 R31, -RZ, R14.H0_H0 ;  /* 0x2000000eff1f7230 */ /* 0x000fe20000004100 */
[----:B------:R-:W-:Y:S01]  /*3450*/  F2FP.F16.E4M3.UNPACK_B R5, R5.H1 ;  /* 0x00000005ff05723e */ /* 0x000fe200030006ff */
[----:B------:R-:W-:Y:S01]  /*3460*/  HADD2.F32 R4, -RZ, R4.H0_H0 ;  /* 0x20000004ff047230 */ /* 0x000fe20000004100 */
[----:B------:R-:W-:Y:S01]  /*3470*/  LOP3.LUT R8, R8, 0xff0000, R13, 0xf8, !PT ;  /* 0x00ff000008087812 */ /* 0x000fe200078ef80d */
[----:B------:R-:W-:-:S02]  /*3480*/  HADD2.F32 R28, -RZ, R14.H1_H1 ;  /* 0x3000000eff1c7230 */ /* 0x000fc40000004100 */
[-C--:B------:R-:W-:Y:S01]  /*3490*/  FMUL.FTZ R57, R12, R31.reuse ;  /* 0x0000001f0c397220 */ /* 0x080fe20000410000 */
        /* <DEDUP_REMOVED lines=21> */
[----:B------:R-:W-:Y:S02]  /*35f0*/  HADD2.F32 R72, -RZ, R72.H0_H0 ;  /* 0x20000048ff487230 */ /* 0x000fe40000004100 */
[----:B------:R-:W-:Y:S01]  /*3600*/  FMUL.FTZ R56, R14, R28 ;  /* 0x0000001c0e387220 */ /* 0x000fe20000410000 */
[----:B------:R-:W-:Y:S01]  /*3610*/  HADD2.F32 R9, -RZ, R9.H1_H1 ;  /* 0x30000009ff097230 */ /* 0x000fe20000004100 */
[----:B------:R-:W-:Y:S01]  /*3620*/  F2FP.F16.E4M3.UNPACK_B R28, R8.H1 ;  /* 0x00000008ff1c723e */ /* 0x000fe200030006ff */
[--C-:B------:R-:W-:Y:S01]  /*3630*/  HADD2.F32 R15, -RZ, R70.reuse.H1_H1 ;  /* 0x30000046ff0f7230 */ /* 0x100fe20000004100 */
[----:B------:R-:W-:Y:S01]  /*3640*/  F2FP.SATFINITE.E4M3.F32.PACK_AB_MERGE_C R5, R5, R4, R74 ;  /* 0x000000040505723e */ /* 0x000fe2000480704a */
[----:B------:R-:W-:-:S02]  /*3650*/  HADD2.F32 R70, -RZ, R70.H0_H0 ;  /* 0x20000046ff467230 */ /* 0x000fc40000004100 */
[-C--:B------:R-:W-:Y:S01]  /*3660*/  FMUL.FTZ R29, R9, R72.reuse ;  /* 0x00000048091d7220 */ /* 0x080fe20000410000 */
[----:B------:R-:W-:Y:S01]  /*3670*/  FMUL.FTZ R72, R12, R72 ;  /* 0x000000480c487220 */ /* 0x000fe20000410000 */
[-C--:B------:R-:W-:Y:S01]  /*3680*/  FFMA.FTZ R56, R13, R15.reuse, -R56 ;  /* 0x0000000f0d387223 */ /* 0x080fe20000010838 */
[----:B------:R-:W-:Y:S01]  /*3690*/  FFMA.FTZ R31, R14, R15, R31 ;  /* 0x0000000f0e1f7223 */ /* 0x000fe2000001001f */
[-C--:B------:R-:W-:Y:S01]  /*36a0*/  FFMA.FTZ R68, R12, R70.reuse, -R29 ;  /* 0x000000460c447223 */ /* 0x080fe2000001081d */
[----:B------:R-:W-:Y:S01]  /*36b0*/  FFMA.FTZ R69, R9, R70, R72 ;  /* 0x0000004609457223 */ /* 0x000fe20000010048 */
[-C--:B------:R-:W-:Y:S01]  /*36c0*/  F2FP.F16.E4M3.UNPACK_B R12, R7.reuse.H1 ;  /* 0x00000007ff0c723e */ /* 0x080fe200030006ff */
[--C-:B------:R-:W-:Y:S01]  /*36d0*/  HADD2.F32 R29, -RZ, R28.reuse.H1_H1 ;  /* 0x3000001cff1d7230 */ /* 0x100fe20000004100 */
[----:B------:R-:W-:Y:S01]  /*36e0*/  F2FP.SATFINITE.E4M3.F32.PACK_AB_MERGE_C R72, R31, R56, RZ ;  /* 0x000000381f48723e */ /* 0x000fe200048070ff */
[----:B------:R-:W-:Y:S01]  /*36f0*/  HADD2.F32 R28, -RZ, R28.H0_H0 ;  /* 0x2000001cff1c7230 */ /* 0x000fe20000004100 */
[----:B------:R-:W-:Y:S01]  /*3700*/  F2FP.F16.E4M3.UNPACK_B R31, R30.H1 ;  /* 0x0000001eff1f723e */ /* 0x000fe200030006ff */
[--C-:B------:R-:W-:Y:S01]  /*3710*/  HADD2.F32 R14, -RZ, R12.reuse.H1_H1 ;  /* 0x3000000cff0e7230 */ /* 0x100fe20000004100 */
[----:B------:R-:W-:Y:S01]  /*3720*/  F2FP.F16.E4M3.UNPACK_B R9, R6.H1 ;  /* 0x00000006ff09723e */ /* 0x000fe200030006ff */
[----:B------:R-:W-:Y:S01]  /*3730*/  HADD2.F32 R13, -RZ, R12.H0_H0 ;  /* 0x2000000cff0d7230 */ /* 0x000fe20000004100 */
[----:B------:R-:W-:Y:S01]  /*3740*/  F2FP.F16.E4M3.UNPACK_B R30, R30 ;  /* 0x0000001eff1e723e */ /* 0x000fe200020006ff */
[----:B------:R-:W-:Y:S01]  /*3750*/  HADD2.F32 R57, -RZ, R31.H1_H1 ;  /* 0x3000001fff397230 */ /* 0x000fe20000004100 */
[----:B------:R-:W-:Y:S01]  /*3760*/  F2FP.F16.E4M3.UNPACK_B R15, R8 ;  /* 0x00000008ff0f723e */ /* 0x000fe200020006ff */
[----:B------:R-:W-:Y:S01]  /*3770*/  HADD2.F32 R12, -RZ, R9.H1_H1 ;  /* 0x30000009ff0c7230 */ /* 0x000fe20000004100 */
[----:B------:R-:W-:Y:S01]  /*3780*/  F2FP.F16.E4M3.UNPACK_B R7, R7 ;  /* 0x00000007ff07723e */ /* 0x000fe200020006ff */
[----:B------:R-:W-:-:S02]  /*3790*/  HADD2.F32 R56, -RZ, R30.H1_H1 ;  /* 0x3000001eff387230 */ /* 0x000fc40000004100 */
[-C--:B------:R-:W-:Y:S01]  /*37a0*/  FMUL.FTZ R8, R14, R57.reuse ;  /* 0x000000390e087220 */ /* 0x080fe20000410000 */
[----:B------:R-:W-:Y:S02]  /*37b0*/  HADD2.F32 R9, -RZ, R9.H0_H0 ;  /* 0x20000009ff097230 */ /* 0x000fe40000004100 */
[C---:B------:R-:W-:Y:S01]  /*37c0*/  FMUL.FTZ R57, R13.reuse, R57 ;  /* 0x000000390d397220 */ /* 0x040fe20000410000 */
[----:B------:R-:W-:Y:S01]  /*37d0*/  F2FP.F16.E4M3.UNPACK_B R6, R6 ;  /* 0x00000006ff06723e */ /* 0x000fe200020006ff */
[-C--:B------:R-:W-:Y:S01]  /*37e0*/  FFMA.FTZ R71, R13, R29.reuse, -R8 ;  /* 0x0000001d0d477223 */ /* 0x080fe20000010808 */
[----:B------:R-:W-:Y:S02]  /*37f0*/  HADD2.F32 R8, -RZ, R15.H1_H1 ;  /* 0x3000000fff087230 */ /* 0x000fe40000004100 */
[-C--:B------:R-:W-:Y:S01]  /*3800*/  FMUL.FTZ R70, R12, R56.reuse ;  /* 0x000000380c467220 */ /* 0x080fe20000410000 */
[----:B------:R-:W-:Y:S01]  /*3810*/  FMUL.FTZ R13, R9, R56 ;  /* 0x00000038090d7220 */ /* 0x000fe20000410000 */
[----:B------:R-:W-:Y:S01]  /*3820*/  FFMA.FTZ R56, R14, R29, R57 ;  /* 0x0000001d0e387223 */ /* 0x000fe20000010039 */
[----:B------:R-:W-:-:S02]  /*3830*/  HADD2.F32 R31, -RZ, R31.H0_H0 ;  /* 0x2000001fff1f7230 */ /* 0x000fc40000004100 */
[-C--:B------:R-:W-:Y:S01]  /*3840*/  FFMA.FTZ R70, R9, R8.reuse, -R70 ;  /* 0x0000000809467223 */ /* 0x080fe20000010846 */
[----:B------:R-:W-:Y:S01]  /*3850*/  FFMA.FTZ R29, R12, R8, R13 ;  /* 0x000000080c1d7223 */ /* 0x000fe2000001000d */
[--C-:B------:R-:W-:Y:S01]  /*3860*/  HADD2.F32 R8, -RZ, R7.reuse.H0_H0 ;  /* 0x20000007ff087230 */ /* 0x100fe20000004100 */
[----:B------:R-:W-:Y:S01]  /*3870*/  F2FP.SATFINITE.E4M3.F32.PACK_AB_MERGE_C R56, R56, R71, RZ ;  /* 0x000000473838723e */ /* 0x000fe200048070ff */
[----:B------:R-:W-:Y:S01]  /*3880*/  HADD2.F32 R9, -RZ, R7.H1_H1 ;  /* 0x30000007ff097230 */ /* 0x000fe20000004100 */
[----:B------:R-:W-:Y:S01]  /*3890*/  F2FP.SATFINITE.E4M3.F32.PACK_AB_MERGE_C R4, R69, R68, R72 ;  /* 0x000000444504723e */ /* 0x000fe20004807048 */
[--C-:B------:R-:W-:Y:S02]  /*38a0*/  HADD2.F32 R7, -RZ, R6.reuse.H0_H0 ;  /* 0x20000006ff077230 */ /* 0x100fe40000004100 */
[-C--:B------:R-:W-:Y:S01]  /*38b0*/  FMUL.FTZ R14, R8, R31.reuse ;  /* 0x0000001f080e7220 */ /* 0x080fe20000410000 */
[----:B------:R-:W-:Y:S02]  /*38c0*/  HADD2.F32 R6, -RZ, R6.H1_H1 ;  /* 0x30000006ff067230 */ /* 0x000fe40000004100 */
[----:B------:R-:W-:Y:S01]  /*38d0*/  FMUL.FTZ R57, R9, R31 ;  /* 0x0000001f09397220 */ /* 0x000fe20000410000 */
[----:B------:R-:W-:-:S02]  /*38e0*/  HADD2.F32 R30, -RZ, R30.H0_H0 ;  /* 0x2000001eff1e7230 */ /* 0x000fc40000004100 */
[-C--:B------:R-:W-:Y:S01]  /*38f0*/  FFMA.FTZ R14, R9, R28.reuse, R14 ;  /* 0x0000001c090e7223 */ /* 0x080fe2000001000e */
[----:B------:R-:W-:Y:S02]  /*3900*/  HADD2.F32 R15, -RZ, R15.H0_H0 ;  /* 0x2000000fff0f7230 */ /* 0x000fe40000004100 */
[----:B------:R-:W-:Y:S01]  /*3910*/  FFMA.FTZ R57, R8, R28, -R57 ;  /* 0x0000001c08397223 */ /* 0x000fe20000010839 */
[----:B------:R-:W-:Y:S01]  /*3920*/  F2FP.SATFINITE.E4M3.F32.PACK_AB_MERGE_C R29, R29, R70, RZ ;  /* 0x000000461d1d723e */ /* 0x000fe200048070ff */
[-C--:B------:R-:W-:Y:S01]  /*3930*/  FMUL.FTZ R12, R6, R30.reuse ;  /* 0x0000001e060c7220 */ /* 0x080fe20000410000 */
[----:B------:R-:W-:-:S03]  /*3940*/  FMUL.FTZ R13, R7, R30 ;  /* 0x0000001e070d7220 */ /* 0x000fc60000410000 */
[-C--:B------:R-:W-:Y:S01]  /*3950*/  FFMA.FTZ R12, R7, R15.reuse, -R12 ;  /* 0x0000000f070c7223 */ /* 0x080fe2000001080c */
[----:B------:R-:W-:Y:S01]  /*3960*/  FFMA.FTZ R13, R6, R15, R13 ;  /* 0x0000000f060d7223 */ /* 0x000fe2000001000d */
[----:B------:R-:W-:-:S04]  /*3970*/  F2FP.SATFINITE.E4M3.F32.PACK_AB_MERGE_C R7, R14, R57, R56 ;  /* 0x000000390e07723e */ /* 0x000fc80004807038 */
[----:B------:R-:W-:-:S07]  /*3980*/  F2FP.SATFINITE.E4M3.F32.PACK_AB_MERGE_C R6, R13, R12, R29 ;  /* 0x0000000c0d06723e */ /* 0x000fce000480701d */
.L_x_2330:
[----:B------:R-:W-:Y:S05]  /*3990*/  BSYNC B1 ;  /* 0x0000000000017941 */ /* 0x000fea0003800000 */
.L_x_2329:
[----:B--2---:R2:W-:Y:S01]  /*39a0*/  ST.E.128 desc[UR40][R10.64], R4 ;  /* 0x000000040a007985 */ /* 0x0045e2000c101d28 */
[----:B------:R-:W-:Y:S05]  /*39b0*/  BRA `(.L_x_2324) ;  /* 0x00000014003c7947 */ /* 0x000fea0003800000 */
.L_x_2317:
[----:B------:R-:W0:Y:S01]  /*39c0*/  S2R R8, SR_TID.X ;  /* 0x0000000000087919 */ /* 0x000e220000002100 */
[----:B------:R-:W-:Y:S01]  /*39d0*/  IMAD R65, R2, -0xa0, R33 ;  /* 0xffffff6002417824 */ /* 0x000fe200078e0221 */
[----:B------:R-:W2:Y:S04]  /*39e0*/  LDL R14, [R1] ;  /* 0x00000000010e7983 */ /* 0x000ea80000100800 */
[----:B------:R-:W-:Y:S02]  /*39f0*/  VIMNMX R65, R65, 0xa0, PT ;  /* 0x000000a041417848 */ /* 0x000fe40003fe0100 */
[----:B0-----:R-:W-:-:S04]  /*3a00*/  IADD3 R8, R8, -0x80, RZ ;  /* 0xffffff8008087810 */ /* 0x001fc80007ffe0ff */
        /* <DEDUP_REMOVED lines=24> */
.L_x_2331:
[----:B------:R-:W2:Y:S01]  /*3b90*/  LDL R8, [R1+0xc] ;  /* 0x00000c0001087983 */ /* 0x000ea20000100800 */
[----:B------:R-:W-:Y:S01]  /*3ba0*/  IMAD R66, R22, 0x8, R18 ;  /* 0x0000000816427824 */ /* 0x000fe200078e0212 */
[----:B------:R-:W-:Y:S01]  /*3bb0*/  BSSY B1, `(.L_x_2332) ;  /* 0x0000004000017945 */ /* 0x000fe20003800000 */
[----:B--2---:R-:W-:-:S04]  /*3bc0*/  SHF.L.U32 R67, R8, 0x1f, RZ ;  /* 0x0000001f08437819 */ /* 0x004fc800000006ff */
[----:B------:R-:W0:Y:S02]  /*3bd0*/  SYNCS.PHASECHK.TRANS64.TRYWAIT P6, [R66+URZ+0x13290], R67 ;  /* 0x01329043420075a7 */ /* 0x000e2400080c017f */
[----:B0-----:R-:W-:Y:S05]  /*3be0*/  @!P6 BRA `(.L_x_2333) ;  /* 0x0000018800a0e947 */ /* 0x001fea0003800000 */
.L_x_2573:
[----:B------:R-:W-:Y:S05]  /*3bf0*/  BSYNC B1 ;  /* 0x0000000000017941 */ /* 0x000fea0003800000 */
.L_x_2332:
[----:B------:R-:W-:-:S03]  /*3c00*/  UMOV UR4, 0xffffffff ;  /* 0xffffffff00047882 */ /* 0x000fc60000000000 */
[----:B------:R-:W-:Y:S05]  /*3c10*/  BRA.DIV UR4, `(.L_x_2334) ;  /* 0x0000018a04a87947 */ /* 0x000fea000b800000 */
[----:B------:R1:W2:Y:S04]  /*3c20*/  SHFL.IDX PT, R69, R13, RZ, 0x1e1f ;  /* 0x001e1fff0d457589 */ /* 0x0002a800000e0000 */
[----:B------:R1:W3:Y:S02]  /*3c30*/  SHFL.IDX PT, R71, R68, RZ, 0x1e1f ;  /* 0x001e1fff44477589 */ /* 0x0002e400000e0000 */
.L_x_2577:
[----:B-1----:R-:W1:Y:S02]  /*3c40*/  LDC R68, c[0x0][0x2f4] ;  /* 0x0000bd00ff447b82 */ /* 0x002e640000000800 */
[----:B-1----:R-:W-:-:S13]  /*3c50*/  ISETP.GE.OR P3, PT, R16, R68, P3 ;  /* 0x000000441000720c */ /* 0x002fda0001f66670 */
        /* <DEDUP_REMOVED lines=10> */
[----:B------:R-:W-:-:S04]  /*3d00*/  LEA.HI R9, R9, R8, RZ, 0x5 ;  /* 0x0000000809097211 */ /* 0x000fc800078f28ff */
[----:B------:R-:W-:-:S04]  /*3d10*/  SHF.R.S32.HI R9, RZ, 0x5, R9 ;  /* 0x00000005ff097819 */ /* 0x000fc80000011409 */
[----:B------:R-:W-:-:S05]  /*3d20*/  LEA.HI.SX32 R9, R44, R9, 0x1c ;  /* 0x000000092c097211 */ /* 0x000fca00078fe2ff */
[----:B------:R-:W-:Y:S02]  /*3d30*/  IMAD.SHL.U32 R70, R9, 0x10, RZ ;  /* 0x0000001009467824 */ /* 0x000fe400078e00ff */
[----:B------:R-:W-:-:S04]  /*3d40*/  IMAD R9, R22, 0x2800, R58 ;  /* 0x0000280016097824 */ /* 0x000fc800078e023a */
[----:B------:R-:W-:Y:S01]  /*3d50*/  IMAD.IADD R9, R18, 0x1, R9 ;  /* 0x0000000112097824 */ /* 0x000fe200078e0209 */
[----:B----4-:R-:W-:-:S04]  /*3d60*/  LOP3.LUT R8, R12, 0x30, R70, 0xf8, !PT ;  /* 0x000000300c087812 */ /* 0x010fc800078ef846 */
[----:B-----5:R-:W-:-:S05]  /*3d70*/  LOP3.LUT R8, R8, R11, RZ, 0x3c, !PT ;  /* 0x0000000b08087212 */ /* 0x020fca00078e3cff */
[----:B------:R-:W-:-:S04]  /*3d80*/  IMAD.IADD R11, R10, 0x1, R8 ;  /* 0x000000010a0b7824 */ /* 0x000fc800078e0208 */
[----:B------:R-:W-:-:S04]  /*3d90*/  IMAD R11, R22, 0x2800, R11 ;  /* 0x00002800160b7824 */ /* 0x000fc800078e020b */
[----:B------:R-:W-:Y:S02]  /*3da0*/  IMAD.IADD R12, R18, 0x1, R11 ;  /* 0x00000001120c7824 */ /* 0x000fe400078e020b */
[----:B------:R-:W1:Y:S04]  /*3db0*/  LDS.128 R8, [R9+0xe000] ;  /* 0x00e0000009087984 */ /* 0x000e680000000c00 */
[----:B------:R-:W2:Y:S01]  /*3dc0*/  LDS.128 R12, [R12+0xe000] ;  /* 0x00e000000c0c7984 */ /* 0x000ea20000000c00 */
[----:B------:R-:W-:Y:S05]  /*3dd0*/  @P5 BRA `(.L_x_2336) ;  /* 0x0000000c003c5947 */ /* 0x000fea0003800000 */
[----:B------:R-:W-:Y:S01]  /*3de0*/  SHF.R.U32.HI R84, RZ, 0x8, R5 ;  /* 0x00000008ff547819 */ /* 0x000fe20000011605 */
[----:B-1----:R-:W-:Y:S01]  /*3df0*/  IMAD.MOV.U32 R28, RZ, RZ, R8 ;  /* 0x000000ffff1c7224 */ /* 0x002fe200078e0008 */
[----:B------:R-:W-:Y:S02]  /*3e00*/  SHF.R.U32.HI R78, RZ, 0x8, R29 ;  /* 0x00000008ff4e7819 */ /* 0x000fe4000001161d */
[----:B------:R-:W-:Y:S02]  /*3e10*/  LOP3.LUT R4, R5, 0xff0000ff, RZ, 0xc0, !PT ;  /* 0xff0000ff05047812 */ /* 0x000fe400078ec0ff */
[----:B------:R-:W-:Y:S01]  /*3e20*/  SHF.R.U32.HI R81, RZ, 0x10, R5 ;  /* 0x00000010ff517819 */ /* 0x000fe20000011605 */
[----:B------:R-:W-:Y:S01]  /*3e30*/  IMAD.SHL.U32 R5, R84, 0x100, RZ ;  /* 0x0000010054057824 */ /* 0x000fe200078e00ff */
        /* <DEDUP_REMOVED lines=8> */
[----:B--2---:R-:W-:Y:S01]  /*3ec0*/  IMAD.MOV.U32 R29, RZ, RZ, R12 ;  /* 0x000000ffff1d7224 */ /* 0x004fe200078e000c */
[----:B------:R-:W-:Y:S01]  /*3ed0*/  LOP3.LUT R6, R7, 0xff0000ff, RZ, 0xc0, !PT ;  /* 0xff0000ff07067812 */ /* 0x000fe200078ec0ff */
[----:B------:R-:W-:Y:S01]  /*3ee0*/  IMAD.MOV.U32 R12, RZ, RZ, R10 ;  /* 0x000000ffff0c7224 */ /* 0x000fe200078e000a */
[----:B------:R-:W-:Y:S01]  /*3ef0*/  SHF.R.U32.HI R83, RZ, 0x10, R7 ;  /* 0x00000010ff537819 */ /* 0x000fe20000011607 */
[----:B------:R-:W-:Y:S01]  /*3f00*/  IMAD.SHL.U32 R7, R79, 0x100, RZ ;  /* 0x000001004f077824 */ /* 0x000fe200078e00ff */
[----:B------:R-:W-:Y:S01]  /*3f10*/  LOP3.LUT R4, R4, 0xff00, R5, 0xf8, !PT ;  /* 0x0000ff0004047812 */ /* 0x000fe200078ef805 */
[----:B------:R-:W-:Y:S01]  /*3f20*/  IMAD.U32 R5, R81, 0x10000, RZ ;  /* 0x0001000051057824 */ /* 0x000fe200078e00ff */
[----:B------:R-:W-:Y:S01]  /*3f30*/  LOP3.LUT R79, R30, 0xff00, R31, 0xf8, !PT ;  /* 0x0000ff001e4f7812 */ /* 0x000fe200078ef81f */
[----:B------:R-:W-:Y:S01]  /*3f40*/  IMAD.U32 R80, R80, 0x10000, RZ ;  /* 0x0001000050507824 */ /* 0x000fe200078e00ff */
[----:B------:R-:W-:Y:S01]  /*3f50*/  F2FP.F16.E4M3.UNPACK_B R78, R75.H1 ;  /* 0x0000004bff4e723e */ /* 0x000fe200030006ff */
[----:B------:R-:W-:Y:S01]  /*3f60*/  IMAD.U32 R82, R82, 0x10000, RZ ;  /* 0x0001000052527824 */ /* 0x000fe200078e00ff */
[----:B------:R-:W-:-:S02]  /*3f70*/  F2FP.F16.E4M3.UNPACK_B R31, R29.H1 ;  /* 0x0000001dff1f723e */ /* 0x000fc400030006ff */
[----:B------:R-:W-:Y:S02]  /*3f80*/  F2FP.F16.E4M3.UNPACK_B R30, R28.H1 ;  /* 0x0000001cff1e723e */ /* 0x000fe400030006ff */
[----:B------:R-:W-:Y:S01]  /*3f90*/  LOP3.LUT R7, R6, 0xff00, R7, 0xf8, !PT ;  /* 0x0000ff0006077812 */ /* 0x000fe200078ef807 */
[----:B------:R-:W-:Y:S01]  /*3fa0*/  HADD2.F32 R10, -RZ, R31.H0_H0 ;  /* 0x2000001fff0a7230 */ /* 0x000fe20000004100 */
[----:B------:R-:W-:Y:S01]  /*3fb0*/  LOP3.LUT R81, R76, 0xff00, R77, 0xf8, !PT ;  /* 0x0000ff004c517812 */ /* 0x000fe200078ef84d */
[----:B------:R-:W-:Y:S01]  /*3fc0*/  HADD2.F32 R8, -RZ, R30.H0_H0 ;  /* 0x2000001eff087230 */ /* 0x000fe20000004100 */
[----:B------:R-:W-:Y:S01]  /*3fd0*/  LOP3.LUT R6, R4, 0xff0000, R5, 0xf8, !PT ;  /* 0x00ff000004067812 */ /* 0x000fe200078ef805 */
[----:B------:R-:W-:Y:S01]  /*3fe0*/  HADD2.F32 R5, -RZ, R78.H0_H0 ;  /* 0x2000004eff057230 */ /* 0x000fe20000004100 */
[----:B------:R-:W-:Y:S01]  /*3ff0*/  F2FP.F16.E4M3.UNPACK_B R76, R74.H1 ;  /* 0x0000004aff4c723e */ /* 0x000fe200030006ff */
[----:B------:R-:W-:Y:S02]  /*4000*/  IMAD.U32 R4, R83, 0x10000, RZ ;  /* 0x0001000053047824 */ /* 0x000fe400078e00ff */
[----:B------:R-:W-:-:S02]  /*4010*/  HADD2.F32 R30, -RZ, R30.H1_H1 ;  /* 0x3000001eff1e7230 */ /* 0x000fc40000004100 */
[-C--:B------:R-:W-:Y:S01]  /*4020*/  FMUL.FTZ R83, R10, R5.reuse ;  /* 0x000000050a537220 */ /* 0x080fe20000410000 */
[--C-:B------:R-:W-:Y:S02]  /*4030*/  HADD2.F32 R77, -RZ, R76.reuse.H0_H0 ;  /* 0x2000004cff4d7230 */ /* 0x100fe40000004100 */
[C---:B------:R-:W-:Y:S01]  /*4040*/  FMUL.FTZ R85, R8.reuse, R5 ;  /* 0x0000000508557220 */ /* 0x040fe20000410000 */
[----:B------:R-:W-:Y:S01]  /*4050*/  LOP3.LUT R4, R7, 0xff0000, R4, 0xf8, !PT ;  /* 0x00ff000007047812 */ /* 0x000fe200078ef804 */
[----:B------:R-:W-:Y:S01]  /*4060*/  HADD2.F32 R31, -RZ, R31.H1_H1 ;  /* 0x3000001fff1f7230 */ /* 0x000fe20000004100 */
[----:B------:R-:W-:Y:S01]  /*4070*/  LOP3.LUT R7, R79, 0xff0000, R80, 0xf8, !PT ;  /* 0x00ff00004f077812 */ /* 0x000fe200078ef850 */
[-C--:B------:R-:W-:Y:S01]  /*4080*/  FFMA.FTZ R8, R8, R77.reuse, -R83 ;  /* 0x0000004d08087223 */ /* 0x080fe20000010853 */
[----:B------:R-:W-:Y:S01]  /*4090*/  FFMA.FTZ R10, R10, R77, R85 ;  /* 0x0000004d0a0a7223 */ /* 0x000fe20000010055 */
[----:B------:R-:W-:Y:S01]  /*40a0*/  HADD2.F32 R77, -RZ, R76.H1_H1 ;  /* 0x3000004cff4d7230 */ /* 0x000fe20000004100 */
[----:B------:R-:W-:Y:S01]  /*40b0*/  F2FP.F16.E4M3.UNPACK_B R80, R75 ;  /* 0x0000004bff50723e */ /* 0x000fe200020006ff */
[----:B------:R-:W-:Y:S01]  /*40c0*/  HADD2.F32 R76, -RZ, R78.H1_H1 ;  /* 0x3000004eff4c7230 */ /* 0x000fe20000004100 */
[----:B------:R-:W-:-:S02]  /*40d0*/  F2FP.F16.E4M3.UNPACK_B R78, R74 ;  /* 0x0000004aff4e723e */ /* 0x000fc400020006ff */
[----:B------:R-:W-:Y:S02]  /*40e0*/  F2FP.F16.E4M3.UNPACK_B R75, R29 ;  /* 0x0000001dff4b723e */ /* 0x000fe400020006ff */
[----:B------:R-:W-:Y:S01]  /*40f0*/  F2FP.F16.E4M3.UNPACK_B R74, R28 ;  /* 0x0000001cff4a723e */ /* 0x000fe200020006ff */
[-C--:B------:R-:W-:Y:S01]  /*4100*/  FMUL.FTZ R29, R31, R76.reuse ;  /* 0x0000004c1f1d7220 */ /* 0x080fe20000410000 */
[----:B------:R-:W-:Y:S01]  /*4110*/  LOP3.LUT R5, R81, 0xff0000, R82, 0xf8, !PT ;  /* 0x00ff000051057812 */ /* 0x000fe200078ef852 */
[C---:B------:R-:W-:Y:S01]  /*4120*/  FMUL.FTZ R82, R30.reuse, R76 ;  /* 0x0000004c1e527220 */ /* 0x040fe20000410000 */
[----:B------:R-:W-:Y:S02]  /*4130*/  HADD2.F32 R81, -RZ, R80.H0_H0 ;  /* 0x20000050ff517230 */ /* 0x000fe40000004100 */
[-C--:B------:R-:W-:Y:S01]  /*4140*/  FFMA.FTZ R29, R30, R77.reuse, -R29 ;  /* 0x0000004d1e1d7223 */ /* 0x080fe2000001081d */
[----:B------:R-:W-:Y:S02]  /*4150*/  HADD2.F32 R76, -RZ, R75.H0_H0 ;  /* 0x2000004bff4c7230 */ /* 0x000fe40000004100 */
[----:B------:R-:W-:Y:S01]  /*4160*/  FFMA.FTZ R31, R31, R77, R82 ;  /* 0x0000004d1f1f7223 */ /* 0x000fe20000010052 */
[----:B------:R-:W-:-:S02]  /*4170*/  HADD2.F32 R28, -RZ, R74.H0_H0 ;  /* 0x2000004aff1c7230 */ /* 0x000fc40000004100 */
[----:B------:R-:W-:Y:S02]  /*4180*/  HADD2.F32 R79, -RZ, R78.H0_H0 ;  /* 0x2000004eff4f7230 */ /* 0x000fe40000004100 */
[-C--:B------:R-:W-:Y:S01]  /*4190*/  FMUL.FTZ R83, R76, R81.reuse ;  /* 0x000000514c537220 */ /* 0x080fe20000410000 */
[----:B------:R-:W-:Y:S02]  /*41a0*/  HADD2.F32 R80, -RZ, R80.H1_H1 ;  /* 0x30000050ff507230 */ /* 0x000fe40000004100 */
[C---:B------:R-:W-:Y:S01]  /*41b0*/  FMUL.FTZ R81, R28.reuse, R81 ;  /* 0x000000511c517220 */ /* 0x040fe20000410000 */
[----:B------:R-:W-:Y:S02]  /*41c0*/  HADD2.F32 R77, -RZ, R75.H1_H1 ;  /* 0x3000004bff4d7230 */ /* 0x000fe40000004100 */
[-C--:B------:R-:W-:Y:S01]  /*41d0*/  FFMA.FTZ R28, R28, R79.reuse, -R83 ;  /* 0x0000004f1c1c7223 */ /* 0x080fe20000010853 */
[----:B------:R-:W-:Y:S02]  /*41e0*/  HADD2.F32 R74, -RZ, R74.H1_H1 ;  /* 0x3000004aff4a7230 */ /* 0x000fe40000004100 */
[----:B------:R-:W-:Y:S01]  /*41f0*/  FFMA.FTZ R30, R76, R79, R81 ;  /* 0x0000004f4c1e7223 */ /* 0x000fe20000010051 */
[----:B------:R-:W-:-:S02]  /*4200*/  HADD2.F32 R76, -RZ, R78.H1_H1 ;  /* 0x3000004eff4c7230 */ /* 0x000fc40000004100 */
[CC--:B------:R-:W-:Y:S01]  /*4210*/  FMUL.FTZ R75, R77.reuse, R80.reuse ;  /* 0x000000504d4b7220 */ /* 0x0c0fe20000410000 */
[----:B------:R-:W-:Y:S01]  /*4220*/  F2FP.F16.E4M3.UNPACK_B R81, R73.H1 ;  /* 0x00000049ff51723e */ /* 0x000fe200030006ff */
[C---:B------:R-:W-:Y:S01]  /*4230*/  FMUL.FTZ R84, R74.reuse, R80 ;  /* 0x000000504a547220 */ /* 0x040fe20000410000 */
[----:B------:R-:W-:Y:S01]  /*4240*/  F2FP.F16.E4M3.UNPACK_B R78, R14.H1 ;  /* 0x0000000eff4e723e */ /* 0x000fe200030006ff */
[----:B------:R-:W-:Y:S01]  /*4250*/  FFMA.FTZ R75, R74, R76, -R75 ;  /* 0x0000004c4a4b7223 */ /* 0x000fe2000001084b */
[----:B------:R-:W-:Y:S01]  /*4260*/  F2FP.F16.E4M3.UNPACK_B R74, R12.H1 ;  /* 0x0000000cff4a723e */ /* 0x000fe200030006ff */
[--C-:B------:R-:W-:Y:S01]  /*4270*/  HADD2.F32 R82, -RZ, R81.reuse.H0_H0 ;  /* 0x20000051ff527230 */ /* 0x100fe20000004100 */
[----:B------:R-:W-:Y:S01]  /*4280*/  F2FP.F16.E4M3.UNPACK_B R80, R72.H1 ;  /* 0x00000048ff50723e */ /* 0x000fe200030006ff */
[----:B------:R-:W-:Y:S02]  /*4290*/  HADD2.F32 R79, -RZ, R78.H0_H0 ;  /* 0x2000004eff4f7230 */ /* 0x000fe40000004100 */
[----:B------:R-:W-:Y:S01]  /*42a0*/  FFMA.FTZ R77, R77, R76, R84 ;  /* 0x0000004c4d4d7223 */ /* 0x000fe20000010054 */
[----:B------:R-:W-:Y:S01]  /*42b0*/  HADD2.F32 R85, -RZ, R81.H1_H1 ;  /* 0x30000051ff557230 */ /* 0x000fe20000004100 */
[----:B------:R-:W-:Y:S01]  /*42c0*/  F2FP.F16.E4M3.UNPACK_B R12, R12 ;  /* 0x0000000cff0c723e */ /* 0x000fe200020006ff */
[----:B------:R-:W-:-:S02]  /*42d0*/  HADD2.F32 R76, -RZ, R74.H0_H0 ;  /* 0x2000004aff4c7230 */ /* 0x000fc40000004100 */
[----:B------:R-:W-:Y:S01]  /*42e0*/  FMUL.FTZ R83, R79, R82 ;  /* 0x000000524f537220 */ /* 0x000fe20000410000 */
[----:B------:R-:W-:Y:S01]  /*42f0*/  HADD2.F32 R81, -RZ, R80.H0_H0 ;  /* 0x20000050ff517230 */ /* 0x000fe20000004100 */
[----:B------:R-:W-:Y:S01]  /*4300*/  F2FP.SATFINITE.E4M3.F32.PACK_AB_MERGE_C R8, R29, R8, RZ ;  /* 0x000000081d08723e */ /* 0x000fe200048070ff */
[----:B------:R-:W-:Y:S02]  /*4310*/  HADD2.F32 R78, -RZ, R78.H1_H1 ;  /* 0x3000004eff4e7230 */ /* 0x000fe40000004100 */
[C---:B------:R-:W-:Y:S01]  /*4320*/  FMUL.FTZ R84, R76.reuse, R82 ;  /* 0x000000524c547220 */ /* 0x040fe20000410000 */
[----:B------:R-:W-:Y:S02]  /*4330*/  HADD2.F32 R74, -RZ, R74.H1_H1 ;  /* 0x3000004aff4a7230 */ /* 0x000fe40000004100 */
[----:B------:R-:W-:Y:S01]  /*4340*/  FFMA.FTZ R82, R76, R81, -R83 ;  /* 0x000000514c527223 */ /* 0x000fe20000010853 */
[----:B------:R-:W-:Y:S02]  /*4350*/  HADD2.F32 R83, -RZ, R80.H1_H1 ;  /* 0x30000050ff537230 */ /* 0x000fe40000004100 */
[----:B------:R-:W-:Y:S01]  /*4360*/  FMUL.FTZ R87, R78, R85 ;  /* 0x000000554e577220 */ /* 0x000fe20000410000 */
[----:B------:R-:W-:Y:S01]  /*4370*/  F2FP.F16.E4M3.UNPACK_B R76, R73 ;  /* 0x00000049ff4c723e */ /* 0x000fe200020006ff */
[C---:B------:R-:W-:Y:S01]  /*4380*/  FMUL.FTZ R85, R74.reuse, R85 ;  /* 0x000000554a557220 */ /* 0x040fe20000410000 */
[----:B------:R-:W-:Y:S01]  /*4390*/  F2FP.F16.E4M3.UNPACK_B R73, R14 ;  /* 0x0000000eff49723e */ /* 0x000fe200020006ff */
[----:B------:R-:W-:Y:S01]  /*43a0*/  FFMA.FTZ R87, R74, R83, -R87 ;  /* 0x000000534a577223 */ /* 0x000fe20000010857 */
[----:B------:R-:W-:Y:S01]  /*43b0*/  FFMA.FTZ R84, R79, R81, R84 ;  /* 0x000000514f547223 */ /* 0x000fe20000010054 */
[----:B------:R-:W-:Y:S01]  /*43c0*/  F2FP.F16.E4M3.UNPACK_B R74, R72 ;  /* 0x00000048ff4a723e */ /* 0x000fe200020006ff */
[----:B------:R-:W-:-:S02]  /*43d0*/  HADD2.F32 R81, -RZ, R76.H0_H0 ;  /* 0x2000004cff517230 */ /* 0x000fc40000004100 */
[----:B------:R-:W-:Y:S01]  /*43e0*/  FFMA.FTZ R89, R78, R83, R85 ;  /* 0x000000534e597223 */ /* 0x000fe20000010055 */
[--C-:B------:R-:W-:Y:S01]  /*43f0*/  HADD2.F32 R72, -RZ, R73.reuse.H0_H0 ;  /* 0x20000049ff487230 */ /* 0x100fe20000004100 */
[----:B------:R-:W-:Y:S01]  /*4400*/  F2FP.F16.E4M3.UNPACK_B R29, R9 ;  /* 0x00000009ff1d723e */ /* 0x000fe200020006ff */
[----:B------:R-:W-:Y:S01]  /*4410*/  HADD2.F32 R76, -RZ, R76.H1_H1 ;  /* 0x3000004cff4c7230 */ /* 0x000fe20000004100 */
[----:B------:R-:W-:Y:S01]  /*4420*/  F2FP.SATFINITE.E4M3.F32.PACK_AB_MERGE_C R8, R75, R28, R8 ;  /* 0x0000001c4b08723e */ /* 0x000fe20004807008 */
[--C-:B------:R-:W-:Y:S02]  /*4430*/  HADD2.F32 R14, -RZ, R12.reuse.H0_H0 ;  /* 0x2000000cff0e7230 */ /* 0x100fe40000004100 */
[----:B------:R-:W-:Y:S01]  /*4440*/  FMUL.FTZ R83, R72, R81 ;  /* 0x0000005148537220 */ /* 0x000fe20000410000 */
[----:B------:R-:W-:Y:S01]  /*4450*/  HADD2.F32 R73, -RZ, R73.H1_H1 ;  /* 0x30000049ff497230 */ /* 0x000fe20000004100 */
[----:B------:R-:W-:Y:S01]  /*4460*/  F2FP.SATFINITE.E4M3.F32.PACK_AB_MERGE_C R84, R89, R84, RZ ;  /* 0x000000545954723e */ /* 0x000fe200048070ff */
[----:B------:R-:W-:-:S02]  /*4470*/  HADD2.F32 R12, -RZ, R12.H1_H1 ;  /* 0x3000000cff0c7230 */ /* 0x000fc40000004100 */
[----:B------:R-:W-:Y:S01]  /*4480*/  FMUL.FTZ R81, R14, R81 ;  /* 0x000000510e517220 */ /* 0x000fe20000410000 */
[--C-:B------:R-:W-:Y:S02]  /*4490*/  HADD2.F32 R79, -RZ, R74.reuse.H0_H0 ;  /* 0x2000004aff4f7230 */ /* 0x100fe40000004100 */
[CC--:B------:R-:W-:Y:S01]  /*44a0*/  FMUL.FTZ R85, R73.reuse, R76.reuse ;  /* 0x0000004c49557220 */ /* 0x0c0fe20000410000 */
[----:B------:R-:W-:Y:S02]  /*44b0*/  HADD2.F32 R74, -RZ, R74.H1_H1 ;  /* 0x3000004aff4a7230 */ /* 0x000fe40000004100 */
[----:B------:R-:W-:Y:S01]  /*44c0*/  FMUL.FTZ R76, R12, R76 ;  /* 0x0000004c0c4c7220 */ /* 0x000fe20000410000 */
[----:B------:R-:W-:Y:S02]  /*44d0*/  HADD2.F32 R28, -RZ, R29.H0_H0 ;  /* 0x2000001dff1c7230 */ /* 0x000fe40000004100 */
[-C--:B------:R-:W-:Y:S01]  /*44e0*/  FFMA.FTZ R83, R14, R79.reuse, -R83 ;  /* 0x0000004f0e537223 */ /* 0x080fe20000010853 */
[----:B------:R-:W-:Y:S01]  /*44f0*/  FFMA.FTZ R14, R72, R79, R81 ;  /* 0x0000004f480e7223 */ /* 0x000fe20000010051 */
[-C--:B------:R-:W-:Y:S01]  /*4500*/  FFMA.FTZ R78, R12, R74.reuse, -R85 ;  /* 0x0000004a0c4e7223 */ /* 0x080fe20000010855 */
[----:B------:R-:W-:Y:S01]  /*4510*/  FFMA.FTZ R73, R73, R74, R76 ;  /* 0x0000004a49497223 */ /* 0x000fe2000001004c */
[----:B------:R-:W-:-:S02]  /*4520*/  F2FP.SATFINITE.E4M3.F32.PACK_AB_MERGE_C R12, R31, R10, RZ ;  /* 0x0000000a1f0c723e */ /* 0x000fc400048070ff */
[----:B------:R-:W-:Y:S02]  /*4530*/  F2FP.F16.E4M3.UNPACK_B R31, R13 ;  /* 0x0000000dff1f723e */ /* 0x000fe400020006ff */
[----:B------:R-:W-:Y:S02]  /*4540*/  F2FP.F16.E4M3.UNPACK_B R76, R7 ;  /* 0x00000007ff4c723e */ /* 0x000fe400020006ff */
[----:B------:R-:W-:Y:S01]  /*4550*/  F2FP.SATFINITE.E4M3.F32.PACK_AB_MERGE_C R12, R77, R30, R12 ;  /* 0x0000001e4d0c723e */ /* 0x000fe2000480700c */
[--C-:B------:R-:W-:Y:S01]  /*4560*/  HADD2.F32 R72, -RZ, R31.reuse.H0_H0 ;  /* 0x2000001fff487230 */ /* 0x100fe20000004100 */
[----:B------:R-:W-:Y:S01]  /*4570*/  F2FP.F16.E4M3.UNPACK_B R74, R6 ;  /* 0x00000006ff4a723e */ /* 0x000fe200020006ff */
[----:B------:R-:W-:Y:S01]  /*4580*/  HADD2.F32 R77, -RZ, R76.H0_H0 ;  /* 0x2000004cff4d7230 */ /* 0x000fe20000004100 */
[----:B------:R-:W-:Y:S01]  /*4590*/  F2FP.SATFINITE.E4M3.F32.PACK_AB_MERGE_C R14, R73, R14, R84 ;  /* 0x0000000e490e723e */ /* 0x000fe20004807054 */
[----:B------:R-:W-:Y:S01]  /*45a0*/  HADD2.F32 R73, -RZ, R31.H1_H1 ;  /* 0x3000001fff497230 */ /* 0x000fe20000004100 */
[----:B------:R-:W-:Y:S01]  /*45b0*/  F2FP.F16.E4M3.UNPACK_B R31, R9.H1 ;  /* 0x00000009ff1f723e */ /* 0x000fe200030006ff */
[----:B------:R-:W-:-:S02]  /*45c0*/  HADD2.F32 R75, -RZ, R74.H0_H0 ;  /* 0x2000004aff4b7230 */ /* 0x000fc40000004100 */
[-C--:B------:R-:W-:Y:S01]  /*45d0*/  FMUL.FTZ R79, R72, R77.reuse ;  /* 0x0000004d484f7220 */ /* 0x080fe20000410000 */
[C---:B------:R-:W-:Y:S01]  /*45e0*/  FMUL.FTZ R77, R28.reuse, R77 ;  /* 0x0000004d1c4d7220 */ /* 0x040fe20000410000 */
[----:B------:R-:W-:Y:S01]  /*45f0*/  HADD2.F32 R76, -RZ, R76.H1_H1 ;  /* 0x3000004cff4c7230 */ /* 0x000fe20000004100 */
[----:B------:R-:W-:Y:S01]  /*4600*/  F2FP.F16.E4M3.UNPACK_B R13, R13.H1 ;  /* 0x0000000dff0d723e */ /* 0x000fe200030006ff */
[----:B------:R-:W-:Y:S02]  /*4610*/  HADD2.F32 R30, -RZ, R29.H1_H1 ;  /* 0x3000001dff1e7230 */ /* 0x000fe40000004100 */
[-C--:B------:R-:W-:Y:S01]  /*4620*/  FFMA.FTZ R28, R28, R75.reuse, -R79 ;  /* 0x0000004b1c1c7223 */ /* 0x080fe2000001084f */
[----:B------:R-:W-:Y:S01]  /*4630*/  FFMA.FTZ R29, R72, R75, R77 ;  /* 0x0000004b481d7223 */ /* 0x000fe2000001004d */
[----:B------:R-:W-:Y:S02]  /*4640*/  HADD2.F32 R74, -RZ, R74.H1_H1 ;  /* 0x3000004aff4a7230 */ /* 0x000fe40000004100 */
[-C--:B------:R-:W-:Y:S01]  /*4650*/  FMUL.FTZ R75, R73, R76.reuse ;  /* 0x0000004c494b7220 */ /* 0x080fe20000410000 */
[----:B------:R-:W-:Y:S01]  /*4660*/  FMUL.FTZ R76, R30, R76 ;  /* 0x0000004c1e4c7220 */ /* 0x000fe20000410000 */
[----:B------:R-:W-:Y:S01]  /*4670*/  F2FP.SATFINITE.E4M3.F32.PACK_AB_MERGE_C R10, R87, R82, RZ ;  /* 0x00000052570a723e */ /* 0x000fe200048070ff */
[----:B------:R-:W-:-:S02]  /*4680*/  HADD2.F32 R72, -RZ, R13.H0_H0 ;  /* 0x2000000dff487230 */ /* 0x000fc40000004100 */
[-C--:B------:R-:W-:Y:S01]  /*4690*/  FFMA.FTZ R9, R30, R74.reuse, -R75 ;  /* 0x0000004a1e097223 */ /* 0x080fe2000001084b */
[----:B------:R-:W-:Y:S01]  /*46a0*/  F2FP.F16.E4M3.UNPACK_B R75, R7.H1 ;  /* 0x00000007ff4b723e */ /* 0x000fe200030006ff */
[----:B------:R-:W-:Y:S01]  /*46b0*/  FFMA.FTZ R30, R73, R74, R76 ;  /* 0x0000004a491e7223 */ /* 0x000fe2000001004c */
[----:B------:R-:W-:Y:S01]  /*46c0*/  F2FP.F16.E4M3.UNPACK_B R6, R6.H1 ;  /* 0x00000006ff06723e */ /* 0x000fe200030006ff */
[----:B------:R-:W-:Y:S01]  /*46d0*/  HADD2.F32 R7, -RZ, R31.H0_H0 ;  /* 0x2000001fff077230 */ /* 0x000fe20000004100 */
[----:B------:R-:W-:Y:S01]  /*46e0*/  F2FP.SATFINITE.E4M3.F32.PACK_AB_MERGE_C R10, R78, R83, R10 ;  /* 0x000000534e0a723e */ /* 0x000fe2000480700a */
[----:B------:R-:W-:Y:S01]  /*46f0*/  HADD2.F32 R74, -RZ, R75.H0_H0 ;  /* 0x2000004bff4a7230 */ /* 0x000fe20000004100 */
[----:B------:R-:W-:Y:S01]  /*4700*/  F2FP.F16.E4M3.UNPACK_B R81, R5.H1 ;  /* 0x00000005ff51723e */ /* 0x000fe200030006ff */
[----:B------:R-:W-:Y:S01]  /*4710*/  HADD2.F32 R73, -RZ, R13.H1_H1 ;  /* 0x3000000dff497230 */ /* 0x000fe20000004100 */
[----:B------:R-:W-:Y:S01]  /*4720*/  F2FP.F16.E4M3.UNPACK_B R77, R4.H1 ;  /* 0x00000004ff4d723e */ /* 0x000fe200030006ff */
[----:B------:R-:W-:-:S02]  /*4730*/  HADD2.F32 R78, -RZ, R75.H1_H1 ;  /* 0x3000004bff4e7230 */ /* 0x000fc40000004100 */
[CC--:B------:R-:W-:Y:S01]  /*4740*/  FMUL.FTZ R80, R72.reuse, R74.reuse ;  /* 0x0000004a48507220 */ /* 0x0c0fe20000410000 */
[--C-:B------:R-:W-:Y:S02]  /*4750*/  HADD2.F32 R13, -RZ, R6.reuse.H0_H0 ;  /* 0x20000006ff0d7230 */ /* 0x100fe40000004100 */
[----:B------:R-:W-:Y:S01]  /*4760*/  FMUL.FTZ R75, R7, R74 ;  /* 0x0000004a074b7220 */ /* 0x000fe20000410000 */
[----:B------:R-:W-:Y:S02]  /*4770*/  HADD2.F32 R31, -RZ, R31.H1_H1 ;  /* 0x3000001fff1f7230 */ /* 0x000fe40000004100 */
[-C--:B------:R-:W-:Y:S01]  /*4780*/  FMUL.FTZ R74, R73, R78.reuse ;  /* 0x0000004e494a7220 */ /* 0x080fe20000410000 */
[----:B------:R-:W-:Y:S02]  /*4790*/  HADD2.F32 R76, -RZ, R6.H1_H1 ;  /* 0x30000006ff4c7230 */ /* 0x000fe40000004100 */
[-C--:B------:R-:W-:Y:S01]  /*47a0*/  FFMA.FTZ R6, R7, R13.reuse, -R80 ;  /* 0x0000000d07067223 */ /* 0x080fe20000010850 */
[----:B------:R-:W-:Y:S01]  /*47b0*/  FFMA.FTZ R7, R72, R13, R75 ;  /* 0x0000000d48077223 */ /* 0x000fe2000001004b */
[C---:B------:R-:W-:Y:S01]  /*47c0*/  FMUL.FTZ R72, R31.reuse, R78 ;  /* 0x0000004e1f487220 */ /* 0x040fe20000410000 */
[----:B------:R-:W-:Y:S01]  /*47d0*/  F2FP.F16.E4M3.UNPACK_B R80, R5 ;  /* 0x00000005ff50723e */ /* 0x000fe200020006ff */
[-C--:B------:R-:W-:Y:S01]  /*47e0*/  FFMA.FTZ R13, R31, R76.reuse, -R74 ;  /* 0x0000004c1f0d7223 */ /* 0x080fe2000001084a */
[----:B------:R-:W-:Y:S01]  /*47f0*/  F2FP.F16.E4M3.UNPACK_B R31, R11 ;  /* 0x0000000bff1f723e */ /* 0x000fe200020006ff */
[----:B------:R-:W-:Y:S01]  /*4800*/  FFMA.FTZ R72, R73, R76, R72 ;  /* 0x0000004c49487223 */ /* 0x000fe20000010048 */
[-C--:B------:R-:W-:Y:S01]  /*4810*/  F2FP.F16.E4M3.UNPACK_B R74, R15.reuse ;  /* 0x0000000fff4a723e */ /* 0x080fe200020006ff */
[----:B------:R-:W-:Y:S01]  /*4820*/  HADD2.F32 R82, -RZ, R80.H0_H0 ;  /* 0x20000050ff527230 */ /* 0x000fe20000004100 */
[----:B------:R-:W-:Y:S01]  /*4830*/  F2FP.F16.E4M3.UNPACK_B R75, R15.H1 ;  /* 0x0000000fff4b723e */ /* 0x000fe200030006ff */
[----:B------:R-:W-:Y:S01]  /*4840*/  HADD2.F32 R15, -RZ, R31.H0_H0 ;  /* 0x2000001fff0f7230 */ /* 0x000fe20000004100 */
[----:B------:R-:W-:Y:S01]  /*4850*/  F2FP.F16.E4M3.UNPACK_B R11, R11.H1 ;  /* 0x0000000bff0b723e */ /* 0x000fe200030006ff */
[----:B------:R-:W-:Y:S01]  /*4860*/  HADD2.F32 R76, -RZ, R74.H0_H0 ;  /* 0x2000004aff4c7230 */ /* 0x000fe20000004100 */
[----:B------:R-:W-:Y:S01]  /*4870*/  F2FP.F16.E4M3.UNPACK_B R5, R4 ;  /* 0x00000004ff05723e */ /* 0x000fe200020006ff */
[----:B------:R-:W-:-:S02]  /*4880*/  HADD2.F32 R4, -RZ, R75.H0_H0 ;  /* 0x2000004bff047230 */ /* 0x000fc40000004100 */
[-C--:B------:R-:W-:Y:S01]  /*4890*/  FMUL.FTZ R85, R15, R82.reuse ;  /* 0x000000520f557220 */ /* 0x080fe20000410000 */
[----:B------:R-:W-:Y:S02]  /*48a0*/  HADD2.F32 R83, -RZ, R81.H0_H0 ;  /* 0x20000051ff537230 */ /* 0x000fe40000004100 */
[----:B------:R-:W-:Y:S01]  /*48b0*/  FMUL.FTZ R84, R76, R82 ;  /* 0x000000524c547220 */ /* 0x000fe20000410000 */
[----:B------:R-:W-:Y:S01]  /*48c0*/  HADD2.F32 R73, -RZ, R11.H0_H0 ;  /* 0x2000000bff497230 */ /* 0x000fe20000004100 */
[----:B------:R-:W-:Y:S01]  /*48d0*/  F2FP.SATFINITE.E4M3.F32.PACK_AB_MERGE_C R6, R13, R6, RZ ;  /* 0x000000060d06723e */ /* 0x000fe200048070ff */
[----:B------:R-:W-:Y:S02]  /*48e0*/  HADD2.F32 R78, -RZ, R5.H0_H0 ;  /* 0x20000005ff4e7230 */ /* 0x000fe40000004100 */
[-C--:B------:R-:W-:Y:S01]  /*48f0*/  FMUL.FTZ R82, R4, R83.reuse ;  /* 0x0000005304527220 */ /* 0x080fe20000410000 */
[----:B------:R-:W-:Y:S02]  /*4900*/  HADD2.F32 R79, -RZ, R77.H0_H0 ;  /* 0x2000004dff4f7230 */ /* 0x000fe40000004100 */
[----:B------:R-:W-:Y:S01]  /*4910*/  FMUL.FTZ R83, R73, R83 ;  /* 0x0000005349537220 */ /* 0x000fe20000410000 */
[----:B------:R-:W-:-:S02]  /*4920*/  HADD2.F32 R75, -RZ, R75.H1_H1 ;  /* 0x3000004bff4b7230 */ /* 0x000fc40000004100 */
[-C--:B------:R-:W-:Y:S01]  /*4930*/  FFMA.FTZ R85, R76, R78.reuse, R85 ;  /* 0x0000004e4c557223 */ /* 0x080fe20000010055 */
[----:B------:R-:W-:Y:S02]  /*4940*/  HADD2.F32 R76, -RZ, R81.H1_H1 ;  /* 0x30000051ff4c7230 */ /* 0x000fe40000004100 */
[----:B------:R-:W-:Y:S01]  /*4950*/  FFMA.FTZ R83, R4, R79, R83 ;  /* 0x0000004f04537223 */ /* 0x000fe20000010053 */
[----:B------:R-:W-:Y:S02]  /*4960*/  HADD2.F32 R11, -RZ, R11.H1_H1 ;  /* 0x3000000bff0b7230 */ /* 0x000fe40000004100 */
[----:B------:R-:W-:Y:S01]  /*4970*/  FFMA.FTZ R84, R15, R78, -R84 ;  /* 0x0000004e0f547223 */ /* 0x000fe20000010854 */
[----:B------:R-:W-:Y:S02]  /*4980*/  HADD2.F32 R31, -RZ, R31.H1_H1 ;  /* 0x3000001fff1f7230 */ /* 0x000fe40000004100 */
[----:B------:R-:W-:Y:S01]  /*4990*/  FMUL.FTZ R78, R75, R76 ;  /* 0x0000004c4b4e7220 */ /* 0x000fe20000410000 */
[----:B------:R-:W-:-:S02]  /*49a0*/  HADD2.F32 R74, -RZ, R74.H1_H1 ;  /* 0x3000004aff4a7230 */ /* 0x000fc40000004100 */
[----:B------:R-:W-:Y:S01]  /*49b0*/  FMUL.FTZ R86, R11, R76 ;  /* 0x0000004c0b567220 */ /* 0x000fe20000410000 */
[----:B------:R-:W-:Y:S02]  /*49c0*/  HADD2.F32 R80, -RZ, R80.H1_H1 ;  /* 0x30000050ff507230 */ /* 0x000fe40000004100 */
[----:B------:R-:W-:Y:S01]  /*49d0*/  FFMA.FTZ R82, R73, R79, -R82 ;  /* 0x0000004f49527223 */ /* 0x000fe20000010852 */
[----:B------:R-:W-:Y:S01]  /*49e0*/  HADD2.F32 R4, -RZ, R77.H1_H1 ;  /* 0x3000004dff047230 */ /* 0x000fe20000004100 */
[----:B------:R-:W-:Y:S01]  /*49f0*/  F2FP.SATFINITE.E4M3.F32.PACK_AB_MERGE_C R7, R72, R7, RZ ;  /* 0x000000074807723e */ /* 0x000fe200048070ff */
[----:B------:R-:W-:Y:S02]  /*4a00*/  HADD2.F32 R5, -RZ, R5.H1_H1 ;  /* 0x30000005ff057230 */ /* 0x000fe40000004100 */
[CC--:B------:R-:W-:Y:S01]  /*4a10*/  FMUL.FTZ R76, R74.reuse, R80.reuse ;  /* 0x000000504a4c7220 */ /* 0x0c0fe20000410000 */
[----:B------:R-:W-:Y:S01]  /*4a20*/  FMUL.FTZ R15, R31, R80 ;  /* 0x000000501f0f7220 */ /* 0x000fe20000410000 */
        /* <DEDUP_REMOVED lines=10> */
.L_x_2336:
[----:B------:R-:W-:Y:S05]  /*4ad0*/  BSYNC B1 ;  /* 0x0000000000017941 */ /* 0x000fea0003800000 */
.L_x_2335:
[----:B-1----:R1:W-:Y:S01]  /*4ae0*/  ST.E.128 desc[UR40][R56.64], R8 ;  /* 0x0000000838007985 */ /* 0x0023e2000c101d28 */
[----:B------:R-:W-:-:S13]  /*4af0*/  ISETP.GE.AND P3, PT, R70, R68, PT ;  /* 0x000000444600720c */ /* 0x000fda0003f66270 */
[----:B------:R-:W-:Y:S05]  /*4b00*/  @P3 BRA `(.L_x_2324) ;  /* 0x0000000000e83947 */ /* 0x000fea0003800000 */
[----:B------:R-:W-:-:S04]  /*4b10*/  IADD3 R4, P3, R71, R70, RZ ;  /* 0x0000004647047210 */ /* 0x000fc80007f7e0ff */
[----:B------:R-:W-:-:S05]  /*4b20*/  LEA.HI.X.SX32 R5, R70, R69, 0x1, P3 ;  /* 0x0000004546057211 */ /* 0x000fca00018f0eff */
[----:B--2---:R2:W-:Y:S01]  /*4b30*/  ST.E.128 desc[UR40][R4.64], R12 ;  /* 0x0000000c04007985 */ /* 0x0045e2000c101d28 */
[----:B------:R-:W-:Y:S05]  /*4b40*/  BRA `(.L_x_2324) ;  /* 0x0000000000d87947 */ /* 0x000fea0003800000 */
.L_x_2316:
[----:B------:R-:W2:Y:S02]  /*4b50*/  LDL R4, [R1] ;  /* 0x0000000001047983 */ /* 0x000ea40000100800 */
[----:B--2---:R-:W-:-:S13]  /*4b60*/  ISETP.NE.AND P4, PT, R4, 0x3, PT ;  /* 0x000000030400780c */ /* 0x004fda0003f85270 */
[----:B------:R-:W-:Y:S05]  /*4b70*/  @!P4 BRA `(.L_x_2337) ;  /* 0x000000000004c947 */ /* 0x000fea0003800000 */
[----:B------:R-:W-:Y:S01]  /*4b80*/  BPT.TRAP 0x1 ;  /* 0x000000040000795c */ /* 0x000fe20000300000 */
.L_x_2337:
[----:B------:R-:W2:Y:S01]  /*4b90*/  LDL R4, [R1+0xc] ;  /* 0x00000c0001047983 */ /* 0x000ea20000100800 */
[----:B------:R-:W-:Y:S01]  /*4ba0*/  IMAD R66, R22, 0x8, R18 ;  /* 0x0000000816427824 */ /* 0x000fe200078e0212 */
[----:B------:R-:W-:Y:S01]  /*4bb0*/  BSSY B1, `(.L_x_2338) ;  /* 0x0000005000017945 */ /* 0x000fe20003800000 */
[----:B------:R-:W-:Y:S02]  /*4bc0*/  SHF.R.S32.HI R63, RZ, 0x1f, R61 ;  /* 0x0000001fff3f7819 */ /* 0x000fe4000001143d */
[----:B--2---:R-:W-:-:S04]  /*4bd0*/  SHF.L.U32 R67, R4, 0x1f, RZ ;  /* 0x0000001f04437819 */ /* 0x004fc800000006ff */
[----:B------:R-:W0:Y:S02]  /*4be0*/  SYNCS.PHASECHK.TRANS64.TRYWAIT P3, [R66+URZ+0x13290], R67 ;  /* 0x01329043420075a7 */ /* 0x000e24000806017f */
[----:B0-----:R-:W-:Y:S05]  /*4bf0*/  @!P3 BRA `(.L_x_2339) ;  /* 0x0000017800f8b947 */ /* 0x001fea0003800000 */
.L_x_2578:
[----:B------:R-:W-:Y:S05]  /*4c00*/  BSYNC B1 ;  /* 0x0000000000017941 */ /* 0x000fea0003800000 */
.L_x_2338:
        /* <DEDUP_REMOVED lines=28> */
.L_x_2582:
[----:B------:R-:W-:Y:S05]  /*4dd0*/  @!P3 BRA `(.L_x_2324) ;  /* 0x000000000034b947 */ /* 0x000fea0003800000 */
[----:B------:R-:W4:Y:S01]  /*4de0*/  LDL R6, [R1+0x8] ;  /* 0x0000080001067983 */ /* 0x000f220000100800 */
[----:B------:R-:W-:-:S03]  /*4df0*/  ULDC UR4, c[0x0][0x2f4] ;  /* 0x0000bd0000047ab9 */ /* 0x000fc60000000800 */
[----:B-1----:R-:W5:Y:S01]  /*4e00*/  LDL R4, [R1+0x24] ;  /* 0x0000240001047983 */ /* 0x002f620000100800 */
[----:B------:R-:W-:-:S13]  /*4e10*/  ISETP.GE.AND P3, PT, R16, UR4, PT ;  /* 0x0000000410007c0c */ /* 0x000fda000bf66270 */
[----:B---3--:R-:W-:-:S05]  /*4e20*/  @!P3 IADD3 R10, P5, R16, R14, RZ ;  /* 0x0000000e100ab210 */ /* 0x008fca0007fbe0ff */
[----:B--2---:R-:W-:Y:S01]  /*4e30*/  @!P3 IMAD.X R11, R5, 0x1, R17, P5 ;  /* 0x00000001050bb824 */ /* 0x004fe200028e0611 */
[----:B----4-:R-:W-:-:S13]  /*4e40*/  ISETP.GE.AND P5, PT, R6, UR4, PT ;  /* 0x0000000406007c0c */ /* 0x010fda000bfa6270 */
[----:B------:R-:W-:-:S05]  /*4e50*/  @!P5 IADD3 R8, P6, R6, R14, RZ ;  /* 0x0000000e0608d210 */ /* 0x000fca0007fde0ff */
[----:B-----5:R-:W-:Y:S02]  /*4e60*/  @!P5 IMAD.X R9, R5, 0x1, R4, P6 ;  /* 0x000000010509d824 */ /* 0x020fe400030e0604 */
[----:B------:R-:W1:Y:S04]  /*4e70*/  @!P3 LDS.128 R4, [R62+0xe000] ;  /* 0x00e000003e04b984 */ /* 0x000e680000000c00 */
[----:B-1----:R-:W-:Y:S04]  /*4e80*/  @!P3 ST.E.128 desc[UR40][R10.64], R4 ;  /* 0x000000040a00b985 */ /* 0x002fe8000c101d28 */
[----:B------:R-:W1:Y:S04]  /*4e90*/  @!P5 LDS.128 R4, [R59+0xe000] ;  /* 0x00e000003b04d984 */ /* 0x000e680000000c00 */
[----:B-1----:R4:W-:Y:S02]  /*4ea0*/  @!P5 ST.E.128 desc[UR40][R8.64], R4 ;  /* 0x000000040800d985 */ /* 0x0029e4000c101d28 */
.L_x_2324:
[----:B------:R-:W-:Y:S05]  /*4eb0*/  BSYNC B0 ;  /* 0x0000000000007941 */ /* 0x000fea0003800000 */
.L_x_2315:
        /* <DEDUP_REMOVED lines=16> */
.L_x_2342:
[----:B------:R-:W-:Y:S05]  /*4fc0*/  BSYNC B0 ;  /* 0x0000000000007941 */ /* 0x000fea0003800000 */
.L_x_2341:
[----:B------:R-:W1:Y:S01]  /*4fd0*/  SYNCS.PHASECHK.TRANS64.TRYWAIT P4, [R66+URZ+0x132b0], R67 ;  /* 0x0132b043420075a7 */ /* 0x000e62000808017f */
[----:B------:R-:W-:Y:S04]  /*4fe0*/  BSSY B0, `(.L_x_2343) ;  /* 0x0000002000007945 */ /* 0x000fe80003800000 */
[----:B-1----:R-:W-:Y:S05]  /*4ff0*/  @!P4 BRA `(.L_x_2344) ;  /* 0x000001780050c947 */ /* 0x002fea0003800000 */
.L_x_2583:
[----:B------:R-:W-:Y:S05]  /*5000*/  BSYNC B0 ;  /* 0x0000000000007941 */ /* 0x000fea0003800000 */
.L_x_2343:
        /* <DEDUP_REMOVED lines=12> */
[----:B------:R-:W-:-:S03]  /*50d0*/  ULDC.64 UR4, c[0x0][0x330] ;  /* 0x0000cc0000047ab9 */ /* 0x000fc60000000a00 */
[----:B------:R-:W-:Y:S02]  /*50e0*/  IMAD.IADD R5, R5, 0x1, R7 ;  /* 0x0000000105057824 */ /* 0x000fe400078e0207 */
[----:B------:R-:W-:-:S04]  /*50f0*/  IMAD.WIDE.U32 R4, R156, UR4, R4 ;  /* 0x000000049c047c25 */ /* 0x000fc8000f8e0004 */
[----:B------:R-:W-:Y:S01]  /*5100*/  IMAD R5, R156, UR5, R5 ;  /* 0x000000059c057c24 */ /* 0x000fe2000f8e0205 */
[----:B------:R-:W-:Y:S01]  /*5110*/  IADD3 R4, P4, R4, UR6, RZ ;  /* 0x0000000604047c10 */ /* 0x000fe2000ff9e0ff */
[----:B----4-:R-:W-:-:S03]  /*5120*/  VIADD R8, R8, 0xffffff80 ;  /* 0xffffff8008087836 */ /* 0x010fc60000000000 */
[----:B------:R-:W-:Y:S01]  /*5130*/  IADD3.X R5, R5, UR7, RZ, P4, !PT ;  /* 0x0000000705057c10 */ /* 0x000fe2000a7fe4ff */
[----:B------:R2:W4:Y:S01]  /*5140*/  SHFL.IDX PT, R9, R4, RZ, 0x1e1f ;  /* 0x001e1fff04097589 */ /* 0x00052200000e0000 */
[----:B------:R-:W-:-:S04]  /*5150*/  LEA.HI R8, R8, R8, RZ, 0x1 ;  /* 0x0000000808087211 */ /* 0x000fc800078f08ff */
[----:B------:R-:W-:Y:S01]  /*5160*/  SHF.R.S32.HI R8, RZ, 0x1, R8 ;  /* 0x00000001ff087819 */ /* 0x000fe20000011408 */
[----:B------:R-:W0:Y:S03]  /*5170*/  SHFL.IDX PT, R5, R5, RZ, 0x1e1f ;  /* 0x001e1fff05057589 */ /* 0x000e2600000e0000 */
[----:B------:R-:W-:-:S13]  /*5180*/  ISETP.GT.AND P4, PT, R65, R8, PT ;  /* 0x000000084100720c */ /* 0x000fda0003f84270 */
[----:B--2-4-:R-:W-:Y:S05]  /*5190*/  @!P4 BRA `(.L_x_2346) ;  /* 0x000000000034c947 */ /* 0x014fea0003800000 */
[----:B------:R-:W2:Y:S01]  /*51a0*/  LDL R8, [R1+0x8] ;  /* 0x0000080001087983 */ /* 0x000ea20000100800 */
[----:B------:R-:W-:-:S03]  /*51b0*/  ULDC UR4, c[0x0][0x2f4] ;  /* 0x0000bd0000047ab9 */ /* 0x000fc60000000800 */
[----:B------:R-:W4:Y:S01]  /*51c0*/  LDL R12, [R1+0x24] ;  /* 0x00002400010c7983 */ /* 0x000f220000100800 */
[----:B------:R-:W-:-:S13]  /*51d0*/  ISETP.GE.AND P4, PT, R16, UR4, PT ;  /* 0x0000000410007c0c */ /* 0x000fda000bf86270 */
[----:B------:R-:W-:-:S05]  /*51e0*/  @!P4 IADD3 R10, P5, R16, R9, RZ ;  /* 0x00000009100ac210 */ /* 0x000fca0007fbe0ff */
[----:B0-----:R-:W-:Y:S01]  /*51f0*/  @!P4 IMAD.X R11, R5, 0x1, R17, P5 ;  /* 0x00000001050bc824 */ /* 0x001fe200028e0611 */
[----:B--2---:R-:W-:-:S13]  /*5200*/  ISETP.GE.AND P5, PT, R8, UR4, PT ;  /* 0x0000000408007c0c */ /* 0x004fda000bfa6270 */
[----:B------:R-:W-:-:S05]  /*5210*/  @!P5 IADD3 R8, P6, R8, R9, RZ ;  /* 0x000000090808d210 */ /* 0x000fca0007fde0ff */
[----:B----4-:R-:W-:Y:S02]  /*5220*/  @!P5 IMAD.X R9, R5, 0x1, R12, P6 ;  /* 0x000000010509d824 */ /* 0x010fe400030e060c */
[----:B------:R-:W0:Y:S04]  /*5230*/  @!P4 LDS.128 R4, [R62+0x6000] ;  /* 0x006000003e04c984 */ /* 0x000e280000000c00 */
[----:B0-----:R-:W-:Y:S04]  /*5240*/  @!P4 ST.E.128 desc[UR40][R10.64], R4 ;  /* 0x000000040a00c985 */ /* 0x001fe8000c101d28 */
[----:B------:R-:W0:Y:S04]  /*5250*/  @!P5 LDS.128 R4, [R59+0x6000] ;  /* 0x006000003b04d984 */ /* 0x000e280000000c00 */
[----:B0-----:R2:W-:Y:S02]  /*5260*/  @!P5 ST.E.128 desc[UR40][R8.64], R4 ;  /* 0x000000040800d985 */ /* 0x0015e4000c101d28 */
.L_x_2346:
[----:B------:R-:W-:Y:S05]  /*5270*/  BSYNC B0 ;  /* 0x0000000000007941 */ /* 0x000fea0003800000 */
.L_x_2345:
[----:B0-2---:R-:W2:Y:S01]  /*5280*/  LDL.LU R5, [R1+0xc] ;  /* 0x00000c0001057983 */ /* 0x005ea20000300800 */
[----:B------:R-:W-:Y:S02]  /*5290*/  VIADD R22, R22, 0x1 ;  /* 0x0000000116167836 */ /* 0x000fe40000000000 */
[----:B-1----:R-:W-:Y:S01]  /*52a0*/  @!P3 VIADD R66, R66, 0x132c0 ;  /* 0x000132c04242b836 */ /* 0x002fe20000000000 */
[----:B------:R-:W-:Y:S01]  /*52b0*/  @!PT LDS RZ, [RZ] ;  /* 0x00000000fffff984 */ /* 0x000fe20000000800 */
[----:B------:R-:W-:Y:S01]  /*52c0*/  @!PT LDS RZ, [RZ] ;  /* 0x00000000fffff984 */ /* 0x000fe20000000800 */
[----:B------:R-:W-:Y:S01]  /*52d0*/  @!PT LDS RZ, [RZ] ;  /* 0x00000000fffff984 */ /* 0x000fe20000000800 */
[----:B------:R-:W-:Y:S01]  /*52e0*/  @!PT LDS RZ, [RZ] ;  /* 0x00000000fffff984 */ /* 0x000fe20000000800 */
[----:B------:R0:W-:Y:S06]  /*52f0*/  MEMBAR.ALL.CTA ;  /* 0x0000000000007992 */ /* 0x0001ec0000008000 */
[----:B0-----:R-:W0:Y:S02]  /*5300*/  FENCE.VIEW.ASYNC.S ;  /* 0x00000000000073c6 */ /* 0x001e240000000000 */
[----:B0-----:R1:W-:Y:S01]  /*5310*/  BAR.SYNC.DEFER_BLOCKING R45, 0x80 ;  /* 0x0002002d0000751d */ /* 0x0013e20000010000 */
        /* <DEDUP_REMOVED lines=9> */
.L_x_2310:
[----:B------:R-:W-:Y:S04]  /*53b0*/  BSSY B0, `(.L_x_2348) ;  /* 0x0000004000007945 */ /* 0x000fe80003800000 */
[----:B------:R-:W-:Y:S05]  /*53c0*/  @P3 BRA `(.L_x_2349) ;  /* 0x0000000000083947 */ /* 0x000fea0003800000 */
[----:B------:R-:W2:Y:S02]  /*53d0*/  FENCE.VIEW.ASYNC.G ;  /* 0x00000000000073c6 */ /* 0x000ea40000000100 */
[----:B--2---:R-:W-:Y:S06]  /*53e0*/  BAR.ARV 0xc, 0x200 ;  /* 0x0308000000007b1d */ /* 0x004fec0000002000 */
.L_x_2349:
[----:B------:R-:W-:Y:S05]  /*53f0*/  BSYNC B0 ;  /* 0x0000000000007941 */ /* 0x000fea0003800000 */
.L_x_2348:
[----:B------:R-:W2:Y:S01]  /*5400*/  LDL R2, [R1+0x70] ;  /* 0x0000700001027983 */ /* 0x000ea20000100800 */
[----:B------:R-:W-:Y:S01]  /*5410*/  ULDC.64 UR4, c[0x0][0x990] ;  /* 0x0002640000047ab9 */ /* 0x000fe20000000a00 */
[----:B------:R-:W-:Y:S02]  /*5420*/  ULDC.64 UR6, c[0x0][0x998] ;  /* 0x0002660000067ab9 */ /* 0x000fe40000000a00 */
[----:B------:R-:W4:Y:S01]  /*5430*/  LDL R4, [R1+0x58] ;  /* 0x0000580001047983 */ /* 0x000f220000100800 */
[----:B------:R-:W-:Y:S02]  /*5440*/  ISETP.NE.U32.AND P0, PT, RZ, UR4, PT ;  /* 0x00000004ff007c0c */ /* 0x000fe4000bf05070 */
[----:B------:R-:W-:Y:S01]  /*5450*/  ISETP.NE.U32.AND P1, PT, RZ, UR6, PT ;  /* 0x00000006ff007c0c */ /* 0x000fe2000bf25070 */
[----:B---3--:R-:W3:Y:S01]  /*5460*/  LDL R14, [R1+0x3c] ;  /* 0x00003c00010e7983 */ /* 0x008ee20000100800 */
[----:B------:R-:W-:Y:S02]  /*5470*/  ISETP.NE.AND.EX P0, PT, RZ, UR5, PT, P0 ;  /* 0x00000005ff007c0c */ /* 0x000fe4000bf05300 */
[----:B------:R-:W-:-:S11]  /*5480*/  ISETP.NE.AND.EX P1, PT, RZ, UR7, PT, P1 ;  /* 0x00000007ff007c0c */ /* 0x000fd6000bf25310 */
[----:B------:R-:W2:Y:S08]  /*5490*/  @P0 LDC.64 R6, c[0x0][0x9a8] ;  /* 0x00026a00ff060b82 */ /* 0x000eb00000000a00 */
[----:B------:R-:W1:Y:S08]  /*54a0*/  @P1 LDC.64 R8, c[0x0][0x9b8] ;  /* 0x00026e00ff081b82 */ /* 0x000e700000000a00 */
[----:B0-----:R-:W0:Y:S08]  /*54b0*/  @P0 LDC.64 R10, c[0x0][0x9b0] ;  /* 0x00026c00ff0a0b82 */ /* 0x001e300000000a00 */
[----:B------:R-:W0:Y:S01]  /*54c0*/  @P1 LDC.64 R12, c[0x0][0x9c0] ;  /* 0x00027000ff0c1b82 */ /* 0x000e220000000a00 */
[----:B--2---:R-:W-:-:S02]  /*54d0*/  @P0 IMAD R0, R2, R6, RZ ;  /* 0x0000000602000224 */ /* 0x004fc400078e02ff */
[----:B-1----:R-:W-:Y:S02]  /*54e0*/  @P1 IMAD R2, R2, R8, RZ ;  /* 0x0000000802021224 */ /* 0x002fe400078e02ff */
[C---:B----4-:R-:W-:Y:S02]  /*54f0*/  @P0 IMAD R7, R4.reuse, R7, R0 ;  /* 0x0000000704070224 */ /* 0x050fe400078e0200 */
[C---:B------:R-:W-:Y:S02]  /*5500*/  @P1 IMAD R9, R4.reuse, R9, R2 ;  /* 0x0000000904091224 */ /* 0x040fe400078e0202 */
[----:B------:R-:W-:-:S04]  /*5510*/  @P0 IMAD.WIDE.U32 R2, R4, R6, RZ ;  /* 0x0000000604020225 */ /* 0x000fc800078e00ff */
[----:B------:R-:W-:-:S04]  /*5520*/  @P1 IMAD.WIDE.U32 R4, R4, R8, RZ ;  /* 0x0000000804041225 */ /* 0x000fc800078e00ff */
[----:B------:R-:W-:Y:S02]  /*5530*/  @P0 IMAD.IADD R3, R3, 0x1, R7 ;  /* 0x0000000103030824 */ /* 0x000fe400078e0207 */
[----:B------:R-:W-:Y:S02]  /*5540*/  @P1 IMAD.IADD R5, R5, 0x1, R9 ;  /* 0x0000000105051824 */ /* 0x000fe400078e0209 */
[----:B0-----:R-:W-:-:S04]  /*5550*/  @P0 IMAD.WIDE.U32 R2, R156, R10, R2 ;  /* 0x0000000a9c020225 */ /* 0x001fc800078e0002 */
        /* <DEDUP_REMOVED lines=9> */
[----:B------:R-:W-:Y:S01]  /*55f0*/  IMAD.MOV.U32 R3, RZ, RZ, 0x3f800000 ;  /* 0x3f800000ff037424 */ /* 0x000fe200078e00ff */
[----:B------:R-:W0:Y:S03]  /*5600*/  LDC R2, c[0x0][0x448] ;  /* 0x00011200ff027b82 */ /* 0x000e260000000800 */
[----:B------:R-:W2:Y:S04]  /*5610*/  @P1 LDG.E R0, desc[UR40][R8.64] ;  /* 0x0000002808001981 */ /* 0x000ea8000c1e1900 */
[----:B------:R-:W2:Y:S01]  /*5620*/  @P0 LDG.E R3, desc[UR40][R4.64] ;  /* 0x0000002804030981 */ /* 0x000ea2000c1e1900 */
[----:B0-----:R-:W-:-:S13]  /*5630*/  ISETP.NE.AND P0, PT, R2, 0x1, PT ;  /* 0x000000010200780c */ /* 0x001fda0003f05270 */
[----:B------:R-:W0:Y:S08]  /*5640*/  @P0 LDC R2, c[0x0][0x44c] ;  /* 0x00011300ff020b82 */ /* 0x000e300000000800 */
[----:B------:R-:W1:Y:S01]  /*5650*/  @P0 LDC R11, c[0x0][0x450] ;  /* 0x00011400ff0b0b82 */ /* 0x000e620000000800 */
[----:B---3--:R-:W-:-:S04]  /*5660*/  VIADD R7, R14, 0xbf ;  /* 0x000000bf0e077836 */ /* 0x008fc80000000000 */
[----:B0-----:R-:W-:-:S05]  /*5670*/  @P0 IMAD.HI.U32 R2, R7, R2, RZ ;  /* 0x0000000207020227 */ /* 0x001fca00078e00ff */
[----:B-1----:R-:W-:-:S05]  /*5680*/  @P0 SHF.R.U32.HI R7, RZ, R11, R2 ;  /* 0x0000000bff070219 */ /* 0x002fca0000011602 */
[----:B------:R-:W-:-:S04]  /*5690*/  IMAD.IADD R7, R32, 0x1, R7 ;  /* 0x0000000120077824 */ /* 0x000fc800078e0207 */
[----:B------:R-:W-:-:S05]  /*56a0*/  IMAD.HI R7, R7, 0x66666667, RZ ;  /* 0x6666666707077827 */ /* 0x000fca00078e02ff */
[----:B------:R-:W-:-:S04]  /*56b0*/  SHF.R.U32.HI R2, RZ, 0x1f, R7 ;  /* 0x0000001fff027819 */ /* 0x000fc80000011607 */
[----:B------:R-:W-:-:S04]  /*56c0*/  LEA.HI.SX32 R2, R7, R2, 0x1a ;  /* 0x0000000207027211 */ /* 0x000fc800078fd2ff */
[----:B------:R-:W-:-:S04]  /*56d0*/  VIMNMX R27, R27, R2, PT ;  /* 0x000000021b1b7248 */ /* 0x000fc80003fe0100 */
[----:B------:R-:W-:Y:S01]  /*56e0*/  ISETP.GE.AND P0, PT, R27, 0x1, PT ;  /* 0x000000011b00780c */ /* 0x000fe20003f06270 */
[----:B------:R-:W-:Y:S01]  /*56f0*/  BSSY B0, `(.L_x_2350) ;  /* 0x0000023000007945 */ /* 0x000fe20003800000 */
[----:B------:R-:W-:Y:S02]  /*5700*/  IMAD.MOV.U32 R104, RZ, RZ, RZ ;  /* 0x000000ffff687224 */ /* 0x000fe400078e00ff */
[----:B--2---:R-:W-:-:S04]  /*5710*/  FMUL.FTZ R0, R3, R0 ;  /* 0x0000000003007220 */ /* 0x004fc80000410000 */
[----:B------:R-:W-:-:S05]  /*5720*/  FMUL.FTZ R2, R0, UR4 ;  /* 0x0000000400027c20 */ /* 0x000fca0008410000 */
        /* <DEDUP_REMOVED lines=31> */
.L_x_2351:
[----:B------:R-:W-:Y:S05]  /*5920*/  BSYNC B0 ;  /* 0x0000000000007941 */ /* 0x000fea0003800000 */
.L_x_2350:
[----:B------:R-:W2:Y:S01]  /*5930*/  LDL R0, [R1+0x74] ;  /* 0x0000740001007983 */ /* 0x000ea20000100800 */
[----:B------:R-:W-:Y:S02]  /*5940*/  PLOP3.LUT P0, PT, PT, PT, PT, 0x80, 0x0 ;  /* 0x000000000000781c */ /* 0x000fe40003f0f070 */
        /* <DEDUP_REMOVED lines=54> */
.L_x_2354:
[----:B------:R-:W-:Y:S05]  /*5cb0*/  BSYNC B6 ;  /* 0x0000000000067941 */ /* 0x000fea0003800000 */
.L_x_2353:
        /* <DEDUP_REMOVED lines=13> */
.L_x_2358:
[----:B-1----:R1:W2:Y:S02]  /*5d90*/  SYNCS.PHASECHK.TRANS64.TRYWAIT P0, [R18+URZ+0x13200], R3 ;  /* 0x01320003120075a7 */ /* 0x0022a4000800017f */
[----:B--2---:R-:W-:Y:S05]  /*5da0*/  @!P0 NANOSLEEP.SYNCS 0x989680 ;  /* 0x009896800000895d */ /* 0x004fea0003900000 */
[----:B------:R-:W2:Y:S02]  /*5db0*/  @!P0 SYNCS.PHASECHK.TRANS64 P0, [R18+URZ+0x13200], R3 ;  /* 0x01320003120085a7 */ /* 0x000ea4000800007f */
[----:B--2---:R-:W-:Y:S05]  /*5dc0*/  @!P0 BRA `(.L_x_2358) ;  /* 0xfffffffc00f08947 */ /* 0x004fea000383ffff */
.L_x_2357:
[----:B------:R-:W-:Y:S05]  /*5dd0*/  BSYNC B0 ;  /* 0x0000000000007941 */ /* 0x000fea0003800000 */
.L_x_2356:
[----:B------:R-:W-:Y:S05]  /*5de0*/  BRA `(.L_x_2359) ;  /* 0x0000002c00107947 */ /* 0x000fea0003800000 */
.L_x_2355:
        /* <DEDUP_REMOVED lines=17> */
[----:B------:R-:W-:Y:S01]  /*5f00*/  MOV R4, UR4 ;  /* 0x0000000400047c02 */ /* 0x000fe20008000f00 */
        /* <DEDUP_REMOVED lines=12> */
.L_x_2361:
[----:B------:R-:W-:Y:S05]  /*5fd0*/  BSYNC B6 ;  /* 0x0000000000067941 */ /* 0x000fea0003800000 */
.L_x_2360:
[----:B------:R-:W0:Y:S01]  /*5fe0*/  S2R R20, SR_TID.X ;  /* 0x0000000000147919 */ /* 0x000e220000002100 */
[----:B------:R-:W-:Y:S01]  /*5ff0*/  ULDC.U8 UR4, c[0x0][0x410] ;  /* 0x0001040000047ab9 */ /* 0x000fe20000000000 */
[----:B0-----:R-:W-:Y:S02]  /*6000*/  VIADD R21, R20, 0xffffff80 ;  /* 0xffffff8014157836 */ /* 0x001fe40000000000 */
[----:B------:R-:W2:Y:S01]  /*6010*/  LDL R20, [R1+0x3c] ;  /* 0x00003c0001147983 */ /* 0x000ea20000100800 */
[----:B------:R-:W-:Y:S01]  /*6020*/  ISETP.NE.AND P0, PT, RZ, UR4, PT ;  /* 0x00000004ff007c0c */ /* 0x000fe2000bf05270 */
[----:B------:R-:W-:Y:S01]  /*6030*/  BSSY B0, `(.L_x_2362) ;  /* 0x0000297000007945 */ /* 0x000fe20003800000 */
[----:B------:R-:W-:-:S04]  /*6040*/  LEA.HI R32, R21, R21, RZ, 0x1 ;  /* 0x0000001515207211 */ /* 0x000fc800078f08ff */
[----:B------:R-:W-:-:S05]  /*6050*/  SHF.R.S32.HI R32, RZ, 0x1, R32 ;  /* 0x00000001ff207819 */ /* 0x000fca0000011420 */
[----:B--2---:R-:W-:Y:S02]  /*6060*/  IMAD.IADD R10, R32, 0x1, R20 ;  /* 0x00000001200a7824 */ /* 0x004fe400078e0214 */
[----:B------:R-:W-:Y:S05]  /*6070*/  @!P0 BRA `(.L_x_2363) ;  /* 0x00000014003c8947 */ /* 0x000fea0003800000 */
[----:B------:R-:W0:Y:S01]  /*6080*/  LDC R24, c[0x0][0x448] ;  /* 0x00011200ff187b82 */ /* 0x000e220000000800 */
[----:B------:R-:W-:Y:S01]  /*6090*/  IMAD.MOV.U32 R11, RZ, RZ, R10 ;  /* 0x000000ffff0b7224 */ /* 0x000fe200078e000a */
[----:B------:R-:W-:Y:S01]  /*60a0*/  ULDC.64 UR4, c[0x0][0x3f8] ;  /* 0x0000fe0000047ab9 */ /* 0x000fe20000000a00 */
[----:B------:R-:W-:Y:S01]  /*60b0*/  IMAD.MOV.U32 R8, RZ, RZ, R26 ;  /* 0x000000ffff087224 */ /* 0x000fe200078e001a */
[----:B------:R-:W-:Y:S01]  /*60c0*/  ULDC.64 UR6, c[0x0][0x408] ;  /* 0x0001020000067ab9 */ /* 0x000fe20000000a00 */
[----:B------:R-:W-:Y:S01]  /*60d0*/  IMAD.MOV.U32 R9, RZ, RZ, R33 ;  /* 0x000000ffff097224 */ /* 0x000fe200078e0021 */
[----:B------:R-:W-:Y:S01]  /*60e0*/  ULDC.64 UR8, c[0x0][0x400] ;  /* 0x0001000000087ab9 */ /* 0x000fe20000000a00 */
[----:B------:R-:W-:Y:S02]  /*60f0*/  IMAD.MOV.U32 R6, RZ, RZ, R30 ;  /* 0x000000ffff067224 */ /* 0x000fe400078e001e */
[----:B------:R-:W-:Y:S01]  /*6100*/  IMAD.MOV.U32 R7, RZ, RZ, R29 ;  /* 0x000000ffff077224 */ /* 0x000fe200078e001d */
[----:B0-----:R-:W-:-:S13]  /*6110*/  ISETP.NE.AND P0, PT, R24, 0x1, PT ;  /* 0x000000011800780c */ /* 0x001fda0003f05270 */
[----:B------:R-:W0:Y:S08]  /*6120*/  @P0 LDC R3, c[0x0][0x44c] ;  /* 0x00011300ff030b82 */ /* 0x000e300000000800 */
[----:B------:R-:W1:Y:S01]  /*6130*/  @P0 LDC R5, c[0x0][0x450] ;  /* 0x00011400ff050b82 */ /* 0x000e620000000800 */
[----:B0-----:R-:W-:-:S05]  /*6140*/  @P0 IMAD.HI.U32 R0, R10, R3, RZ ;  /* 0x000000030a000227 */ /* 0x001fca00078e00ff */
[----:B-1----:R-:W-:-:S04]  /*6150*/  @P0 SHF.R.U32.HI R11, RZ, R5, R0 ;  /* 0x00000005ff0b0219 */ /* 0x002fc80000011600 */
[----:B------:R-:W-:Y:S01]  /*6160*/  SHF.R.S32.HI R0, RZ, 0x1f, R11 ;  /* 0x0000001fff007819 */ /* 0x000fe2000001140b */
[----:B------:R-:W-:-:S04]  /*6170*/  IMAD.WIDE.U32 R8, R11, UR6, R8 ;  /* 0x000000060b087c25 */ /* 0x000fc8000f8e0008 */
[----:B------:R-:W-:Y:S01]  /*6180*/  IMAD R4, R0, UR4, RZ ;  /* 0x0000000400047c24 */ /* 0x000fe2000f8e02ff */
[----:B------:R-:W-:Y:S01]  /*6190*/  IADD3 R5, P1, R8, UR8, RZ ;  /* 0x0000000808057c10 */ /* 0x000fe2000ff3e0ff */
[----:B------:R-:W-:-:S04]  /*61a0*/  IMAD.WIDE.U32 R6, R11, UR4, R6 ;  /* 0x000000040b067c25 */ /* 0x000fc8000f8e0006 */
[----:B------:R-:W-:Y:S02]  /*61b0*/  IMAD R0, R0, UR6, RZ ;  /* 0x0000000600007c24 */ /* 0x000fe4000f8e02ff */
[C---:B------:R-:W-:Y:S01]  /*61c0*/  IMAD R13, R11.reuse, UR5, R4 ;  /* 0x000000050b0d7c24 */ /* 0x040fe2000f8e0204 */
[----:B------:R-:W-:Y:S01]  /*61d0*/  ULDC.64 UR4, c[0x0][0x3e8] ;  /* 0x0000fa0000047ab9 */ /* 0x000fe20000000a00 */
[----:B------:R-:W-:Y:S01]  /*61e0*/  IMAD R8, R11, UR7, R0 ;  /* 0x000000070b087c24 */ /* 0x000fe2000f8e0200 */
[----:B------:R-:W-:Y:S01]  /*61f0*/  IADD3 R3, P0, R6, UR4, RZ ;  /* 0x0000000406037c10 */ /* 0x000fe2000ff1e0ff */
[----:B------:R-:W-:-:S03]  /*6200*/  UMOV UR4, 0xffffffff ;  /* 0xffffffff00047882 */ /* 0x000fc60000000000 */
[----:B------:R-:W-:Y:S02]  /*6210*/  IADD3.X R13, R7, UR5, R13, P0, !PT ;  /* 0x00000005070d7c10 */ /* 0x000fe400087fe40d */
[----:B------:R-:W-:Y:S01]  /*6220*/  IADD3.X R4, R9, UR9, R8, P1, !PT ;  /* 0x0000000909047c10 */ /* 0x000fe20008ffe408 */
[----:B------:R-:W-:Y:S06]  /*6230*/  BRA.DIV UR4, `(.L_x_2364) ;  /* 0x0000016604d47947 */ /* 0x000fec000b800000 */
[----:B------:R0:W1:Y:S04]  /*6240*/  SHFL.IDX PT, R0, R13, RZ, 0x1e1f ;  /* 0x001e1fff0d007589 */ /* 0x00006800000e0000 */
[----:B------:R-:W2:Y:S04]  /*6250*/  SHFL.IDX PT, R3, R3, RZ, 0x1e1f ;  /* 0x001e1fff03037589 */ /* 0x000ea800000e0000 */
[----:B------:R-:W3:Y:S04]  /*6260*/  SHFL.IDX PT, R4, R4, RZ, 0x1e1f ;  /* 0x001e1fff04047589 */ /* 0x000ee800000e0000 */
[----:B------:R0:W4:Y:S02]  /*6270*/  SHFL.IDX PT, R14, R5, RZ, 0x1e1f ;  /* 0x001e1fff050e7589 */ /* 0x00012400000e0000 */
.L_x_2589:
        /* <DEDUP_REMOVED lines=14> */
[----:B------:R-:W2:Y:S01]  /*6360*/  LDL.64 R30, [R1+0x10] ;  /* 0x00001000011e7983 */ /* 0x000ea20000100a00 */
[----:B------:R-:W-:-:S03]  /*6370*/  ULDC UR4, c[0x0][0x3f4] ;  /* 0x0000fd0000047ab9 */ /* 0x000fc60000000800 */
[----:B------:R-:W3:Y:S01]  /*6380*/  LDL R15, [R1+0x30] ;  /* 0x00003000010f7983 */ /* 0x000ee20000100800 */
[----:B------:R-:W-:Y:S02]  /*6390*/  CS2R R10, SRZ ;  /* 0x00000000000a7805 */ /* 0x000fe4000001ff00 */
[----:B------:R-:W-:Y:S02]  /*63a0*/  CS2R R20, SRZ ;  /* 0x0000000000147805 */ /* 0x000fe4000001ff00 */
[----:B------:R-:W-:Y:S02]  /*63b0*/  CS2R R12, SRZ ;  /* 0x00000000000c7805 */ /* 0x000fe4000001ff00 */
[----:B--2---:R-:W-:Y:S02]  /*63c0*/  ISETP.GE.AND P4, PT, R30, UR4, PT ;  /* 0x000000041e007c0c */ /* 0x004fe4000bf86270 */
[----:B---3--:R-:W-:Y:S02]  /*63d0*/  ISETP.GE.AND P5, PT, R15, UR4, PT ;  /* 0x000000040f007c0c */ /* 0x008fe4000bfa6270 */
[----:B------:R-:W-:-:S09]  /*63e0*/  SHF.R.S32.HI R9, RZ, 0x1f, R15 ;  /* 0x0000001fff097819 */ /* 0x000fd2000001140f */
[CC--:B------:R-:W-:Y:S02]  /*63f0*/  @!P4 IADD3 R6, P0, R30.reuse, R3.reuse, RZ ;  /* 0x000000031e06c210 */ /* 0x0c0fe40007f1e0ff */
[C---:B------:R-:W-:Y:S02]  /*6400*/  @!P5 IADD3 R26, P2, R15.reuse, R3, RZ ;  /* 0x000000030f1ad210 */ /* 0x040fe40007f5e0ff */
[----:B------:R-:W-:Y:S02]  /*6410*/  @!P4 SHF.R.S32.HI R3, RZ, 0x1f, R30 ;  /* 0x0000001fff03c819 */ /* 0x000fe4000001141e */
[-C--:B----4-:R-:W-:Y:S01]  /*6420*/  @!P4 IADD3 R30, P1, R30, R14.reuse, RZ ;  /* 0x0000000e1e1ec210 */ /* 0x090fe20007f3e0ff */
[C---:B-1----:R-:W-:Y:S01]  /*6430*/  @!P5 IMAD.X R27, R0.reuse, 0x1, R9, P2 ;  /* 0x00000001001bd824 */ /* 0x042fe200010e0609 */
[----:B------:R-:W-:Y:S01]  /*6440*/  @!P5 IADD3 R14, P3, R15, R14, RZ ;  /* 0x0000000e0f0ed210 */ /* 0x000fe20007f7e0ff */
[--C-:B------:R-:W-:Y:S02]  /*6450*/  @!P4 IMAD.X R7, R0, 0x1, R3.reuse, P0 ;  /* 0x000000010007c824 */ /* 0x100fe400000e0603 */
[C---:B------:R-:W-:Y:S01]  /*6460*/  @!P4 IMAD.X R31, R4.reuse, 0x1, R3, P1 ;  /* 0x00000001041fc824 */ /* 0x040fe200008e0603 */
[----:B------:R0:W5:Y:S01]  /*6470*/  @!P5 LD.E.64 R10, desc[UR40][R26.64] ;  /* 0x000000281a0ad980 */ /* 0x000162000c101b00 */
[----:B------:R-:W-:Y:S01]  /*6480*/  @!P5 IMAD.X R15, R4, 0x1, R9, P3 ;  /* 0x00000001040fd824 */ /* 0x000fe200018e0609 */
[----:B------:R-:W-:-:S02]  /*6490*/  CS2R R8, SRZ ;  /* 0x0000000000087805 */ /* 0x000fc4000001ff00 */
[----:B------:R0:W5:Y:S04]  /*64a0*/  @!P4 LD.E.64 R20, desc[UR40][R6.64] ;  /* 0x000000280614c980 */ /* 0x000168000c101b00 */
[----:B------:R0:W5:Y:S04]  /*64b0*/  @!P5 LD.E.64 R8, desc[UR40][R14.64] ;  /* 0x000000280e08d980 */ /* 0x000168000c101b00 */
[----:B------:R0:W5:Y:S02]  /*64c0*/  @!P4 LD.E.64 R12, desc[UR40][R30.64] ;  /* 0x000000281e0cc980 */ /* 0x000164000c101b00 */
.L_x_2366:
[----:B------:R-:W-:Y:S05]  /*64d0*/  BSYNC B1 ;  /* 0x0000000000017941 */ /* 0x000fea0003800000 */
.L_x_2365:
[----:B------:R-:W2:Y:S01]  /*64e0*/  SYNCS.PHASECHK.TRANS64.TRYWAIT P0, [R18+URZ+0x13200], R5 ;  /* 0x01320005120075a7 */ /* 0x000ea2000800017f */
[----:B------:R-:W-:Y:S01]  /*64f0*/  IMAD R25, R25, -0xc0, R24 ;  /* 0xffffff4019197824 */ /* 0x000fe200078e0218 */
[----:B------:R-:W-:Y:S04]  /*6500*/  BSSY B1, `(.L_x_2367) ;  /* 0x0000004000017945 */ /* 0x000fe80003800000 */
[----:B------:R-:W-:-:S04]  /*6510*/  VIMNMX R25, R25, 0xc0, PT ;  /* 0x000000c019197848 */ /* 0x000fc80003fe0100 */
[----:B------:R-:W-:Y:S01]  /*6520*/  ISETP.GE.AND P1, PT, R32, R25, PT ;  /* 0x000000192000720c */ /* 0x000fe20003f26270 */
[----:B--2---:R-:W-:-:S12]  /*6530*/  @!P0 BRA `(.L_x_2368) ;  /* 0x0000016400808947 */ /* 0x004fd80003800000 */
.L_x_2590:
[----:B------:R-:W-:Y:S05]  /*6540*/  BSYNC B1 ;  /* 0x0000000000017941 */ /* 0x000fea0003800000 */
.L_x_2367:
[----:B------:R-:W-:Y:S05]  /*6550*/  @P1 BRA `(.L_x_2369) ;  /* 0x0000002400101947 */ /* 0x000fea0003800000 */
[----:B0-----:R-:W2:Y:S01]  /*6560*/  LDL.64 R6, [R1+0x10] ;  /* 0x0000100001067983 */ /* 0x001ea20000100a00 */
[----:B-1----:R-:W2:Y:S03]  /*6570*/  LDC R0, c[0x0][0x3f4] ;  /* 0x0000fd00ff007b82 */ /* 0x002ea60000000800 */
[----:B------:R-:W3:Y:S04]  /*6580*/  LDL R3, [R1+0x30] ;  /* 0x0000300001037983 */ /* 0x000ee80000100800 */
[----:B------:R0:W5:Y:S01]  /*6590*/  LDL R37, [R1+0x38] ;  /* 0x0000380001257983 */ /* 0x0001620000100800 */
[----:B------:R-:W-:Y:S01]  /*65a0*/  BSSY B1, `(.L_x_2370) ;  /* 0x000007b000017945 */ /* 0x000fe20003800000 */
[----:B--2---:R-:W-:-:S02]  /*65b0*/  ISETP.GE.AND P0, PT, R6, R0, PT ;  /* 0x000000000600720c */ /* 0x004fc40003f06270 */
[----:B---3--:R-:W-:-:S11]  /*65c0*/  ISETP.GE.AND P1, PT, R3, R0, PT ;  /* 0x000000000300720c */ /* 0x008fd60003f26270 */
[----:B0-----:R-:W-:Y:S05]  /*65d0*/  @P0 BRA `(.L_x_2371) ;  /* 0x0000000400dc0947 */ /* 0x001fea0003800000 */
[----:B-----5:R-:W-:Y:S01]  /*65e0*/  IMAD.IADD R0, R18, 0x1, R37 ;  /* 0x0000000112007824 */ /* 0x020fe200078e0225 */
[----:B----4-:R-:W-:Y:S02]  /*65f0*/  SHF.R.U32.HI R14, RZ, 0x8, R20 ;  /* 0x00000008ff0e7819 */ /* 0x010fe40000011614 */
[----:B------:R-:W-:Y:S02]  /*6600*/  LOP3.LUT R3, R20, 0xff, RZ, 0xc0, !PT ;  /* 0x000000ff14037812 */ /* 0x000fe400078ec0ff */
[----:B------:R-:W0:Y:S01]  /*6610*/  LDS.128 R4, [R0+0xb000] ;  /* 0x00b0000000047984 */ /* 0x000e220000000c00 */
[----:B------:R-:W-:Y:S02]  /*6620*/  LOP3.LUT R14, R14, 0xff, RZ, 0xc0, !PT ;  /* 0x000000ff0e0e7812 */ /* 0x000fe400078ec0ff */
[----:B------:R-:W-:Y:S02]  /*6630*/  SHF.R.U32.HI R24, RZ, 0x8, R21 ;  /* 0x00000008ff187819 */ /* 0x000fe40000011615 */
[----:B------:R-:W-:-:S02]  /*6640*/  SHF.R.U32.HI R27, RZ, 0x8, R13 ;  /* 0x00000008ff1b7819 */ /* 0x000fc4000001160d */
[----:B------:R-:W-:Y:S02]  /*6650*/  PRMT R3, R14, 0x7604, R3 ;  /* 0x000076040e037816 */ /* 0x000fe40000000003 */
[----:B------:R-:W-:Y:S02]  /*6660*/  LOP3.LUT R15, R21, 0xff, RZ, 0xc0, !PT ;  /* 0x000000ff150f7812 */ /* 0x000fe400078ec0ff */
[----:B------:R-:W-:Y:S02]  /*6670*/  LOP3.LUT R24, R24, 0xff, RZ, 0xc0, !PT ;  /* 0x000000ff18187812 */ /* 0x000fe400078ec0ff */
        /* <DEDUP_REMOVED lines=9> */
[----:B------:R-:W-:Y:S02]  /*6710*/  LOP3.LUT R24, R12, 0xff, RZ, 0xc0, !PT ;  /* 0x000000ff0c187812 */ /* 0x000fe400078ec0ff */
        /* <DEDUP_REMOVED lines=78> */
[--C-:B------:R-:W-:Y:S02]  /*6c00*/  HADD2.F32 R3, -RZ, R7.reuse.H1_H1 ;  /* 0x30000007ff037230 */ /* 0x100fe40000004100 */
[C---:B------:R-:W-:Y:S01]  /*6c10*/  FMUL.FTZ R25, R4.reuse, R13 ;  /* 0x0000000d04197220 */ /* 0x040fe20000410000 */
[----:B------:R-:W-:Y:S02]  /*6c20*/  HADD2.F32 R20, -RZ, R20.H0_H0 ;  /* 0x20000014ff147230 */ /* 0x000fe40000004100 */
        /* <DEDUP_REMOVED lines=18> */
.L_x_2371:
[----:B------:R-:W-:Y:S05]  /*6d50*/  BSYNC B1 ;  /* 0x0000000000017941 */ /* 0x000fea0003800000 */
.L_x_2370:
[----:B------:R-:W-:Y:S05]  /*6d60*/  @P1 BRA `(.L_x_2369) ;  /* 0x0000001c000c1947 */ /* 0x000fea0003800000 */
[----:B0-----:R-:W2:Y:S01]  /*6d70*/  LDL R0, [R1+0x88] ;  /* 0x0000880001007983 */ /* 0x001ea20000100800 */
[----:B-----5:R-:W-:Y:S01]  /*6d80*/  IMAD.IADD R3, R18, 0x1, R37 ;  /* 0x0000000112037824 */ /* 0x020fe200078e0225 */
[----:B------:R-:W-:Y:S02]  /*6d90*/  SHF.R.U32.HI R13, RZ, 0x8, R11 ;  /* 0x00000008ff0d7819 */ /* 0x000fe4000001160b */
[----:B------:R-:W-:Y:S02]  /*6da0*/  SHF.R.U32.HI R24, RZ, 0x8, R9 ;  /* 0x00000008ff187819 */ /* 0x000fe40000011609 */
[----:B------:R-:W-:Y:S02]  /*6db0*/  SHF.R.U32.HI R15, RZ, 0x8, R8 ;  /* 0x00000008ff0f7819 */ /* 0x000fe40000011608 */
[----:B----4-:R-:W-:Y:S02]  /*6dc0*/  LOP3.LUT R14, R11, 0xff, RZ, 0xc0, !PT ;  /* 0x000000ff0b0e7812 */ /* 0x010fe400078ec0ff */
        /* <DEDUP_REMOVED lines=23> */
[--C-:B------:R-:W-:Y:S02]  /*6f40*/  HADD2.F32 R24, -RZ, R20.reuse.H1_H1 ;  /* 0x30000014ff187230 */ /* 0x100fe40000004100 */
[----:B------:R-:W-:Y:S01]  /*6f50*/  HADD2.F32 R20, -RZ, R20.H0_H0 ;  /* 0x20000014ff147230 */ /* 0x000fe20000004100 */
[----:B--2---:R-:W-:Y:S01]  /*6f60*/  LOP3.LUT P0, RZ, R0, 0x2, RZ, 0xc0, !PT ;  /* 0x0000000200ff7812 */ /* 0x004fe2000780c0ff */
        /* <DEDUP_REMOVED lines=20> */
[-C--:B------:R-:W-:Y:S02]  /*70b0*/  F2FP.F16.E4M3.UNPACK_B R7, R5.reuse ;  /* 0x00000005ff07723e */ /* 0x080fe400020006ff */
        /* <DEDUP_REMOVED lines=75> */
.L_x_2363:
[----:B------:R-:W0:Y:S01]  /*7570*/  LDC R9, c[0x0][0x448] ;  /* 0x00011200ff097b82 */ /* 0x000e220000000800 */
        /* <DEDUP_REMOVED lines=11> */
[----:B-1----:R-:W-:Y:S01]  /*7630*/  @P0 SHF.R.U32.HI R3, RZ, R5, R0 ;  /* 0x00000005ff030219 */ /* 0x002fe20000011600 */
[----:B------:R-:W-:-:S03]  /*7640*/  IMAD.MOV.U32 R5, RZ, RZ, R29 ;  /* 0x000000ffff057224 */ /* 0x000fc600078e001d */
[----:B------:R-:W-:Y:S01]  /*7650*/  SHF.R.S32.HI R0, RZ, 0x1f, R3 ;  /* 0x0000001fff007819 */ /* 0x000fe20000011403 */
[----:B------:R-:W-:-:S04]  /*7660*/  IMAD.WIDE.U32 R4, R3, UR4, R4 ;  /* 0x0000000403047c25 */ /* 0x000fc8000f8e0004 */
[----:B------:R-:W-:Y:S02]  /*7670*/  IMAD R8, R0, UR4, RZ ;  /* 0x0000000400087c24 */ /* 0x000fe4000f8e02ff */
[----:B------:R-:W-:-:S04]  /*7680*/  IMAD.WIDE.U32 R6, R3, UR6, R6 ;  /* 0x0000000603067c25 */ /* 0x000fc8000f8e0006 */
[C---:B------:R-:W-:Y:S01]  /*7690*/  IMAD R13, R3.reuse, UR5, R8 ;  /* 0x00000005030d7c24 */ /* 0x040fe2000f8e0208 */
[----:B------:R-:W-:Y:S01]  /*76a0*/  ULDC.64 UR4, c[0x0][0x3e8] ;  /* 0x0000fa0000047ab9 */ /* 0x000fe20000000a00 */
[----:B------:R-:W-:Y:S01]  /*76b0*/  IMAD R8, R0, UR6, RZ ;  /* 0x0000000600087c24 */ /* 0x000fe2000f8e02ff */
[----:B------:R-:W-:Y:S01]  /*76c0*/  IADD3 R21, P0, R4, UR4, RZ ;  /* 0x0000000404157c10 */ /* 0x000fe2000ff1e0ff */
[----:B------:R-:W-:Y:S01]  /*76d0*/  UMOV UR4, 0xffffffff ;  /* 0xffffffff00047882 */ /* 0x000fe20000000000 */
[----:B------:R-:W-:Y:S01]  /*76e0*/  IADD3 R0, P1, R6, UR8, RZ ;  /* 0x0000000806007c10 */ /* 0x000fe2000ff3e0ff */
[----:B------:R-:W-:Y:S01]  /*76f0*/  IMAD R27, R3, UR7, R8 ;  /* 0x00000007031b7c24 */ /* 0x000fe2000f8e0208 */
[----:B------:R-:W-:-:S04]  /*7700*/  IADD3.X R13, R5, UR5, R13, P0, !PT ;  /* 0x00000005050d7c10 */ /* 0x000fc800087fe40d */
[----:B------:R-:W-:Y:S01]  /*7710*/  IADD3.X R27, R7, UR9, R27, P1, !PT ;  /* 0x00000009071b7c10 */ /* 0x000fe20008ffe41b */
[----:B------:R-:W-:Y:S06]  /*7720*/  BRA.DIV UR4, `(.L_x_2372) ;  /* 0x0000015604187947 */ /* 0x000fec000b800000 */
[----:B------:R0:W1:Y:S04]  /*7730*/  SHFL.IDX PT, R3, R13, RZ, 0x1e1f ;  /* 0x001e1fff0d037589 */ /* 0x00006800000e0000 */
[----:B------:R-:W2:Y:S04]  /*7740*/  SHFL.IDX PT, R21, R21, RZ, 0x1e1f ;  /* 0x001e1fff15157589 */ /* 0x000ea800000e0000 */
[----:B------:R-:W3:Y:S04]  /*7750*/  SHFL.IDX PT, R27, R27, RZ, 0x1e1f ;  /* 0x001e1fff1b1b7589 */ /* 0x000ee800000e0000 */
[----:B------:R0:W4:Y:S02]  /*7760*/  SHFL.IDX PT, R14, R0, RZ, 0x1e1f ;  /* 0x001e1fff000e7589 */ /* 0x00012400000e0000 */
.L_x_2596:
[----:B0-----:R-:W5:Y:S01]  /*7770*/  LDL R0, [R1+0x28] ;  /* 0x0000280001007983 */ /* 0x001f620000100800 */
[----:B------:R-:W0:Y:S03]  /*7780*/  LDC R31, c[0x0][0x3f4] ;  /* 0x0000fd00ff1f7b82 */ /* 0x000e260000000800 */
[----:B------:R-:W2:Y:S01]  /*7790*/  LDL R5, [R1+0x6c] ;  /* 0x00006c0001057983 */ /* 0x000ea20000100800 */
[----:B------:R-:W-:Y:S01]  /*77a0*/  BSSY B1, `(.L_x_2373) ;  /* 0x0000016000017945 */ /* 0x000fe20003800000 */
[----:B------:R-:W-:Y:S01]  /*77b0*/  CS2R R6, SRZ ;  /* 0x0000000000067805 */ /* 0x000fe2000001ff00 */
[----:B-----5:R-:W-:Y:S01]  /*77c0*/  IMAD R0, R0, R9, RZ ;  /* 0x0000000900007224 */ /* 0x020fe200078e02ff */
[----:B------:R-:W-:Y:S02]  /*77d0*/  CS2R R8, SRZ ;  /* 0x0000000000087805 */ /* 0x000fe4000001ff00 */
[----:B--2---:R-:W-:-:S02]  /*77e0*/  LEA.HI R4, R5, R5, RZ, 0x1 ;  /* 0x0000000505047211 */ /* 0x004fc400078f08ff */
[----:B------:R-:W-:Y:S02]  /*77f0*/  ISETP.GE.AND P0, PT, R10, R0, PT ;  /* 0x000000000a00720c */ /* 0x000fe40003f06270 */
[----:B------:R-:W-:Y:S02]  /*7800*/  CS2R R10, SRZ ;  /* 0x00000000000a7805 */ /* 0x000fe4000001ff00 */
[----:B------:R-:W-:-:S05]  /*7810*/  LOP3.LUT R4, R4, 0xfffffffe, RZ, 0xc0, !PT ;  /* 0xfffffffe04047812 */ /* 0x000fca00078ec0ff */
[----:B------:R-:W-:Y:S01]  /*7820*/  IMAD.IADD R29, R5, 0x1, -R4 ;  /* 0x00000001051d7824 */ /* 0x000fe200078e0a04 */
[----:B------:R-:W-:-:S04]  /*7830*/  CS2R R4, SRZ ;  /* 0x0000000000047805 */ /* 0x000fc8000001ff00 */
        /* <DEDUP_REMOVED lines=12> */
.L_x_2374:
[----:B------:R-:W-:Y:S05]  /*7900*/  BSYNC B1 ;  /* 0x0000000000017941 */ /* 0x000fea0003800000 */
.L_x_2373:
[----:B-1----:R-:W1:Y:S01]  /*7910*/  S2R R3, SR_TID.X ;  /* 0x0000000000037919 */ /* 0x002e620000002100 */
[----:B------:R-:W2:Y:S01]  /*7920*/  SYNCS.PHASECHK.TRANS64.TRYWAIT P1, [R18+URZ+0x13200], R29 ;  /* 0x0132001d120075a7 */ /* 0x000ea2000802017f */
[----:B------:R-:W-:Y:S01]  /*7930*/  IMAD R25, R25, -0xc0, R0 ;  /* 0xffffff4019197824 */ /* 0x000fe200078e0200 */
[----:B------:R-:W-:Y:S01]  /*7940*/  ISETP.GE.AND P0, PT, R16, R31, PT ;  /* 0x0000001f1000720c */ /* 0x000fe20003f06270 */
[----:B------:R-:W-:Y:S03]  /*7950*/  BSSY B1, `(.L_x_2375) ;  /* 0x0000007000017945 */ /* 0x000fe60003800000 */
[----:B------:R-:W-:Y:S01]  /*7960*/  VIMNMX R25, R25, 0xc0, PT ;  /* 0x000000c019197848 */ /* 0x000fe20003fe0100 */
[----:B-1----:R-:W-:-:S05]  /*7970*/  VIADD R3, R3, 0xffffff80 ;  /* 0xffffff8003037836 */ /* 0x002fca0000000000 */
[----:B------:R-:W-:-:S04]  /*7980*/  LEA.HI R3, R3, R3, RZ, 0x1 ;  /* 0x0000000303037211 */ /* 0x000fc800078f08ff */
[----:B------:R-:W-:-:S04]  /*7990*/  SHF.R.S32.HI R3, RZ, 0x1, R3 ;  /* 0x00000001ff037819 */ /* 0x000fc80000011403 */
[----:B------:R-:W-:Y:S01]  /*79a0*/  ISETP.GE.OR P0, PT, R3, R25, P0 ;  /* 0x000000190300720c */ /* 0x000fe20000706670 */
[----:B--2---:R-:W-:-:S12]  /*79b0*/  @!P1 BRA `(.L_x_2376) ;  /* 0x0000015000e09947 */ /* 0x004fd80003800000 */
.L_x_2597:
[----:B------:R-:W-:Y:S05]  /*79c0*/  BSYNC B1 ;  /* 0x0000000000017941 */ /* 0x000fea0003800000 */
.L_x_2375:
[----:B------:R-:W-:Y:S05]  /*79d0*/  @P0 BRA `(.L_x_2369) ;  /* 0x0000000c00f00947 */ /* 0x000fea0003800000 */
[----:B------:R-:W2:Y:S04]  /*79e0*/  LDL R39, [R1+0x48] ;  /* 0x0000480001277983 */ /* 0x000ea80000100800 */
[----:B------:R-:W2:Y:S04]  /*79f0*/  LDL R37, [R1+0x4c] ;  /* 0x00004c0001257983 */ /* 0x000ea80000100800 */
[----:B------:R-:W2:Y:S04]  /*7a00*/  LDL R35, [R1+0x50] ;  /* 0x0000500001237983 */ /* 0x000ea80000100800 */
[----:B------:R-:W2:Y:S01]  /*7a10*/  LDL R52, [R1+0x98] ;  /* 0x0000980001347983 */ /* 0x000ea20000100800 */
        /* <DEDUP_REMOVED lines=12> */
[----:B------:R-:W-:Y:S02]  /*7ae0*/  SHF.R.U32.HI R21, RZ, 0x8, R4 ;  /* 0x00000008ff157819 */ /* 0x000fe40000011604 */
[----:B------:R-:W-:-:S02]  /*7af0*/  PRMT R32, R3, 0x7604, R12 ;  /* 0x0000760403207816 */ /* 0x000fc4000000000c */
[----:B------:R-:W-:Y:S02]  /*7b00*/  LOP3.LUT R24, R4, 0xff, RZ, 0xc0, !PT ;  /* 0x000000ff04187812 */ /* 0x000fe400078ec0ff */
[----:B------:R-:W-:Y:S02]  /*7b10*/  LOP3.LUT R21, R21, 0xff, RZ, 0xc0, !PT ;  /* 0x000000ff15157812 */ /* 0x000fe400078ec0ff */
[----:B------:R-:W-:Y:S02]  /*7b20*/  SHF.R.U32.HI R3, RZ, 0x8, R6 ;  /* 0x00000008ff037819 */ /* 0x000fe40000011606 */
[----:B----4-:R-:W-:Y:S02]  /*7b30*/  SHF.R.U32.HI R14, RZ, 0x8, R11 ;  /* 0x00000008ff0e7819 */ /* 0x010fe4000001160b */
[----:B------:R-:W-:Y:S02]  /*7b40*/  PRMT R33, R21, 0x7604, R24 ;  /* 0x0000760415217816 */ /* 0x000fe40000000018 */
[----:B---3--:R-:W-:-:S02]  /*7b50*/  SHF.R.U32.HI R27, RZ, 0x8, R7 ;  /* 0x00000008ff1b7819 */ /* 0x008fc40000011607 */
[----:B------:R-:W-:Y:S02]  /*7b60*/  LOP3.LUT R25, R3, 0xff, RZ, 0xc0, !PT ;  /* 0x000000ff03197812 */ /* 0x000fe400078ec0ff */
[----:B------:R-:W-:Y:S02]  /*7b70*/  SHF.R.U32.HI R21, RZ, 0x8, R5 ;  /* 0x00000008ff157819 */ /* 0x000fe40000011605 */
[----:B------:R-:W-:Y:S02]  /*7b80*/  LOP3.LUT R15, R11, 0xff, RZ, 0xc0, !PT ;  /* 0x000000ff0b0f7812 */ /* 0x000fe400078ec0ff */
[----:B------:R-:W-:Y:S02]  /*7b90*/  LOP3.LUT R14, R14, 0xff, RZ, 0xc0, !PT ;  /* 0x000000ff0e0e7812 */ /* 0x000fe400078ec0ff */
[----:B------:R-:W-:Y:S02]  /*7ba0*/  LOP3.LUT R24, R5, 0xff, RZ, 0xc0, !PT ;  /* 0x000000ff05187812 */ /* 0x000fe400078ec0ff */
[----:B------:R-:W-:-:S02]  /*7bb0*/  LOP3.LUT R26, R6, 0xff, RZ, 0xc0, !PT ;  /* 0x000000ff061a7812 */ /* 0x000fc400078ec0ff */
[----:B------:R-:W-:Y:S02]  /*7bc0*/  LOP3.LUT R27, R27, 0xff, RZ, 0xc0, !PT ;  /* 0x000000ff1b1b7812 */ /* 0x000fe400078ec0ff */
[----:B------:R-:W-:Y:S02]  /*7bd0*/  LOP3.LUT R36, R7, 0xff, RZ, 0xc0, !PT ;  /* 0x000000ff07247812 */ /* 0x000fe400078ec0ff */
[----:B------:R-:W-:Y:S02]  /*7be0*/  LOP3.LUT R21, R21, 0xff, RZ, 0xc0, !PT ;  /* 0x000000ff15157812 */ /* 0x000fe400078ec0ff */
[----:B------:R-:W-:Y:S02]  /*7bf0*/  PRMT R34, R14, 0x7604, R15 ;  /* 0x000076040e227816 */ /* 0x000fe4000000000f */
[----:B------:R-:W-:Y:S02]  /*7c00*/  PRMT R41, R27, 0x7604, R36 ;  /* 0x000076041b297816 */ /* 0x000fe40000000024 */
[----:B-1----:R-:W-:-:S02]  /*7c10*/  SHF.R.U32.HI R29, RZ, 0x10, R10 ;  /* 0x00000010ff1d7819 */ /* 0x002fc4000001160a */
[----:B------:R-:W-:Y:S02]  /*7c20*/  SHF.R.U32.HI R31, RZ, 0x10, R11 ;  /* 0x00000010ff1f7819 */ /* 0x000fe4000001160b */
[----:B------:R-:W-:Y:S02]  /*7c30*/  LOP3.LUT R29, R29, 0xff, RZ, 0xc0, !PT ;  /* 0x000000ff1d1d7812 */ /* 0x000fe400078ec0ff */
[----:B------:R-:W-:Y:S02]  /*7c40*/  LOP3.LUT R31, R31, 0xff, RZ, 0xc0, !PT ;  /* 0x000000ff1f1f7812 */ /* 0x000fe400078ec0ff */
[----:B------:R-:W-:Y:S02]  /*7c50*/  PRMT R29, R29, 0x7054, R32 ;  /* 0x000070541d1d7816 */ /* 0x000fe40000000020 */
[----:B------:R-:W-:Y:S02]  /*7c60*/  SHF.R.U32.HI R32, RZ, 0x10, R6 ;  /* 0x00000010ff207819 */ /* 0x000fe40000011606 */
[----:B------:R-:W-:-:S02]  /*7c70*/  PRMT R31, R31, 0x7054, R34 ;  /* 0x000070541f1f7816 */ /* 0x000fc40000000022 */
[----:B------:R-:W-:Y:S02]  /*7c80*/  SHF.R.U32.HI R34, RZ, 0x10, R7 ;  /* 0x00000010ff227819 */ /* 0x000fe40000011607 */
[----:B------:R-:W-:Y:S02]  /*7c90*/  LOP3.LUT R32, R32, 0xff, RZ, 0xc0, !PT ;  /* 0x000000ff20207812 */ /* 0x000fe400078ec0ff */
[----:B------:R-:W-:-:S04]  /*7ca0*/  LOP3.LUT R34, R34, 0xff, RZ, 0xc0, !PT ;  /* 0x000000ff22227812 */ /* 0x000fc800078ec0ff */
[----:B------:R-:W-:Y:S02]  /*7cb0*/  PRMT R41, R34, 0x7054, R41 ;  /* 0x0000705422297816 */ /* 0x000fe40000000029 */
[----:B------:R-:W-:Y:S02]  /*7cc0*/  LOP3.LUT R34, R31, 0xff000000, R11, 0xf8, !PT ;  /* 0xff0000001f227812 */ /* 0x000fe400078ef80b */
[----:B------:R-:W-:Y:S02]  /*7cd0*/  LOP3.LUT R41, R41, 0xff000000, R7, 0xf8, !PT ;  /* 0xff00000029297812 */ /* 0x000fe400078ef807 */
[----:B--2---:R-:W-:Y:S02]  /*7ce0*/  LOP3.LUT R0, R39, 0x30, R0, 0xf8, !PT ;  /* 0x0000003027007812 */ /* 0x004fe400078ef800 */
[----:B------:R-:W-:Y:S02]  /*7cf0*/  PRMT R39, R25, 0x7604, R26 ;  /* 0x0000760419277816 */ /* 0x000fe4000000001a */
[----:B------:R-:W-:-:S02]  /*7d00*/  LOP3.LUT R3, R0, R37, RZ, 0x3c, !PT ;  /* 0x0000002500037212 */ /* 0x000fc400078e3cff */
        /* <DEDUP_REMOVED lines=11> */
[----:B------:R-:W-:Y:S02]  /*7dc0*/  SHF.R.U32.HI R20, RZ, 0x10, R4 ;  /* 0x00000010ff147819 */ /* 0x000fe40000011604 */
[----:B------:R-:W-:Y:S02]  /*7dd0*/  LOP3.LUT R30, R30, 0xff, RZ, 0xc0, !PT ;  /* 0x000000ff1e1e7812 */ /* 0x000fe400078ec0ff */
[----:B------:R-:W-:-:S02]  /*7de0*/  LOP3.LUT R20, R20, 0xff, RZ, 0xc0, !PT ;  /* 0x000000ff14147812 */ /* 0x000fc400078ec0ff */
[----:B------:R-:W-:Y:S02]  /*7df0*/  PRMT R37, R30, 0x7054, R37 ;  /* 0x000070541e257816 */ /* 0x000fe40000000025 */
[----:B------:R-:W-:Y:S02]  /*7e00*/  PRMT R35, R20, 0x7054, R33 ;  /* 0x0000705414237816 */ /* 0x000fe40000000021 */
[----:B------:R-:W-:Y:S02]  /*7e10*/  PRMT R39, R32, 0x7054, R39 ;  /* 0x0000705420277816 */ /* 0x000fe40000000027 */
[----:B------:R-:W-:Y:S02]  /*7e20*/  LOP3.LUT R37, R37, 0xff000000, R5, 0xf8, !PT ;  /* 0xff00000025257812 */ /* 0x000fe400078ef805 */
[----:B------:R-:W-:Y:S02]  /*7e30*/  LOP3.LUT R8, R3, 0xff000000, R8, 0xf8, !PT ;  /* 0xff00000003087812 */ /* 0x000fe400078ef808 */
[----:B------:R-:W-:-:S02]  /*7e40*/  LOP3.LUT R33, R21, 0xff000000, R9, 0xf8, !PT ;  /* 0xff00000015217812 */ /* 0x000fc400078ef809 */
[----:B------:R-:W-:Y:S02]  /*7e50*/  LOP3.LUT R3, R29, 0xff000000, R10, 0xf8, !PT ;  /* 0xff0000001d037812 */ /* 0x000fe400078ef80a */
[----:B------:R-:W-:Y:S02]  /*7e60*/  LOP3.LUT R20, R35, 0xff000000, R4, 0xf8, !PT ;  /* 0xff00000023147812 */ /* 0x000fe400078ef804 */
[----:B------:R-:W-:Y:S02]  /*7e70*/  LOP3.LUT R4, R39, 0xff000000, R6, 0xf8, !PT ;  /* 0xff00000027047812 */ /* 0x000fe400078ef806 */
[-C--:B------:R-:W-:Y:S02]  /*7e80*/  F2FP.F16.E4M3.UNPACK_B R39, R37.reuse ;  /* 0x00000025ff27723e */ /* 0x080fe400020006ff */
[----:B------:R-:W-:Y:S02]  /*7e90*/  F2FP.F16.E4M3.UNPACK_B R37, R37.H1 ;  /* 0x00000025ff25723e */ /* 0x000fe400030006ff */
[-C--:B0-----:R-:W-:Y:S01]  /*7ea0*/  F2FP.F16.E4M3.UNPACK_B R10, R13.reuse ;  /* 0x0000000dff0a723e */ /* 0x081fe200020006ff */
[--C-:B------:R-:W-:Y:S01]  /*7eb0*/  HADD2.F32 R40, -RZ, R39.reuse.H0_H0 ;  /* 0x20000027ff287230 */ /* 0x100fe20000004100 */
[----:B------:R-:W-:Y:S01]  /*7ec0*/  F2FP.F16.E4M3.UNPACK_B R30, R13.H1 ;  /* 0x0000000dff1e723e */ /* 0x000fe200030006ff */
[----:B------:R-:W-:Y:S01]  /*7ed0*/  HADD2.F32 R39, -RZ, R39.H1_H1 ;  /* 0x30000027ff277230 */ /* 0x000fe20000004100 */
[-C--:B------:R-:W-:Y:S01]  /*7ee0*/  F2FP.F16.E4M3.UNPACK_B R13, R12.reuse ;  /* 0x0000000cff0d723e */ /* 0x080fe200020006ff */
[--C-:B------:R-:W-:Y:S01]  /*7ef0*/  HADD2.F32 R9, -RZ, R10.reuse.H0_H0 ;  /* 0x2000000aff097230 */ /* 0x100fe20000004100 */
[----:B------:R-:W-:Y:S01]  /*7f00*/  F2FP.F16.E4M3.UNPACK_B R29, R12.H1 ;  /* 0x0000000cff1d723e */ /* 0x000fe200030006ff */
[----:B------:R-:W-:Y:S01]  /*7f10*/  HADD2.F32 R10, -RZ, R10.H1_H1 ;  /* 0x3000000aff0a7230 */ /* 0x000fe20000004100 */
[----:B-1----:R-:W-:-:S02]  /*7f20*/  F2FP.F16.E4M3.UNPACK_B R11, R25 ;  /* 0x00000019ff0b723e */ /* 0x002fc400020006ff */
[----:B------:R-:W-:Y:S02]  /*7f30*/  F2FP.F16.E4M3.UNPACK_B R12, R33 ;  /* 0x00000021ff0c723e */ /* 0x000fe400020006ff */
[-C--:B------:R-:W-:Y:S01]  /*7f40*/  F2FP.F16.E4M3.UNPACK_B R31, R15.reuse ;  /* 0x0000000fff1f723e */ /* 0x080fe200020006ff */
[--C-:B------:R-:W-:Y:S01]  /*7f50*/  HADD2.F32 R6, -RZ, R11.reuse.H0_H0 ;  /* 0x2000000bff067230 */ /* 0x100fe20000004100 */
[----:B------:R-:W-:Y:S01]  /*7f60*/  F2FP.F16.E4M3.UNPACK_B R36, R15.H1 ;  /* 0x0000000fff24723e */ /* 0x000fe200030006ff */
[----:B------:R-:W-:Y:S01]  /*7f70*/  HADD2.F32 R15, -RZ, R12.H0_H0 ;  /* 0x2000000cff0f7230 */ /* 0x000fe20000004100 */
[-C--:B------:R-:W-:Y:S01]  /*7f80*/  F2FP.F16.E4M3.UNPACK_B R21, R24.reuse ;  /* 0x00000018ff15723e */ /* 0x080fe200020006ff */
[----:B------:R-:W-:Y:S01]  /*7f90*/  HADD2.F32 R11, -RZ, R11.H1_H1 ;  /* 0x3000000bff0b7230 */ /* 0x000fe20000004100 */
[----:B------:R-:W-:Y:S01]  /*7fa0*/  F2FP.F16.E4M3.UNPACK_B R35, R24.H1 ;  /* 0x00000018ff23723e */ /* 0x000fe200030006ff */
[----:B------:R-:W-:Y:S01]  /*7fb0*/  FMUL.FTZ R24, R6, R40 ;  /* 0x0000002806187220 */ /* 0x000fe20000410000 */
[----:B------:R-:W-:-:S02]  /*7fc0*/  F2FP.F16.E4M3.UNPACK_B R32, R27 ;  /* 0x0000001bff20723e */ /* 0x000fc400020006ff */
[----:B------:R-:W-:Y:S01]  /*7fd0*/  F2FP.F16.E4M3.UNPACK_B R38, R27.H1 ;  /* 0x0000001bff26723e */ /* 0x000fe200030006ff */
[----:B------:R-:W-:Y:S01]  /*7fe0*/  FMUL.FTZ R27, R6, R15 ;  /* 0x0000000f061b7220 */ /* 0x000fe20000410000 */
[----:B------:R-:W-:Y:S01]  /*7ff0*/  F2FP.F16.E4M3.UNPACK_B R25, R25.H1 ;  /* 0x00000019ff19723e */ /* 0x000fe200030006ff */
[C---:B------:R-:W-:Y:S01]  /*8000*/  FFMA.FTZ R6, R9.reuse, R15, -R24 ;  /* 0x0000000f09067223 */ /* 0x040fe20000010818 */
[----:B------:R-:W-:Y:S01]  /*8010*/  F2FP.F16.E4M3.UNPACK_B R33, R33.H1 ;  /* 0x00000021ff21723e */ /* 0x000fe200030006ff */
[----:B------:R-:W-:Y:S01]  /*8020*/  FFMA.FTZ R9, R9, R40, R27 ;  /* 0x0000002809097223 */ /* 0x000fe2000001001b */
[----:B------:R-:W-:Y:S02]  /*8030*/  HADD2.F32 R24, -RZ, R12.H1_H1 ;  /* 0x3000000cff187230 */ /* 0x000fe40000004100 */
[----:B------:R-:W-:Y:S01]  /*8040*/  FMUL.FTZ R43, R11, R39 ;  /* 0x000000270b2b7220 */ /* 0x000fe20000410000 */
[----:B------:R-:W-:Y:S01]  /*8050*/  HADD2.F32 R40, -RZ, R37.H0_H0 ;  /* 0x20000025ff287230 */ /* 0x000fe20000004100 */
[----:B------:R-:W-:Y:S01]  /*8060*/  F2FP.F16.E4M3.UNPACK_B R7, R26 ;  /* 0x0000001aff07723e */ /* 0x000fe200020006ff */
[----:B------:R-:W-:-:S02]  /*8070*/  HADD2.F32 R12, -RZ, R25.H0_H0 ;  /* 0x20000019ff0c7230 */ /* 0x000fc40000004100 */
[-C--:B------:R-:W-:Y:S01]  /*8080*/  FMUL.FTZ R42, R11, R24.reuse ;  /* 0x000000180b2a7220 */ /* 0x080fe20000410000 */
[----:B------:R-:W-:Y:S02]  /*8090*/  HADD2.F32 R27, -RZ, R33.H0_H0 ;  /* 0x20000021ff1b7230 */ /* 0x000fe40000004100 */
[----:B------:R-:W-:Y:S01]  /*80a0*/  FFMA.FTZ R11, R10, R24, -R43 ;  /* 0x000000180a0b7223 */ /* 0x000fe2000001082b */
[----:B------:R-:W-:Y:S02]  /*80b0*/  HADD2.F32 R15, -RZ, R30.H0_H0 ;  /* 0x2000001eff0f7230 */ /* 0x000fe40000004100 */
[----:B------:R-:W-:Y:S01]  /*80c0*/  FMUL.FTZ R44, R12, R40 ;  /* 0x000000280c2c7220 */ /* 0x000fe20000410000 */
[----:B------:R-:W-:Y:S01]  /*80d0*/  FFMA.FTZ R10, R10, R39, R42 ;  /* 0x000000270a0a7223 */ /* 0x000fe2000001002a */
[----:B------:R-:W-:Y:S01]  /*80e0*/  FMUL.FTZ R45, R12, R27 ;  /* 0x0000001b0c2d7220 */ /* 0x000fe20000410000 */
[----:B------:R-:W-:Y:S01]  /*80f0*/  F2FP.F16.E4M3.UNPACK_B R42, R41 ;  /* 0x00000029ff2a723e */ /* 0x000fe200020006ff */
[----:B------:R-:W-:Y:S01]  /*8100*/  FFMA.FTZ R12, R15, R27, -R44 ;  /* 0x0000001b0f0c7223 */ /* 0x000fe2000001082c */
[----:B------:R-:W-:-:S02]  /*8110*/  HADD2.F32 R27, -RZ, R32.H0_H0 ;  /* 0x20000020ff1b7230 */ /* 0x000fc40000004100 */
[----:B------:R-:W-:Y:S01]  /*8120*/  FFMA.FTZ R15, R15, R40, R45 ;  /* 0x000000280f0f7223 */ /* 0x000fe2000001002d */
[----:B------:R-:W-:Y:S01]  /*8130*/  HADD2.F32 R40, -RZ, R37.H1_H1 ;  /* 0x30000025ff287230 */ /* 0x000fe20000004100 */
[----:B------:R-:W-:Y:S01]  /*8140*/  F2FP.F16.E4M3.UNPACK_B R37, R34 ;  /* 0x00000022ff25723e */ /* 0x000fe200020006ff */
[----:B------:R-:W-:Y:S01]  /*8150*/  HADD2.F32 R43, -RZ, R42.H0_H0 ;  /* 0x2000002aff2b7230 */ /* 0x000fe20000004100 */
[----:B------:R-:W-:Y:S01]  /*8160*/  F2FP.F16.E4M3.UNPACK_B R41, R41.H1 ;  /* 0x00000029ff29723e */ /* 0x000fe200030006ff */
[----:B------:R-:W-:Y:S01]  /*8170*/  HADD2.F32 R24, -RZ, R31.H0_H0 ;  /* 0x2000001fff187230 */ /* 0x000fe20000004100 */
[----:B------:R-:W-:Y:S01]  /*8180*/  F2FP.F16.E4M3.UNPACK_B R26, R26.H1 ;  /* 0x0000001aff1a723e */ /* 0x000fe200030006ff */
[----:B------:R-:W-:Y:S02]  /*8190*/  HADD2.F32 R39, -RZ, R37.H0_H0 ;  /* 0x20000025ff277230 */ /* 0x000fe40000004100 */
[----:B------:R-:W-:Y:S01]  /*81a0*/  FMUL.FTZ R49, R27, R43 ;  /* 0x0000002b1b317220 */ /* 0x000fe20000410000 */
[----:B------:R-:W-:Y:S01]  /*81b0*/  HADD2.F32 R25, -RZ, R25.H1_H1 ;  /* 0x30000019ff197230 */ /* 0x000fe20000004100 */
[----:B------:R-:W-:Y:S01]  /*81c0*/  F2FP.F16.E4M3.UNPACK_B R5, R14 ;  /* 0x0000000eff05723e */ /* 0x000fe200020006ff */
[----:B------:R-:W-:-:S02]  /*81d0*/  HADD2.F32 R33, -RZ, R33.H1_H1 ;  /* 0x30000021ff217230 */ /* 0x000fc40000004100 */
[-C--:B------:R-:W-:Y:S01]  /*81e0*/  FMUL.FTZ R44, R27, R39.reuse ;  /* 0x000000271b2c7220 */ /* 0x080fe20000410000 */
[----:B------:R-:W-:Y:S02]  /*81f0*/  HADD2.F32 R30, -RZ, R30.H1_H1 ;  /* 0x3000001eff1e7230 */ /* 0x000fe40000004100 */
[----:B------:R-:W-:Y:S01]  /*8200*/  FFMA.FTZ R27, R24, R39, -R49 ;  /* 0x00000027181b7223 */ /* 0x000fe20000010831 */
[C---:B------:R-:W-:Y:S01]  /*8210*/  FMUL.FTZ R45, R25.reuse, R40 ;  /* 0x00000028192d7220 */ /* 0x040fe20000410000 */
[----:B------:R-:W-:Y:S02]  /*8220*/  HADD2.F32 R39, -RZ, R37.H1_H1 ;  /* 0x30000025ff277230 */ /* 0x000fe40000004100 */
[-C--:B------:R-:W-:Y:S01]  /*8230*/  FMUL.FTZ R47, R25, R33.reuse ;  /* 0x00000021192f7220 */ /* 0x080fe20000410000 */
[----:B------:R-:W-:Y:S01]  /*8240*/  F2FP.F16.E4M3.UNPACK_B R37, R34.H1 ;  /* 0x00000022ff25723e */ /* 0x000fe200030006ff */
[----:B------:R-:W-:Y:S01]  /*8250*/  FFMA.FTZ R25, R30, R33, -R45 ;  /* 0x000000211e197223 */ /* 0x000fe2000001082d */
[----:B------:R-:W-:Y:S01]  /*8260*/  FFMA.FTZ R24, R24, R43, R44 ;  /* 0x0000002b18187223 */ /* 0x000fe2000001002c */
[----:B------:R-:W-:Y:S01]  /*8270*/  FFMA.FTZ R30, R30, R40, R47 ;  /* 0x000000281e1e7223 */ /* 0x000fe2000001002f */
[----:B------:R-:W-:Y:S01]  /*8280*/  HADD2.F32 R43, -RZ, R41.H0_H0 ;  /* 0x20000029ff2b7230 */ /* 0x000fe20000004100 */
[----:B------:R-:W-:Y:S01]  /*8290*/  F2FP.F16.E4M3.UNPACK_B R14, R14.H1 ;  /* 0x0000000eff0e723e */ /* 0x000fe200030006ff */
[----:B------:R-:W-:-:S02]  /*82a0*/  HADD2.F32 R33, -RZ, R38.H0_H0 ;  /* 0x20000026ff217230 */ /* 0x000fc40000004100 */
[----:B------:R-:W-:Y:S01]  /*82b0*/  HADD2.F32 R40, -RZ, R37.H0_H0 ;  /* 0x20000025ff287230 */ /* 0x000fe20000004100 */
[----:B------:R-:W-:Y:S01]  /*82c0*/  F2FP.SATFINITE.E4M3.F32.PACK_AB_MERGE_C R15, R30, R15, RZ ;  /* 0x0000000f1e0f723e */ /* 0x000fe200048070ff */
[----:B------:R-:W-:Y:S02]  /*82d0*/  HADD2.F32 R42, -RZ, R42.H1_H1 ;  /* 0x3000002aff2a7230 */ /* 0x000fe40000004100 */
[C---:B------:R-:W-:Y:S01]  /*82e0*/  FMUL.FTZ R47, R33.reuse, R43 ;  /* 0x0000002b212f7220 */ /* 0x040fe20000410000 */
[----:B------:R-:W-:Y:S02]  /*82f0*/  HADD2.F32 R32, -RZ, R32.H1_H1 ;  /* 0x30000020ff207230 */ /* 0x000fe40000004100 */
[----:B------:R-:W-:Y:S01]  /*8300*/  FMUL.FTZ R46, R33, R40 ;  /* 0x00000028212e7220 */ /* 0x000fe20000410000 */
[----:B------:R-:W-:Y:S01]  /*8310*/  HADD2.F32 R34, -RZ, R36.H0_H0 ;  /* 0x20000024ff227230 */ /* 0x000fe20000004100 */
[----:B------:R-:W-:Y:S01]  /*8320*/  F2FP.SATFINITE.E4M3.F32.PACK_AB_MERGE_C R9, R10, R9, R15 ;  /* 0x000000090a09723e */ /* 0x000fe2000480700f */
[----:B------:R-:W-:-:S02]  /*8330*/  HADD2.F32 R31, -RZ, R31.H1_H1 ;  /* 0x3000001fff1f7230 */ /* 0x000fc40000004100 */
[C---:B------:R-:W-:Y:S01]  /*8340*/  FMUL.FTZ R44, R32.reuse, R42 ;  /* 0x0000002a202c7220 */ /* 0x040fe20000410000 */
[----:B------:R-:W-:Y:S01]  /*8350*/  FMUL.FTZ R45, R32, R39 ;  /* 0x00000027202d7220 */ /* 0x000fe20000410000 */
[C---:B------:R-:W-:Y:S01]  /*8360*/  FFMA.FTZ R33, R34.reuse, R40, -R47 ;  /* 0x0000002822217223 */ /* 0x040fe2000001082f */
[----:B------:R-:W-:Y:S01]  /*8370*/  FFMA.FTZ R34, R34, R43, R46 ;  /* 0x0000002b22227223 */ /* 0x000fe2000001002e */
[C---:B------:R-:W-:Y:S01]  /*8380*/  FFMA.FTZ R32, R31.reuse, R39, -R44 ;  /* 0x000000271f207223 */ /* 0x040fe2000001082c */
[----:B------:R-:W-:Y:S01]  /*8390*/  F2FP.F16.E4M3.UNPACK_B R43, R20.H1 ;  /* 0x00000014ff2b723e */ /* 0x000fe200030006ff */
[----:B------:R-:W-:Y:S01]  /*83a0*/  FFMA.FTZ R31, R31, R42, R45 ;  /* 0x0000002a1f1f7223 */ /* 0x000fe2000001002d */
[----:B------:R-:W-:Y:S01]  /*83b0*/  F2FP.F16.E4M3.UNPACK_B R40, R8.H1 ;  /* 0x00000008ff28723e */ /* 0x000fe200030006ff */
[----:B------:R-:W-:Y:S02]  /*83c0*/  HADD2.F32 R45, -RZ, R41.H1_H1 ;  /* 0x30000029ff2d7230 */ /* 0x000fe40000004100 */
[----:B------:R-:W-:-:S02]  /*83d0*/  HADD2.F32 R38, -RZ, R38.H1_H1 ;  /* 0x30000026ff267230 */ /* 0x000fc40000004100 */
[----:B------:R-:W-:Y:S02]  /*83e0*/  HADD2.F32 R42, -RZ, R37.H1_H1 ;  /* 0x30000025ff2a7230 */ /* 0x000fe40000004100 */
[----:B------:R-:W-:Y:S02]  /*83f0*/  HADD2.F32 R37, -RZ, R36.H1_H1 ;  /* 0x30000024ff257230 */ /* 0x000fe40000004100 */
[C---:B------:R-:W-:Y:S01]  /*8400*/  FMUL.FTZ R46, R38.reuse, R45 ;  /* 0x0000002d262e7220 */ /* 0x040fe20000410000 */
[----:B------:R-:W-:Y:S02]  /*8410*/  HADD2.F32 R44, -RZ, R43.H0_H0 ;  /* 0x2000002bff2c7230 */ /* 0x000fe40000004100 */
[----:B------:R-:W-:Y:S01]  /*8420*/  FMUL.FTZ R48, R38, R42 ;  /* 0x0000002a26307220 */ /* 0x000fe20000410000 */
[----:B------:R-:W-:Y:S02]  /*8430*/  HADD2.F32 R36, -RZ, R35.H0_H0 ;  /* 0x20000023ff247230 */ /* 0x000fe40000004100 */
[----:B------:R-:W-:-:S02]  /*8440*/  HADD2.F32 R41, -RZ, R40.H0_H0 ;  /* 0x20000028ff297230 */ /* 0x000fc40000004100 */
[----:B------:R-:W-:Y:S02]  /*8450*/  HADD2.F32 R39, -RZ, R29.H0_H0 ;  /* 0x2000001dff277230 */ /* 0x000fe40000004100 */
[C---:B------:R-:W-:Y:S01]  /*8460*/  FMUL.FTZ R38, R36.reuse, R44 ;  /* 0x0000002c24267220 */ /* 0x040fe20000410000 */
[----:B------:R-:W-:Y:S02]  /*8470*/  HADD2.F32 R35, -RZ, R35.H1_H1 ;  /* 0x30000023ff237230 */ /* 0x000fe40000004100 */
[-C--:B------:R-:W-:Y:S01]  /*8480*/  FMUL.FTZ R47, R36, R41.reuse ;  /* 0x00000029242f7220 */ /* 0x080fe20000410000 */
[----:B------:R-:W-:Y:S01]  /*8490*/  FFMA.FTZ R36, R37, R42, -R46 ;  /* 0x0000002a25247223 */ /* 0x000fe2000001082e */
[----:B------:R-:W-:Y:S02]  /*84a0*/  HADD2.F32 R42, -RZ, R43.H1_H1 ;  /* 0x3000002bff2a7230 */ /* 0x000fe40000004100 */
[----:B------:R-:W-:Y:S01]  /*84b0*/  FFMA.FTZ R38, R39, R41, -R38 ;  /* 0x0000002927267223 */ /* 0x000fe20000010826 */
[----:B------:R-:W-:-:S02]  /*84c0*/  HADD2.F32 R40, -RZ, R40.H1_H1 ;  /* 0x30000028ff287230 */ /* 0x000fc40000004100 */
[----:B------:R-:W-:Y:S01]  /*84d0*/  FFMA.FTZ R47, R39, R44, R47 ;  /* 0x0000002c272f7223 */ /* 0x000fe2000001002f */
[----:B------:R-:W-:Y:S01]  /*84e0*/  F2FP.F16.E4M3.UNPACK_B R41, R20 ;  /* 0x00000014ff29723e */ /* 0x000fe200020006ff */
[----:B------:R-:W-:Y:S01]  /*84f0*/  HADD2.F32 R29, -RZ, R29.H1_H1 ;  /* 0x3000001dff1d7230 */ /* 0x000fe20000004100 */
[----:B------:R-:W-:Y:S01]  /*8500*/  F2FP.F16.E4M3.UNPACK_B R39, R8 ;  /* 0x00000008ff27723e */ /* 0x000fe200020006ff */
[C---:B------:R-:W-:Y:S01]  /*8510*/  FMUL.FTZ R8, R35.reuse, R42 ;  /* 0x0000002a23087220 */ /* 0x040fe20000410000 */
[-C--:B------:R-:W-:Y:S01]  /*8520*/  FMUL.FTZ R43, R35, R40.reuse ;  /* 0x00000028232b7220 */ /* 0x080fe20000410000 */
[----:B------:R-:W-:Y:S01]  /*8530*/  FFMA.FTZ R37, R37, R45, R48 ;  /* 0x0000002d25257223 */ /* 0x000fe20000010030 */
[----:B------:R-:W-:Y:S02]  /*8540*/  HADD2.F32 R35, -RZ, R41.H0_H0 ;  /* 0x20000029ff237230 */ /* 0x000fe40000004100 */
[----:B------:R-:W-:Y:S01]  /*8550*/  FFMA.FTZ R45, R29, R40, -R8 ;  /* 0x000000281d2d7223 */ /* 0x000fe20000010808 */
[----:B------:R-:W-:-:S02]  /*8560*/  HADD2.F32 R20, -RZ, R21.H0_H0 ;  /* 0x20000015ff147230 */ /* 0x000fc40000004100 */
[----:B------:R-:W-:Y:S01]  /*8570*/  FFMA.FTZ R44, R29, R42, R43 ;  /* 0x0000002a1d2c7223 */ /* 0x000fe2000001002b */
[----:B------:R-:W-:Y:S01]  /*8580*/  HADD2.F32 R29, -RZ, R39.H0_H0 ;  /* 0x20000027ff1d7230 */ /* 0x000fe20000004100 */
[----:B------:R-:W-:Y:S01]  /*8590*/  F2FP.SATFINITE.E4M3.F32.PACK_AB_MERGE_C R34, R37, R34, RZ ;  /* 0x000000222522723e */ /* 0x000fe200048070ff */
[----:B------:R-:W-:Y:S02]  /*85a0*/  HADD2.F32 R8, -RZ, R13.H0_H0 ;  /* 0x2000000dff087230 */ /* 0x000fe40000004100 */
[C---:B------:R-:W-:Y:S01]  /*85b0*/  FMUL.FTZ R43, R20.reuse, R35 ;  /* 0x00000023142b7220 */ /* 0x040fe20000410000 */
[----:B------:R-:W-:Y:S02]  /*85c0*/  HADD2.F32 R40, -RZ, R41.H1_H1 ;  /* 0x30000029ff287230 */ /* 0x000fe40000004100 */
[-C--:B------:R-:W-:Y:S01]  /*85d0*/  FMUL.FTZ R41, R20, R29.reuse ;  /* 0x0000001d14297220 */ /* 0x080fe20000410000 */
[----:B------:R-:W-:Y:S02]  /*85e0*/  HADD2.F32 R21, -RZ, R21.H1_H1 ;  /* 0x30000015ff157230 */ /* 0x000fe40000004100 */
[----:B------:R-:W-:Y:S01]  /*85f0*/  FFMA.FTZ R43, R8, R29, -R43 ;  /* 0x0000001d082b7223 */ /* 0x000fe2000001082b */
[----:B------:R-:W-:Y:S01]  /*8600*/  HADD2.F32 R20, -RZ, R39.H1_H1 ;  /* 0x30000027ff147230 */ /* 0x000fe20000004100 */
[----:B------:R-:W-:Y:S01]  /*8610*/  F2FP.F16.E4M3.UNPACK_B R29, R4.H1 ;  /* 0x00000004ff1d723e */ /* 0x000fe200030006ff */
[----:B------:R-:W-:-:S02]  /*8620*/  HADD2.F32 R13, -RZ, R13.H1_H1 ;  /* 0x3000000dff0d7230 */ /* 0x000fc40000004100 */
[C---:B------:R-:W-:Y:S01]  /*8630*/  FMUL.FTZ R42, R21.reuse, R40 ;  /* 0x00000028152a7220 */ /* 0x040fe20000410000 */
[----:B------:R-:W-:Y:S01]  /*8640*/  FFMA.FTZ R41, R8, R35, R41 ;  /* 0x0000002308297223 */ /* 0x000fe20000010029 */
[-C--:B------:R-:W-:Y:S01]  /*8650*/  F2FP.F16.E4M3.UNPACK_B R8, R3.reuse.H1 ;  /* 0x00000003ff08723e */ /* 0x080fe200030006ff */
[-C--:B------:R-:W-:Y:S01]  /*8660*/  FMUL.FTZ R21, R21, R20.reuse ;  /* 0x0000001415157220 */ /* 0x080fe20000410000 */
[C---:B------:R-:W-:Y:S01]  /*8670*/  FFMA.FTZ R42, R13.reuse, R20, -R42 ;  /* 0x000000140d2a7223 */ /* 0x040fe2000001082a */
[----:B------:R-:W-:Y:S01]  /*8680*/  HADD2.F32 R35, -RZ, R29.H0_H0 ;  /* 0x2000001dff237230 */ /* 0x000fe20000004100 */
[----:B------:R-:W-:Y:S01]  /*8690*/  F2FP.F16.E4M3.UNPACK_B R3, R3 ;  /* 0x00000003ff03723e */ /* 0x000fe200020006ff */
[----:B------:R-:W-:Y:S02]  /*86a0*/  HADD2.F32 R20, -RZ, R26.H0_H0 ;  /* 0x2000001aff147230 */ /* 0x000fe40000004100 */
[----:B------:R-:W-:Y:S01]  /*86b0*/  FFMA.FTZ R40, R13, R40, R21 ;  /* 0x000000280d287223 */ /* 0x000fe20000010015 */
[----:B------:R-:W-:-:S02]  /*86c0*/  HADD2.F32 R13, -RZ, R8.H0_H0 ;  /* 0x20000008ff0d7230 */ /* 0x000fc40000004100 */
[----:B------:R-:W-:Y:S02]  /*86d0*/  HADD2.F32 R21, -RZ, R8.H1_H1 ;  /* 0x30000008ff157230 */ /* 0x000fe40000004100 */
[C---:B------:R-:W-:Y:S01]  /*86e0*/  FMUL.FTZ R39, R20.reuse, R35 ;  /* 0x0000002314277220 */ /* 0x040fe20000410000 */
[----:B------:R-:W-:Y:S02]  /*86f0*/  HADD2.F32 R8, -RZ, R14.H0_H0 ;  /* 0x2000000eff087230 */ /* 0x000fe40000004100 */
[-C--:B------:R-:W-:Y:S01]  /*8700*/  FMUL.FTZ R49, R20, R13.reuse ;  /* 0x0000000d14317220 */ /* 0x080fe20000410000 */
[----:B------:R-:W-:Y:S02]  /*8710*/  HADD2.F32 R29, -RZ, R29.H1_H1 ;  /* 0x3000001dff1d7230 */ /* 0x000fe40000004100 */
[----:B------:R-:W-:Y:S02]  /*8720*/  HADD2.F32 R26, -RZ, R26.H1_H1 ;  /* 0x3000001aff1a7230 */ /* 0x000fe40000004100 */
[C---:B------:R-:W-:Y:S01]  /*8730*/  FFMA.FTZ R39, R8.reuse, R13, -R39 ;  /* 0x0000000d08277223 */ /* 0x040fe20000010827 */
[----:B------:R-:W-:Y:S01]  /*8740*/  HADD2.F32 R14, -RZ, R14.H1_H1 ;  /* 0x3000000eff0e7230 */ /* 0x000fe20000004100 */
[----:B------:R-:W-:Y:S01]  /*8750*/  F2FP.F16.E4M3.UNPACK_B R13, R4 ;  /* 0x00000004ff0d723e */ /* 0x000fe200020006ff */
[----:B------:R-:W-:Y:S01]  /*8760*/  FFMA.FTZ R49, R8, R35, R49 ;  /* 0x0000002308317223 */ /* 0x000fe20000010031 */
[C---:B------:R-:W-:Y:S01]  /*8770*/  FMUL.FTZ R51, R26.reuse, R29 ;  /* 0x0000001d1a337220 */ /* 0x040fe20000410000 */
[----:B------:R-:W-:Y:S01]  /*8780*/  FMUL.FTZ R26, R26, R21 ;  /* 0x000000151a1a7220 */ /* 0x000fe20000410000 */
[----:B------:R-:W-:-:S02]  /*8790*/  HADD2.F32 R8, -RZ, R3.H0_H0 ;  /* 0x20000003ff087230 */ /* 0x000fc40000004100 */
[----:B------:R-:W-:Y:S02]  /*87a0*/  HADD2.F32 R20, -RZ, R13.H0_H0 ;  /* 0x2000000dff147230 */ /* 0x000fe40000004100 */
[C---:B------:R-:W-:Y:S01]  /*87b0*/  FFMA.FTZ R50, R14.reuse, R29, R26 ;  /* 0x0000001d0e327223 */ /* 0x040fe2000001001a */
[----:B------:R-:W-:Y:S02]  /*87c0*/  HADD2.F32 R4, -RZ, R7.H0_H0 ;  /* 0x20000007ff047230 */ /* 0x000fe40000004100 */
[----:B------:R-:W-:Y:S01]  /*87d0*/  FFMA.FTZ R48, R14, R21, -R51 ;  /* 0x000000150e307223 */ /* 0x000fe20000010833 */
[----:B------:R-:W-:Y:S02]  /*87e0*/  HADD2.F32 R26, -RZ, R13.H1_H1 ;  /* 0x3000000dff1a7230 */ /* 0x000fe40000004100 */
[----:B------:R-:W-:Y:S02]  /*87f0*/  HADD2.F32 R7, -RZ, R7.H1_H1 ;  /* 0x30000007ff077230 */ /* 0x000fe40000004100 */
[----:B------:R-:W-:Y:S01]  /*8800*/  FMUL.FTZ R46, R4, R20 ;  /* 0x00000014042e7220 */ /* 0x000fe20000410000 */
[----:B------:R-:W-:-:S02]  /*8810*/  HADD2.F32 R14, -RZ, R3.H1_H1 ;  /* 0x30000003ff0e7230 */ /* 0x000fc40000004100 */
[----:B------:R-:W-:Y:S01]  /*8820*/  FMUL.FTZ R13, R4, R8 ;  /* 0x00000008040d7220 */ /* 0x000fe20000410000 */
[--C-:B------:R-:W-:Y:S02]  /*8830*/  HADD2.F32 R3, -RZ, R5.reuse.H0_H0 ;  /* 0x20000005ff037230 */ /* 0x100fe40000004100 */
[C---:B------:R-:W-:Y:S01]  /*8840*/  FMUL.FTZ R4, R7.reuse, R26 ;  /* 0x0000001a07047220 */ /* 0x040fe20000410000 */
[----:B------:R-:W-:Y:S02]  /*8850*/  HADD2.F32 R5, -RZ, R5.H1_H1 ;  /* 0x30000005ff057230 */ /* 0x000fe40000004100 */
[----:B------:R-:W-:Y:S01]  /*8860*/  FMUL.FTZ R7, R7, R14 ;  /* 0x0000000e07077220 */ /* 0x000fe20000410000 */
[----:B------:R-:W-:Y:S01]  /*8870*/  F2FP.SATFINITE.E4M3.F32.PACK_AB_MERGE_C R39, R48, R39, RZ ;  /* 0x000000273027723e */ /* 0x000fe200048070ff */
        /* <DEDUP_REMOVED lines=8> */
[----:B------:R-:W-:Y:S02]  /*8900*/  F2FP.SATFINITE.E4M3.F32.PACK_AB_MERGE_C R49, R50, R49, RZ ;  /* 0x000000313231723e */ /* 0x000fe400048070ff */
[----:B------:R-:W-:Y:S02]  /*8910*/  F2FP.SATFINITE.E4M3.F32.PACK_AB_MERGE_C R5, R11, R6, R5 ;  /* 0x000000060b05723e */ /* 0x000fe40004807005 */
[----:B------:R-:W-:-:S02]  /*8920*/  F2FP.SATFINITE.E4M3.F32.PACK_AB_MERGE_C R7, R32, R27, R7 ;  /* 0x0000001b2007723e */ /* 0x000fc40004807007 */
[----:B------:R-:W-:Y:S02]  /*8930*/  F2FP.SATFINITE.E4M3.F32.PACK_AB_MERGE_C R4, R42, R43, R4 ;  /* 0x0000002b2a04723e */ /* 0x000fe40004807004 */
[----:B------:R-:W-:Y:S02]  /*8940*/  F2FP.SATFINITE.E4M3.F32.PACK_AB_MERGE_C R6, R3, R46, R39 ;  /* 0x0000002e0306723e */ /* 0x000fe40004807027 */
[----:B------:R-:W-:Y:S02]  /*8950*/  F2FP.SATFINITE.E4M3.F32.PACK_AB_MERGE_C R11, R31, R24, R34 ;  /* 0x000000181f0b723e */ /* 0x000fe40004807022 */
[----:B------:R-:W-:Y:S01]  /*8960*/  F2FP.SATFINITE.E4M3.F32.PACK_AB_MERGE_C R8, R40, R41, R8 ;  /* 0x000000292808723e */ /* 0x000fe20004807008 */
[----:B------:R2:W-:Y:S01]  /*8970*/  STS.128 [R52+0xb000], R4 ;  /* 0x00b0000434007388 */ /* 0x0005e20000000c00 */
[----:B------:R-:W-:-:S05]  /*8980*/  F2FP.SATFINITE.E4M3.F32.PACK_AB_MERGE_C R10, R26, R13, R49 ;  /* 0x0000000d1a0a723e */ /* 0x000fca0004807031 */
[----:B------:R2:W-:Y:S02]  /*8990*/  STS.128 [R0+0xb000], R8 ;  /* 0x00b0000800007388 */ /* 0x0005e40000000c00 */
.L_x_2369:
[----:B------:R-:W-:Y:S05]  /*89a0*/  BSYNC B0 ;  /* 0x0000000000007941 */ /* 0x000fea0003800000 */
.L_x_2362:
        /* <DEDUP_REMOVED lines=8> */
.L_x_2359:
[----:B0-2---:R-:W2:Y:S02]  /*8a30*/  LDL R0, [R1] ;  /* 0x0000000001007983 */ /* 0x005ea40000100800 */
[----:B--2---:R-:W-:-:S13]  /*8a40*/  ISETP.NE.AND P0, PT, R0, 0x3, PT ;  /* 0x000000030000780c */ /* 0x004fda0003f05270 */
[----:B------:R-:W-:Y:S05]  /*8a50*/  @!P0 BRA `(.L_x_2377) ;  /* 0x0000000000048947 */ /* 0x000fea0003800000 */
[----:B------:R-:W-:Y:S01]  /*8a60*/  BPT.TRAP 0x1 ;  /* 0x000000040000795c */ /* 0x000fe20000300000 */
.L_x_2377:
[----:B-1----:R-:W-:Y:S01]  /*8a70*/  IMAD R3, R23, 0x8, R18 ;  /* 0x0000000817037824 */ /* 0x002fe200078e0212 */
[----:B---3-5:R-:W-:-:S04]  /*8a80*/  SHF.L.U32 R4, R157, 0x1f, RZ ;  /* 0x0000001f9d047819 */ /* 0x028fc800000006ff */
[----:B------:R0:W1:Y:S01]  /*8a90*/  SYNCS.PHASECHK.TRANS64.TRYWAIT P1, [R3+URZ+0x13230], R4 ;  /* 0x01323004030075a7 */ /* 0x000062000802017f */
[----:B------:R-:W-:Y:S05]  /*8aa0*/  @!P0 BRA `(.L_x_2378) ;  /* 0x0000000000048947 */ /* 0x000fea0003800000 */
[----:B------:R-:W-:Y:S01]  /*8ab0*/  BPT.TRAP 0x1 ;  /* 0x000000040000795c */ /* 0x000fe20000300000 */
.L_x_2378:
[----:B------:R-:W-:-:S05]  /*8ac0*/  VIADD R0, R18, 0xe000 ;  /* 0x0000e00012007836 */ /* 0x000fca0000000000 */
[----:B------:R-:W-:-:S04]  /*8ad0*/  SHF.R.U32.HI R0, RZ, 0x4, R0 ;  /* 0x00000004ff007819 */ /* 0x000fc80000011600 */
[----:B------:R-:W-:-:S04]  /*8ae0*/  LOP3.LUT R0, R0, 0x3fff, RZ, 0xc0, !PT ;  /* 0x00003fff00007812 */ /* 0x000fc800078ec0ff */
[----:B------:R-:W-:-:S05]  /*8af0*/  LOP3.LUT R5, R0, 0x10000, RZ, 0xfc, !PT ;  /* 0x0001000000057812 */ /* 0x000fca00078efcff */
[----:B------:R2:W-:Y:S01]  /*8b00*/  STL [R1+0x34], R5 ;  /* 0x0000340501007387 */ /* 0x0005e20000100800 */
[----:B------:R-:W-:Y:S01]  /*8b10*/  IMAD R10, R23, 0x280, R5 ;  /* 0x00000280170a7824 */ /* 0x000fe200078e0205 */
[----:B-1----:R-:W-:Y:S06]  /*8b20*/  @P1 BRA `(.L_x_2379) ;  /* 0x0000000000081947 */ /* 0x002fec0003800000 */
[----:B------:R-:W1:Y:S02]  /*8b30*/  SYNCS.PHASECHK.TRANS64.TRYWAIT P1, [R3+URZ+0x13230], R4 ;  /* 0x01323004030075a7 */ /* 0x000e64000802017f */
[----:B-1----:R-:W-:Y:S05]  /*8b40*/  @!P1 BRA `(.L_x_2380) ;  /* 0x0000014000909947 */ /* 0x002fea0003800000 */
.L_x_2379:
[----:B01----:R-:W-:Y:S01]  /*8b50*/  VIADD R4, R10, 0x80 ;  /* 0x000000800a047836 */ /* 0x003fe20000000000 */
[----:B------:R-:W-:Y:S05]  /*8b60*/  WARPSYNC.ALL ;  /* 0x0000000000007948 */ /* 0x000fea0003800000 */
[----:B------:R-:W-:Y:S01]  /*8b70*/  IMAD.MOV.U32 R11, RZ, RZ, -0x7fffffe0 ;  /* 0x80000020ff0b7424 */ /* 0x000fe200078e00ff */
[----:B------:R-:W-:Y:S01]  /*8b80*/  R2UR UR10, R4 ;  /* 0x00000000040a72ca */ /* 0x000fe200000e0000 */
[----:B--2---:R-:W-:Y:S01]  /*8b90*/  IMAD.MOV.U32 R5, RZ, RZ, -0x7fffffe0 ;  /* 0x80000020ff057424 */ /* 0x004fe200078e00ff */
        /* <DEDUP_REMOVED lines=18> */
[----:B------:R-:W-:Y:S01]  /*8cc0*/  R2UR UR15, R7 ;  /* 0x00000000070f72ca */ /* 0x000fe200000e0000 */
[----:B------:R-:W-:Y:S01]  /*8cd0*/  IMAD.MOV.U32 R7, RZ, RZ, -0x7fffffe0 ;  /* 0x80000020ff077424 */ /* 0x000fe200078e00ff */
[----:B------:R-:W-:Y:S01]  /*8ce0*/  R2UR UR12, R4 ;  /* 0x00000000040c72ca */ /* 0x000fe200000e0000 */
[----:B------:R-:W-:Y:S01]  /*8cf0*/  QGMMA.64x32x32.F32.E4M3.E4M3 R88, gdesc[UR4], RZ, !UPT, gsb0 ;  /* 0x00600000045879f3 */ /* 0x000fe2000c0008ff */
        /* <DEDUP_REMOVED lines=68> */
.L_x_2381:
[----:B------:R-:W2:Y:S01]  /*9140*/  LDL R8, [R1+0x54] ;  /* 0x0000540001087983 */ /* 0x000ea20000100800 */
[----:B------:R-:W0:Y:S03]  /*9150*/  LDC R0, c[0x0][0x448] ;  /* 0x00011200ff007b82 */ /* 0x000e260000000800 */
[----:B------:R-:W2:Y:S04]  /*9160*/  LDL R110, [R1+0x3c] ;  /* 0x00003c00016e7983 */ /* 0x000ea80000100800 */
[----:B------:R-:W3:Y:S04]  /*9170*/  LDL R106, [R1+0x2c] ;  /* 0x00002c00016a7983 */ /* 0x000ee80000100800 */
[----:B------:R-:W5:Y:S04]  /*9180*/  LDL R10, [R1+0x40] ;  /* 0x00004000010a7983 */ /* 0x000f680000100800 */
[----:B------:R-:W4:Y:S04]  /*9190*/  LDL R108, [R1+0x28] ;  /* 0x00002800016c7983 */ /* 0x000f280000100800 */
[----:B------:R-:W4:Y:S01]  /*91a0*/  LDL R112, [R1+0x1c] ;  /* 0x00001c0001707983 */ /* 0x000f220000100800 */
[----:B0-----:R-:W-:-:S13]  /*91b0*/  ISETP.NE.AND P4, PT, R0, 0x1, PT ;  /* 0x000000010000780c */ /* 0x001fda0003f85270 */
[----:B------:R-:W0:Y:S08]  /*91c0*/  @P4 LDC R0, c[0x0][0x44c] ;  /* 0x00011300ff004b82 */ /* 0x000e300000000800 */
[----:B------:R-:W1:Y:S01]  /*91d0*/  @P4 LDC R11, c[0x0][0x450] ;  /* 0x00011400ff0b4b82 */ /* 0x000e620000000800 */
[----:B--2---:R-:W-:-:S04]  /*91e0*/  IMAD.IADD R9, R8, 0x1, R110 ;  /* 0x0000000108097824 */ /* 0x004fc800078e026e */
[----:B0-----:R-:W-:-:S05]  /*91f0*/  @P4 IMAD.HI.U32 R0, R9, R0, RZ ;  /* 0x0000000009004227 */ /* 0x001fca00078e00ff */
[----:B-1----:R-:W-:-:S05]  /*9200*/  @P4 SHF.R.U32.HI R9, RZ, R11, R0 ;  /* 0x0000000bff094219 */ /* 0x002fca0000011600 */
[----:B------:R-:W0:Y:S01]  /*9210*/  SHFL.IDX PT, R8, R9, 0x1, 0x1c1f ;  /* 0x003c1f0009087f89 */ /* 0x000e2200000e0000 */
[C---:B------:R-:W-:Y:S02]  /*9220*/  IMAD R0, R104.reuse, -0xa0, RZ ;  /* 0xffffff6068007824 */ /* 0x040fe400078e02ff */
[----:B---3--:R-:W-:-:S03]  /*9230*/  IMAD R11, R104, -0xa0, R106 ;  /* 0xffffff60680b7824 */ /* 0x008fc600078e026a */
[C---:B-----5:R-:W-:Y:S02]  /*9240*/  IADD3 R0, -R10.reuse, 0xa1, R0 ;  /* 0x000000a10a007810 */ /* 0x060fe40007ffe100 */
[----:B------:R-:W-:Y:S02]  /*9250*/  IADD3 R11, -R10, 0xa0, R11 ;  /* 0x000000a00a0b7810 */ /* 0x000fe40007ffe10b */
[----:B----4-:R-:W-:-:S04]  /*9260*/  IADD3 R0, -R108, R0, R106 ;  /* 0x000000006c007210 */ /* 0x010fc80007ffe16a */
[----:B0-----:R-:W-:-:S04]  /*9270*/  VIADDMNMX R8, R8, R0, R11, PT ;  /* 0x0000000008087246 */ /* 0x001fc8000380010b */
        /* <DEDUP_REMOVED lines=117> */
[----:B------:R-:W-:-:S04]  /*99d0*/  FMNMX.FTZ R39, R137, R8, !PT ;  /* 0x0000000889277209 */ /* 0x000fc80007810000 */
[----:B------:R-:W-:-:S05]  /*99e0*/  FMNMX.FTZ R14, R10, R39, !PT ;  /* 0x000000270a0e7209 */ /* 0x000fca0007810000 */
[----:B------:R-:W0:Y:S04]  /*99f0*/  SHFL.BFLY PT, R39, R14, 0x2, 0x1f ;  /* 0x0c401f000e277f89 */ /* 0x000e2800000e0000 */
[----:B------:R-:W1:Y:S01]  /*9a00*/  SHFL.IDX PT, R9, R9, RZ, 0x1c1f ;  /* 0x001c1fff09097589 */ /* 0x000e6200000e0000 */
[----:B0-----:R-:W-:-:S05]  /*9a10*/  FMNMX.FTZ R20, R14, R39, !PT ;  /* 0x000000270e147209 */ /* 0x001fca0007810000 */
[----:B------:R-:W0:Y:S01]  /*9a20*/  SHFL.BFLY PT, R39, R20, 0x1, 0x1f ;  /* 0x0c201f0014277f89 */ /* 0x000e2200000e0000 */
[----:B-1----:R-:W-:-:S04]  /*9a30*/  VIADDMNMX R0, R9, R0, R11, PT ;  /* 0x0000000009007246 */ /* 0x002fc8000380010b */
[C---:B------:R-:W-:Y:S02]  /*9a40*/  ISETP.GT.AND P2, PT, R0.reuse, 0x1, PT ;  /* 0x000000010000780c */ /* 0x040fe40003f44270 */
[----:B------:R-:W-:Y:S02]  /*9a50*/  ISETP.GT.AND P3, PT, R0, 0x8, PT ;  /* 0x000000080000780c */ /* 0x000fe40003f64270 */
[----:B------:R-:W-:Y:S02]  /*9a60*/  FSEL R89, R89, -INF , P2 ;  /* 0xff80000059597808 */ /* 0x000fe40001000000 */
[----:B0-----:R-:W-:-:S04]  /*9a70*/  FMNMX.FTZ R8, R20, R39, !PT ;  /* 0x0000002714087209 */ /* 0x001fc80007810000 */
[----:B------:R-:W-:Y:S01]  /*9a80*/  FSETP.NEU.FTZ.AND P1, PT, R8, -INF , PT ;  /* 0xff8000000800780b */ /* 0x000fe20003f3d000 */
[----:B------:R-:W-:-:S05]  /*9a90*/  FFMA.FTZ R39, R2, R8, -8 ;  /* 0xc100000002277423 */ /* 0x000fca0000010008 */
[----:B------:R-:W-:Y:S02]  /*9aa0*/  FSEL R39, R39, RZ, P1 ;  /* 0x000000ff27277208 */ /* 0x000fe40000800000 */
[----:B------:R-:W-:-:S04]  /*9ab0*/  ISETP.GT.AND P1, PT, R0, RZ, PT ;  /* 0x000000ff0000720c */ /* 0x000fc80003f24270 */
[----:B------:R-:W-:Y:S01]  /*9ac0*/  FSEL R11, R88, -INF , P1 ;  /* 0xff800000580b7808 */ /* 0x000fe20000800000 */
[----:B------:R-:W-:-:S01]  /*9ad0*/  FFMA.FTZ R30, R2, R21, -R39 ;  /* 0x00000015021e7223 */ /* 0x000fc20000010827 */
[----:B------:R-:W-:Y:S02]  /*9ae0*/  ISETP.GT.AND P1, PT, R0, 0x9, PT ;  /* 0x000000090000780c */ /* 0x000fe40003f24270 */
[----:B------:R-:W-:Y:S02]  /*9af0*/  FSEL R21, R92, -INF , P3 ;  /* 0xff8000005c157808 */ /* 0x000fe40001800000 */
[----:B------:R-:W-:Y:S01]  /*9b00*/  FMNMX.FTZ R26, R11, R89, !PT ;  /* 0x000000590b1a7209 */ /* 0x000fe20007810000 */
[----:B------:R0:W-:Y:S01]  /*9b10*/  MUFU.EX2 R9, R30 ;  /* 0x0000001e00097308 */ /* 0x0001e20000000800 */
[----:B------:R-:W-:Y:S02]  /*9b20*/  ISETP.GT.AND P2, PT, R0, 0x10, PT ;  /* 0x000000100000780c */ /* 0x000fe40003f44270 */
[----:B------:R-:W-:Y:S01]  /*9b30*/  FSEL R93, R93, -INF , P1 ;  /* 0xff8000005d5d7808 */ /* 0x000fe20000800000 */
[----:B------:R-:W-:-:S01]  /*9b40*/  FFMA.FTZ R12, R2, R13, -R39 ;  /* 0x0000000d020c7223 */ /* 0x000fc20000010827 */
[----:B------:R-:W-:Y:S01]  /*9b50*/  FFMA.FTZ R13, R2, R91, -R39 ;  /* 0x0000005b020d7223 */ /* 0x000fe20000010827 */
[----:B0-----:R-:W-:-:S02]  /*9b60*/  FMNMX.FTZ R30, R21, R26, !PT ;  /* 0x0000001a151e7209 */ /* 0x001fc40007810000 */
[----:B------:R-:W-:Y:S02]  /*9b70*/  ISETP.GT.AND P1, PT, R0, 0x11, PT ;  /* 0x000000110000780c */ /* 0x000fe40003f24270 */
[----:B------:R-:W-:Y:S02]  /*9b80*/  FSEL R91, R96, -INF , P2 ;  /* 0xff800000605b7808 */ /* 0x000fe40001000000 */
[----:B------:R-:W-:Y:S02]  /*9b90*/  FMNMX.FTZ R30, R93, R30, !PT ;  /* 0x0000001e5d1e7209 */ /* 0x000fe40007810000 */
[----:B------:R-:W-:Y:S02]  /*9ba0*/  ISETP.GT.AND P2, PT, R0, 0x18, PT ;  /* 0x000000180000780c */ /* 0x000fe40003f44270 */
[----:B------:R-:W-:Y:S02]  /*9bb0*/  FSEL R97, R97, -INF , P1 ;  /* 0xff80000061617808 */ /* 0x000fe40000800000 */
[----:B------:R-:W-:Y:S01]  /*9bc0*/  FMNMX.FTZ R30, R91, R30, !PT ;  /* 0x0000001e5b1e7209 */ /* 0x000fe20007810000 */
[C-C-:B------:R-:W-:Y:S01]  /*9bd0*/  FFMA.FTZ R14, R2.reuse, R15, -R39.reuse ;  /* 0x0000000f020e7223 */ /* 0x140fe20000010827 */
[----:B------:R-:W-:-:S01]  /*9be0*/  FFMA.FTZ R15, R2, R95, -R39 ;  /* 0x0000005f020f7223 */ /* 0x000fc20000010827 */
[----:B------:R-:W-:-:S02]  /*9bf0*/  ISETP.GT.AND P1, PT, R0, 0x19, PT ;  /* 0x000000190000780c */ /* 0x000fc40003f24270 */
[----:B------:R-:W-:Y:S02]  /*9c00*/  FSEL R95, R100, -INF , P2 ;  /* 0xff800000645f7808 */ /* 0x000fe40001000000 */
[----:B------:R-:W-:Y:S02]  /*9c10*/  FMNMX.FTZ R30, R97, R30, !PT ;  /* 0x0000001e611e7209 */ /* 0x000fe40007810000 */
[----:B------:R-:W-:Y:S02]  /*9c20*/  FSEL R101, R101, -INF , P1 ;  /* 0xff80000065657808 */ /* 0x000fe40000800000 */
[----:B------:R-:W-:Y:S02]  /*9c30*/  ISETP.GT.AND P1, PT, R0, 0x20, PT ;  /* 0x000000200000780c */ /* 0x000fe40003f24270 */
[----:B------:R-:W-:Y:S01]  /*9c40*/  FMNMX.FTZ R34, R95, R30, !PT ;  /* 0x0000001e5f227209 */ /* 0x000fe20007810000 */
[C-C-:B------:R-:W-:Y:S01]  /*9c50*/  FFMA.FTZ R20, R2.reuse, R99, -R39.reuse ;  /* 0x0000006302147223 */ /* 0x140fe20000010827 */
[----:B------:R-:W-:-:S01]  /*9c60*/  FFMA.FTZ R99, R2, R103, -R39 ;  /* 0x0000006702637223 */ /* 0x000fc20000010827 */
[----:B------:R-:W-:-:S02]  /*9c70*/  ISETP.GT.AND P2, PT, R0, 0x21, PT ;  /* 0x000000210000780c */ /* 0x000fc40003f44270 */
[----:B------:R-:W-:Y:S02]  /*9c80*/  FSEL R103, R72, -INF , P1 ;  /* 0xff80000048677808 */ /* 0x000fe40000800000 */
[----:B------:R-:W-:Y:S01]  /*9c90*/  FMNMX.FTZ R34, R101, R34, !PT ;  /* 0x0000002265227209 */ /* 0x000fe20007810000 */
[----:B------:R-:W-:-:S01]  /*9ca0*/  FFMA.FTZ R105, R2, R105, -R39 ;  /* 0x0000006902697223 */ /* 0x000fc20000010827 */
[C---:B------:R-:W-:Y:S02]  /*9cb0*/  ISETP.GT.AND P1, PT, R0.reuse, 0x28, PT ;  /* 0x000000280000780c */ /* 0x040fe40003f24270 */
[----:B------:R-:W-:Y:S02]  /*9cc0*/  FSEL R73, R73, -INF , P2 ;  /* 0xff80000049497808 */ /* 0x000fe40001000000 */
[----:B------:R-:W-:Y:S01]  /*9cd0*/  FMNMX.FTZ R34, R103, R34, !PT ;  /* 0x0000002267227209 */ /* 0x000fe20007810000 */
[----:B------:R0:W-:Y:S01]  /*9ce0*/  MUFU.EX2 R26, R105 ;  /* 0x00000069001a7308 */ /* 0x0001e20000000800 */
[----:B------:R-:W-:-:S02]  /*9cf0*/  ISETP.GT.AND P2, PT, R0, 0x29, PT ;  /* 0x000000290000780c */ /* 0x000fc40003f44270 */
[----:B------:R-:W-:Y:S01]  /*9d00*/  FMNMX.FTZ R34, R73, R34, !PT ;  /* 0x0000002249227209 */ /* 0x000fe20007810000 */
[----:B------:R-:W-:-:S01]  /*9d10*/  FFMA.FTZ R107, R2, R107, -R39 ;  /* 0x0000006b026b7223 */ /* 0x000fc20000010827 */
[----:B------:R-:W-:Y:S02]  /*9d20*/  FSEL R77, R77, -INF , P2 ;  /* 0xff8000004d4d7808 */ /* 0x000fe40001000000 */
[----:B0-----:R-:W-:Y:S02]  /*9d30*/  FSEL R105, R76, -INF , P1 ;  /* 0xff8000004c697808 */ /* 0x001fe40000800000 */
[C---:B------:R-:W-:Y:S02]  /*9d40*/  ISETP.GT.AND P1, PT, R0.reuse, 0x30, PT ;  /* 0x000000300000780c */ /* 0x040fe40003f24270 */
[----:B------:R-:W-:Y:S01]  /*9d50*/  FMNMX.FTZ R38, R105, R34, !PT ;  /* 0x0000002269267209 */ /* 0x000fe20007810000 */
[----:B------:R0:W-:Y:S01]  /*9d60*/  MUFU.EX2 R30, R107 ;  /* 0x0000006b001e7308 */ /* 0x0001e20000000800 */
[----:B------:R-:W-:-:S02]  /*9d70*/  ISETP.GT.AND P2, PT, R0, 0x31, PT ;  /* 0x000000310000780c */ /* 0x000fc40003f44270 */
[----:B------:R-:W-:Y:S02]  /*9d80*/  FMNMX.FTZ R38, R77, R38, !PT ;  /* 0x000000264d267209 */ /* 0x000fe40007810000 */
[----:B------:R-:W-:Y:S02]  /*9d90*/  FSEL R81, R81, -INF , P2 ;  /* 0xff80000051517808 */ /* 0x000fe40001000000 */
[----:B0-----:R-:W-:Y:S02]  /*9da0*/  FSEL R107, R80, -INF , P1 ;  /* 0xff800000506b7808 */ /* 0x001fe40000800000 */
[----:B------:R-:W-:Y:S02]  /*9db0*/  ISETP.GT.AND P1, PT, R0, 0x38, PT ;  /* 0x000000380000780c */ /* 0x000fe40003f24270 */
[----:B------:R-:W-:Y:S01]  /*9dc0*/  FMNMX.FTZ R38, R107, R38, !PT ;  /* 0x000000266b267209 */ /* 0x000fe20007810000 */
[----:B------:R-:W-:-:S01]  /*9dd0*/  FFMA.FTZ R42, R2, R109, -R39 ;  /* 0x0000006d022a7223 */ /* 0x000fc20000010827 */
[----:B------:R-:W-:Y:S01]  /*9de0*/  FFMA.FTZ R109, R2, R79, -R39 ;  /* 0x0000004f026d7223 */ /* 0x000fe20000010827 */
[----:B------:R-:W-:-:S02]  /*9df0*/  ISETP.GT.AND P2, PT, R0, 0x39, PT ;  /* 0x000000390000780c */ /* 0x000fc40003f44270 */
[----:B------:R-:W-:Y:S02]  /*9e00*/  FSEL R79, R84, -INF , P1 ;  /* 0xff800000544f7808 */ /* 0x000fe40000800000 */
[----:B------:R-:W-:Y:S01]  /*9e10*/  FMNMX.FTZ R38, R81, R38, !PT ;  /* 0x0000002651267209 */ /* 0x000fe20007810000 */
[----:B------:R0:W-:Y:S01]  /*9e20*/  MUFU.EX2 R34, R42 ;  /* 0x0000002a00227308 */ /* 0x0001e20000000800 */
[----:B------:R-:W-:Y:S02]  /*9e30*/  FSEL R85, R85, -INF , P2 ;  /* 0xff80000055557808 */ /* 0x000fe40001000000 */
[----:B------:R-:W-:Y:S01]  /*9e40*/  ISETP.GT.AND P1, PT, R0, 0x40, PT ;  /* 0x000000400000780c */ /* 0x000fe20003f24270 */
[----:B------:R-:W-:-:S01]  /*9e50*/  FFMA.FTZ R46, R2, R111, -R39 ;  /* 0x0000006f022e7223 */ /* 0x000fc20000010827 */
[----:B------:R-:W-:Y:S02]  /*9e60*/  ISETP.GT.AND P2, PT, R0, 0x41, PT ;  /* 0x000000410000780c */ /* 0x000fe40003f44270 */
[----:B0-----:R-:W-:-:S02]  /*9e70*/  FMNMX.FTZ R42, R79, R38, !PT ;  /* 0x000000264f2a7209 */ /* 0x001fc40007810000 */
[----:B------:R-:W-:Y:S02]  /*9e80*/  FSEL R111, R56, -INF , P1 ;  /* 0xff800000386f7808 */ /* 0x000fe40000800000 */
[----:B------:R-:W-:Y:S02]  /*9e90*/  FMNMX.FTZ R42, R85, R42, !PT ;  /* 0x0000002a552a7209 */ /* 0x000fe40007810000 */
[----:B------:R-:W-:Y:S02]  /*9ea0*/  ISETP.GT.AND P1, PT, R0, 0x48, PT ;  /* 0x000000480000780c */ /* 0x000fe40003f24270 */
[----:B------:R-:W-:Y:S02]  /*9eb0*/  FSEL R57, R57, -INF , P2 ;  /* 0xff80000039397808 */ /* 0x000fe40001000000 */
[----:B------:R-:W-:Y:S01]  /*9ec0*/  FMNMX.FTZ R42, R111, R42, !PT ;  /* 0x0000002a6f2a7209 */ /* 0x000fe20007810000 */
[----:B------:R-:W-:-:S01]  /*9ed0*/  FFMA.FTZ R139, R2, R83, -R39 ;  /* 0x00000053028b7223 */ /* 0x000fc20000010827 */
[----:B------:R-:W-:-:S02]  /*9ee0*/  ISETP.GT.AND P2, PT, R0, 0x49, PT ;  /* 0x000000490000780c */ /* 0x000fc40003f44270 */
[----:B------:R-:W-:Y:S02]  /*9ef0*/  FSEL R83, R60, -INF , P1 ;  /* 0xff8000003c537808 */ /* 0x000fe40000800000 */
[----:B------:R-:W-:Y:S01]  /*9f00*/  FMNMX.FTZ R42, R57, R42, !PT ;  /* 0x0000002a392a7209 */ /* 0x000fe20007810000 */
[----:B------:R0:W-:Y:S01]  /*9f10*/  MUFU.EX2 R38, R46 ;  /* 0x0000002e00267308 */ /* 0x0001e20000000800 */
[----:B------:R-:W-:Y:S02]  /*9f20*/  ISETP.GT.AND P1, PT, R0, 0x50, PT ;  /* 0x000000500000780c */ /* 0x000fe40003f24270 */
[----:B------:R-:W-:Y:S01]  /*9f30*/  FSEL R61, R61, -INF , P2 ;  /* 0xff8000003d3d7808 */ /* 0x000fe20001000000 */
        /* <DEDUP_REMOVED lines=11> */
[----:B------:R-:W-:Y:S02]  /*9ff0*/  FMNMX.FTZ R46, R65, R46, !PT ;  /* 0x0000002e412e7209 */ /* 0x000fe40007810000 */
[----:B------:R-:W-:Y:S02]  /*a000*/  FSEL R69, R69, -INF , P2 ;  /* 0xff80000045457808 */ /* 0x000fe40001000000 */
[C---:B------:R-:W-:Y:S02]  /*a010*/  ISETP.GT.AND P1, PT, R0.reuse, 0x60, PT ;  /* 0x000000600000780c */ /* 0x040fe40003f24270 */
[----:B------:R-:W-:Y:S01]  /*a020*/  FMNMX.FTZ R46, R87, R46, !PT ;  /* 0x0000002e572e7209 */ /* 0x000fe20007810000 */
[----:B------:R0:W-:Y:S01]  /*a030*/  MUFU.EX2 R42, R50 ;  /* 0x00000032002a7308 */ /* 0x0001e20000000800 */
[----:B------:R-:W-:-:S02]  /*a040*/  ISETP.GT.AND P2, PT, R0, 0x61, PT ;  /* 0x000000610000780c */ /* 0x000fc40003f44270 */
[----:B------:R-:W-:Y:S01]  /*a050*/  FMNMX.FTZ R46, R69, R46, !PT ;  /* 0x0000002e452e7209 */ /* 0x000fe20007810000 */
[----:B0-----:R-:W-:-:S01]  /*a060*/  FFMA.FTZ R50, R2, R115, -R39 ;  /* 0x0000007302327223 */ /* 0x001fc20000010827 */
[----:B------:R-:W-:Y:S02]  /*a070*/  FSEL R115, R40, -INF , P1 ;  /* 0xff80000028737808 */ /* 0x000fe40000800000 */
[----:B------:R-:W-:Y:S02]  /*a080*/  ISETP.GT.AND P1, PT, R0, 0x68, PT ;  /* 0x000000680000780c */ /* 0x000fe40003f24270 */
[----:B------:R-:W-:Y:S02]  /*a090*/  FSEL R41, R41, -INF , P2 ;  /* 0xff80000029297808 */ /* 0x000fe40001000000 */
[----:B------:R-:W-:Y:S01]  /*a0a0*/  FMNMX.FTZ R46, R115, R46, !PT ;  /* 0x0000002e732e7209 */ /* 0x000fe20007810000 */
[----:B------:R-:W-:Y:S01]  /*a0b0*/  FFMA.FTZ R143, R2, R59, -R39 ;  /* 0x0000003b028f7223 */ /* 0x000fe20000010827 */
[----:B------:R-:W-:-:S02]  /*a0c0*/  ISETP.GT.AND P2, PT, R0, 0x69, PT ;  /* 0x000000690000780c */ /* 0x000fc40003f44270 */
        /* <DEDUP_REMOVED lines=9> */
[----:B------:R-:W-:Y:S02]  /*a160*/  ISETP.GT.AND P1, PT, R0, 0x78, PT ;  /* 0x000000780000780c */ /* 0x000fe40003f24270 */
[----:B------:R-:W-:Y:S02]  /*a170*/  FSEL R49, R49, -INF , P2 ;  /* 0xff80000031317808 */ /* 0x000fe40001000000 */
[----:B------:R-:W-:Y:S01]  /*a180*/  FMNMX.FTZ R46, R117, R46, !PT ;  /* 0x0000002e752e7209 */ /* 0x000fe20007810000 */
[----:B------:R-:W-:Y:S01]  /*a190*/  FFMA.FTZ R145, R2, R63, -R39 ;  /* 0x0000003f02917223 */ /* 0x000fe20000010827 */
[----:B------:R-:W-:-:S02]  /*a1a0*/  ISETP.GT.AND P2, PT, R0, 0x79, PT ;  /* 0x000000790000780c */ /* 0x000fc40003f44270 */
[----:B------:R-:W-:Y:S02]  /*a1b0*/  FSEL R63, R52, -INF , P1 ;  /* 0xff800000343f7808 */ /* 0x000fe40000800000 */
[----:B------:R-:W-:Y:S02]  /*a1c0*/  FMNMX.FTZ R46, R49, R46, !PT ;  /* 0x0000002e312e7209 */ /* 0x000fe40007810000 */
[----:B------:R-:W-:Y:S02]  /*a1d0*/  FSEL R53, R53, -INF , P2 ;  /* 0xff80000035357808 */ /* 0x000fe40001000000 */
[----:B------:R-:W-:Y:S02]  /*a1e0*/  ISETP.GT.AND P1, PT, R0, 0x80, PT ;  /* 0x000000800000780c */ /* 0x000fe40003f24270 */
        /* <DEDUP_REMOVED lines=27> */
[----:B------:R-:W-:-:S04]  /*a3a0*/  FMNMX.FTZ R46, R71, R46, !PT ;  /* 0x0000002e472e7209 */ /* 0x000fc80007810000 */
[----:B------:R-:W-:Y:S01]  /*a3b0*/  FMNMX.FTZ R0, R37, R46, !PT ;  /* 0x0000002e25007209 */ /* 0x000fe20007810000 */
[----:B------:R-:W-:-:S04]  /*a3c0*/  FFMA.FTZ R32, R2, R123, -R39 ;  /* 0x0000007b02207223 */ /* 0x000fc80000010827 */
[----:B------:R-:W0:Y:S01]  /*a3d0*/  SHFL.BFLY PT, R123, R0, 0x2, 0x1f ;  /* 0x0c401f00007b7f89 */ /* 0x000e2200000e0000 */
[----:B------:R-:W-:-:S01]  /*a3e0*/  FFMA.FTZ R36, R2, R125, -R39 ;  /* 0x0000007d02247223 */ /* 0x000fc20000010827 */
[----:B0-----:R-:W-:-:S05]  /*a3f0*/  FMNMX.FTZ R54, R0, R123, !PT ;  /* 0x0000007b00367209 */ /* 0x001fca0007810000 */
[----:B------:R-:W0:Y:S01]  /*a400*/  SHFL.BFLY PT, R125, R54, 0x1, 0x1f ;  /* 0x0c201f00367d7f89 */ /* 0x000e2200000e0000 */
[----:B------:R-:W-:Y:S01]  /*a410*/  MUFU.EX2 R12, R12 ;  /* 0x0000000c000c7308 */ /* 0x000fe20000000800 */
[----:B0-----:R-:W-:-:S04]  /*a420*/  FMNMX.FTZ R0, R54, R125, !PT ;  /* 0x0000007d36007209 */ /* 0x001fc80007810000 */
[----:B------:R-:W-:Y:S01]  /*a430*/  FSETP.NEU.FTZ.AND P1, PT, R0, -INF , PT ;  /* 0xff8000000000780b */ /* 0x000fe20003f3d000 */
[----:B------:R-:W-:-:S05]  /*a440*/  FFMA.FTZ R56, R2, R0, -8 ;  /* 0xc100000002387423 */ /* 0x000fca0000010000 */
[----:B------:R-:W-:Y:S01]  /*a450*/  FSEL R56, R56, RZ, P1 ;  /* 0x000000ff38387208 */ /* 0x000fe20000800000 */
[----:B------:R-:W0:Y:S04]  /*a460*/  MUFU.EX2 R13, R13 ;  /* 0x0000000d000d7308 */ /* 0x000e280000000800 */
[----:B------:R-:W-:-:S01]  /*a470*/  FFMA.FTZ R11, R2, R11, -R56 ;  /* 0x0000000b020b7223 */ /* 0x000fc20000010838 */
[C-C-:B------:R-:W-:Y:S01]  /*a480*/  FFMA.FTZ R58, R2.reuse, R89, -R56.reuse ;  /* 0x00000059023a7223 */ /* 0x140fe20000010838 */
[----:B------:R-:W-:-:S01]  /*a490*/  FFMA.FTZ R21, R2, R21, -R56 ;  /* 0x0000001502157223 */ /* 0x000fc20000010838 */
[----:B------:R-:W-:Y:S01]  /*a4a0*/  FFMA.FTZ R60, R2, R93, -R56 ;  /* 0x0000005d023c7223 */ /* 0x000fe20000010838 */
[----:B------:R-:W-:Y:S01]  /*a4b0*/  MUFU.EX2 R14, R14 ;  /* 0x0000000e000e7308 */ /* 0x000fe20000000800 */
[----:B------:R-:W-:-:S02]  /*a4c0*/  VIADD R3, R3, 0x13240 ;  /* 0x0001324003037836 */ /* 0x000fc40000000000 */
[----:B------:R-:W-:-:S05]  /*a4d0*/  FFMA.FTZ R62, R2, R91, -R56 ;  /* 0x0000005b023e7223 */ /* 0x000fca0000010838 */
[----:B------:R-:W-:Y:S08]  /*a4e0*/  MUFU.EX2 R11, R11 ;  /* 0x0000000b000b7308 */ /* 0x000ff00000000800 */
[----:B------:R-:W1:Y:S01]  /*a4f0*/  MUFU.EX2 R58, R58 ;  /* 0x0000003a003a7308 */ /* 0x000e620000000800 */
[----:B------:R-:W-:Y:S01]  /*a500*/  PRMT R82, R112, 0x654, R3 ;  /* 0x0000065470527816 */ /* 0x000fe20000000003 */
[----:B------:R-:W-:-:S06]  /*a510*/  FFMA.FTZ R89, R2, R97, -R56 ;  /* 0x0000006102597223 */ /* 0x000fcc0000010838 */
[----:B------:R-:W-:Y:S01]  /*a520*/  MUFU.EX2 R15, R15 ;  /* 0x0000000f000f7308 */ /* 0x000fe20000000800 */
[----:B------:R2:W-:Y:S07]  /*a530*/  SYNCS.ARRIVE.TRANS64.RED.A1T0 RZ, [R82+URZ], RZ ;  /* 0x000000ff52ff79a7 */ /* 0x0005ee000810043f */
[----:B------:R-:W3:Y:S01]  /*a540*/  MUFU.EX2 R21, R21 ;  /* 0x0000001500157308 */ /* 0x000ee20000000800 */
[----:B--2---:R-:W-:-:S01]  /*a550*/  FFMA.FTZ R82, R2, R41, -R56 ;  /* 0x0000002902527223 */ /* 0x004fc20000010838 */
[----:B------:R-:W-:-:S06]  /*a560*/  FFMA.FTZ R64, R2, R95, -R56 ;  /* 0x0000005f02407223 */ /* 0x000fcc0000010838 */
[----:B------:R-:W2:Y:S01]  /*a570*/  MUFU.EX2 R60, R60 ;  /* 0x0000003c003c7308 */ /* 0x000ea20000000800 */
[----:B0-----:R-:W-:-:S01]  /*a580*/  FADD.FTZ R41, R12, R13 ;  /* 0x0000000d0c297221 */ /* 0x001fc20000010000 */
[----:B-1----:R-:W-:-:S06]  /*a590*/  FADD.FTZ R86, R11, R58 ;  /* 0x0000003a0b567221 */ /* 0x002fcc0000010000 */
[----:B------:R-:W0:Y:S01]  /*a5a0*/  MUFU.EX2 R62, R62 ;  /* 0x0000003e003e7308 */ /* 0x000e220000000800 */
[----:B------:R-:W-:-:S01]  /*a5b0*/  FFMA.FTZ R91, R2, R101, -R56 ;  /* 0x00000065025b7223 */ /* 0x000fc20000010838 */
[----:B------:R-:W-:-:S06]  /*a5c0*/  FADD.FTZ R88, R14, R41 ;  /* 0x000000290e587221 */ /* 0x000fcc0000010000 */
[----:B------:R-:W1:Y:S01]  /*a5d0*/  MUFU.EX2 R20, R20 ;  /* 0x0000001400147308 */ /* 0x000e620000000800 */
[----:B---3--:R-:W-:-:S01]  /*a5e0*/  FADD.FTZ R41, R21, R86 ;  /* 0x0000005615297221 */ /* 0x008fc20000010000 */
[----:B------:R-:W-:-:S06]  /*a5f0*/  FFMA.FTZ R66, R2, R103, -R56 ;  /* 0x0000006702427223 */ /* 0x000fcc0000010838 */
[----:B------:R-:W3:Y:S01]  /*a600*/  MUFU.EX2 R89, R89 ;  /* 0x0000005900597308 */ /* 0x000ee20000000800 */
[----:B------:R-:W-:-:S01]  /*a610*/  FADD.FTZ R88, R15, R88 ;  /* 0x000000580f587221 */ /* 0x000fc20000010000 */
[C---:B------:R-:W-:Y:S01]  /*a620*/  FFMA.FTZ R75, R2.reuse, R75, -R39 ;  /* 0x0000004b024b7223 */ /* 0x040fe20000010827 */
[----:B------:R-:W-:-:S05]  /*a630*/  FFMA.FTZ R84, R2, R45, -R56 ;  /* 0x0000002d02547223 */ /* 0x000fca0000010838 */
[----:B------:R-:W4:Y:S01]  /*a640*/  MUFU.EX2 R64, R64 ;  /* 0x0000004000407308 */ /* 0x000f220000000800 */
[----:B--2---:R-:W-:-:S01]  /*a650*/  FADD.FTZ R41, R60, R41 ;  /* 0x000000293c297221 */ /* 0x004fc20000010000 */
[----:B------:R-:W-:Y:S01]  /*a660*/  FFMA.FTZ R73, R2, R73, -R56 ;  /* 0x0000004902497223 */ /* 0x000fe20000010838 */
[----:B------:R-:W-:-:S05]  /*a670*/  FADD.FTZ R45, R9, R88 ;  /* 0x00000058092d7221 */ /* 0x000fca0000010000 */
[----:B------:R-:W-:Y:S01]  /*a680*/  MUFU.EX2 R99, R99 ;  /* 0x0000006300637308 */ /* 0x000fe20000000800 */
[----:B0-----:R-:W-:-:S01]  /*a690*/  FADD.FTZ R86, R62, R41 ;  /* 0x000000293e567221 */ /* 0x001fc20000010000 */
[----:B------:R-:W-:-:S06]  /*a6a0*/  FFMA.FTZ R68, R2, R105, -R56 ;  /* 0x0000006902447223 */ /* 0x000fcc0000010838 */
[----:B------:R-:W0:Y:S01]  /*a6b0*/  MUFU.EX2 R91, R91 ;  /* 0x0000005b005b7308 */ /* 0x000e220000000800 */
[----:B-1----:R-:W-:-:S01]  /*a6c0*/  FADD.FTZ R45, R20, R45 ;  /* 0x0000002d142d7221 */ /* 0x002fc20000010000 */
[----:B------:R-:W-:Y:S01]  /*a6d0*/  FFMA.FTZ R41, R2, R25, -R56 ;  /* 0x0000001902297223 */ /* 0x000fe20000010838 */
[----:B---3--:R-:W-:-:S05]  /*a6e0*/  FADD.FTZ R25, R89, R86 ;  /* 0x0000005659197221 */ /* 0x008fca0000010000 */
[----:B------:R-:W1:Y:S01]  /*a6f0*/  MUFU.EX2 R66, R66 ;  /* 0x0000004200427308 */ /* 0x000e620000000800 */
[----:B------:R-:W-:-:S01]  /*a700*/  FFMA.FTZ R77, R2, R77, -R56 ;  /* 0x0000004d024d7223 */ /* 0x000fc20000010838 */
[----:B------:R-:W-:-:S06]  /*a710*/  FADD.FTZ R88, R26, R45 ;  /* 0x0000002d1a587221 */ /* 0x000fcc0000010000 */
[----:B------:R-:W2:Y:S01]  /*a720*/  MUFU.EX2 R75, R75 ;  /* 0x0000004b004b7308 */ /* 0x000ea20000000800 */
[----:B------:R-:W-:-:S01]  /*a730*/  FFMA.FTZ R54, R2, R35, -R39 ;  /* 0x0000002302367223 */ /* 0x000fc20000010827 */
[C-C-:B------:R-:W-:Y:S01]  /*a740*/  FFMA.FTZ R43, R2.reuse, R43, -R39.reuse ;  /* 0x0000002b022b7223 */ /* 0x140fe20000010827 */
[----:B------:R-:W-:-:S01]  /*a750*/  FFMA.FTZ R47, R2, R47, -R39 ;  /* 0x0000002f022f7223 */ /* 0x000fc20000010827 */
[----:B------:R-:W-:-:S04]  /*a760*/  FFMA.FTZ R46, R2, R127, -R39 ;  /* 0x0000007f022e7223 */ /* 0x000fc80000010827 */
[----:B------:R-:W3:Y:S01]  /*a770*/  MUFU.EX2 R73, R73 ;  /* 0x0000004900497308 */ /* 0x000ee20000000800 */
[----:B------:R-:W-:-:S01]  /*a780*/  FFMA.FTZ R51, R2, R51, -R39 ;  /* 0x0000003302337223 */ /* 0x000fc20000010827 */
[C-C-:B------:R-:W-:Y:S01]  /*a790*/  FFMA.FTZ R55, R2.reuse, R55, -R39.reuse ;  /* 0x0000003702377223 */ /* 0x140fe20000010827 */
[----:B------:R-:W-:-:S01]  /*a7a0*/  FFMA.FTZ R27, R2, R27, -R39 ;  /* 0x0000001b021b7223 */ /* 0x000fc20000010827 */
[C-C-:B------:R-:W-:Y:S01]  /*a7b0*/  FFMA.FTZ R52, R2.reuse, R133, -R39.reuse ;  /* 0x0000008502347223 */ /* 0x140fe20000010827 */
[----:B------:R-:W-:-:S01]  /*a7c0*/  FFMA.FTZ R123, R2, R135, -R39 ;  /* 0x00000087027b7223 */ /* 0x000fc20000010827 */
[C-C-:B------:R-:W-:Y:S01]  /*a7d0*/  FFMA.FTZ R31, R2.reuse, R31, -R39.reuse ;  /* 0x0000001f021f7223 */ /* 0x140fe20000010827 */
[----:B------:R-:W-:-:S01]  /*a7e0*/  FFMA.FTZ R35, R2, R137, -R39 ;  /* 0x0000008902237223 */ /* 0x000fc20000010827 */
[----:B------:R5:W-:Y:S01]  /*a7f0*/  MUFU.EX2 R40, R50 ;  /* 0x0000003200287308 */ /* 0x000be20000000800 */
[----:B------:R-:W-:-:S01]  /*a800*/  FFMA.FTZ R10, R2, R10, -R39 ;  /* 0x0000000a020a7223 */ /* 0x000fc20000010827 */
[----:B----4-:R-:W-:Y:S01]  /*a810*/  FADD.FTZ R86, R64, R25 ;  /* 0x0000001940567221 */ /* 0x010fe20000010000 */
[----:B------:R-:W-:-:S05]  /*a820*/  FFMA.FTZ R70, R2, R107, -R56 ;  /* 0x0000006b02467223 */ /* 0x000fca0000010838 */
[----:B------:R4:W-:Y:S01]  /*a830*/  MUFU.EX2 R24, R48 ;  /* 0x0000003000187308 */ /* 0x0009e20000000800 */
[----:B-----5:R-:W-:-:S01]  /*a840*/  FFMA.FTZ R50, R2, R131, -R39 ;  /* 0x0000008302327223 */ /* 0x020fc20000010827 */
[----:B0-----:R-:W-:-:S06]  /*a850*/  FADD.FTZ R45, R91, R86 ;  /* 0x000000565b2d7221 */ /* 0x001fcc0000010000 */
[----:B------:R-:W0:Y:S01]  /*a860*/  MUFU.EX2 R68, R68 ;  /* 0x0000004400447308 */ /* 0x000e220000000800 */
[----:B----4-:R-:W-:-:S01]  /*a870*/  FFMA.FTZ R48, R2, R129, -R39 ;  /* 0x0000008102307223 */ /* 0x010fc20000010827 */
[----:B------:R-:W-:Y:S01]  /*a880*/  FFMA.FTZ R39, R2, R59, -R56 ;  /* 0x0000003b02277223 */ /* 0x000fe20000010838 */
[----:B------:R-:W-:-:S05]  /*a890*/  FADD.FTZ R59, R99, R88 ;  /* 0x00000058633b7221 */ /* 0x000fca0000010000 */
[----:B------:R-:W4:Y:S01]  /*a8a0*/  MUFU.EX2 R109, R109 ;  /* 0x0000006d006d7308 */ /* 0x000f220000000800 */
[----:B------:R-:W-:-:S01]  /*a8b0*/  FFMA.FTZ R81, R2, R81, -R56 ;  /* 0x0000005102517223 */ /* 0x000fc20000010838 */
[----:B------:R-:W-:Y:S01]  /*a8c0*/  FADD.FTZ R88, R30, R59 ;  /* 0x0000003b1e587221 */ /* 0x000fe20000010000 */
[----:B-1----:R-:W-:-:S05]  /*a8d0*/  FADD.FTZ R86, R66, R45 ;  /* 0x0000002d42567221 */ /* 0x002fca0000010000 */
[----:B------:R-:W1:Y:S01]  /*a8e0*/  MUFU.EX2 R77, R77 ;  /* 0x0000004d004d7308 */ /* 0x000e620000000800 */
[----:B------:R-:W-:-:S01]  /*a8f0*/  FFMA.FTZ R72, R2, R79, -R56 ;  /* 0x0000004f02487223 */ /* 0x000fc20000010838 */
[----:B--2---:R-:W-:Y:S01]  /*a900*/  FADD.FTZ R59, R75, R88 ;  /* 0x000000584b3b7221 */ /* 0x004fe20000010000 */
[----:B------:R-:W-:-:S05]  /*a910*/  FFMA.FTZ R79, R2, R85, -R56 ;  /* 0x00000055024f7223 */ /* 0x000fca0000010838 */
[----:B------:R-:W2:Y:S01]  /*a920*/  MUFU.EX2 R70, R70 ;  /* 0x0000004600467308 */ /* 0x000ea20000000800 */
[----:B---3--:R-:W-:-:S01]  /*a930*/  FADD.FTZ R45, R73, R86 ;  /* 0x00000056492d7221 */ /* 0x008fc20000010000 */
[----:B------:R-:W-:-:S06]  /*a940*/  FADD.FTZ R86, R34, R59 ;  /* 0x0000003b22567221 */ /* 0x000fcc0000010000 */
[----:B------:R-:W3:Y:S01]  /*a950*/  MUFU.EX2 R139, R139 ;  /* 0x0000008b008b7308 */ /* 0x000ee20000000800 */
[----:B------:R-:W-:Y:S01]  /*a960*/  F2FP.SATFINITE.E4M3.F32.PACK_AB_MERGE_C R153, R15, R14, RZ ;  /* 0x0000000e0f99723e */ /* 0x000fe200048070ff */
[----:B0-----:R-:W-:-:S06]  /*a970*/  FADD.FTZ R14, R68, R45 ;  /* 0x0000002d440e7221 */ /* 0x001fcc0000010000 */
[----:B------:R-:W0:Y:S01]  /*a980*/  MUFU.EX2 R81, R81 ;  /* 0x0000005100517308 */ /* 0x000e220000000800 */
[----:B------:R-:W-:-:S01]  /*a990*/  FFMA.FTZ R74, R2, R111, -R56 ;  /* 0x0000006f024a7223 */ /* 0x000fc20000010838 */
[----:B----4-:R-:W-:Y:S01]  /*a9a0*/  FADD.FTZ R45, R109, R86 ;  /* 0x000000566d2d7221 */ /* 0x010fe20000010000 */
[----:B------:R-:W-:-:S05]  /*a9b0*/  F2FP.SATFINITE.E4M3.F32.PACK_AB_MERGE_C R155, R99, R26, RZ ;  /* 0x0000001a639b723e */ /* 0x000fca00048070ff */
[----:B------:R-:W-:Y:S01]  /*a9c0*/  MUFU.EX2 R141, R141 ;  /* 0x0000008d008d7308 */ /* 0x000fe20000000800 */
[----:B-1----:R-:W-:-:S01]  /*a9d0*/  FADD.FTZ R15, R77, R14 ;  /* 0x0000000e4d0f7221 */ /* 0x002fc20000010000 */
[----:B------:R-:W-:-:S06]  /*a9e0*/  FFMA.FTZ R57, R2, R57, -R56 ;  /* 0x0000003902397223 */ /* 0x000fcc0000010838 */
[----:B------:R-:W1:Y:S01]  /*a9f0*/  MUFU.EX2 R72, R72 ;  /* 0x0000004800487308 */ /* 0x000e620000000800 */
[----:B------:R-:W-:-:S01]  /*aa00*/  FADD.FTZ R26, R38, R45 ;  /* 0x0000002d261a7221 */ /* 0x000fc20000010000 */
[----:B------:R-:W-:-:S06]  /*aa10*/  F2FP.SATFINITE.E4M3.F32.PACK_AB_MERGE_C R152, R60, R21, RZ ;  /* 0x000000153c98723e */ /* 0x000fcc00048070ff */
[----:B------:R-:W4:Y:S01]  /*aa20*/  MUFU.EX2 R79, R79 ;  /* 0x0000004f004f7308 */ /* 0x000f220000000800 */
[----:B--2---:R-:W-:-:S01]  /*aa30*/  FADD.FTZ R14, R70, R15 ;  /* 0x0000000f460e7221 */ /* 0x004fc20000010000 */
[----:B------:R-:W-:Y:S01]  /*aa40*/  FFMA.FTZ R76, R2, R83, -R56 ;  /* 0x00000053024c7223 */ /* 0x000fe20000010838 */
[----:B---3--:R-:W-:-:S05]  /*aa50*/  FADD.FTZ R21, R139, R26 ;  /* 0x0000001a8b157221 */ /* 0x008fca0000010000 */
[----:B------:R-:W2:Y:S01]  /*aa60*/  MUFU.EX2 R74, R74 ;  /* 0x0000004a004a7308 */ /* 0x000ea20000000800 */
[----:B------:R-:W-:-:S01]  /*aa70*/  FFMA.FTZ R61, R2, R61, -R56 ;  /* 0x0000003d023d7223 */ /* 0x000fc20000010838 */
[----:B0-----:R-:W-:Y:S01]  /*aa80*/  FADD.FTZ R15, R81, R14 ;  /* 0x0000000e510f7221 */ /* 0x001fe20000010000 */
[----:B------:R-:W-:-:S05]  /*aa90*/  FADD.FTZ R26, R42, R21 ;  /* 0x000000152a1a7221 */ /* 0x000fca0000010000 */
[----:B------:R-:W0:Y:S01]  /*aaa0*/  MUFU.EX2 R143, R143 ;  /* 0x0000008f008f7308 */ /* 0x000e220000000800 */
[----:B------:R-:W-:Y:S01]  /*aab0*/  F2FP.SATFINITE.E4M3.F32.PACK_AB_MERGE_C R153, R13, R12, R153 ;  /* 0x0000000c0d99723e */ /* 0x000fe20004807099 */
[----:B-1----:R-:W-:Y:S01]  /*aac0*/  FADD.FTZ R12, R72, R15 ;  /* 0x0000000f480c7221 */ /* 0x002fe20000010000 */
[----:B------:R-:W-:-:S05]  /*aad0*/  F2FP.SATFINITE.E4M3.F32.PACK_AB_MERGE_C R151, R141, R42, RZ ;  /* 0x0000002a8d97723e */ /* 0x000fca00048070ff */
[----:B------:R-:W1:Y:S01]  /*aae0*/  MUFU.EX2 R57, R57 ;  /* 0x0000003900397308 */ /* 0x000e620000000800 */
[----:B------:R-:W-:-:S01]  /*aaf0*/  FFMA.FTZ R78, R2, R113, -R56 ;  /* 0x00000071024e7223 */ /* 0x000fc20000010838 */
[----:B------:R-:W-:-:S06]  /*ab00*/  FADD.FTZ R141, R141, R26 ;  /* 0x0000001a8d8d7221 */ /* 0x000fcc0000010000 */
[----:B------:R-:W3:Y:S01]  /*ab10*/  MUFU.EX2 R44, R44 ;  /* 0x0000002c002c7308 */ /* 0x000ee20000000800 */
[C---:B----4-:R-:W-:Y:S01]  /*ab20*/  F2FP.SATFINITE.E4M3.F32.PACK_AB_MERGE_C R150, R79.reuse, R72, RZ ;  /* 0x000000484f96723e */ /* 0x050fe200048070ff */
[----:B------:R-:W-:-:S06]  /*ab30*/  FADD.FTZ R79, R79, R12 ;  /* 0x0000000c4f4f7221 */ /* 0x000fcc0000010000 */
[----:B------:R-:W-:Y:S01]  /*ab40*/  MUFU.EX2 R145, R145 ;  /* 0x0000009100917308 */ /* 0x000fe20000000800 */
[----:B------:R-:W-:-:S01]  /*ab50*/  FFMA.FTZ R65, R2, R65, -R56 ;  /* 0x0000004102417223 */ /* 0x000fc20000010838 */
[----:B------:R-:W-:-:S06]  /*ab60*/  FADD.FTZ R26, R40, R141 ;  /* 0x0000008d281a7221 */ /* 0x000fcc0000010000 */
[----:B------:R-:W4:Y:S01]  /*ab70*/  MUFU.EX2 R76, R76 ;  /* 0x0000004c004c7308 */ /* 0x000f220000000800 */
[----:B--2---:R-:W-:-:S01]  /*ab80*/  FADD.FTZ R12, R74, R79 ;  /* 0x0000004f4a0c7221 */ /* 0x004fc20000010000 */
[----:B------:R-:W-:-:S06]  /*ab90*/  F2FP.SATFINITE.E4M3.F32.PACK_AB_MERGE_C R152, R58, R11, R152 ;  /* 0x0000000b3a98723e */ /* 0x000fcc0004807098 */
[----:B------:R-:W2:Y:S01]  /*aba0*/  MUFU.EX2 R61, R61 ;  /* 0x0000003d003d7308 */ /* 0x000ea20000000800 */
[----:B------:R-:W-:-:S01]  /*abb0*/  FFMA.FTZ R80, R2, R87, -R56 ;  /* 0x0000005702507223 */ /* 0x000fc20000010838 */
[----:B0-----:R-:W-:Y:S01]  /*abc0*/  FADD.FTZ R11, R143, R26 ;  /* 0x0000001a8f0b7221 */ /* 0x001fe20000010000 */
[----:B------:R-:W-:-:S05]  /*abd0*/  F2FP.SATFINITE.E4M3.F32.PACK_AB_MERGE_C R155, R20, R9, R155 ;  /* 0x00000009149b723e */ /* 0x000fca000480709b */
[----:B------:R-:W-:Y:S01]  /*abe0*/  MUFU.EX2 R147, R147 ;  /* 0x0000009300937308 */ /* 0x000fe20000000800 */
[----:B-1----:R-:W-:-:S01]  /*abf0*/  FADD.FTZ R9, R57, R12 ;  /* 0x0000000c39097221 */ /* 0x002fc20000010000 */
[----:B------:R-:W-:-:S06]  /*ac00*/  FFMA.FTZ R69, R2, R69, -R56 ;  /* 0x0000004502457223 */ /* 0x000fcc0000010838 */
[----:B------:R-:W-:Y:S01]  /*ac10*/  MUFU.EX2 R28, R28 ;  /* 0x0000001c001c7308 */ /* 0x000fe20000000800 */
[----:B---3--:R-:W-:-:S01]  /*ac20*/  FADD.FTZ R26, R44, R11 ;  /* 0x0000000b2c1a7221 */ /* 0x008fc20000010000 */
[----:B------:R-:W-:-:S06]  /*ac30*/  FFMA.FTZ R115, R2, R115, -R56 ;  /* 0x0000007302737223 */ /* 0x000fcc0000010838 */
[----:B------:R-:W-:Y:S01]  /*ac40*/  MUFU.EX2 R149, R149 ;  /* 0x0000009500957308 */ /* 0x000fe20000000800 */
[----:B------:R-:W-:-:S07]  /*ac50*/  F2FP.SATFINITE.E4M3.F32.PACK_AB_MERGE_C R34, R109, R34, RZ ;  /* 0x000000226d22723e */ /* 0x000fce00048070ff */
[----:B------:R-:W-:Y:S01]  /*ac60*/  MUFU.EX2 R32, R32 ;  /* 0x0000002000207308 */ /* 0x000fe20000000800 */
[----:B------:R-:W-:-:S07]  /*ac70*/  FFMA.FTZ R117, R2, R117, -R56 ;  /* 0x0000007502757223 */ /* 0x000fce0000010838 */
        /* <DEDUP_REMOVED lines=9> */
[----:B----4-:R-:W-:-:S01]  /*ad10*/  FADD.FTZ R20, R76, R9 ;  /* 0x000000094c147221 */ /* 0x010fc20000010000 */
[----:B------:R-:W-:Y:S01]  /*ad20*/  F2FP.SATFINITE.E4M3.F32.PACK_AB_MERGE_C R44, R145, R44, RZ ;  /* 0x0000002c912c723e */ /* 0x000fe200048070ff */
[----:B------:R-:W-:-:S01]  /*ad30*/  FFMA.FTZ R33, R2, R33, -R56 ;  /* 0x0000002102217223 */ /* 0x000fc20000010838 */
[C-C-:B------:R-:W-:Y:S01]  /*ad40*/  FFMA.FTZ R71, R2.reuse, R71, -R56.reuse ;  /* 0x0000004702477223 */ /* 0x140fe20000010838 */
[----:B------:R-:W-:-:S01]  /*ad50*/  FFMA.FTZ R37, R2, R37, -R56 ;  /* 0x0000002502257223 */ /* 0x000fc20000010838 */
[----:B------:R-:W1:Y:S02]  /*ad60*/  @P4 LDC R13, c[0x0][0x44c] ;  /* 0x00011300ff0d4b82 */ /* 0x000e640000000800 */
[----:B------:R-:W3:Y:S01]  /*ad70*/  MUFU.EX2 R65, R65 ;  /* 0x0000004100417308 */ /* 0x000ee20000000800 */
[----:B------:R-:W-:-:S01]  /*ad80*/  FADD.FTZ R145, R145, R26 ;  /* 0x0000001a91917221 */ /* 0x000fc20000010000 */
[C---:B--2---:R-:W-:Y:S01]  /*ad90*/  F2FP.SATFINITE.E4M3.F32.PACK_AB_MERGE_C R144, R61.reuse, R76, RZ ;  /* 0x0000004c3d90723e */ /* 0x044fe200048070ff */
[----:B------:R-:W-:-:S05]  /*ada0*/  FADD.FTZ R61, R61, R20 ;  /* 0x000000143d3d7221 */ /* 0x000fca0000010000 */
[----:B------:R-:W2:Y:S01]  /*adb0*/  MUFU.EX2 R80, R80 ;  /* 0x0000005000507308 */ /* 0x000ea20000000800 */
[----:B------:R-:W-:-:S01]  /*adc0*/  FADD.FTZ R26, R24, R145 ;  /* 0x00000091181a7221 */ /* 0x000fc20000010000 */
[----:B0-----:R-:W-:-:S06]  /*add0*/  FADD.FTZ R20, R78, R61 ;  /* 0x0000003d4e147221 */ /* 0x001fcc0000010000 */
[----:B------:R-:W0:Y:S01]  /*ade0*/  MUFU.EX2 R69, R69 ;  /* 0x0000004500457308 */ /* 0x000e220000000800 */
[----:B------:R-:W-:-:S01]  /*adf0*/  FADD.FTZ R11, R147, R26 ;  /* 0x0000001a930b7221 */ /* 0x000fc20000010000 */
[----:B------:R-:W-:Y:S01]  /*ae00*/  F2FP.SATFINITE.E4M3.F32.PACK_AB_MERGE_C R75, R75, R30, R34 ;  /* 0x0000001e4b4b723e */ /* 0x000fe20004807022 */
[----:B---3--:R-:W-:-:S05]  /*ae10*/  FADD.FTZ R9, R65, R20 ;  /* 0x0000001441097221 */ /* 0x008fca0000010000 */
[----:B------:R-:W3:Y:S01]  /*ae20*/  MUFU.EX2 R3, R115 ;  /* 0x0000007300037308 */ /* 0x000ee20000000800 */
[----:B------:R-:W-:-:S07]  /*ae30*/  FADD.FTZ R30, R28, R11 ;  /* 0x0000000b1c1e7221 */ /* 0x000fce0000010000 */
[----:B------:R-:W4:Y:S01]  /*ae40*/  MUFU.EX2 R43, R43 ;  /* 0x0000002b002b7308 */ /* 0x000f220000000800 */
[----:B--2---:R-:W-:-:S01]  /*ae50*/  FADD.FTZ R26, R80, R9 ;  /* 0x00000009501a7221 */ /* 0x004fc20000010000 */
[----:B------:R-:W-:-:S06]  /*ae60*/  F2FP.SATFINITE.E4M3.F32.PACK_AB_MERGE_C R11, R149, R28, RZ ;  /* 0x0000001c950b723e */ /* 0x000fcc00048070ff */
[----:B------:R-:W2:Y:S01]  /*ae70*/  MUFU.EX2 R82, R82 ;  /* 0x0000005200527308 */ /* 0x000ea20000000800 */
[----:B------:R-:W-:-:S01]  /*ae80*/  FADD.FTZ R149, R149, R30 ;  /* 0x0000001e95957221 */ /* 0x000fc20000010000 */
[----:B0-----:R-:W-:-:S06]  /*ae90*/  FADD.FTZ R26, R69, R26 ;  /* 0x0000001a451a7221 */ /* 0x001fcc0000010000 */
[----:B------:R-:W-:Y:S01]  /*aea0*/  MUFU.EX2 R47, R47 ;  /* 0x0000002f002f7308 */ /* 0x000fe20000000800 */
[----:B------:R-:W-:-:S07]  /*aeb0*/  FADD.FTZ R28, R32, R149 ;  /* 0x00000095201c7221 */ /* 0x000fce0000010000 */
[----:B------:R-:W0:Y:S01]  /*aec0*/  MUFU.EX2 R39, R39 ;  /* 0x0000002700277308 */ /* 0x000e220000000800 */
[----:B---3--:R-:W-:-:S01]  /*aed0*/  FADD.FTZ R9, R3, R26 ;  /* 0x0000001a03097221 */ /* 0x008fc20000010000 */
[----:B------:R-:W-:-:S06]  /*aee0*/  F2FP.SATFINITE.E4M3.F32.PACK_AB_MERGE_C R147, R147, R24, R11 ;  /* 0x000000189393723e */ /* 0x000fcc000480700b */
[----:B------:R-:W3:Y:S01]  /*aef0*/  MUFU.EX2 R84, R84 ;  /* 0x0000005400547308 */ /* 0x000ee20000000800 */
[----:B----4-:R-:W-:-:S07]  /*af00*/  FADD.FTZ R11, R43, R28 ;  /* 0x0000001c2b0b7221 */ /* 0x010fce0000010000 */
[----:B------:R-:W4:Y:S01]  /*af10*/  MUFU.EX2 R46, R46 ;  /* 0x0000002e002e7308 */ /* 0x000f220000000800 */
[----:B--2---:R-:W-:-:S01]  /*af20*/  FADD.FTZ R26, R82, R9 ;  /* 0x00000009521a7221 */ /* 0x004fc20000010000 */
[----:B------:R-:W-:-:S06]  /*af30*/  FADD.FTZ R28, R36, R11 ;  /* 0x0000000b241c7221 */ /* 0x000fcc0000010000 */
[----:B------:R-:W2:Y:S08]  /*af40*/  MUFU.EX2 R25, R117 ;  /* 0x0000007500197308 */ /* 0x000eb00000000800 */
[----:B------:R-:W5:Y:S01]  /*af50*/  MUFU.EX2 R51, R51 ;  /* 0x0000003300337308 */ /* 0x000f620000000800 */
[----:B0-----:R-:W-:-:S01]  /*af60*/  FADD.FTZ R9, R39, R26 ;  /* 0x0000001a27097221 */ /* 0x001fc20000010000 */
[----:B------:R-:W-:-:S06]  /*af70*/  F2FP.SATFINITE.E4M3.F32.PACK_AB_MERGE_C R141, R47, R36, RZ ;  /* 0x000000242f8d723e */ /* 0x000fcc00048070ff */
[----:B------:R-:W-:Y:S01]  /*af80*/  MUFU.EX2 R48, R48 ;  /* 0x0000003000307308 */ /* 0x000fe20000000800 */
[----:B------:R-:W-:-:S07]  /*af90*/  FADD.FTZ R47, R47, R28 ;  /* 0x0000001c2f2f7221 */ /* 0x000fce0000010000 */
[----:B------:R-:W-:Y:S08]  /*afa0*/  MUFU.EX2 R55, R55 ;  /* 0x0000003700377308 */ /* 0x000ff00000000800 */
[----:B------:R-:W0:Y:S01]  /*afb0*/  MUFU.EX2 R56, R49 ;  /* 0x0000003100387308 */ /* 0x000e220000000800 */
[C---:B---3--:R-:W-:Y:S01]  /*afc0*/  F2FP.SATFINITE.E4M3.F32.PACK_AB_MERGE_C R140, R84.reuse, R39, RZ ;  /* 0x00000027548c723e */ /* 0x048fe200048070ff */
[----:B------:R-:W-:-:S06]  /*afd0*/  FADD.FTZ R84, R84, R9 ;  /* 0x0000000954547221 */ /* 0x000fcc0000010000 */
[----:B------:R-:W-:Y:S01]  /*afe0*/  MUFU.EX2 R63, R63 ;  /* 0x0000003f003f7308 */ /* 0x000fe20000000800 */
[----:B----4-:R-:W-:-:S07]  /*aff0*/  FADD.FTZ R26, R46, R47 ;  /* 0x0000002f2e1a7221 */ /* 0x010fce0000010000 */
[----:B------:R-:W3:Y:S01]  /*b000*/  MUFU.EX2 R14, R53 ;  /* 0x00000035000e7308 */ /* 0x000ee20000000800 */
[----:B------:R-:W-:Y:S01]  /*b010*/  F2FP.SATFINITE.E4M3.F32.PACK_AB_MERGE_C R140, R82, R3, R140 ;  /* 0x00000003528c723e */ /* 0x000fe2000480708c */
[----:B--2---:R-:W-:Y:S01]  /*b020*/  FADD.FTZ R3, R25, R84 ;  /* 0x0000005419037221 */ /* 0x004fe20000010000 */
[----:B-----5:R-:W-:-:S05]  /*b030*/  FADD.FTZ R9, R51, R26 ;  /* 0x0000001a33097221 */ /* 0x020fca0000010000 */
[----:B------:R-:W2:Y:S01]  /*b040*/  MUFU.EX2 R50, R50 ;  /* 0x0000003200327308 */ /* 0x000ea20000000800 */
[----:B------:R-:W-:Y:S01]  /*b050*/  F2FP.SATFINITE.E4M3.F32.PACK_AB_MERGE_C R145, R143, R40, R44 ;  /* 0x000000288f91723e */ /* 0x000fe2000480702c */
[----:B0-----:R-:W-:Y:S01]  /*b060*/  FADD.FTZ R26, R56, R3 ;  /* 0x00000003381a7221 */ /* 0x001fe20000010000 */
[----:B------:R-:W-:-:S05]  /*b070*/  F2FP.SATFINITE.E4M3.F32.PACK_AB_MERGE_C R143, R55, R48, RZ ;  /* 0x00000030378f723e */ /* 0x000fca00048070ff */
[----:B------:R-:W0:Y:S01]  /*b080*/  MUFU.EX2 R119, R119 ;  /* 0x0000007700777308 */ /* 0x000e220000000800 */
[----:B------:R-:W-:-:S07]  /*b090*/  FADD.FTZ R48, R48, R9 ;  /* 0x0000000930307221 */ /* 0x000fce0000010000 */
[----:B------:R-:W-:Y:S08]  /*b0a0*/  MUFU.EX2 R67, R67 ;  /* 0x0000004300437308 */ /* 0x000ff00000000800 */
[----:B------:R-:W4:Y:S01]  /*b0b0*/  MUFU.EX2 R20, R29 ;  /* 0x0000001d00147308 */ /* 0x000f220000000800 */
[----:B---3--:R-:W-:-:S07]  /*b0c0*/  F2FP.SATFINITE.E4M3.F32.PACK_AB_MERGE_C R142, R14, R63, RZ ;  /* 0x0000003f0e8e723e */ /* 0x008fce00048070ff */
[----:B------:R-:W3:Y:S01]  /*b0d0*/  MUFU.EX2 R27, R27 ;  /* 0x0000001b001b7308 */ /* 0x000ee20000000800 */
[----:B------:R-:W-:-:S01]  /*b0e0*/  FADD.FTZ R63, R63, R26 ;  /* 0x0000001a3f3f7221 */ /* 0x000fc20000010000 */
[----:B------:R-:W-:Y:S01]  /*b0f0*/  FADD.FTZ R55, R55, R48 ;  /* 0x0000003037377221 */ /* 0x000fe20000010000 */
[----:B------:R-:W5:Y:S05]  /*b100*/  @P4 LDC R30, c[0x0][0x450] ;  /* 0x00011400ff1e4b82 */ /* 0x000f6a0000000800 */
[----:B------:R-:W1:Y:S08]  /*b110*/  MUFU.EX2 R12, R41 ;  /* 0x00000029000c7308 */ /* 0x000e700000000800 */
[----:B------:R-:W1:Y:S01]  /*b120*/  MUFU.EX2 R52, R52 ;  /* 0x0000003400347308 */ /* 0x000e620000000800 */
[----:B------:R-:W-:-:S01]  /*b130*/  FADD.FTZ R26, R14, R63 ;  /* 0x0000003f0e1a7221 */ /* 0x000fc20000010000 */
[----:B--2---:R-:W-:-:S06]  /*b140*/  FADD.FTZ R28, R50, R55 ;  /* 0x00000037321c7221 */ /* 0x004fcc0000010000 */
[----:B------:R-:W2:Y:S01]  /*b150*/  MUFU.EX2 R123, R123 ;  /* 0x0000007b007b7308 */ /* 0x000ea20000000800 */
[----:B0-----:R-:W-:-:S01]  /*b160*/  FADD.FTZ R3, R119, R26 ;  /* 0x0000001a77037221 */ /* 0x001fc20000010000 */
[----:B----4-:R-:W-:Y:S01]  /*b170*/  F2FP.SATFINITE.E4M3.F32.PACK_AB_MERGE_C R136, R20, R67, RZ ;  /* 0x000000431488723e */ /* 0x010fe200048070ff */
[----:B---3--:R-:W-:-:S05]  /*b180*/  FADD.FTZ R9, R27, R28 ;  /* 0x0000001c1b097221 */ /* 0x008fca0000010000 */
[----:B------:R-:W0:Y:S01]  /*b190*/  MUFU.EX2 R31, R31 ;  /* 0x0000001f001f7308 */ /* 0x000e220000000800 */
[----:B-1----:R-:W-:-:S01]  /*b1a0*/  FADD.FTZ R26, R12, R3 ;  /* 0x000000030c1a7221 */ /* 0x002fc20000010000 */
[----:B------:R-:W-:Y:S01]  /*b1b0*/  F2FP.SATFINITE.E4M3.F32.PACK_AB_MERGE_C R136, R12, R119, R136 ;  /* 0x000000770c88723e */ /* 0x000fe20004807088 */
[----:B------:R-:W-:-:S05]  /*b1c0*/  FADD.FTZ R12, R52, R9 ;  /* 0x00000009340c7221 */ /* 0x000fca0000010000 */
[----:B------:R-:W1:Y:S08]  /*b1d0*/  MUFU.EX2 R121, R121 ;  /* 0x0000007900797308 */ /* 0x000e700000000800 */
[----:B------:R-:W3:Y:S01]  /*b1e0*/  MUFU.EX2 R54, R54 ;  /* 0x0000003600367308 */ /* 0x000ee20000000800 */
[----:B------:R-:W-:-:S01]  /*b1f0*/  FADD.FTZ R67, R67, R26 ;  /* 0x0000001a43437221 */ /* 0x000fc20000010000 */
[----:B--2---:R-:W-:-:S03]  /*b200*/  FADD.FTZ R12, R123, R12 ;  /* 0x0000000c7b0c7221 */ /* 0x004fc60000010000 */
[----:B------:R-:W-:Y:S01]  /*b210*/  FADD.FTZ R20, R20, R67 ;  /* 0x0000004314147221 */ /* 0x000fe20000010000 */
[----:B0-----:R-:W-:-:S03]  /*b220*/  FADD.FTZ R9, R31, R12 ;  /* 0x0000000c1f097221 */ /* 0x001fc60000010000 */
[----:B-1----:R-:W-:Y:S01]  /*b230*/  FADD.FTZ R3, R121, R20 ;  /* 0x0000001479037221 */ /* 0x002fe20000010000 */
[----:B---3--:R-:W-:-:S02]  /*b240*/  FADD.FTZ R20, R54, R9 ;  /* 0x0000000936147221 */ /* 0x008fc40000010000 */
[----:B------:R-:W2:Y:S01]  /*b250*/  LDL R9, [R1+0x44] ;  /* 0x0000440001097983 */ /* 0x000ea20000100800 */
[----:B------:R-:W0:Y:S01]  /*b260*/  MUFU.EX2 R24, R33 ;  /* 0x0000002100187308 */ /* 0x000e220000000800 */
[----:B------:R-:W-:-:S07]  /*b270*/  @P4 IMAD.HI.U32 R13, R110, R13, RZ ;  /* 0x0000000d6e0d4227 */ /* 0x000fce00078e00ff */
[----:B------:R-:W-:Y:S01]  /*b280*/  MUFU.EX2 R71, R71 ;  /* 0x0000004700477308 */ /* 0x000fe20000000800 */
[----:B------:R-:W-:Y:S01]  /*b290*/  IMAD.MOV.U32 R11, RZ, RZ, R110 ;  /* 0x000000ffff0b7224 */ /* 0x000fe200078e006e */
[----:B-----5:R-:W-:-:S06]  /*b2a0*/  @P4 SHF.R.U32.HI R11, RZ, R30, R13 ;  /* 0x0000001eff0b4219 */ /* 0x020fcc000001160d */
[----:B------:R-:W1:Y:S01]  /*b2b0*/  MUFU.EX2 R14, R37 ;  /* 0x00000025000e7308 */ /* 0x000e620000000800 */
[----:B------:R-:W-:-:S07]  /*b2c0*/  IADD3 R13, R11, R106, -R108 ;  /* 0x0000006a0b0d7210 */ /* 0x000fce0007ffe86c */
[----:B------:R-:W-:Y:S08]  /*b2d0*/  MUFU.EX2 R35, R35 ;  /* 0x0000002300237308 */ /* 0x000ff00000000800 */
[----:B------:R-:W3:Y:S01]  /*b2e0*/  MUFU.EX2 R10, R10 ;  /* 0x0000000a000a7308 */ /* 0x000ee20000000800 */
[----:B------:R-:W-:-:S04]  /*b2f0*/  IMAD.HI R13, R13, 0x66666667, RZ ;  /* 0x666666670d0d7827 */ /* 0x000fc800078e02ff */
[----:B0-----:R-:W-:Y:S01]  /*b300*/  FADD.FTZ R12, R24, R3 ;  /* 0x00000003180c7221 */ /* 0x001fe20000010000 */
[----:B-1----:R-:W-:-:S03]  /*b310*/  F2FP.SATFINITE.E4M3.F32.PACK_AB_MERGE_C R11, R14, R71, RZ ;  /* 0x000000470e0b723e */ /* 0x002fc600048070ff */
[----:B------:R-:W-:Y:S01]  /*b320*/  FADD.FTZ R71, R71, R12 ;  /* 0x0000000c47477221 */ /* 0x000fe20000010000 */
[----:B------:R-:W-:Y:S02]  /*b330*/  SHF.R.U32.HI R12, RZ, 0x1f, R13 ;  /* 0x0000001fff0c7819 */ /* 0x000fe4000001160d */
[----:B------:R-:W-:Y:S02]  /*b340*/  F2FP.SATFINITE.E4M3.F32.PACK_AB_MERGE_C R151, R139, R38, R151 ;  /* 0x000000268b97723e */ /* 0x000fe40004807097 */
[----:B------:R-:W-:Y:S02]  /*b350*/  LEA.HI.SX32 R12, R13, R12, 0x1a ;  /* 0x0000000c0d0c7211 */ /* 0x000fe400078fd2ff */
[----:B---3--:R-:W-:-:S04]  /*b360*/  F2FP.SATFINITE.E4M3.F32.PACK_AB_MERGE_C R3, R10, R35, RZ ;  /* 0x000000230a03723e */ /* 0x008fc800048070ff */
[----:B------:R-:W-:Y:S01]  /*b370*/  F2FP.SATFINITE.E4M3.F32.PACK_AB_MERGE_C R139, R54, R31, R3 ;  /* 0x0000001f368b723e */ /* 0x000fe20004807003 */
[----:B------:R-:W-:-:S05]  /*b380*/  FADD.FTZ R3, R14, R71 ;  /* 0x000000470e037221 */ /* 0x000fca0000010000 */
[----:B------:R0:W-:Y:S04]  /*b390*/  STL [R1+0x4], R3 ;  /* 0x0000040301007387 */ /* 0x0001e80000100800 */
[----:B------:R1:W-:Y:S01]  /*b3a0*/  STL [R1+0x18], RZ ;  /* 0x000018ff01007387 */ /* 0x0003e20000100800 */
[----:B0-----:R-:W-:Y:S01]  /*b3b0*/  VIADD R3, R104, 0xfffffffe ;  /* 0xfffffffe68037836 */ /* 0x001fe20000000000 */
[----:B------:R-:W-:Y:S01]  /*b3c0*/  F2FP.SATFINITE.E4M3.F32.PACK_AB_MERGE_C R137, R123, R52, RZ ;  /* 0x000000347b89723e */ /* 0x000fe200048070ff */
[----:B------:R-:W-:-:S01]  /*b3d0*/  FADD.FTZ R21, R35, R20 ;  /* 0x0000001423157221 */ /* 0x000fc20000010000 */
[----:B------:R-:W-:Y:S01]  /*b3e0*/  LOP3.LUT R19, R19, 0xffffffef, RZ, 0xc0, !PT ;  /* 0xffffffef13137812 */ /* 0x000fe200078ec0ff */
[----:B------:R-:W-:Y:S01]  /*b3f0*/  BSSY B0, `(.L_x_2382) ;  /* 0x000034f000007945 */ /* 0x000fe20003800000 */
[----:B------:R-:W-:-:S02]  /*b400*/  F2FP.SATFINITE.E4M3.F32.PACK_AB_MERGE_C R154, R91, R64, RZ ;  /* 0x000000405b9a723e */ /* 0x000fc400048070ff */
[----:B------:R-:W-:Y:S02]  /*b410*/  F2FP.SATFINITE.E4M3.F32.PACK_AB_MERGE_C R148, R77, R68, RZ ;  /* 0x000000444d94723e */ /* 0x000fe400048070ff */
[----:B------:R-:W-:Y:S01]  /*b420*/  F2FP.SATFINITE.E4M3.F32.PACK_AB_MERGE_C R146, R69, R80, RZ ;  /* 0x000000504592723e */ /* 0x000fe200048070ff */
[----:B------:R-:W-:Y:S01]  /*b430*/  FADD.FTZ R21, R10, R21 ;  /* 0x000000150a157221 */ /* 0x000fe20000010000 */
[----:B------:R-:W-:Y:S01]  /*b440*/  F2FP.SATFINITE.E4M3.F32.PACK_AB_MERGE_C R141, R43, R32, R141 ;  /* 0x000000202b8d723e */ /* 0x000fe2000480708d */
[----:B------:R-:W-:Y:S01]  /*b450*/  IMAD.MOV.U32 R20, RZ, RZ, RZ ;  /* 0x000000ffff147224 */ /* 0x000fe200078e00ff */
[----:B------:R-:W-:Y:S02]  /*b460*/  F2FP.SATFINITE.E4M3.F32.PACK_AB_MERGE_C R143, R51, R46, R143 ;  /* 0x0000002e338f723e */ /* 0x000fe4000480708f */
[----:B------:R-:W-:Y:S02]  /*b470*/  CS2R R28, SRZ ;  /* 0x00000000001c7805 */ /* 0x000fe4000001ff00 */
[----:B------:R-:W-:-:S02]  /*b480*/  F2FP.SATFINITE.E4M3.F32.PACK_AB_MERGE_C R137, R27, R50, R137 ;  /* 0x000000321b89723e */ /* 0x000fc40004807089 */
[----:B------:R-:W-:Y:S02]  /*b490*/  CS2R R26, SRZ ;  /* 0x00000000001a7805 */ /* 0x000fe4000001ff00 */
[----:B------:R-:W-:Y:S02]  /*b4a0*/  @P4 LOP3.LUT R19, R19, 0x10, RZ, 0xfc, !PT ;  /* 0x0000001013134812 */ /* 0x000fe400078efcff */
[----:B------:R-:W-:Y:S02]  /*b4b0*/  CS2R R30, SRZ ;  /* 0x00000000001e7805 */ /* 0x000fe4000001ff00 */
[----:B------:R-:W-:Y:S02]  /*b4c0*/  F2FP.SATFINITE.E4M3.F32.PACK_AB_MERGE_C R154, R89, R62, R154 ;  /* 0x0000003e599a723e */ /* 0x000fe4000480709a */
[----:B------:R-:W-:Y:S02]  /*b4d0*/  CS2R R32, SRZ ;  /* 0x0000000000207805 */ /* 0x000fe4000001ff00 */
[----:B------:R-:W-:-:S02]  /*b4e0*/  F2FP.SATFINITE.E4M3.F32.PACK_AB_MERGE_C R148, R73, R66, R148 ;  /* 0x000000424994723e */ /* 0x000fc40004807094 */
[----:B------:R-:W-:Y:S02]  /*b4f0*/  CS2R R34, SRZ ;  /* 0x0000000000227805 */ /* 0x000fe4000001ff00 */
[----:B------:R-:W-:Y:S02]  /*b500*/  F2FP.SATFINITE.E4M3.F32.PACK_AB_MERGE_C R150, R81, R70, R150 ;  /* 0x000000465196723e */ /* 0x000fe40004807096 */
        /* <DEDUP_REMOVED lines=9> */
[----:B------:R-:W-:-:S02]  /*b5a0*/  CS2R R46, SRZ ;  /* 0x00000000002e7805 */ /* 0x000fc4000001ff00 */
[----:B------:R-:W-:Y:S02]  /*b5b0*/  CS2R R48, SRZ ;  /* 0x0000000000307805 */ /* 0x000fe4000001ff00 */
[----:B------:R-:W-:Y:S02]  /*b5c0*/  CS2R R50, SRZ ;  /* 0x0000000000327805 */ /* 0x000fe4000001ff00 */
[----:B------:R-:W-:Y:S02]  /*b5d0*/  CS2R R52, SRZ ;  /* 0x0000000000347805 */ /* 0x000fe4000001ff00 */
[----:B------:R-:W-:Y:S01]  /*b5e0*/  CS2R R54, SRZ ;  /* 0x0000000000367805 */ /* 0x000fe2000001ff00 */
[----:B------:R-:W-:Y:S01]  /*b5f0*/  IMAD.MOV.U32 R149, RZ, RZ, R75 ;  /* 0x000000ffff957224 */ /* 0x000fe200078e004b */
[----:B--2---:R-:W-:-:S05]  /*b600*/  VIMNMX R9, R9, R12, !PT ;  /* 0x0000000c09097248 */ /* 0x004fca0007fe0100 */
[----:B------:R1:W-:Y:S01]  /*b610*/  STL [R1+0x20], R9 ;  /* 0x0000200901007387 */ /* 0x0003e20000100800 */
[----:B------:R-:W-:-:S13]  /*b620*/  ISETP.GE.AND P1, PT, R3, R9, PT ;  /* 0x000000090300720c */ /* 0x000fda0003f26270 */
[----:B-1----:R-:W-:Y:S05]  /*b630*/  @!P1 BRA `(.L_x_2383) ;  /* 0x0000003000a89947 */ /* 0x002fea0003800000 */
        /* <DEDUP_REMOVED lines=17> */
.L_x_2397:
[----:B------:R-:W-:-:S05]  /*b750*/  VIADD R15, R23, 0x1 ;  /* 0x00000001170f7836 */ /* 0x000fca0000000000 */
[----:B------:R-:W-:-:S04]  /*b760*/  ISETP.NE.AND P1, PT, R15, 0x2, PT ;  /* 0x000000020f00780c */ /* 0x000fc80003f25270 */
[----:B------:R-:W-:Y:S02]  /*b770*/  SEL R14, RZ, 0x1, P1 ;  /* 0x00000001ff0e7807 */ /* 0x000fe40000800000 */
[----:B------:R-:W-:Y:S02]  /*b780*/  SEL R15, R15, RZ, P1 ;  /* 0x000000ff0f0f7207 */ /* 0x000fe40000800000 */
[----:B------:R-:W-:Y:S01]  /*b790*/  LOP3.LUT R14, R157, R14, RZ, 0x3c, !PT ;  /* 0x0000000e9d0e7212 */ /* 0x000fe200078e3cff */
[----:B------:R-:W-:Y:S06]  /*b7a0*/  @!P0 BRA `(.L_x_2385) ;  /* 0x0000000000048947 */ /* 0x000fec0003800000 */
[----:B------:R-:W-:Y:S01]  /*b7b0*/  BPT.TRAP 0x1 ;  /* 0x000000040000795c */ /* 0x000fe20000300000 */
.L_x_2385:
[----:B------:R-:W-:Y:S02]  /*b7c0*/  LEA R9, R15, R18, 0x3 ;  /* 0x000000120f097211 */ /* 0x000fe400078e18ff */
[----:B------:R-:W-:-:S04]  /*b7d0*/  SHF.L.U32 R10, R14, 0x1f, RZ ;  /* 0x0000001f0e0a7819 */ /* 0x000fc800000006ff */
[----:B------:R0:W1:Y:S01]  /*b7e0*/  SYNCS.PHASECHK.TRANS64.TRYWAIT P1, [R9+URZ+0x13230], R10 ;  /* 0x0132300a090075a7 */ /* 0x000062000802017f */
[----:B------:R-:W-:Y:S05]  /*b7f0*/  @!P0 BRA `(.L_x_2386) ;  /* 0x0000000000048947 */ /* 0x000fea0003800000 */
[----:B------:R-:W-:Y:S01]  /*b800*/  BPT.TRAP 0x1 ;  /* 0x000000040000795c */ /* 0x000fe20000300000 */
.L_x_2386:
        /* <DEDUP_REMOVED lines=8> */
.L_x_2388:
[----:B------:R-:W-:Y:S05]  /*b890*/  BSYNC B2 ;  /* 0x0000000000027941 */ /* 0x000fea0003800000 */
.L_x_2387:
[----:B01----:R-:W-:Y:S01]  /*b8a0*/  IMAD.MOV.U32 R10, RZ, RZ, R20 ;  /* 0x000000ffff0a7224 */ /* 0x003fe200078e0014 */
[----:B------:R-:W-:Y:S01]  /*b8b0*/  R2UR UR4, R4 ;  /* 0x00000000040472ca */ /* 0x000fe200000e0000 */
[----:B------:R-:W-:Y:S01]  /*b8c0*/  IMAD.MOV.U32 R11, RZ, RZ, -0x7fffffe0 ;  /* 0x80000020ff0b7424 */ /* 0x000fe200078e00ff */
[----:B------:R-:W-:Y:S01]  /*b8d0*/  R2UR UR5, R5 ;  /* 0x00000000050572ca */ /* 0x000fe200000e0000 */
[----:B------:R-:W-:Y:S01]  /*b8e0*/  WARPGROUP.ARRIVE ;  /* 0x00000000000079c5 */ /* 0x000fe20000000000 */
[----:B------:R-:W-:Y:S01]  /*b8f0*/  R2UR UR6, R10 ;  /* 0x000000000a0672ca */ /* 0x000fe200000e0000 */
[----:B------:R-:W-:Y:S01]  /*b900*/  IMAD.MOV.U32 R10, RZ, RZ, R13 ;  /* 0x000000ffff0a7224 */ /* 0x000fe200078e000d */
[C---:B------:R-:W-:Y:S01]  /*b910*/  R2UR UR7, R11.reuse ;  /* 0x000000000b0772ca */ /* 0x040fe200000e0000 */
[----:B------:R-:W-:Y:S01]  /*b920*/  VIADD R12, R20, 0x180 ;  /* 0x00000180140c7836 */ /* 0x000fe20000000000 */
[----:B------:R-:W-:Y:S01]  /*b930*/  R2UR UR11, R11 ;  /* 0x000000000b0b72ca */ /* 0x000fe200000e0000 */
[----:B------:R-:W-:Y:S01]  /*b940*/  IMAD.MOV.U32 R13, RZ, RZ, -0x7fffffe0 ;  /* 0x80000020ff0d7424 */ /* 0x000fe200078e00ff */
[----:B------:R-:W-:Y:S01]  /*b950*/  R2UR UR10, R10 ;  /* 0x000000000a0a72ca */ /* 0x000fe200000e0000 */
[----:B------:R-:W-:Y:S01]  /*b960*/  IMAD.MOV.U32 R10, RZ, RZ, R56 ;  /* 0x000000ffff0a7224 */ /* 0x000fe200078e0038 */
[----:B------:R-:W-:Y:S01]  /*b970*/  R2UR UR8, R4 ;  /* 0x00000000040872ca */ /* 0x000fe200000e0000 */
[----:B------:R-:W-:Y:S01]  /*b980*/  VIADD R56, R20, 0x102 ;  /* 0x0000010214387836 */ /* 0x000fe20000000000 */
[----:B------:R-:W-:Y:S01]  /*b990*/  R2UR UR9, R5 ;  /* 0x00000000050972ca */ /* 0x000fe200000e0000 */
[----:B------:R-:W-:Y:S01]  /*b9a0*/  IMAD.MOV.U32 R57, RZ, RZ, -0x7fffffe0 ;  /* 0x80000020ff397424 */ /* 0x000fe200078e00ff */
[----:B------:R-:W-:Y:S01]  /*b9b0*/  R2UR UR14, R10 ;  /* 0x000000000a0e72ca */ /* 0x000fe200000e0000 */
[----:B------:R-:W-:Y:S01]  /*b9c0*/  VIADD R10, R20, 0x200 ;  /* 0x00000200140a7836 */ /* 0x000fe20000000000 */
[----:B------:R-:W-:Y:S01]  /*b9d0*/  R2UR UR15, R11 ;  /* 0x000000000b0f72ca */ /* 0x000fe200000e0000 */
[----:B------:R-:W-:Y:S01]  /*b9e0*/  QGMMA.64x32x32.F32.E4M3.E4M3 R120, gdesc[UR4], RZ, !UPT, gsb0 ;  /* 0x00600000047879f3 */ /* 0x000fe2000c0008ff */
[----:B------:R-:W-:-:S02]  /*b9f0*/  R2UR UR12, R4 ;  /* 0x00000000040c72ca */ /* 0x000fc400000e0000 */
[----:B------:R-:W-:Y:S02]  /*ba00*/  R2UR UR13, R5 ;  /* 0x00000000050d72ca */ /* 0x000fe400000e0000 */
[----:B------:R-:W-:Y:S01]  /*ba10*/  R2UR UR18, R12 ;  /* 0x000000000c1272ca */ /* 0x000fe200000e0000 */
[----:B------:R-:W-:Y:S01]  /*ba20*/  VIADD R12, R20, 0x2 ;  /* 0x00000002140c7836 */ /* 0x000fe20000000000 */
[----:B------:R-:W-:Y:S02]  /*ba30*/  R2UR UR19, R13 ;  /* 0x000000000d1372ca */ /* 0x000fe400000e0000 */
        /* <DEDUP_REMOVED lines=61> */
.L_x_2390:
[----:B------:R-:W-:Y:S01]  /*be10*/  SHF.L.U32 R10, R157, 0x1f, RZ ;  /* 0x0000001f9d0a7819 */ /* 0x000fe200000006ff */
[----:B------:R-:W-:-:S04]  /*be20*/  IMAD R20, R23, 0x8, R18 ;  /* 0x0000000817147824 */ /* 0x000fc800078e0212 */
[----:B------:R0:W1:Y:S01]  /*be30*/  SYNCS.PHASECHK.TRANS64.TRYWAIT P1, [R20+URZ+0x13250], R10 ;  /* 0x0132500a140075a7 */ /* 0x000062000802017f */
[----:B------:R-:W-:Y:S05]  /*be40*/  @!P0 BRA `(.L_x_2391) ;  /* 0x0000000000048947 */ /* 0x000fea0003800000 */
[----:B------:R-:W-:Y:S01]  /*be50*/  BPT.TRAP 0x1 ;  /* 0x000000040000795c */ /* 0x000fe20000300000 */
.L_x_2391:
[----:B------:R-:W-:Y:S04]  /*be60*/  BSSY B2, `(.L_x_2392) ;  /* 0x0000004000027945 */ /* 0x000fe80003800000 */
[----:B-1----:R-:W-:Y:S05]  /*be70*/  @P1 BRA `(.L_x_2393) ;  /* 0x0000000000081947 */ /* 0x002fea0003800000 */
[----:B------:R-:W1:Y:S02]  /*be80*/  SYNCS.PHASECHK.TRANS64.TRYWAIT P1, [R20+URZ+0x13250], R10 ;  /* 0x0132500a140075a7 */ /* 0x000e64000802017f */
[----:B-1----:R-:W-:Y:S05]  /*be90*/  @!P1 BRA `(.L_x_2394) ;  /* 0x0000010c00e49947 */ /* 0x002fea0003800000 */
.L_x_2393:
[----:B------:R-:W-:Y:S05]  /*bea0*/  BSYNC B2 ;  /* 0x0000000000027941 */ /* 0x000fea0003800000 */
.L_x_2392:
        /* <DEDUP_REMOVED lines=41> */
.L_x_2395:
[----:B------:R-:W2:Y:S01]  /*c140*/  LDL R23, [R1+0x1c] ;  /* 0x00001c0001177983 */ /* 0x000ea20000100800 */
[----:B------:R-:W0:Y:S03]  /*c150*/  LDC R11, c[0x0][0x448] ;  /* 0x00011200ff0b7b82 */ /* 0x000e260000000800 */
[----:B------:R-:W3:Y:S04]  /*c160*/  LDL R137, [R1+0x3c] ;  /* 0x00003c0001897983 */ /* 0x000ee80000100800 */
[----:B------:R-:W3:Y:S04]  /*c170*/  LDL R10, [R1+0x54] ;  /* 0x00005400010a7983 */ /* 0x000ee80000100800 */
[----:B------:R-:W4:Y:S04]  /*c180*/  LDL R136, [R1+0x40] ;  /* 0x0000400001887983 */ /* 0x000f280000100800 */
[----:B------:R-:W5:Y:S04]  /*c190*/  LDL R13, [R1+0x2c] ;  /* 0x00002c00010d7983 */ /* 0x000f680000100800 */
[----:B------:R-:W5:Y:S01]  /*c1a0*/  LDL R12, [R1+0x28] ;  /* 0x00002800010c7983 */ /* 0x000f620000100800 */
[----:B0-----:R-:W-:Y:S01]  /*c1b0*/  ISETP.NE.AND P1, PT, R11, 0x1, PT ;  /* 0x000000010b00780c */ /* 0x001fe20003f25270 */
[----:B------:R-:W-:-:S12]  /*c1c0*/  VIADD R9, R9, 0x13240 ;  /* 0x0001324009097836 */ /* 0x000fd80000000000 */
[----:B------:R-:W0:Y:S01]  /*c1d0*/  @P1 LDC R11, c[0x0][0x44c] ;  /* 0x00011300ff0b1b82 */ /* 0x000e220000000800 */
[----:B--2---:R-:W-:-:S04]  /*c1e0*/  PRMT R9, R23, 0x654, R9 ;  /* 0x0000065417097816 */ /* 0x004fc80000000009 */
[----:B------:R1:W-:Y:S03]  /*c1f0*/  SYNCS.ARRIVE.TRANS64.RED.A1T0 RZ, [R9+URZ], RZ ;  /* 0x000000ff09ff79a7 */ /* 0x0003e6000810043f */
[----:B-1----:R-:W1:Y:S01]  /*c200*/  @P1 LDC R9, c[0x0][0x450] ;  /* 0x00011400ff091b82 */ /* 0x002e620000000800 */
[----:B---3--:R-:W-:-:S04]  /*c210*/  IMAD.IADD R10, R10, 0x1, R137 ;  /* 0x000000010a0a7824 */ /* 0x008fc800078e0289 */
[----:B0-----:R-:W-:-:S05]  /*c220*/  @P1 IMAD.HI.U32 R11, R10, R11, RZ ;  /* 0x0000000b0a0b1227 */ /* 0x001fca00078e00ff */
[----:B-1----:R-:W-:-:S05]  /*c230*/  @P1 SHF.R.U32.HI R10, RZ, R9, R11 ;  /* 0x00000009ff0a1219 */ /* 0x002fca000001160b */
[----:B------:R-:W0:Y:S01]  /*c240*/  SHFL.IDX PT, R9, R10, RZ, 0x1c1f ;  /* 0x001c1fff0a097589 */ /* 0x000e2200000e0000 */
[----:B------:R-:W-:-:S05]  /*c250*/  IMAD R11, R3, -0xa0, RZ ;  /* 0xffffff60030b7824 */ /* 0x000fca00078e02ff */
[----:B----4-:R-:W-:Y:S01]  /*c260*/  IADD3 R11, -R136, 0x1, R11 ;  /* 0x00000001880b7810 */ /* 0x010fe20007ffe10b */
[----:B------:R-:W1:Y:S03]  /*c270*/  SHFL.IDX PT, R10, R10, 0x1, 0x1c1f ;  /* 0x003c1f000a0a7f89 */ /* 0x000e6600000e0000 */
[----:B-----5:R-:W-:Y:S01]  /*c280*/  IADD3 R11, -R12, R11, R13 ;  /* 0x0000000b0c0b7210 */ /* 0x020fe20007ffe10d */
[----:B------:R-:W2:Y:S04]  /*c290*/  LDL.LU R136, [R1+0x4] ;  /* 0x0000040001887983 */ /* 0x000ea80000300800 */
[----:B0-----:R-:W-:-:S05]  /*c2a0*/  IMAD.IADD R9, R11, 0x1, R9 ;  /* 0x000000010b097824 */ /* 0x001fca00078e0209 */
[C---:B------:R-:W-:Y:S02]  /*c2b0*/  ISETP.GT.AND P2, PT, R9.reuse, RZ, PT ;  /* 0x000000ff0900720c */ /* 0x040fe40003f44270 */
[C---:B------:R-:W-:Y:S02]  /*c2c0*/  ISETP.GT.AND P5, PT, R9.reuse, 0x1, PT ;  /* 0x000000010900780c */ /* 0x040fe40003fa4270 */
[C---:B------:R-:W-:Y:S02]  /*c2d0*/  ISETP.GT.AND P1, PT, R9.reuse, 0x8, PT ;  /* 0x000000080900780c */ /* 0x040fe40003f24270 */
[C---:B------:R-:W-:Y:S02]  /*c2e0*/  ISETP.GT.AND P4, PT, R9.reuse, 0x9, PT ;  /* 0x000000090900780c */ /* 0x040fe40003f84270 */
[----:B------:R-:W-:Y:S02]  /*c2f0*/  ISETP.GT.AND P3, PT, R9, 0x10, PT ;  /* 0x000000100900780c */ /* 0x000fe40003f64270 */
[----:B------:R-:W-:-:S02]  /*c300*/  FSEL R120, R120, -INF , P2 ;  /* 0xff80000078787808 */ /* 0x000fc40001000000 */
[----:B------:R-:W-:Y:S02]  /*c310*/  FSEL R121, R121, -INF , P5 ;  /* 0xff80000079797808 */ /* 0x000fe40002800000 */
[----:B------:R-:W-:Y:S02]  /*c320*/  FSEL R124, R124, -INF , P1 ;  /* 0xff8000007c7c7808 */ /* 0x000fe40000800000 */
[----:B------:R-:W-:Y:S02]  /*c330*/  FSEL R125, R125, -INF , P4 ;  /* 0xff8000007d7d7808 */ /* 0x000fe40002000000 */
[----:B------:R-:W-:Y:S02]  /*c340*/  FSEL R128, R128, -INF , P3 ;  /* 0xff80000080807808 */ /* 0x000fe40001800000 */
[C---:B------:R-:W-:Y:S02]  /*c350*/  ISETP.GT.AND P2, PT, R9.reuse, 0x11, PT ;  /* 0x000000110900780c */ /* 0x040fe40003f44270 */
[----:B------:R-:W-:-:S02]  /*c360*/  ISETP.GT.AND P5, PT, R9, 0x18, PT ;  /* 0x000000180900780c */ /* 0x000fc40003fa4270 */
[C---:B------:R-:W-:Y:S02]  /*c370*/  ISETP.GT.AND P1, PT, R9.reuse, 0x19, PT ;  /* 0x000000190900780c */ /* 0x040fe40003f24270 */
[C---:B------:R-:W-:Y:S02]  /*c380*/  ISETP.GT.AND P4, PT, R9.reuse, 0x20, PT ;  /* 0x000000200900780c */ /* 0x040fe40003f84270 */
[----:B------:R-:W-:Y:S02]  /*c390*/  ISETP.GT.AND P3, PT, R9, 0x21, PT ;  /* 0x000000210900780c */ /* 0x000fe40003f64270 */
[----:B------:R-:W-:Y:S02]  /*c3a0*/  FSEL R129, R129, -INF , P2 ;  /* 0xff80000081817808 */ /* 0x000fe40001000000 */
[----:B------:R-:W-:Y:S02]  /*c3b0*/  FSEL R132, R132, -INF , P5 ;  /* 0xff80000084847808 */ /* 0x000fe40002800000 */
[----:B------:R-:W-:-:S02]  /*c3c0*/  FSEL R133, R133, -INF , P1 ;  /* 0xff80000085857808 */ /* 0x000fc40000800000 */
[----:B------:R-:W-:Y:S02]  /*c3d0*/  FSEL R104, R104, -INF , P4 ;  /* 0xff80000068687808 */ /* 0x000fe40002000000 */
[----:B------:R-:W-:Y:S02]  /*c3e0*/  FSEL R105, R105, -INF , P3 ;  /* 0xff80000069697808 */ /* 0x000fe40001800000 */
[C---:B------:R-:W-:Y:S02]  /*c3f0*/  ISETP.GT.AND P2, PT, R9.reuse, 0x28, PT ;  /* 0x000000280900780c */ /* 0x040fe40003f44270 */
[C---:B------:R-:W-:Y:S02]  /*c400*/  ISETP.GT.AND P5, PT, R9.reuse, 0x29, PT ;  /* 0x000000290900780c */ /* 0x040fe40003fa4270 */
[C---:B------:R-:W-:Y:S02]  /*c410*/  ISETP.GT.AND P1, PT, R9.reuse, 0x30, PT ;  /* 0x000000300900780c */ /* 0x040fe40003f24270 */
[----:B------:R-:W-:-:S02]  /*c420*/  ISETP.GT.AND P4, PT, R9, 0x31, PT ;  /* 0x000000310900780c */ /* 0x000fc40003f84270 */
[----:B------:R-:W-:Y:S02]  /*c430*/  ISETP.GT.AND P3, PT, R9, 0x38, PT ;  /* 0x000000380900780c */ /* 0x000fe40003f64270 */
        /* <DEDUP_REMOVED lines=73> */
[----:B------:R-:W-:Y:S01]  /*c8d0*/  FMNMX.FTZ R9, R101, R9, !PT ;  /* 0x0000000965097209 */ /* 0x000fe20007810000 */
[----:B-1----:R-:W-:-:S03]  /*c8e0*/  IMAD.IADD R10, R11, 0x1, R10 ;  /* 0x000000010b0a7824 */ /* 0x002fc600078e020a */
[----:B------:R-:W-:-:S04]  /*c8f0*/  FMNMX.FTZ R9, R72, R9, !PT ;  /* 0x0000000948097209 */ /* 0x000fc80007810000 */
[----:B------:R-:W-:Y:S02]  /*c900*/  FMNMX.FTZ R9, R73, R9, !PT ;  /* 0x0000000949097209 */ /* 0x000fe40007810000 */
[----:B------:R-:W-:Y:S02]  /*c910*/  FSEL R61, R61, -INF , P2 ;  /* 0xff8000003d3d7808 */ /* 0x000fe40001000000 */
[----:B------:R-:W-:Y:S02]  /*c920*/  ISETP.GT.AND P2, PT, R10, RZ, PT ;  /* 0x000000ff0a00720c */ /* 0x000fe40003f44270 */
[----:B------:R-:W-:Y:S02]  /*c930*/  FMNMX.FTZ R9, R76, R9, !PT ;  /* 0x000000094c097209 */ /* 0x000fe40007810000 */
[----:B------:R-:W-:Y:S02]  /*c940*/  FSEL R122, R122, -INF , P2 ;  /* 0xff8000007a7a7808 */ /* 0x000fe40001000000 */
[----:B------:R-:W-:-:S02]  /*c950*/  FMNMX.FTZ R9, R77, R9, !PT ;  /* 0x000000094d097209 */ /* 0x000fc40007810000 */
[----:B------:R-:W-:Y:S02]  /*c960*/  ISETP.GT.AND P2, PT, R10, 0x1, PT ;  /* 0x000000010a00780c */ /* 0x000fe40003f44270 */
[----:B------:R-:W-:Y:S02]  /*c970*/  FMNMX.FTZ R9, R80, R9, !PT ;  /* 0x0000000950097209 */ /* 0x000fe40007810000 */
[----:B------:R-:W-:Y:S02]  /*c980*/  FSEL R123, R123, -INF , P2 ;  /* 0xff8000007b7b7808 */ /* 0x000fe40001000000 */
[----:B------:R-:W-:Y:S02]  /*c990*/  ISETP.GT.AND P2, PT, R10, 0x8, PT ;  /* 0x000000080a00780c */ /* 0x000fe40003f44270 */
[----:B------:R-:W-:Y:S02]  /*c9a0*/  FMNMX.FTZ R9, R81, R9, !PT ;  /* 0x0000000951097209 */ /* 0x000fe40007810000 */
[----:B------:R-:W-:-:S02]  /*c9b0*/  FSEL R126, R126, -INF , P2 ;  /* 0xff8000007e7e7808 */ /* 0x000fc40001000000 */
[----:B------:R-:W-:Y:S02]  /*c9c0*/  ISETP.GT.AND P2, PT, R10, 0x9, PT ;  /* 0x000000090a00780c */ /* 0x000fe40003f44270 */
[----:B------:R-:W-:Y:S02]  /*c9d0*/  FMNMX.FTZ R9, R84, R9, !PT ;  /* 0x0000000954097209 */ /* 0x000fe40007810000 */
[----:B------:R-:W-:Y:S02]  /*c9e0*/  FSEL R127, R127, -INF , P2 ;  /* 0xff8000007f7f7808 */ /* 0x000fe40001000000 */
[----:B------:R-:W-:Y:S02]  /*c9f0*/  ISETP.GT.AND P2, PT, R10, 0x10, PT ;  /* 0x000000100a00780c */ /* 0x000fe40003f44270 */
[----:B------:R-:W-:Y:S02]  /*ca00*/  FMNMX.FTZ R9, R85, R9, !PT ;  /* 0x0000000955097209 */ /* 0x000fe40007810000 */
        /* <DEDUP_REMOVED lines=16> */
[----:B------:R-:W-:Y:S02]  /*cb10*/  FSEL R68, R68, -INF , P4 ;  /* 0xff80000044447808 */ /* 0x000fe40002000000 */
[----:B------:R-:W-:Y:S02]  /*cb20*/  FMNMX.FTZ R9, R65, R9, !PT ;  /* 0x0000000941097209 */ /* 0x000fe40007810000 */
[----:B------:R-:W-:-:S02]  /*cb30*/  ISETP.GT.AND P2, PT, R10, 0x21, PT ;  /* 0x000000210a00780c */ /* 0x000fc40003f44270 */
[----:B------:R-:W-:Y:S02]  /*cb40*/  FSEL R69, R69, -INF , P3 ;  /* 0xff80000045457808 */ /* 0x000fe40001800000 */
[----:B------:R-:W-:Y:S02]  /*cb50*/  FMNMX.FTZ R9, R68, R9, !PT ;  /* 0x0000000944097209 */ /* 0x000fe40007810000 */
[----:B------:R-:W-:Y:S02]  /*cb60*/  FSEL R107, R107, -INF , P2 ;  /* 0xff8000006b6b7808 */ /* 0x000fe40001000000 */
[----:B------:R-:W-:Y:S02]  /*cb70*/  ISETP.GT.AND P2, PT, R10, 0x28, PT ;  /* 0x000000280a00780c */ /* 0x000fe40003f44270 */
[----:B------:R-:W-:Y:S02]  /*cb80*/  FMNMX.FTZ R9, R69, R9, !PT ;  /* 0x0000000945097209 */ /* 0x000fe40007810000 */
[----:B------:R-:W-:-:S02]  /*cb90*/  FSEL R110, R110, -INF , P2 ;  /* 0xff8000006e6e7808 */ /* 0x000fc40001000000 */
[C---:B------:R-:W-:Y:S01]  /*cba0*/  ISETP.GT.AND P2, PT, R10.reuse, 0x29, PT ;  /* 0x000000290a00780c */ /* 0x040fe20003f44270 */
[----:B------:R-:W0:Y:S03]  /*cbb0*/  SHFL.BFLY PT, R11, R9, 0x2, 0x1f ;  /* 0x0c401f00090b7f89 */ /* 0x000e2600000e0000 */
        /* <DEDUP_REMOVED lines=20> */
[----:B------:R-:W-:Y:S02]  /*cd00*/  LOP3.LUT R19, R19, 0xffffffdf, RZ, 0xc0, !PT ;  /* 0xffffffdf13137812 */ /* 0x000fe400078ec0ff */
[----:B------:R-:W-:Y:S02]  /*cd10*/  FSEL R98, R98, -INF , P2 ;  /* 0xff80000062627808 */ /* 0x000fe40001000000 */
[C---:B------:R-:W-:Y:S02]  /*cd20*/  ISETP.GT.AND P2, PT, R10.reuse, 0x51, PT ;  /* 0x000000510a00780c */ /* 0x040fe40003f44270 */
[----:B------:R-:W-:-:S02]  /*cd30*/  ISETP.GT.AND P1, PT, R10, 0x61, PT ;  /* 0x000000610a00780c */ /* 0x000fc40003f24270 */
[----:B------:R-:W-:Y:S02]  /*cd40*/  @P0 LOP3.LUT R19, R19, 0x20, RZ, 0xfc, !PT ;  /* 0x0000002013130812 */ /* 0x000fe400078efcff */
[C---:B------:R-:W-:Y:S02]  /*cd50*/  ISETP.GT.AND P0, PT, R10.reuse, 0x81, PT ;  /* 0x000000810a00780c */ /* 0x040fe40003f04270 */
[----:B------:R-:W-:Y:S02]  /*cd60*/  FSEL R99, R99, -INF , P2 ;  /* 0xff80000063637808 */ /* 0x000fe40001000000 */
[----:B------:R-:W-:Y:S02]  /*cd70*/  ISETP.GT.AND P2, PT, R10, 0x58, PT ;  /* 0x000000580a00780c */ /* 0x000fe40003f44270 */
[----:B------:R-:W-:Y:S02]  /*cd80*/  FSEL R75, R75, -INF , P1 ;  /* 0xff8000004b4b7808 */ /* 0x000fe40000800000 */
[----:B0-----:R-:W-:-:S02]  /*cd90*/  FMNMX.FTZ R9, R9, R11, !PT ;  /* 0x0000000b09097209 */ /* 0x001fc40007810000 */
[----:B------:R-:W-:Y:S02]  /*cda0*/  ISETP.GT.AND P1, PT, R10, 0x78, PT ;  /* 0x000000780a00780c */ /* 0x000fe40003f24270 */
[----:B------:R-:W-:Y:S02]  /*cdb0*/  FSEL R102, R102, -INF , P2 ;  /* 0xff80000066667808 */ /* 0x000fe40001000000 */
[----:B------:R-:W-:Y:S02]  /*cdc0*/  FSETP.NEU.FTZ.AND P6, PT, R9, -INF , PT ;  /* 0xff8000000900780b */ /* 0x000fe40003fdd000 */
[----:B------:R-:W-:Y:S02]  /*cdd0*/  ISETP.GT.AND P2, PT, R10, 0x59, PT ;  /* 0x000000590a00780c */ /* 0x000fe40003f44270 */
[----:B------:R-:W-:Y:S02]  /*cde0*/  FSEL R86, R86, -INF , P1 ;  /* 0xff80000056567808 */ /* 0x000fe40000800000 */
[----:B------:R-:W-:-:S02]  /*cdf0*/  ISETP.GT.AND P1, PT, R10, 0x89, PT ;  /* 0x000000890a00780c */ /* 0x000fc40003f24270 */
[----:B------:R-:W-:Y:S02]  /*ce00*/  LOP3.LUT R19, R19, 0xffffffbf, RZ, 0xc0, !PT ;  /* 0xffffffbf13137812 */ /* 0x000fe400078ec0ff */
[----:B------:R-:W-:Y:S02]  /*ce10*/  FSEL R11, R9, RZ, P6 ;  /* 0x000000ff090b7208 */ /* 0x000fe40003000000 */
[----:B------:R-:W-:Y:S02]  /*ce20*/  FSEL R103, R103, -INF , P2 ;  /* 0xff80000067677808 */ /* 0x000fe40001000000 */
[----:B------:R-:W-:Y:S02]  /*ce30*/  ISETP.GT.AND P2, PT, R10, 0x60, PT ;  /* 0x000000600a00780c */ /* 0x000fe40003f44270 */
[----:B------:R-:W-:Y:S01]  /*ce40*/  @P0 LOP3.LUT R19, R19, 0x40, RZ, 0xfc, !PT ;  /* 0x0000004013130812 */ /* 0x000fe200078efcff */
[----:B------:R-:W-:-:S01]  /*ce50*/  FADD.FTZ R0, -R11, R0 ;  /* 0x000000000b007221 */ /* 0x000fc20000010100 */
[----:B------:R-:W-:Y:S01]  /*ce60*/  FSEL R74, R74, -INF , P2 ;  /* 0xff8000004a4a7808 */ /* 0x000fe20001000000 */
[----:B------:R-:W-:-:S01]  /*ce70*/  FFMA.FTZ R11, R2, R9, -8 ;  /* 0xc1000000020b7423 */ /* 0x000fc20000010009 */
[----:B------:R-:W-:-:S02]  /*ce80*/  ISETP.GT.AND P5, PT, R10, 0x68, PT ;  /* 0x000000680a00780c */ /* 0x000fc40003fa4270 */
[C---:B------:R-:W-:Y:S02]  /*ce90*/  ISETP.GT.AND P4, PT, R10.reuse, 0x69, PT ;  /* 0x000000690a00780c */ /* 0x040fe40003f84270 */
[C---:B------:R-:W-:Y:S02]  /*cea0*/  ISETP.GT.AND P3, PT, R10.reuse, 0x70, PT ;  /* 0x000000700a00780c */ /* 0x040fe40003f64270 */
[----:B------:R-:W-:Y:S02]  /*ceb0*/  ISETP.GT.AND P2, PT, R10, 0x71, PT ;  /* 0x000000710a00780c */ /* 0x000fe40003f44270 */
[----:B------:R-:W-:Y:S02]  /*cec0*/  LOP3.LUT R19, R19, 0xffffff7f, RZ, 0xc0, !PT ;  /* 0xffffff7f13137812 */ /* 0x000fe400078ec0ff */
[----:B------:R-:W-:Y:S02]  /*ced0*/  FSEL R78, R78, -INF , P5 ;  /* 0xff8000004e4e7808 */ /* 0x000fe40002800000 */
[----:B------:R-:W-:-:S02]  /*cee0*/  FSEL R79, R79, -INF , P4 ;  /* 0xff8000004f4f7808 */ /* 0x000fc40002000000 */
[----:B------:R-:W-:Y:S02]  /*cef0*/  FSEL R82, R82, -INF , P3 ;  /* 0xff80000052527808 */ /* 0x000fe40001800000 */
[----:B------:R-:W-:Y:S02]  /*cf00*/  FSEL R83, R83, -INF , P2 ;  /* 0xff80000053537808 */ /* 0x000fe40001000000 */
[----:B------:R-:W-:Y:S02]  /*cf10*/  @P1 LOP3.LUT R19, R19, 0x80, RZ, 0xfc, !PT ;  /* 0x0000008013131812 */ /* 0x000fe400078efcff */
[----:B------:R-:W-:Y:S02]  /*cf20*/  FSEL R11, R11, RZ, P6 ;  /* 0x000000ff0b0b7208 */ /* 0x000fe40003000000 */
[C---:B------:R-:W-:Y:S02]  /*cf30*/  ISETP.GT.AND P2, PT, R10.reuse, 0x90, PT ;  /* 0x000000900a00780c */ /* 0x040fe40003f44270 */
[----:B------:R-:W-:-:S02]  /*cf40*/  ISETP.GT.AND P3, PT, R10, 0x91, PT ;  /* 0x000000910a00780c */ /* 0x000fc40003f64270 */
[C---:B------:R-:W-:Y:S02]  /*cf50*/  ISETP.GT.AND P4, PT, R10.reuse, 0x98, PT ;  /* 0x000000980a00780c */ /* 0x040fe40003f84270 */
[C---:B------:R-:W-:Y:S02]  /*cf60*/  ISETP.GT.AND P5, PT, R10.reuse, 0x99, PT ;  /* 0x000000990a00780c */ /* 0x040fe40003fa4270 */
        /* <DEDUP_REMOVED lines=35> */
[----:B------:R-:W-:Y:S02]  /*d1a0*/  FSEL R58, R58, -INF , P0 ;  /* 0xff8000003a3a7808 */ /* 0x000fe40000000000 */
[----:B------:R-:W-:Y:S02]  /*d1b0*/  LOP3.LUT P0, RZ, R19, 0x40, RZ, 0xc0, !PT ;  /* 0x0000004013ff7812 */ /* 0x000fe4000780c0ff */
[----:B------:R-:W-:-:S02]  /*d1c0*/  FMNMX.FTZ R10, R87, R10, !PT ;  /* 0x0000000a570a7209 */ /* 0x000fc40007810000 */
[----:B------:R-:W-:Y:S02]  /*d1d0*/  FSEL R59, R59, -INF , P0 ;  /* 0xff8000003b3b7808 */ /* 0x000fe40000000000 */
[----:B------:R-:W-:Y:S02]  /*d1e0*/  FMNMX.FTZ R10, R58, R10, !PT ;  /* 0x0000000a3a0a7209 */ /* 0x000fe40007810000 */
[----:B------:R-:W-:Y:S02]  /*d1f0*/  LOP3.LUT P1, RZ, R19, 0x80, RZ, 0xc0, !PT ;  /* 0x0000008013ff7812 */ /* 0x000fe4000782c0ff */
[----:B------:R-:W-:Y:S02]  /*d200*/  FSEL R62, R62, -INF , P6 ;  /* 0xff8000003e3e7808 */ /* 0x000fe40003000000 */
[----:B------:R-:W-:Y:S02]  /*d210*/  FMNMX.FTZ R10, R59, R10, !PT ;  /* 0x0000000a3b0a7209 */ /* 0x000fe40007810000 */
        /* <DEDUP_REMOVED lines=9> */
[----:B------:R-:W-:-:S04]  /*d2b0*/  FMNMX.FTZ R10, R70, R10, !PT ;  /* 0x0000000a460a7209 */ /* 0x000fc80007810000 */
[----:B------:R-:W-:-:S05]  /*d2c0*/  FMNMX.FTZ R10, R71, R10, !PT ;  /* 0x0000000a470a7209 */ /* 0x000fca0007810000 */
[----:B------:R-:W0:Y:S01]  /*d2d0*/  SHFL.BFLY PT, R12, R10, 0x2, 0x1f ;  /* 0x0c401f000a0c7f89 */ /* 0x000e2200000e0000 */
[----:B------:R-:W-:-:S01]  /*d2e0*/  FFMA.FTZ R120, R2, R120, -R11 ;  /* 0x0000007802787223 */ /* 0x000fc2000001080b */
[----:B------:R-:W-:Y:S01]  /*d2f0*/  FMUL.FTZ R0, R2, R0 ;  /* 0x0000000002007220 */ /* 0x000fe20000410000 */
[----:B0-----:R-:W-:-:S05]  /*d300*/  FMNMX.FTZ R10, R10, R12, !PT ;  /* 0x0000000c0a0a7209 */ /* 0x001fca0007810000 */
[----:B------:R-:W0:Y:S01]  /*d310*/  SHFL.BFLY PT, R12, R10, 0x1, 0x1f ;  /* 0x0c201f000a0c7f89 */ /* 0x000e2200000e0000 */
[----:B------:R-:W-:-:S01]  /*d320*/  FFMA.FTZ R121, R2, R121, -R11 ;  /* 0x0000007902797223 */ /* 0x000fc2000001080b */
[----:B------:R-:W-:Y:S01]  /*d330*/  MUFU.EX2 R120, R120 ;  /* 0x0000007800787308 */ /* 0x000fe20000000800 */
[----:B------:R-:W-:-:S01]  /*d340*/  FFMA.FTZ R124, R2, R124, -R11 ;  /* 0x0000007c027c7223 */ /* 0x000fc2000001080b */
[----:B------:R-:W-:-:S06]  /*d350*/  FFMA.FTZ R125, R2, R125, -R11 ;  /* 0x0000007d027d7223 */ /* 0x000fcc000001080b */
[----:B------:R-:W2:Y:S01]  /*d360*/  MUFU.EX2 R0, R0 ;  /* 0x0000000000007308 */ /* 0x000ea20000000800 */
[----:B------:R-:W-:-:S07]  /*d370*/  FFMA.FTZ R128, R2, R128, -R11 ;  /* 0x0000008002807223 */ /* 0x000fce000001080b */
[----:B------:R-:W1:Y:S01]  /*d380*/  MUFU.EX2 R121, R121 ;  /* 0x0000007900797308 */ /* 0x000e620000000800 */
[----:B0-----:R-:W-:-:S07]  /*d390*/  FMNMX.FTZ R10, R10, R12, !PT ;  /* 0x0000000c0a0a7209 */ /* 0x001fce0007810000 */
[----:B------:R-:W0:Y:S01]  /*d3a0*/  MUFU.EX2 R124, R124 ;  /* 0x0000007c007c7308 */ /* 0x000e220000000800 */
[----:B------:R-:W-:Y:S01]  /*d3b0*/  FSETP.NEU.FTZ.AND P1, PT, R10, -INF , PT ;  /* 0xff8000000a00780b */ /* 0x000fe20003f3d000 */
[----:B------:R-:W-:-:S03]  /*d3c0*/  FFMA.FTZ R13, R2, R10, -8 ;  /* 0xc1000000020d7423 */ /* 0x000fc6000001000a */
[----:B------:R-:W-:-:S03]  /*d3d0*/  FSEL R12, R10, RZ, P1 ;  /* 0x000000ff0a0c7208 */ /* 0x000fc60000800000 */
[----:B------:R-:W3:Y:S01]  /*d3e0*/  MUFU.EX2 R125, R125 ;  /* 0x0000007d007d7308 */ /* 0x000ee20000000800 */
[----:B------:R-:W-:-:S01]  /*d3f0*/  FFMA.FTZ R129, R2, R129, -R11 ;  /* 0x0000008102817223 */ /* 0x000fc2000001080b */
[----:B------:R-:W-:Y:S01]  /*d400*/  FSEL R13, R13, RZ, P1 ;  /* 0x000000ff0d0d7208 */ /* 0x000fe20000800000 */
[----:B------:R-:W-:-:S01]  /*d410*/  FADD.FTZ R8, -R12, R8 ;  /* 0x000000080c087221 */ /* 0x000fc20000010100 */
[----:B--2---:R-:W-:Y:S01]  /*d420*/  FFMA.FTZ R12, R0, R136, R120 ;  /* 0x00000088000c7223 */ /* 0x004fe20000010078 */
[----:B------:R-:W-:-:S03]  /*d430*/  FFMA.FTZ R132, R2, R132, -R11 ;  /* 0x0000008402847223 */ /* 0x000fc6000001080b */
[----:B------:R-:W2:Y:S01]  /*d440*/  MUFU.EX2 R128, R128 ;  /* 0x0000008000807308 */ /* 0x000ea20000000800 */
[----:B------:R-:W-:-:S01]  /*d450*/  FFMA.FTZ R122, R2, R122, -R13 ;  /* 0x0000007a027a7223 */ /* 0x000fc2000001080d */
[----:B------:R-:W-:Y:S01]  /*d460*/  FMUL.FTZ R8, R2, R8 ;  /* 0x0000000802087220 */ /* 0x000fe20000410000 */
[----:B-1----:R-:W-:-:S01]  /*d470*/  FADD.FTZ R12, R121, R12 ;  /* 0x0000000c790c7221 */ /* 0x002fc20000010000 */
[C---:B------:R-:W-:Y:S01]  /*d480*/  FFMA.FTZ R133, R2.reuse, R133, -R11 ;  /* 0x0000008502857223 */ /* 0x040fe2000001080b */
[----:B------:R-:W-:-:S03]  /*d490*/  FFMA.FTZ R123, R2, R123, -R13 ;  /* 0x0000007b027b7223 */ /* 0x000fc6000001080d */
[----:B------:R-:W1:Y:S01]  /*d4a0*/  MUFU.EX2 R129, R129 ;  /* 0x0000008100817308 */ /* 0x000e620000000800 */
[----:B0-----:R-:W-:-:S01]  /*d4b0*/  FADD.FTZ R12, R124, R12 ;  /* 0x0000000c7c0c7221 */ /* 0x001fc20000010000 */
[C---:B------:R-:W-:Y:S01]  /*d4c0*/  FFMA.FTZ R104, R2.reuse, R104, -R11 ;  /* 0x0000006802687223 */ /* 0x040fe2000001080b */
[----:B------:R-:W-:-:S05]  /*d4d0*/  FFMA.FTZ R126, R2, R126, -R13 ;  /* 0x0000007e027e7223 */ /* 0x000fca000001080d */
[----:B------:R-:W0:Y:S01]  /*d4e0*/  MUFU.EX2 R132, R132 ;  /* 0x0000008400847308 */ /* 0x000e220000000800 */
[----:B---3--:R-:W-:-:S01]  /*d4f0*/  FADD.FTZ R12, R125, R12 ;  /* 0x0000000c7d0c7221 */ /* 0x008fc20000010000 */
[----:B------:R-:W-:-:S06]  /*d500*/  FFMA.FTZ R105, R2, R105, -R11 ;  /* 0x0000006902697223 */ /* 0x000fcc000001080b */
[----:B------:R-:W-:Y:S01]  /*d510*/  MUFU.EX2 R122, R122 ;  /* 0x0000007a007a7308 */ /* 0x000fe20000000800 */
[----:B------:R-:W-:-:S07]  /*d520*/  FFMA.FTZ R127, R2, R127, -R13 ;  /* 0x0000007f027f7223 */ /* 0x000fce000001080d */
[----:B------:R-:W3:Y:S01]  /*d530*/  MUFU.EX2 R8, R8 ;  /* 0x0000000800087308 */ /* 0x000ee20000000800 */
[----:B--2---:R-:W-:-:S01]  /*d540*/  FADD.FTZ R12, R128, R12 ;  /* 0x0000000c800c7221 */ /* 0x004fc20000010000 */
[----:B------:R-:W-:-:S06]  /*d550*/  FFMA.FTZ R108, R2, R108, -R11 ;  /* 0x0000006c026c7223 */ /* 0x000fcc000001080b */
[----:B------:R-:W2:Y:S01]  /*d560*/  MUFU.EX2 R133, R133 ;  /* 0x0000008500857308 */ /* 0x000ea20000000800 */
[----:B------:R-:W-:-:S07]  /*d570*/  FFMA.FTZ R130, R2, R130, -R13 ;  /* 0x0000008202827223 */ /* 0x000fce000001080d */
[----:B------:R-:W4:Y:S01]  /*d580*/  MUFU.EX2 R123, R123 ;  /* 0x0000007b007b7308 */ /* 0x000f220000000800 */
[----:B-1----:R-:W-:-:S01]  /*d590*/  FADD.FTZ R12, R129, R12 ;  /* 0x0000000c810c7221 */ /* 0x002fc20000010000 */
[----:B------:R-:W-:-:S06]  /*d5a0*/  FFMA.FTZ R109, R2, R109, -R11 ;  /* 0x0000006d026d7223 */ /* 0x000fcc000001080b */
[----:B------:R-:W1:Y:S01]  /*d5b0*/  MUFU.EX2 R104, R104 ;  /* 0x0000006800687308 */ /* 0x000e620000000800 */
[----:B------:R-:W-:-:S07]  /*d5c0*/  FFMA.FTZ R131, R2, R131, -R13 ;  /* 0x0000008302837223 */ /* 0x000fce000001080d */
[----:B------:R-:W5:Y:S01]  /*d5d0*/  MUFU.EX2 R126, R126 ;  /* 0x0000007e007e7308 */ /* 0x000f620000000800 */
[----:B0-----:R-:W-:-:S01]  /*d5e0*/  FADD.FTZ R12, R132, R12 ;  /* 0x0000000c840c7221 */ /* 0x001fc20000010000 */
[----:B------:R-:W-:-:S06]  /*d5f0*/  FFMA.FTZ R112, R2, R112, -R11 ;  /* 0x0000007002707223 */ /* 0x000fcc000001080b */
[----:B------:R-:W0:Y:S01]  /*d600*/  MUFU.EX2 R105, R105 ;  /* 0x0000006900697308 */ /* 0x000e220000000800 */
[----:B---3--:R-:W-:-:S01]  /*d610*/  FFMA.FTZ R21, R8, R21, R122 ;  /* 0x0000001508157223 */ /* 0x008fc2000001007a */
[----:B------:R-:W-:-:S06]  /*d620*/  FFMA.FTZ R134, R2, R134, -R13 ;  /* 0x0000008602867223 */ /* 0x000fcc000001080d */
[----:B------:R-:W3:Y:S01]  /*d630*/  MUFU.EX2 R127, R127 ;  /* 0x0000007f007f7308 */ /* 0x000ee20000000800 */
[----:B--2---:R-:W-:-:S01]  /*d640*/  FADD.FTZ R12, R133, R12 ;  /* 0x0000000c850c7221 */ /* 0x004fc20000010000 */
[----:B------:R-:W-:-:S06]  /*d650*/  FFMA.FTZ R113, R2, R113, -R11 ;  /* 0x0000007102717223 */ /* 0x000fcc000001080b */
[----:B------:R-:W2:Y:S01]  /*d660*/  MUFU.EX2 R108, R108 ;  /* 0x0000006c006c7308 */ /* 0x000ea20000000800 */
[----:B----4-:R-:W-:-:S01]  /*d670*/  FADD.FTZ R21, R123, R21 ;  /* 0x000000157b157221 */ /* 0x010fc20000010000 */
[----:B------:R-:W-:-:S06]  /*d680*/  FFMA.FTZ R135, R2, R135, -R13 ;  /* 0x0000008702877223 */ /* 0x000fcc000001080d */
[----:B------:R-:W4:Y:S01]  /*d690*/  MUFU.EX2 R130, R130 ;  /* 0x0000008200827308 */ /* 0x000f220000000800 */
[----:B-1----:R-:W-:-:S01]  /*d6a0*/  FADD.FTZ R12, R104, R12 ;  /* 0x0000000c680c7221 */ /* 0x002fc20000010000 */
[----:B------:R-:W-:-:S06]  /*d6b0*/  FFMA.FTZ R116, R2, R116, -R11 ;  /* 0x0000007402747223 */ /* 0x000fcc000001080b */
[----:B------:R-:W1:Y:S01]  /*d6c0*/  MUFU.EX2 R109, R109 ;  /* 0x0000006d006d7308 */ /* 0x000e620000000800 */
[----:B-----5:R-:W-:-:S01]  /*d6d0*/  FADD.FTZ R21, R126, R21 ;  /* 0x000000157e157221 */ /* 0x020fc20000010000 */
[----:B------:R-:W-:-:S06]  /*d6e0*/  FFMA.FTZ R106, R2, R106, -R13 ;  /* 0x0000006a026a7223 */ /* 0x000fcc000001080d */
[----:B------:R-:W5:Y:S01]  /*d6f0*/  MUFU.EX2 R131, R131 ;  /* 0x0000008300837308 */ /* 0x000f620000000800 */
[----:B0-----:R-:W-:-:S01]  /*d700*/  FADD.FTZ R12, R105, R12 ;  /* 0x0000000c690c7221 */ /* 0x001fc20000010000 */
[----:B------:R-:W-:-:S06]  /*d710*/  FFMA.FTZ R117, R2, R117, -R11 ;  /* 0x0000007502757223 */ /* 0x000fcc000001080b */
[----:B------:R-:W0:Y:S01]  /*d720*/  MUFU.EX2 R112, R112 ;  /* 0x0000007000707308 */ /* 0x000e220000000800 */
[----:B---3--:R-:W-:-:S01]  /*d730*/  FADD.FTZ R21, R127, R21 ;  /* 0x000000157f157221 */ /* 0x008fc20000010000 */
        /* <DEDUP_REMOVED lines=147> */
[----:B----4-:R-:W-:-:S06]  /*e070*/  FADD.FTZ R21, R82, R21 ;  /* 0x0000001552157221 */ /* 0x010fcc0000010000 */
[----:B------:R-:W2:Y:S01]  /*e080*/  MUFU.EX2 R65, R65 ;  /* 0x0000004100417308 */ /* 0x000ea20000000800 */
[----:B------:R-:W-:-:S07]  /*e090*/  FFMA.FTZ R62, R2, R62, -R13 ;  /* 0x0000003e023e7223 */ /* 0x000fce000001080d */
[----:B------:R-:W4:Y:S01]  /*e0a0*/  MUFU.EX2 R87, R87 ;  /* 0x0000005700577308 */ /* 0x000f220000000800 */
[----:B-1----:R-:W-:-:S01]  /*e0b0*/  FADD.FTZ R12, R61, R12 ;  /* 0x0000000c3d0c7221 */ /* 0x002fc20000010000 */
[----:B-----5:R-:W-:-:S06]  /*e0c0*/  FADD.FTZ R21, R83, R21 ;  /* 0x0000001553157221 */ /* 0x020fcc0000010000 */
[----:B------:R-:W1:Y:S01]  /*e0d0*/  MUFU.EX2 R68, R68 ;  /* 0x0000004400447308 */ /* 0x000e620000000800 */
[----:B------:R-:W-:-:S07]  /*e0e0*/  FFMA.FTZ R63, R2, R63, -R13 ;  /* 0x0000003f023f7223 */ /* 0x000fce000001080d */
[----:B------:R-:W5:Y:S01]  /*e0f0*/  MUFU.EX2 R58, R58 ;  /* 0x0000003a003a7308 */ /* 0x000f620000000800 */
[----:B0-----:R-:W-:-:S01]  /*e100*/  FADD.FTZ R12, R64, R12 ;  /* 0x0000000c400c7221 */ /* 0x001fc20000010000 */
[----:B---3--:R-:W-:-:S06]  /*e110*/  FADD.FTZ R21, R86, R21 ;  /* 0x0000001556157221 */ /* 0x008fcc0000010000 */
[----:B------:R-:W0:Y:S01]  /*e120*/  MUFU.EX2 R11, R11 ;  /* 0x0000000b000b7308 */ /* 0x000e220000000800 */
[----:B------:R-:W-:-:S07]  /*e130*/  FFMA.FTZ R66, R2, R66, -R13 ;  /* 0x0000004202427223 */ /* 0x000fce000001080d */
[----:B------:R-:W3:Y:S01]  /*e140*/  MUFU.EX2 R59, R59 ;  /* 0x0000003b003b7308 */ /* 0x000ee20000000800 */
[----:B--2---:R-:W-:-:S01]  /*e150*/  FADD.FTZ R12, R65, R12 ;  /* 0x0000000c410c7221 */ /* 0x004fc20000010000 */
[----:B----4-:R-:W-:-:S06]  /*e160*/  FADD.FTZ R21, R87, R21 ;  /* 0x0000001557157221 */ /* 0x010fcc0000010000 */
[----:B------:R-:W2:Y:S01]  /*e170*/  MUFU.EX2 R62, R62 ;  /* 0x0000003e003e7308 */ /* 0x000ea20000000800 */
[----:B------:R-:W-:-:S01]  /*e180*/  FFMA.FTZ R67, R2, R67, -R13 ;  /* 0x0000004302437223 */ /* 0x000fc2000001080d */
[----:B-1----:R-:W-:Y:S01]  /*e190*/  FADD.FTZ R12, R68, R12 ;  /* 0x0000000c440c7221 */ /* 0x002fe20000010000 */
[----:B-----5:R-:W-:-:S05]  /*e1a0*/  FADD.FTZ R21, R58, R21 ;  /* 0x000000153a157221 */ /* 0x020fca0000010000 */
[----:B------:R-:W1:Y:S01]  /*e1b0*/  MUFU.EX2 R63, R63 ;  /* 0x0000003f003f7308 */ /* 0x000e620000000800 */
[----:B------:R-:W-:-:S01]  /*e1c0*/  FFMA.FTZ R70, R2, R70, -R13 ;  /* 0x0000004602467223 */ /* 0x000fc2000001080d */
[----:B0-----:R-:W-:Y:S01]  /*e1d0*/  FADD.FTZ R12, R11, R12 ;  /* 0x0000000c0b0c7221 */ /* 0x001fe20000010000 */
[----:B---3--:R-:W-:-:S05]  /*e1e0*/  FADD.FTZ R21, R59, R21 ;  /* 0x000000153b157221 */ /* 0x008fca0000010000 */
[----:B------:R-:W0:Y:S01]  /*e1f0*/  MUFU.EX2 R66, R66 ;  /* 0x0000004200427308 */ /* 0x000e220000000800 */
[----:B------:R-:W-:-:S01]  /*e200*/  FFMA.FTZ R13, R2, R71, -R13 ;  /* 0x00000047020d7223 */ /* 0x000fc2000001080d */
[----:B--2---:R-:W-:Y:S01]  /*e210*/  FADD.FTZ R21, R62, R21 ;  /* 0x000000153e157221 */ /* 0x004fe20000010000 */
[----:B------:R2:W-:Y:S05]  /*e220*/  STL [R1+0x4], R12 ;  /* 0x0000040c01007387 */ /* 0x0005ea0000100800 */
[----:B------:R-:W3:Y:S01]  /*e230*/  MUFU.EX2 R67, R67 ;  /* 0x0000004300437308 */ /* 0x000ee20000000800 */
[----:B-1----:R-:W-:-:S01]  /*e240*/  FADD.FTZ R21, R63, R21 ;  /* 0x000000153f157221 */ /* 0x002fc20000010000 */
[----:B------:R-:W-:-:S06]  /*e250*/  LOP3.LUT P0, RZ, R19, 0x20, RZ, 0xc0, !PT ;  /* 0x0000002013ff7812 */ /* 0x000fcc000780c0ff */
[----:B------:R-:W1:Y:S01]  /*e260*/  MUFU.EX2 R70, R70 ;  /* 0x0000004600467308 */ /* 0x000e620000000800 */
[----:B0-----:R-:W-:-:S07]  /*e270*/  FADD.FTZ R21, R66, R21 ;  /* 0x0000001542157221 */ /* 0x001fce0000010000 */
[----:B------:R-:W0:Y:S01]  /*e280*/  MUFU.EX2 R13, R13 ;  /* 0x0000000d000d7308 */ /* 0x000e220000000800 */
[----:B---3--:R-:W-:-:S04]  /*e290*/  FADD.FTZ R21, R67, R21 ;  /* 0x0000001543157221 */ /* 0x008fc80000010000 */
[----:B-1----:R-:W-:-:S04]  /*e2a0*/  FADD.FTZ R21, R70, R21 ;  /* 0x0000001546157221 */ /* 0x002fc80000010000 */
[----:B0-----:R-:W-:Y:S01]  /*e2b0*/  FADD.FTZ R21, R13, R21 ;  /* 0x000000150d157221 */ /* 0x001fe20000010000 */
[----:B--2---:R-:W-:Y:S06]  /*e2c0*/  @!P0 BRA `(.L_x_2396) ;  /* 0x0000000000048947 */ /* 0x004fec0003800000 */
[----:B------:R-:W-:Y:S01]  /*e2d0*/  BPT.TRAP 0x1 ;  /* 0x000000040000795c */ /* 0x000fe20000300000 */
.L_x_2396:
[----:B------:R-:W2:Y:S01]  /*e2e0*/  LDL R12, [R1+0x20] ;  /* 0x00002000010c7983 */ /* 0x000ea20000100800 */
[----:B------:R-:W-:Y:S01]  /*e2f0*/  VIADD R20, R20, 0x13260 ;  /* 0x0001326014147836 */ /* 0x000fe20000000000 */
[----:B------:R-:W-:Y:S02]  /*e300*/  F2FP.SATFINITE.E4M3.F32.PACK_AB_MERGE_C R124, R125, R124, RZ ;  /* 0x0000007c7d7c723e */ /* 0x000fe400048070ff */
[----:B------:R-:W-:Y:S02]  /*e310*/  F2FP.SATFINITE.E4M3.F32.PACK_AB_MERGE_C R126, R127, R126, RZ ;  /* 0x0000007e7f7e723e */ /* 0x000fe400048070ff */
[----:B------:R-:W-:Y:S02]  /*e320*/  F2FP.SATFINITE.E4M3.F32.PACK_AB_MERGE_C R132, R133, R132, RZ ;  /* 0x000000848584723e */ /* 0x000fe400048070ff */
[----:B------:R-:W-:Y:S02]  /*e330*/  F2FP.SATFINITE.E4M3.F32.PACK_AB_MERGE_C R134, R135, R134, RZ ;  /* 0x000000868786723e */ /* 0x000fe400048070ff */
[----:B------:R-:W-:-:S02]  /*e340*/  F2FP.SATFINITE.E4M3.F32.PACK_AB_MERGE_C R108, R109, R108, RZ ;  /* 0x0000006c6d6c723e */ /* 0x000fc400048070ff */
[----:B------:R-:W-:Y:S02]  /*e350*/  F2FP.SATFINITE.E4M3.F32.PACK_AB_MERGE_C R110, R111, R110, RZ ;  /* 0x0000006e6f6e723e */ /* 0x000fe400048070ff */
[----:B------:R-:W-:Y:S02]  /*e360*/  PRMT R20, R23, 0x654, R20 ;  /* 0x0000065417147816 */ /* 0x000fe40000000014 */
[----:B------:R-:W-:Y:S02]  /*e370*/  F2FP.SATFINITE.E4M3.F32.PACK_AB_MERGE_C R124, R121, R120, R124 ;  /* 0x00000078797c723e */ /* 0x000fe4000480707c */
[----:B------:R-:W-:Y:S01]  /*e380*/  F2FP.SATFINITE.E4M3.F32.PACK_AB_MERGE_C R126, R123, R122, R126 ;  /* 0x0000007a7b7e723e */ /* 0x000fe2000480707e */
[----:B------:R0:W-:Y:S01]  /*e390*/  SYNCS.ARRIVE.TRANS64.RED.A1T0 RZ, [R20+URZ], RZ ;  /* 0x000000ff14ff79a7 */ /* 0x0001e2000810043f */
[----:B------:R-:W-:Y:S02]  /*e3a0*/  F2FP.SATFINITE.E4M3.F32.PACK_AB_MERGE_C R132, R129, R128, R132 ;  /* 0x000000808184723e */ /* 0x000fe40004807084 */
[----:B------:R-:W-:-:S02]  /*e3b0*/  F2FP.SATFINITE.E4M3.F32.PACK_AB_MERGE_C R134, R131, R130, R134 ;  /* 0x000000828386723e */ /* 0x000fc40004807086 */
[----:B------:R-:W-:Y:S02]  /*e3c0*/  F2FP.SATFINITE.E4M3.F32.PACK_AB_MERGE_C R108, R105, R104, R108 ;  /* 0x00000068696c723e */ /* 0x000fe4000480706c */
[----:B------:R-:W-:Y:S02]  /*e3d0*/  F2FP.SATFINITE.E4M3.F32.PACK_AB_MERGE_C R110, R107, R106, R110 ;  /* 0x0000006a6b6e723e */ /* 0x000fe4000480706e */
        /* <DEDUP_REMOVED lines=74> */
.L_x_2384:
[----:B------:R0:W-:Y:S01]  /*e880*/  STL [R1+0x18], R25 ;  /* 0x0000181901007387 */ /* 0x0001e20000100800 */
[----:B------:R-:W-:Y:S02]  /*e890*/  IMAD.MOV.U32 R20, RZ, RZ, R24 ;  /* 0x000000ffff147224 */ /* 0x000fe400078e0018 */
[----:B------:R-:W-:Y:S02]  /*e8a0*/  IMAD.MOV.U32 R8, RZ, RZ, R10 ;  /* 0x000000ffff087224 */ /* 0x000fe400078e000a */
[----:B------:R-:W-:Y:S02]  /*e8b0*/  IMAD.MOV.U32 R0, RZ, RZ, R9 ;  /* 0x000000ffff007224 */ /* 0x000fe400078e0009 */
[----:B------:R-:W-:Y:S02]  /*e8c0*/  IMAD.MOV.U32 R23, RZ, RZ, R15 ;  /* 0x000000ffff177224 */ /* 0x000fe400078e000f */
[----:B------:R-:W-:-:S07]  /*e8d0*/  IMAD.MOV.U32 R157, RZ, RZ, R14 ;  /* 0x000000ffff9d7224 */ /* 0x000fce00078e000e */
.L_x_2383:
[----:B------:R-:W-:Y:S05]  /*e8e0*/  BSYNC B0 ;  /* 0x0000000000007941 */ /* 0x000fea0003800000 */
.L_x_2382:
[----:B------:R-:W2:Y:S01]  /*e8f0*/  LDL R9, [R1+0x44] ;  /* 0x0000440001097983 */ /* 0x000ea20000100800 */
[----:B------:R-:W-:Y:S01]  /*e900*/  BSSY B0, `(.L_x_2398) ;  /* 0x0000256000007945 */ /* 0x000fe20003800000 */
[----:B--2---:R-:W-:-:S13]  /*e910*/  ISETP.GE.AND P1, PT, R3, R9, PT ;  /* 0x000000090300720c */ /* 0x004fda0003f26270 */
[----:B------:R-:W-:Y:S05]  /*e920*/  @!P1 BRA `(.L_x_2399) ;  /* 0x00000024004c9947 */ /* 0x000fea0003800000 */
[----:B------:R-:W-:Y:S02]  /*e930*/  IMAD.MOV.U32 R10, RZ, RZ, R8 ;  /* 0x000000ffff0a7224 */ /* 0x000fe400078e0008 */
[----:B------:R-:W-:Y:S02]  /*e940*/  IMAD.MOV.U32 R11, RZ, RZ, R0 ;  /* 0x000000ffff0b7224 */ /* 0x000fe400078e0000 */
[----:B------:R-:W-:Y:S02]  /*e950*/  IMAD.MOV.U32 R14, RZ, RZ, R157 ;  /* 0x000000ffff0e7224 */ /* 0x000fe400078e009d */
[----:B------:R-:W-:-:S07]  /*e960*/  IMAD.MOV.U32 R15, RZ, RZ, R23 ;  /* 0x000000ffff0f7224 */ /* 0x000fce00078e0017 */
.L_x_2412:
        /* <DEDUP_REMOVED lines=8> */
.L_x_2400:
[----:B------:R-:W-:Y:S01]  /*e9f0*/  IMAD R8, R23, 0x8, R18 ;  /* 0x0000000817087824 */ /* 0x000fe200078e0212 */
[----:B------:R-:W-:-:S04]  /*ea00*/  SHF.L.U32 R9, R157, 0x1f, RZ ;  /* 0x0000001f9d097819 */ /* 0x000fc800000006ff */
[----:B------:R1:W2:Y:S01]  /*ea10*/  SYNCS.PHASECHK.TRANS64.TRYWAIT P1, [R8+URZ+0x13230], R9 ;  /* 0x01323009080075a7 */ /* 0x0002a2000802017f */
[----:B------:R-:W-:Y:S05]  /*ea20*/  @!P0 BRA `(.L_x_2401) ;  /* 0x0000000000048947 */ /* 0x000fea0003800000 */
[----:B------:R-:W-:Y:S01]  /*ea30*/  BPT.TRAP 0x1 ;  /* 0x000000040000795c */ /* 0x000fe20000300000 */
.L_x_2401:
        /* <DEDUP_REMOVED lines=8> */
.L_x_2403:
[----:B------:R-:W-:Y:S05]  /*eac0*/  BSYNC B1 ;  /* 0x0000000000017941 */ /* 0x000fea0003800000 */
.L_x_2402:
[----:B01----:R-:W-:Y:S01]  /*ead0*/  IMAD.MOV.U32 R8, RZ, RZ, R25 ;  /* 0x000000ffff087224 */ /* 0x003fe200078e0019 */
        /* <DEDUP_REMOVED lines=13> */
[----:B------:R-:W-:Y:S01]  /*ebb0*/  VIADD R24, R25, 0x102 ;  /* 0x0000010219187836 */ /* 0x000fe20000000000 */
        /* <DEDUP_REMOVED lines=12> */
[----:B------:R-:W-:Y:S02]  /*ec80*/  R2UR UR22, R8 ;  /* 0x00000000081672ca */ /* 0x000fe400000e0000 */
[----:B------:R-:W-:Y:S02]  /*ec90*/  R2UR UR23, R9 ;  /* 0x00000000091772ca */ /* 0x000fe400000e0000 */
        /* <DEDUP_REMOVED lines=8> */
[----:B------:R-:W-:Y:S02]  /*ed20*/  IADD3 R8, R25, 0x82, RZ ;  /* 0x0000008219087810 */ /* 0x000fe40007ffe0ff */
[----:B------:R-:W-:Y:S01]  /*ed30*/  R2UR UR7, R9 ;  /* 0x00000000090772ca */ /* 0x000fe200000e0000 */
[----:B------:R-:W-:Y:S01]  /*ed40*/  IMAD.MOV.U32 R9, RZ, RZ, -0x7fffffe0 ;  /* 0x80000020ff097424 */ /* 0x000fe200078e00ff */
[----:B------:R-:W-:Y:S01]  /*ed50*/  R2UR UR6, R8 ;  /* 0x00000000080672ca */ /* 0x000fe200000e0000 */
[----:B------:R-:W-:Y:S01]  /*ed60*/  VIADD R8, R25, 0x182 ;  /* 0x0000018219087836 */ /* 0x000fe20000000000 */
[----:B------:R-:W-:Y:S01]  /*ed70*/  R2UR UR4, R6 ;  /* 0x00000000060472ca */ /* 0x000fe200000e0000 */
[----:B------:R-:W-:Y:S01]  /*ed80*/  IMAD.MOV.U32 R25, RZ, RZ, -0x7fffffe0 ;  /* 0x80000020ff197424 */ /* 0x000fe200078e00ff */
[----:B------:R-:W-:-:S02]  /*ed90*/  R2UR UR5, R7 ;  /* 0x00000000070572ca */ /* 0x000fc400000e0000 */
        /* <DEDUP_REMOVED lines=42> */
.L_x_2405:
[----:B------:R-:W-:Y:S01]  /*f040*/  SHF.L.U32 R8, R14, 0x1f, RZ ;  /* 0x0000001f0e087819 */ /* 0x000fe200000006ff */
[----:B------:R-:W-:-:S04]  /*f050*/  IMAD R14, R15, 0x8, R18 ;  /* 0x000000080f0e7824 */ /* 0x000fc800078e0212 */
[----:B------:R0:W1:Y:S01]  /*f060*/  SYNCS.PHASECHK.TRANS64.TRYWAIT P1, [R14+URZ+0x13250], R8 ;  /* 0x013250080e0075a7 */ /* 0x000062000802017f */
[----:B------:R-:W-:Y:S05]  /*f070*/  @!P0 BRA `(.L_x_2406) ;  /* 0x0000000000048947 */ /* 0x000fea0003800000 */
[----:B------:R-:W-:Y:S01]  /*f080*/  BPT.TRAP 0x1 ;  /* 0x000000040000795c */ /* 0x000fe20000300000 */
.L_x_2406:
[----:B------:R-:W-:Y:S04]  /*f090*/  BSSY B1, `(.L_x_2407) ;  /* 0x0000004000017945 */ /* 0x000fe80003800000 */
[----:B-1----:R-:W-:Y:S05]  /*f0a0*/  @P1 BRA `(.L_x_2408) ;  /* 0x0000000000081947 */ /* 0x002fea0003800000 */
[----:B------:R-:W1:Y:S02]  /*f0b0*/  SYNCS.PHASECHK.TRANS64.TRYWAIT P1, [R14+URZ+0x13250], R8 ;  /* 0x013250080e0075a7 */ /* 0x000e64000802017f */
[----:B-1----:R-:W-:Y:S05]  /*f0c0*/  @!P1 BRA `(.L_x_2409) ;  /* 0x000000dc00809947 */ /* 0x002fea0003800000 */
.L_x_2408:
[----:B------:R-:W-:Y:S05]  /*f0d0*/  BSYNC B1 ;  /* 0x0000000000017941 */ /* 0x000fea0003800000 */
.L_x_2407:
[----:B------:R-:W2:Y:S01]  /*f0e0*/  LDL.LU R25, [R1+0x18] ;  /* 0x0000180001197983 */ /* 0x000ea20000300800 */
[----:B01----:R-:W-:Y:S02]  /*f0f0*/  VIADD R8, R18, 0x1000 ;  /* 0x0000100012087836 */ /* 0x003fe40000000000 */
[----:B------:R-:W-:Y:S02]  /*f100*/  IMAD.MOV.U32 R9, RZ, RZ, -0x3ffffff0 ;  /* 0xc0000010ff097424 */ /* 0x000fe400078e00ff */
[----:B------:R-:W-:Y:S01]  /*f110*/  IMAD.MOV.U32 R24, RZ, RZ, R20 ;  /* 0x000000ffff187224 */ /* 0x000fe200078e0014 */
        /* <DEDUP_REMOVED lines=39> */
.L_x_2410:
[----:B------:R-:W2:Y:S04]  /*f390*/  LDL.LU R12, [R1+0x4] ;  /* 0x00000400010c7983 */ /* 0x000ea80000300800 */
        /* <DEDUP_REMOVED lines=50> */
[----:B------:R-:W-:Y:S01]  /*f6c0*/  FADD.FTZ R11, -R0, R11 ;  /* 0x0000000b000b7221 */ /* 0x000fe20000010100 */
[----:B------:R-:W-:-:S03]  /*f6d0*/  FMNMX.FTZ R8, R123, R8, !PT ;  /* 0x000000087b087209 */ /* 0x000fc60007810000 */
[----:B------:R-:W-:Y:S01]  /*f6e0*/  FMUL.FTZ R11, R2, R11 ;  /* 0x0000000b020b7220 */ /* 0x000fe20000410000 */
[----:B------:R-:W-:-:S04]  /*f6f0*/  FMNMX.FTZ R8, R126, R8, !PT ;  /* 0x000000087e087209 */ /* 0x000fc80007810000 */
[----:B------:R-:W-:Y:S01]  /*f700*/  FMNMX.FTZ R8, R127, R8, !PT ;  /* 0x000000087f087209 */ /* 0x000fe20007810000 */
[----:B------:R-:W-:Y:S03]  /*f710*/  MUFU.EX2 R11, R11 ;  /* 0x0000000b000b7308 */ /* 0x000fe60000000800 */
        /* <DEDUP_REMOVED lines=39> */
[----:B0-----:R-:W-:Y:S01]  /*f990*/  FMNMX.FTZ R8, R8, R9, !PT ;  /* 0x0000000908087209 */ /* 0x001fe20007810000 */
[----:B------:R-:W-:-:S04]  /*f9a0*/  FFMA.FTZ R9, R2, R0, -8 ;  /* 0xc100000002097423 */ /* 0x000fc80000010000 */
[C-C-:B------:R-:W-:Y:S01]  /*f9b0*/  FFMA.FTZ R120, R2.reuse, R120, -R9.reuse ;  /* 0x0000007802787223 */ /* 0x140fe20000010809 */
[----:B------:R-:W-:-:S01]  /*f9c0*/  FFMA.FTZ R121, R2, R121, -R9 ;  /* 0x0000007902797223 */ /* 0x000fc20000010809 */
[C-C-:B------:R-:W-:Y:S01]  /*f9d0*/  FFMA.FTZ R124, R2.reuse, R124, -R9.reuse ;  /* 0x0000007c027c7223 */ /* 0x140fe20000010809 */
[----:B------:R-:W-:-:S01]  /*f9e0*/  FFMA.FTZ R125, R2, R125, -R9 ;  /* 0x0000007d027d7223 */ /* 0x000fc20000010809 */
[C-C-:B------:R-:W-:Y:S01]  /*f9f0*/  FFMA.FTZ R128, R2.reuse, R128, -R9.reuse ;  /* 0x0000008002807223 */ /* 0x140fe20000010809 */
[----:B------:R-:W-:-:S01]  /*fa00*/  FFMA.FTZ R129, R2, R129, -R9 ;  /* 0x0000008102817223 */ /* 0x000fc20000010809 */
[----:B------:R-:W2:Y:S01]  /*fa10*/  MUFU.EX2 R120, R120 ;  /* 0x0000007800787308 */ /* 0x000ea20000000800 */
[----:B------:R-:W-:-:S01]  /*fa20*/  FADD.FTZ R10, -R8, R10 ;  /* 0x0000000a080a7221 */ /* 0x000fc20000010100 */
[C---:B------:R-:W-:Y:S01]  /*fa30*/  FFMA.FTZ R13, R2.reuse, R8, -8 ;  /* 0xc1000000020d7423 */ /* 0x040fe20000010008 */
[----:B------:R-:W-:-:S01]  /*fa40*/  FFMA.FTZ R132, R2, R132, -R9 ;  /* 0x0000008402847223 */ /* 0x000fc20000010809 */
[C---:B------:R-:W-:Y:S01]  /*fa50*/  FFMA.FTZ R133, R2.reuse, R133, -R9 ;  /* 0x0000008502857223 */ /* 0x040fe20000010809 */
[C---:B------:R-:W-:Y:S01]  /*fa60*/  FMUL.FTZ R10, R2.reuse, R10 ;  /* 0x0000000a020a7220 */ /* 0x040fe20000410000 */
[C-C-:B------:R-:W-:Y:S01]  /*fa70*/  FFMA.FTZ R122, R2.reuse, R122, -R13.reuse ;  /* 0x0000007a027a7223 */ /* 0x140fe2000001080d */
[----:B------:R-:W-:-:S01]  /*fa80*/  FFMA.FTZ R123, R2, R123, -R13 ;  /* 0x0000007b027b7223 */ /* 0x000fc2000001080d */
[----:B------:R-:W0:Y:S01]  /*fa90*/  MUFU.EX2 R121, R121 ;  /* 0x0000007900797308 */ /* 0x000e220000000800 */
[----:B------:R-:W-:-:S01]  /*faa0*/  FFMA.FTZ R104, R2, R104, -R9 ;  /* 0x0000006802687223 */ /* 0x000fc20000010809 */
[C---:B------:R-:W-:Y:S01]  /*fab0*/  FFMA.FTZ R126, R2.reuse, R126, -R13 ;  /* 0x0000007e027e7223 */ /* 0x040fe2000001080d */
[----:B------:R-:W-:-:S01]  /*fac0*/  FFMA.FTZ R105, R2, R105, -R9 ;  /* 0x0000006902697223 */ /* 0x000fc20000010809 */
[C---:B------:R-:W-:Y:S01]  /*fad0*/  FFMA.FTZ R127, R2.reuse, R127, -R13 ;  /* 0x0000007f027f7223 */ /* 0x040fe2000001080d */
[----:B------:R-:W-:-:S01]  /*fae0*/  FFMA.FTZ R108, R2, R108, -R9 ;  /* 0x0000006c026c7223 */ /* 0x000fc20000010809 */
[C---:B------:R-:W-:Y:S01]  /*faf0*/  FFMA.FTZ R130, R2.reuse, R130, -R13 ;  /* 0x0000008202827223 */ /* 0x040fe2000001080d */
[----:B------:R-:W-:-:S01]  /*fb00*/  FFMA.FTZ R109, R2, R109, -R9 ;  /* 0x0000006d026d7223 */ /* 0x000fc20000010809 */
[----:B------:R-:W1:Y:S01]  /*fb10*/  MUFU.EX2 R124, R124 ;  /* 0x0000007c007c7308 */ /* 0x000e620000000800 */
[----:B--2---:R-:W-:-:S01]  /*fb20*/  FFMA.FTZ R12, R11, R12, R120 ;  /* 0x0000000c0b0c7223 */ /* 0x004fc20000010078 */
[C---:B------:R-:W-:Y:S01]  /*fb30*/  FFMA.FTZ R131, R2.reuse, R131, -R13 ;  /* 0x0000008302837223 */ /* 0x040fe2000001080d */
[----:B------:R-:W-:-:S01]  /*fb40*/  FFMA.FTZ R112, R2, R112, -R9 ;  /* 0x0000007002707223 */ /* 0x000fc20000010809 */
[C---:B------:R-:W-:Y:S01]  /*fb50*/  FFMA.FTZ R134, R2.reuse, R134, -R13 ;  /* 0x0000008602867223 */ /* 0x040fe2000001080d */
[----:B------:R-:W-:-:S01]  /*fb60*/  FFMA.FTZ R113, R2, R113, -R9 ;  /* 0x0000007102717223 */ /* 0x000fc20000010809 */
[C---:B------:R-:W-:Y:S01]  /*fb70*/  FFMA.FTZ R135, R2.reuse, R135, -R13 ;  /* 0x0000008702877223 */ /* 0x040fe2000001080d */
[----:B------:R-:W-:-:S01]  /*fb80*/  FFMA.FTZ R116, R2, R116, -R9 ;  /* 0x0000007402747223 */ /* 0x000fc20000010809 */
[----:B------:R-:W2:Y:S01]  /*fb90*/  MUFU.EX2 R125, R125 ;  /* 0x0000007d007d7308 */ /* 0x000ea20000000800 */
[----:B0-----:R-:W-:-:S01]  /*fba0*/  FADD.FTZ R12, R121, R12 ;  /* 0x0000000c790c7221 */ /* 0x001fc20000010000 */
[C---:B------:R-:W-:Y:S01]  /*fbb0*/  FFMA.FTZ R106, R2.reuse, R106, -R13 ;  /* 0x0000006a026a7223 */ /* 0x040fe2000001080d */
[----:B------:R-:W-:-:S01]  /*fbc0*/  FFMA.FTZ R117, R2, R117, -R9 ;  /* 0x0000007502757223 */ /* 0x000fc20000010809 */
[C---:B------:R-:W-:Y:S01]  /*fbd0*/  FFMA.FTZ R107, R2.reuse, R107, -R13 ;  /* 0x0000006b026b7223 */ /* 0x040fe2000001080d */
[----:B------:R-:W-:-:S01]  /*fbe0*/  FFMA.FTZ R88, R2, R88, -R9 ;  /* 0x0000005802587223 */ /* 0x000fc20000010809 */
[C---:B------:R-:W-:Y:S01]  /*fbf0*/  FFMA.FTZ R110, R2.reuse, R110, -R13 ;  /* 0x0000006e026e7223 */ /* 0x040fe2000001080d */
[----:B------:R-:W-:-:S01]  /*fc00*/  FFMA.FTZ R89, R2, R89, -R9 ;  /* 0x0000005902597223 */ /* 0x000fc20000010809 */
[----:B------:R-:W0:Y:S01]  /*fc10*/  MUFU.EX2 R128, R128 ;  /* 0x0000008000807308 */ /* 0x000e220000000800 */
[----:B-1----:R-:W-:-:S01]  /*fc20*/  FADD.FTZ R12, R124, R12 ;  /* 0x0000000c7c0c7221 */ /* 0x002fc20000010000 */
[C---:B------:R-:W-:Y:S01]  /*fc30*/  FFMA.FTZ R111, R2.reuse, R111, -R13 ;  /* 0x0000006f026f7223 */ /* 0x040fe2000001080d */
[----:B------:R-:W-:-:S01]  /*fc40*/  FFMA.FTZ R92, R2, R92, -R9 ;  /* 0x0000005c025c7223 */ /* 0x000fc20000010809 */
[C---:B------:R-:W-:Y:S01]  /*fc50*/  FFMA.FTZ R114, R2.reuse, R114, -R13 ;  /* 0x0000007202727223 */ /* 0x040fe2000001080d */
[----:B------:R-:W-:-:S01]  /*fc60*/  FFMA.FTZ R93, R2, R93, -R9 ;  /* 0x0000005d025d7223 */ /* 0x000fc20000010809 */
[C---:B------:R-:W-:Y:S01]  /*fc70*/  FFMA.FTZ R115, R2.reuse, R115, -R13 ;  /* 0x0000007302737223 */ /* 0x040fe2000001080d */
[----:B------:R-:W-:-:S01]  /*fc80*/  FFMA.FTZ R96, R2, R96, -R9 ;  /* 0x0000006002607223 */ /* 0x000fc20000010809 */
[----:B------:R-:W1:Y:S01]  /*fc90*/  MUFU.EX2 R129, R129 ;  /* 0x0000008100817308 */ /* 0x000e620000000800 */
[----:B--2---:R-:W-:-:S01]  /*fca0*/  FADD.FTZ R12, R125, R12 ;  /* 0x0000000c7d0c7221 */ /* 0x004fc20000010000 */
        /* <DEDUP_REMOVED lines=14> */
[----:B------:R-:W-:Y:S01]  /*fd90*/  MUFU.EX2 R10, R10 ;  /* 0x0000000a000a7308 */ /* 0x000fe20000000800 */
[----:B-1----:R-:W-:-:S01]  /*fda0*/  FADD.FTZ R12, R129, R12 ;  /* 0x0000000c810c7221 */ /* 0x002fc20000010000 */
[C---:B------:R-:W-:Y:S01]  /*fdb0*/  FFMA.FTZ R98, R2.reuse, R98, -R13 ;  /* 0x0000006202627223 */ /* 0x040fe2000001080d */
[----:B------:R-:W-:-:S01]  /*fdc0*/  FFMA.FTZ R77, R2, R77, -R9 ;  /* 0x0000004d024d7223 */ /* 0x000fc20000010809 */
[C---:B------:R-:W-:Y:S01]  /*fdd0*/  FFMA.FTZ R99, R2.reuse, R99, -R13 ;  /* 0x0000006302637223 */ /* 0x040fe2000001080d */
[----:B------:R-:W-:-:S01]  /*fde0*/  FFMA.FTZ R80, R2, R80, -R9 ;  /* 0x0000005002507223 */ /* 0x000fc20000010809 */
[C---:B------:R-:W-:Y:S01]  /*fdf0*/  FFMA.FTZ R102, R2.reuse, R102, -R13 ;  /* 0x0000006602667223 */ /* 0x040fe2000001080d */
[----:B------:R-:W-:-:S01]  /*fe00*/  FFMA.FTZ R81, R2, R81, -R9 ;  /* 0x0000005102517223 */ /* 0x000fc20000010809 */
[----:B------:R-:W0:Y:S01]  /*fe10*/  MUFU.EX2 R122, R122 ;  /* 0x0000007a007a7308 */ /* 0x000e220000000800 */
[----:B--2---:R-:W-:-:S01]  /*fe20*/  FADD.FTZ R12, R132, R12 ;  /* 0x0000000c840c7221 */ /* 0x004fc20000010000 */
[C---:B------:R-:W-:Y:S01]  /*fe30*/  FFMA.FTZ R103, R2.reuse, R103, -R13 ;  /* 0x0000006702677223 */ /* 0x040fe2000001080d */
[----:B------:R-:W-:-:S01]  /*fe40*/  FFMA.FTZ R84, R2, R84, -R9 ;  /* 0x0000005402547223 */ /* 0x000fc20000010809 */
[C---:B------:R-:W-:Y:S01]  /*fe50*/  FFMA.FTZ R74, R2.reuse, R74, -R13 ;  /* 0x0000004a024a7223 */ /* 0x040fe2000001080d */
[----:B------:R-:W-:-:S01]  /*fe60*/  FFMA.FTZ R85, R2, R85, -R9 ;  /* 0x0000005502557223 */ /* 0x000fc20000010809 */
[C---:B------:R-:W-:Y:S01]  /*fe70*/  FFMA.FTZ R75, R2.reuse, R75, -R13 ;  /* 0x0000004b024b7223 */ /* 0x040fe2000001080d */
[----:B------:R-:W-:-:S01]  /*fe80*/  FFMA.FTZ R56, R2, R56, -R9 ;  /* 0x0000003802387223 */ /* 0x000fc20000010809 */
[----:B------:R-:W1:Y:S01]  /*fe90*/  MUFU.EX2 R133, R133 ;  /* 0x0000008500857308 */ /* 0x000e620000000800 */
[----:B------:R-:W-:-:S01]  /*fea0*/  FFMA.FTZ R78, R2, R78, -R13 ;  /* 0x0000004e024e7223 */ /* 0x000fc2000001080d */
[C---:B------:R-:W-:Y:S01]  /*feb0*/  FFMA.FTZ R57, R2.reuse, R57, -R9 ;  /* 0x0000003902397223 */ /* 0x040fe20000010809 */
[----:B------:R-:W-:-:S01]  /*fec0*/  FFMA.FTZ R79, R2, R79, -R13 ;  /* 0x0000004f024f7223 */ /* 0x000fc2000001080d */
[C---:B------:R-:W-:Y:S01]  /*fed0*/  FFMA.FTZ R60, R2.reuse, R60, -R9 ;  /* 0x0000003c023c7223 */ /* 0x040fe20000010809 */
[----:B------:R-:W-:-:S01]  /*fee0*/  FFMA.FTZ R82, R2, R82, -R13 ;  /* 0x0000005202527223 */ /* 0x000fc2000001080d */
[C---:B------:R-:W-:Y:S01]  /*fef0*/  FFMA.FTZ R61, R2.reuse, R61, -R9 ;  /* 0x0000003d023d7223 */ /* 0x040fe20000010809 */
[----:B------:R-:W-:-:S01]  /*ff00*/  FFMA.FTZ R83, R2, R83, -R13 ;  /* 0x0000005302537223 */ /* 0x000fc2000001080d */
[----:B------:R-:W2:Y:S01]  /*ff10*/  MUFU.EX2 R123, R123 ;  /* 0x0000007b007b7308 */ /* 0x000ea20000000800 */
[----:B0-----:R-:W-:-:S01]  /*ff20*/  FFMA.FTZ R21, R10, R21, R122 ;  /* 0x000000150a157223 */ /* 0x001fc2000001007a */
        /* <DEDUP_REMOVED lines=10> */
[C-C-:B------:R-:W-:Y:S01]  /*ffd0*/  FFMA.FTZ R62, R2.reuse, R62, -R13.reuse ;  /* 0x0000003e023e7223 */ /* 0x140fe2000001080d */
[----:B------:R-:W-:-:S01]  /*ffe0*/  FFMA.FTZ R63, R2, R63, -R13 ;  /* 0x0000003f023f7223 */ /* 0x000fc2000001080d */
[C-C-:B------:R-:W-:Y:S01]  /*fff0*/  FFMA.FTZ R66, R2.reuse, R66, -R13.reuse ;  /* 0x0000004202427223 */ /* 0x140fe2000001080d */
[----:B------:R-:W-:-:S01]  /*10000*/  FFMA.FTZ R67, R2, R67, -R13 ;  /* 0x0000004302437223 */ /* 0x000fc2000001080d */
[----:B------:R-:W1:Y:S01]  /*10010*/  MUFU.EX2 R126, R126 ;  /* 0x0000007e007e7308 */ /* 0x000e620000000800 */
[----:B--2---:R-:W-:-:S01]  /*10020*/  FADD.FTZ R15, R123, R21 ;  /* 0x000000157b0f7221 */ /* 0x004fc20000010000 */
[C-C-:B------:R-:W-:Y:S01]  /*10030*/  FFMA.FTZ R70, R2.reuse, R70, -R13.reuse ;  /* 0x0000004602467223 */ /* 0x140fe2000001080d */
[----:B------:R-:W-:-:S05]  /*10040*/  FFMA.FTZ R13, R2, R71, -R13 ;  /* 0x00000047020d7223 */ /* 0x000fca000001080d */
        /* <DEDUP_REMOVED lines=126> */
[----:B------:R2:W-:Y:S02]  /*10830*/  STL [R1+0x4], R12 ;  /* 0x0000040c01007387 */ /* 0x0005e40000100800 */
        /* <DEDUP_REMOVED lines=14> */
.L_x_2411:
[----:B------:R-:W2:Y:S01]  /*10920*/  LDL R12, [R1+0x44] ;  /* 0x00004400010c7983 */ /* 0x000ea20000100800 */
[----:B------:R-:W-:Y:S01]  /*10930*/  VIADD R14, R14, 0x13260 ;  /* 0x000132600e0e7836 */ /* 0x000fe20000000000 */
[----:B------:R-:W-:Y:S02]  /*10940*/  F2FP.SATFINITE.E4M3.F32.PACK_AB_MERGE_C R124, R125, R124, RZ ;  /* 0x0000007c7d7c723e */ /* 0x000fe400048070ff */
[----:B------:R-:W-:Y:S02]  /*10950*/  F2FP.SATFINITE.E4M3.F32.PACK_AB_MERGE_C R126, R127, R126, RZ ;  /* 0x0000007e7f7e723e */ /* 0x000fe400048070ff */
[----:B------:R-:W-:Y:S01]  /*10960*/  PRMT R14, R20, 0x654, R14 ;  /* 0x00000654140e7816 */ /* 0x000fe2000000000e */
[----:B------:R-:W-:Y:S01]  /*10970*/  FMUL.FTZ R20, R24, R11 ;  /* 0x0000000b18147220 */ /* 0x000fe20000410000 */
[----:B------:R-:W-:Y:S02]  /*10980*/  F2FP.SATFINITE.E4M3.F32.PACK_AB_MERGE_C R132, R133, R132, RZ ;  /* 0x000000848584723e */ /* 0x000fe400048070ff */
[----:B------:R0:W-:Y:S01]  /*10990*/  SYNCS.ARRIVE.TRANS64.RED.A1T0 RZ, [R14+URZ], RZ ;  /* 0x000000ff0eff79a7 */ /* 0x0001e2000810043f */
[----:B------:R-:W-:-:S02]  /*109a0*/  F2FP.SATFINITE.E4M3.F32.PACK_AB_MERGE_C R134, R135, R134, RZ ;  /* 0x000000868786723e */ /* 0x000fc400048070ff */
[----:B------:R-:W-:Y:S02]  /*109b0*/  F2FP.SATFINITE.E4M3.F32.PACK_AB_MERGE_C R108, R109, R108, RZ ;  /* 0x0000006c6d6c723e */ /* 0x000fe400048070ff */
[----:B------:R-:W-:Y:S02]  /*109c0*/  F2FP.SATFINITE.E4M3.F32.PACK_AB_MERGE_C R110, R111, R110, RZ ;  /* 0x0000006e6f6e723e */ /* 0x000fe400048070ff */
[----:B------:R-:W-:Y:S01]  /*109d0*/  F2FP.SATFINITE.E4M3.F32.PACK_AB_MERGE_C R116, R117, R116, RZ ;  /* 0x000000747574723e */ /* 0x000fe200048070ff */
[----:B0-----:R-:W-:Y:S01]  /*109e0*/  FMUL.FTZ R14, R25, R11 ;  /* 0x0000000b190e7220 */ /* 0x001fe20000410000 */
        /* <DEDUP_REMOVED lines=14> */
[----:B------:R0:W-:Y:S01]  /*10ad0*/  STL [R1+0x18], R14 ;  /* 0x0000180e01007387 */ /* 0x0001e20000100800 */
        /* <DEDUP_REMOVED lines=55> */
[----:B------:R-:W-:Y:S05]  /*10e50*/  @P1 BRA `(.L_x_2412) ;  /* 0xffffffd800c41947 */ /* 0x000fea000383ffff */
.L_x_2399:
[----:B------:R-:W-:Y:S05]  /*10e60*/  BSYNC B0 ;  /* 0x0000000000007941 */ /* 0x000fea0003800000 */
.L_x_2398:
[----:B------:R-:W-:Y:S06]  /*10e70*/  BAR.ARV 0x8, 0x200 ;  /* 0x0208000000007b1d */ /* 0x000fec0000002000 */
[----:B------:R-:W-:Y:S05]  /*10e80*/  @!P0 BRA `(.L_x_2413) ;  /* 0x0000000000048947 */ /* 0x000fea0003800000 */
[----:B------:R-:W-:Y:S01]  /*10e90*/  BPT.TRAP 0x1 ;  /* 0x000000040000795c */ /* 0x000fe20000300000 */
.L_x_2413:
[----:B------:R-:W-:Y:S01]  /*10ea0*/  IMAD R3, R23, 0x8, R18 ;  /* 0x0000000817037824 */ /* 0x000fe200078e0212 */
[----:B------:R-:W-:-:S04]  /*10eb0*/  SHF.L.U32 R4, R157, 0x1f, RZ ;  /* 0x0000001f9d047819 */ /* 0x000fc800000006ff */
[----:B------:R1:W2:Y:S01]  /*10ec0*/  SYNCS.PHASECHK.TRANS64.TRYWAIT P1, [R3+URZ+0x13250], R4 ;  /* 0x01325004030075a7 */ /* 0x0002a2000802017f */
[----:B------:R-:W-:Y:S05]  /*10ed0*/  @!P0 BRA `(.L_x_2414) ;  /* 0x0000000000048947 */ /* 0x000fea0003800000 */
[----:B------:R-:W-:Y:S01]  /*10ee0*/  BPT.TRAP 0x1 ;  /* 0x000000040000795c */ /* 0x000fe20000300000 */
.L_x_2414:
[----:B------:R-:W-:Y:S04]  /*10ef0*/  BSSY B0, `(.L_x_2415) ;  /* 0x0000004000007945 */ /* 0x000fe80003800000 */
[----:B--2---:R-:W-:Y:S05]  /*10f00*/  @P1 BRA `(.L_x_2416) ;  /* 0x0000000000081947 */ /* 0x004fea0003800000 */
[----:B------:R-:W2:Y:S02]  /*10f10*/  SYNCS.PHASECHK.TRANS64.TRYWAIT P1, [R3+URZ+0x13250], R4 ;  /* 0x01325004030075a7 */ /* 0x000ea4000802017f */
[----:B--2---:R-:W-:Y:S05]  /*10f20*/  @!P1 BRA `(.L_x_2417) ;  /* 0x000000bc00fc9947 */ /* 0x004fea0003800000 */
.L_x_2416:
[----:B------:R-:W-:Y:S05]  /*10f30*/  BSYNC B0 ;  /* 0x0000000000007941 */ /* 0x000fea0003800000 */
.L_x_2415:
[----:B------:R-:W3:Y:S01]  /*10f40*/  LDL R6, [R1+0x70] ;  /* 0x0000700001067983 */ /* 0x000ee20000100800 */
[----:B------:R-:W-:-:S03]  /*10f50*/  ULDC.64 UR4, c[0x0][0x9a0] ;  /* 0x0002680000047ab9 */ /* 0x000fc60000000a00 */
[----:B------:R-:W4:Y:S01]  /*10f60*/  LDL R9, [R1+0x58] ;  /* 0x0000580001097983 */ /* 0x000f220000100800 */
[----:B------:R-:W-:Y:S01]  /*10f70*/  ISETP.NE.U32.AND P1, PT, RZ, UR4, PT ;  /* 0x00000004ff007c0c */ /* 0x000fe2000bf25070 */
[----:B------:R-:W-:Y:S02]  /*10f80*/  IMAD.MOV.U32 R5, RZ, RZ, -0x3ffffff0 ;  /* 0xc0000010ff057424 */ /* 0x000fe400078e00ff */
[----:B0-----:R-:W5:Y:S01]  /*10f90*/  LDL.LU R25, [R1+0x18] ;  /* 0x0000180001197983 */ /* 0x001f620000300800 */
[----:B------:R-:W-:Y:S01]  /*10fa0*/  ISETP.NE.AND.EX P1, PT, RZ, UR5, PT, P1 ;  /* 0x00000005ff007c0c */ /* 0x000fe2000bf25310 */
[----:B------:R-:W-:Y:S01]  /*10fb0*/  VIADD R18, R18, 0x1000 ;  /* 0x0000100012127836 */ /* 0x000fe20000000000 */
[----:B------:R-:W-:Y:S01]  /*10fc0*/  R2UR UR7, R5 ;  /* 0x00000000050772ca */ /* 0x000fe200000e0000 */
[----:B------:R-:W-:-:S03]  /*10fd0*/  IMAD.MOV.U32 R24, RZ, RZ, R20 ;  /* 0x000000ffff187224 */ /* 0x000fc600078e0014 */
[----:B------:R-:W-:-:S04]  /*10fe0*/  SHF.R.U32.HI R18, RZ, 0x4, R18 ;  /* 0x00000004ff127819 */ /* 0x000fc80000011612 */
[----:B------:R-:W-:-:S03]  /*10ff0*/  LOP3.LUT R18, R18, 0x3fff, RZ, 0xc0, !PT ;  /* 0x00003fff12127812 */ /* 0x000fc600078ec0ff */
[----:B------:R-:W3:Y:S01]  /*11000*/  @P1 LDC.64 R10, c[0x0][0x9c8] ;  /* 0x00027200ff0a1b82 */ /* 0x000ee20000000a00 */
[----:B------:R-:W-:-:S05]  /*11010*/  LOP3.LUT R18, R18, 0x10000, RZ, 0xfc, !PT ;  /* 0x0001000012127812 */ /* 0x000fca00078efcff */
[----:B-12---:R-:W-:-:S05]  /*11020*/  IMAD R4, R23, 0x280, R18 ;  /* 0x0000028017047824 */ /* 0x006fca00078e0212 */
[----:B------:R-:W-:Y:S01]  /*11030*/  R2UR UR6, R4 ;  /* 0x00000000040672ca */ /* 0x000fe200000e0000 */
[----:B---3--:R-:W-:-:S04]  /*11040*/  @P1 IMAD R12, R6, R10, RZ ;  /* 0x0000000a060c1224 */ /* 0x008fc800078e02ff */
[C---:B----4-:R-:W-:Y:S02]  /*11050*/  @P1 IMAD R5, R9.reuse, R11, R12 ;  /* 0x0000000b09051224 */ /* 0x050fe400078e020c */
[----:B------:R-:W2:Y:S01]  /*11060*/  LDL.LU R12, [R1+0x4] ;  /* 0x00000400010c7983 */ /* 0x000ea20000300800 */
[----:B------:R-:W-:Y:S01]  /*11070*/  @P1 IMAD.WIDE.U32 R6, R9, R10, RZ ;  /* 0x0000000a09061225 */ /* 0x000fe200078e00ff */
[----:B-----5:R-:W-:Y:S01]  /*11080*/  WARPGROUP.ARRIVE ;  /* 0x00000000000079c5 */ /* 0x020fe20000000000 */
[----:B------:R-:W0:Y:S05]  /*11090*/  @P1 LDC.64 R10, c[0x0][0x9d0] ;  /* 0x00027400ff0a1b82 */ /* 0x000e2a0000000a00 */
[----:B------:R-:W-:Y:S01]  /*110a0*/  QGMMA.64x64x32.F32.E4M3.E4M3 R24, R152, gdesc[UR4], R24, gsb0 ;  /* 0x00e0000498187df3 */ /* 0x000fe20008000818 */
[----:B------:R-:W-:-:S02]  /*110b0*/  @P1 IMAD.IADD R7, R7, 0x1, R5 ;  /* 0x0000000107071824 */ /* 0x000fc400078e0205 */
[----:B------:R-:W-:Y:S02]  /*110c0*/  IMAD.MOV.U32 R9, RZ, RZ, 0x3f800000 ;  /* 0x3f800000ff097424 */ /* 0x000fe400078e00ff */
[----:B0-----:R-:W-:-:S04]  /*110d0*/  @P1 IMAD.WIDE.U32 R6, R156, R10, R6 ;  /* 0x0000000a9c061225 */ /* 0x001fc800078e0006 */
[----:B------:R-:W-:Y:S01]  /*110e0*/  @P1 IMAD R11, R156, R11, R7 ;  /* 0x0000000b9c0b1224 */ /* 0x000fe200078e0207 */
[----:B------:R-:W-:Y:S01]  /*110f0*/  @P1 LEA R10, P2, R6, UR4, 0x2 ;  /* 0x00000004060a1c11 */ /* 0x000fe2000f8410ff */
[----:B------:R-:W-:-:S03]  /*11100*/  IMAD.MOV.U32 R7, RZ, RZ, -0x3ffffff0 ;  /* 0xc0000010ff077424 */ /* 0x000fc600078e00ff */
[----:B------:R-:W-:Y:S01]  /*11110*/  @P1 LEA.HI.X R11, R6, UR5, R11, 0x2, P2 ;  /* 0x00000005060b1c11 */ /* 0x000fe200090f140b */
[----:B------:R-:W-:Y:S01]  /*11120*/  VIADD R6, R4, 0x80 ;  /* 0x0000008004067836 */ /* 0x000fe20000000000 */
[----:B------:R-:W-:-:S03]  /*11130*/  R2UR UR7, R7 ;  /* 0x00000000070772ca */ /* 0x000fc600000e0000 */
[----:B------:R0:W3:Y:S01]  /*11140*/  @P1 LDG.E R9, desc[UR40][R10.64] ;  /* 0x000000280a091981 */ /* 0x0000e2000c1e1900 */
        /* <DEDUP_REMOVED lines=15> */
[----:B0-----:R-:W0:Y:S01]  /*11240*/  SHFL.BFLY PT, R10, R21, 0x2, 0x1f ;  /* 0x0c401f00150a7f89 */ /* 0x001e2200000e0000 */
[----:B------:R-:W-:Y:S01]  /*11250*/  VIADD R4, R4, 0x200 ;  /* 0x0000020004047836 */ /* 0x000fe20000000000 */
[----:B------:R-:W-:Y:S02]  /*11260*/  WARPGROUP.DEPBAR.LE gsb0, 0x0 ;  /* 0x00008000000079c5 */ /* 0x000fe40000010000 */
[----:B------:R-:W-:-:S08]  /*11270*/  WARPGROUP.ARRIVE ;  /* 0x00000000000079c5 */ /* 0x000fd00000000000 */
[----:B------:R-:W-:Y:S01]  /*11280*/  QGMMA.64x64x32.F32.E4M3.E4M3 R24, R140, gdesc[UR4], R24, gsb0 ;  /* 0x00e000048c187df3 */ /* 0x000fe20008000818 */
[----:B------:R-:W-:Y:S01]  /*11290*/  R2UR UR6, R4 ;  /* 0x00000000040672ca */ /* 0x000fe200000e0000 */
[----:B--2---:R-:W1:Y:S01]  /*112a0*/  SHFL.BFLY PT, R5, R12, 0x2, 0x1f ;  /* 0x0c401f000c057f89 */ /* 0x004e6200000e0000 */
[----:B0-----:R-:W-:-:S01]  /*112b0*/  FADD.FTZ R10, R10, R21 ;  /* 0x000000150a0a7221 */ /* 0x001fc20000010000 */
[----:B-1----:R-:W-:Y:S01]  /*112c0*/  FADD.FTZ R6, R5, R12 ;  /* 0x0000000c05067221 */ /* 0x002fe20000010000 */
[----:B------:R-:W-:-:S05]  /*112d0*/  IMAD.MOV.U32 R5, RZ, RZ, -0x3ffffff0 ;  /* 0xc0000010ff057424 */ /* 0x000fca00078e00ff */
[----:B------:R-:W-:Y:S01]  /*112e0*/  R2UR UR7, R5 ;  /* 0x00000000050772ca */ /* 0x000fe200000e0000 */
[----:B------:R-:W0:Y:S04]  /*112f0*/  SHFL.BFLY PT, R7, R6, 0x1, 0x1f ;  /* 0x0c201f0006077f89 */ /* 0x000e2800000e0000 */
[----:B------:R-:W1:Y:S01]  /*11300*/  SHFL.BFLY PT, R5, R10, 0x1, 0x1f ;  /* 0x0c201f000a057f89 */ /* 0x000e6200000e0000 */
[----:B------:R-:W-:Y:S02]  /*11310*/  WARPGROUP.DEPBAR.LE gsb0, 0x0 ;  /* 0x00008000000079c5 */ /* 0x000fe40000010000 */
[----:B------:R-:W-:-:S06]  /*11320*/  WARPGROUP.ARRIVE ;  /* 0x00000000000079c5 */ /* 0x000fcc0000000000 */
[----:B------:R-:W-:Y:S01]  /*11330*/  QGMMA.64x64x32.F32.E4M3.E4M3 R24, R136, gdesc[UR4], R24, gsb0 ;  /* 0x00e0000488187df3 */ /* 0x000fe20008000818 */
[----:B0-----:R-:W-:-:S01]  /*11340*/  FADD.FTZ R11, R6, R7 ;  /* 0x00000007060b7221 */ /* 0x001fc20000010000 */
[----:B-1----:R-:W-:-:S04]  /*11350*/  FADD.FTZ R12, R10, R5 ;  /* 0x000000050a0c7221 */ /* 0x002fc80000010000 */
[C---:B------:R-:W-:Y:S01]  /*11360*/  FSETP.NE.FTZ.AND P1, PT, R11.reuse, RZ, PT ;  /* 0x000000ff0b00720b */ /* 0x040fe20003f35000 */
[----:B------:R-:W-:Y:S01]  /*11370*/  FMUL.FTZ R13, R11, 0.00390625 ;  /* 0x3b8000000b0d7820 */ /* 0x000fe20000410000 */
[----:B------:R-:W-:Y:S01]  /*11380*/  FMUL.FTZ R14, R12, 0.00390625 ;  /* 0x3b8000000c0e7820 */ /* 0x000fe20000410000 */
[----:B------:R-:W-:-:S03]  /*11390*/  IMAD.MOV.U32 R4, RZ, RZ, RZ ;  /* 0x000000ffff047224 */ /* 0x000fc600078e00ff */
[----:B------:R-:W-:Y:S02]  /*113a0*/  FSETP.NE.FTZ.AND P2, PT, R13, RZ, PT ;  /* 0x000000ff0d00720b */ /* 0x000fe40003f55000 */
[----:B------:R-:W-:-:S05]  /*113b0*/  FSETP.NE.FTZ.AND P3, PT, R14, RZ, PT ;  /* 0x000000ff0e00720b */ /* 0x000fca0003f75000 */
[----:B------:R-:W-:Y:S01]  /*113c0*/  @P1 MUFU.RCP R4, R11 ;  /* 0x0000000b00041308 */ /* 0x000fe20000001000 */
[----:B------:R-:W-:Y:S01]  /*113d0*/  FSETP.NE.FTZ.AND P1, PT, R12, RZ, PT ;  /* 0x000000ff0c00720b */ /* 0x000fe20003f35000 */
[----:B------:R-:W-:-:S06]  /*113e0*/  IMAD.MOV.U32 R10, RZ, RZ, RZ ;  /* 0x000000ffff0a7224 */ /* 0x000fcc00078e00ff */
[----:B------:R-:W0:Y:S08]  /*113f0*/  @P2 MUFU.LG2 R6, R13 ;  /* 0x0000000d00062308 */ /* 0x000e300000000c00 */
[----:B------:R-:W1:Y:S08]  /*11400*/  @P3 MUFU.LG2 R7, R14 ;  /* 0x0000000e00073308 */ /* 0x000e700000000c00 */
[----:B------:R-:W2:Y:S01]  /*11410*/  @P1 MUFU.RCP R10, R12 ;  /* 0x0000000c000a1308 */ /* 0x000ea20000001000 */
[----:B------:R-:W-:Y:S01]  /*11420*/  @P2 FMUL.FTZ R5, R2, 0.69314718246459960938 ;  /* 0x3f31721802052820 */ /* 0x000fe20000410000 */
[----:B0-----:R-:W-:Y:S01]  /*11430*/  @P2 FMUL.FTZ R6, R6, 0.69314718246459960938 ;  /* 0x3f31721806062820 */ /* 0x001fe20000410000 */
[----:B------:R-:W-:Y:S01]  /*11440*/  @P3 FMUL.FTZ R2, R2, 0.69314718246459960938 ;  /* 0x3f31721802023820 */ /* 0x000fe20000410000 */
[----:B------:R-:W-:-:S02]  /*11450*/  IMAD.MOV.U32 R60, RZ, RZ, -0x800000 ;  /* 0xff800000ff3c7424 */ /* 0x000fc400078e00ff */
[----:B------:R-:W-:Y:S02]  /*11460*/  IMAD.MOV.U32 R61, RZ, RZ, -0x800000 ;  /* 0xff800000ff3d7424 */ /* 0x000fe400078e00ff */
[----:B-1----:R-:W-:Y:S01]  /*11470*/  @P3 FMUL.FTZ R7, R7, 0.69314718246459960938 ;  /* 0x3f31721807073820 */ /* 0x002fe20000410000 */
[----:B------:R-:W-:-:S01]  /*11480*/  @P2 FFMA.FTZ R60, R5, R0, R6 ;  /* 0x00000000053c2223 */ /* 0x000fc20000010006 */
[----:B---3--:R-:W-:Y:S02]  /*11490*/  FMUL.FTZ R0, R4, R9 ;  /* 0x0000000904007220 */ /* 0x008fe40000410000 */
[----:B------:R-:W-:-:S01]  /*114a0*/  @P3 FFMA.FTZ R61, R2, R8, R7 ;  /* 0x00000008023d3223 */ /* 0x000fc20000010007 */
[----:B--2---:R-:W-:Y:S01]  /*114b0*/  FMUL.FTZ R10, R10, R9 ;  /* 0x000000090a0a7220 */ /* 0x004fe20000410000 */
[----:B------:R-:W-:Y:S02]  /*114c0*/  WARPGROUP.DEPBAR.LE gsb0, 0x0 ;  /* 0x00008000000079c5 */ /* 0x000fe40000010000 */
[----:B------:R-:W-:Y:S05]  /*114d0*/  @!P0 BRA `(.L_x_2418) ;  /* 0x0000000000048947 */ /* 0x000fea0003800000 */
[----:B------:R-:W-:Y:S01]  /*114e0*/  BPT.TRAP 0x1 ;  /* 0x000000040000795c */ /* 0x000fe20000300000 */
.L_x_2418:
        /* <DEDUP_REMOVED lines=45> */
.L_x_2352:
[----:B------:R-:W2:Y:S01]  /*117c0*/  LDL R77, [R1+0x60] ;  /* 0x00006000014d7983 */ /* 0x000ea20000100800 */
[----:B------:R-:W1:Y:S01]  /*117d0*/  S2UR UR4, SR_CgaCtaId ;  /* 0x00000000000479c3 */ /* 0x000e620000008800 */
[----:B------:R-:W-:Y:S01]  /*117e0*/  MOV R18, 0x400 ;  /* 0x0000040000127802 */ /* 0x000fe20000000f00 */
[----:B------:R-:W-:Y:S01]  /*117f0*/  BSSY B0, `(.L_x_2419) ;  /* 0x000029d000007945 */ /* 0x000fe20003800000 */
[----:B------:R-:W3:Y:S01]  /*11800*/  S2R R8, SR_TID.X ;  /* 0x0000000000087919 */ /* 0x000ee20000002100 */
[----:B-1----:R-:W-:-:S05]  /*11810*/  IMAD.U32 R0, RZ, RZ, UR4 ;  /* 0x00000004ff007e24 */ /* 0x002fca000f8e00ff */
[----:B------:R1:W-:Y:S01]  /*11820*/  STL [R1+0x1c], R0 ;  /* 0x00001c0001007387 */ /* 0x0003e20000100800 */
[----:B------:R-:W-:Y:S01]  /*11830*/  LEA R18, R0, R18, 0x18 ;  /* 0x0000001200127211 */ /* 0x000fe200078ec0ff */
[----:B------:R-:W-:Y:S01]  /*11840*/  BAR.SYNC.DEFER_BLOCKING 0x5, 0x200 ;  /* 0x0148000000007b1d */ /* 0x000fe20000010000 */
[----:B---3--:R-:W-:-:S05]  /*11850*/  VIADD R82, R8, 0xffffff80 ;  /* 0xffffff8008527836 */ /* 0x008fca0000000000 */
[----:B------:R-:W-:-:S04]  /*11860*/  SHF.R.S32.HI R75, RZ, 0x1f, R82 ;  /* 0x0000001fff4b7819 */ /* 0x000fc80000011452 */
[----:B------:R-:W-:-:S04]  /*11870*/  LEA.HI R75, R75, R82, RZ, 0x3 ;  /* 0x000000524b4b7211 */ /* 0x000fc800078f18ff */
[----:B------:R-:W-:-:S05]  /*11880*/  LOP3.LUT R75, R75, 0xfffffff8, RZ, 0xc0, !PT ;  /* 0xfffffff84b4b7812 */ /* 0x000fca00078ec0ff */
[----:B------:R-:W-:-:S04]  /*11890*/  IMAD.IADD R75, R82, 0x1, -R75 ;  /* 0x00000001524b7824 */ /* 0x000fc800078e0a4b */
[----:B-1----:R-:W-:Y:S01]  /*118a0*/  IMAD.SHL.U32 R0, R75, 0x8, RZ ;  /* 0x000000084b007824 */ /* 0x002fe200078e00ff */
[----:B-----5:R1:W3:Y:S04]  /*118b0*/  LDS.128 R24, [R18+0x132d0] ;  /* 0x0132d00012187984 */ /* 0x0202e80000000c00 */
[----:B------:R-:W-:Y:S01]  /*118c0*/  SHF.R.S32.HI R63, RZ, 0x1f, R0 ;  /* 0x0000001fff3f7819 */ /* 0x000fe20000011400 */
[----:B------:R-:W-:Y:S06]  /*118d0*/  BAR.ARV 0x4, 0x200 ;  /* 0x0108000000007b1d */ /* 0x000fec0000002000 */
[----:B--2---:R-:W-:-:S13]  /*118e0*/  ISETP.NE.AND P1, PT, R77, RZ, PT ;  /* 0x000000ff4d00720c */ /* 0x004fda0003f25270 */
[----:B------:R-:W2:Y:S02]  /*118f0*/  @!P1 LDC R77, c[0x0][0xad4] ;  /* 0x0002b500ff4d9b82 */ /* 0x000ea40000000800 */
[----:B--2---:R1:W-:Y:S01]  /*11900*/  @!P1 STL [R1+0x60], R77 ;  /* 0x0000604d01009387 */ /* 0x0043e20000100800 */
[----:B---3--:R-:W-:Y:S05]  /*11910*/  @P0 BRA `(.L_x_2420) ;  /* 0x0000001c00ac0947 */ /* 0x008fea0003800000 */
[----:B------:R-:W2:Y:S01]  /*11920*/  LDL.LU R12, [R1+0x58] ;  /* 0x00005800010c7983 */ /* 0x000ea20000300800 */
[----:B0-----:R-:W-:Y:S01]  /*11930*/  IMAD.SHL.U32 R2, R8, 0x4, RZ ;  /* 0x0000000408027824 */ /* 0x001fe200078e00ff */
        /* <DEDUP_REMOVED lines=13> */
[----:B------:R-:W1:Y:S03]  /*11a10*/  S2R R9, SR_SWINHI ;  /* 0x0000000000097919 */ /* 0x000e660000002f00 */
        /* <DEDUP_REMOVED lines=18> */
[----:B0-----:R-:W-:Y:S02]  /*11b40*/  MOV R2, R18 ;  /* 0x0000001200027202 */ /* 0x001fe40000000f00 */
[----:B-1----:R-:W-:Y:S02]  /*11b50*/  MOV R3, R9 ;  /* 0x0000000900037202 */ /* 0x002fe40000000f00 */
        /* <DEDUP_REMOVED lines=23> */
[C---:B------:R-:W-:Y:S02]  /*11cd0*/  IADD3 R29, P2, R4.reuse, 0x40, RZ ;  /* 0x00000040041d7810 */ /* 0x040fe40007f5e0ff */
[----:B------:R-:W-:-:S02]  /*11ce0*/  IADD3 R33, P1, R4, 0x60, RZ ;  /* 0x0000006004217810 */ /* 0x000fc40007f3e0ff */
[----:B------:R-:W-:Y:S02]  /*11cf0*/  SHF.R.U64 R8, R8, 0x3, RZ ;  /* 0x0000000308087819 */ /* 0x000fe400000012ff */
[----:B------:R-:W-:Y:S02]  /*11d00*/  LOP3.LUT R4, R9, R4, RZ, 0x3c, !PT ;  /* 0x0000000409047212 */ /* 0x000fe400078e3cff */
[----:B------:R-:W-:Y:S02]  /*11d10*/  LOP3.LUT R6, R29, 0x380, RZ, 0xc0, !PT ;  /* 0x000003801d067812 */ /* 0x000fe400078ec0ff */
[----:B------:R-:W-:Y:S01]  /*11d20*/  LOP3.LUT R12, R33, 0x380, RZ, 0xc0, !PT ;  /* 0x00000380210c7812 */ /* 0x000fe200078ec0ff */
[--C-:B------:R-:W-:Y:S01]  /*11d30*/  IMAD.X R65, RZ, RZ, R5.reuse, P2 ;  /* 0x000000ffff417224 */ /* 0x100fe200010e0605 */
[----:B------:R-:W-:Y:S01]  /*11d40*/  LOP3.LUT R8, R8, R7, RZ, 0x3c, !PT ;  /* 0x0000000708087212 */ /* 0x000fe200078e3cff */
[--C-:B------:R-:W-:Y:S01]  /*11d50*/  IMAD.X R7, RZ, RZ, R5.reuse, P1 ;  /* 0x000000ffff077224 */ /* 0x100fe200008e0605 */
[----:B------:R-:W-:Y:S01]  /*11d60*/  MOV R24, R4 ;  /* 0x0000000400187202 */ /* 0x000fe20000000f00 */
[----:B------:R-:W-:Y:S01]  /*11d70*/  IMAD.X R9, RZ, RZ, R5, P3 ;  /* 0x000000ffff097224 */ /* 0x000fe200018e0605 */
[----:B------:R-:W-:-:S02]  /*11d80*/  SHF.R.U64 R6, R6, 0x3, RZ ;  /* 0x0000000306067819 */ /* 0x000fc400000012ff */
[----:B------:R-:W-:Y:S02]  /*11d90*/  LOP3.LUT R5, R10, 0x2, RZ, 0x3c, !PT ;  /* 0x000000020a057812 */ /* 0x000fe400078e3cff */
[----:B------:R-:W-:Y:S02]  /*11da0*/  SHF.R.U64 R12, R12, 0x3, RZ ;  /* 0x000000030c0c7819 */ /* 0x000fe400000012ff */
[----:B------:R-:W-:Y:S01]  /*11db0*/  SEL R21, R42, R43, P0 ;  /* 0x0000002b2a157207 */ /* 0x000fe20000000000 */
[----:B------:R-:W-:Y:S01]  /*11dc0*/  SHFL.IDX PT, R48, R15, R10, 0x1c1f ;  /* 0x001c1f0a0f307589 */ /* 0x000fe200000e0000 */
[----:B------:R-:W-:Y:S02]  /*11dd0*/  SEL R42, R43, R42, P0 ;  /* 0x0000002a2b2a7207 */ /* 0x000fe40000000000 */
[----:B------:R-:W-:Y:S01]  /*11de0*/  LOP3.LUT R64, R6, R29, RZ, 0x3c, !PT ;  /* 0x0000001d06407212 */ /* 0x000fe200078e3cff */
[----:B------:R-:W0:Y:S01]  /*11df0*/  SHFL.IDX PT, R47, R34, R5, 0x1c1f ;  /* 0x001c1f05222f7589 */ /* 0x000e2200000e0000 */
[----:B------:R-:W-:-:S02]  /*11e00*/  LOP3.LUT R6, R12, R33, RZ, 0x3c, !PT ;  /* 0x000000210c067212 */ /* 0x000fc400078e3cff */
[----:B------:R-:W-:Y:S01]  /*11e10*/  MOV R64, R64 ;  /* 0x0000004000407202 */ /* 0x000fe20000000f00 */
[----:B------:R-:W-:Y:S01]  /*11e20*/  SHFL.IDX PT, R14, R45, R10, 0x1c1f ;  /* 0x001c1f0a2d0e7589 */ /* 0x000fe200000e0000 */
[----:B------:R-:W-:-:S03]  /*11e30*/  MOV R65, R6 ;  /* 0x0000000600417202 */ /* 0x000fc60000000f00 */
[----:B------:R-:W-:Y:S04]  /*11e40*/  SHFL.IDX PT, R49, R49, R10, 0x1c1f ;  /* 0x001c1f0a31317589 */ /* 0x000fe800000e0000 */
[----:B------:R-:W1:Y:S04]  /*11e50*/  SHFL.IDX PT, R50, R66, R5, 0x1c1f ;  /* 0x001c1f0542327589 */ /* 0x000e6800000e0000 */
[----:B------:R-:W-:Y:S04]  /*11e60*/  SHFL.IDX PT, R28, R71, R10, 0x1c1f ;  /* 0x001c1f0a471c7589 */ /* 0x000fe800000e0000 */
[----:B------:R-:W2:Y:S04]  /*11e70*/  SHFL.IDX PT, R29, R78, R5, 0x1c1f ;  /* 0x001c1f054e1d7589 */ /* 0x000ea800000e0000 */
[----:B------:R-:W-:Y:S04]  /*11e80*/  SHFL.IDX PT, R44, R13, R10, 0x1c1f ;  /* 0x001c1f0a0d2c7589 */ /* 0x000fe800000e0000 */
[----:B------:R-:W3:Y:S04]  /*11e90*/  SHFL.IDX PT, R45, R68, R5, 0x1c1f ;  /* 0x001c1f05442d7589 */ /* 0x000ee800000e0000 */
[----:B------:R-:W-:Y:S04]  /*11ea0*/  SHFL.IDX PT, R52, R21, R10, 0x1c1f ;  /* 0x001c1f0a15347589 */ /* 0x000fe800000e0000 */
[----:B------:R-:W4:Y:S01]  /*11eb0*/  SHFL.IDX PT, R51, R42, R5, 0x1c1f ;  /* 0x001c1f052a337589 */ /* 0x000f2200000e0000 */
[----:B------:R-:W-:-:S03]  /*11ec0*/  MOV R62, R8 ;  /* 0x00000008003e7202 */ /* 0x000fc60000000f00 */
[----:B------:R-:W-:Y:S04]  /*11ed0*/  SHFL.IDX PT, R4, R73, R10, 0x1c1f ;  /* 0x001c1f0a49047589 */ /* 0x000fe800000e0000 */
[----:B------:R-:W-:Y:S04]  /*11ee0*/  SHFL.IDX PT, R12, R41, R10, 0x1c1f ;  /* 0x001c1f0a290c7589 */ /* 0x000fe800000e0000 */
[----:B------:R-:W4:Y:S04]  /*11ef0*/  SHFL.IDX PT, R7, R80, R5, 0x1c1f ;  /* 0x001c1f0550077589 */ /* 0x000f2800000e0000 */
[----:B------:R-:W4:Y:S04]  /*11f00*/  SHFL.IDX PT, R15, R30, R5, 0x1c1f ;  /* 0x001c1f051e0f7589 */ /* 0x000f2800000e0000 */
[----:B------:R-:W-:Y:S04]  /*11f10*/  SHFL.IDX PT, R40, R11, R10, 0x1c1f ;  /* 0x001c1f0a0b287589 */ /* 0x000fe800000e0000 */
[----:B------:R-:W-:Y:S04]  /*11f20*/  SHFL.IDX PT, R53, R53, R10, 0x1c1f ;  /* 0x001c1f0a35357589 */ /* 0x000fe800000e0000 */
[----:B------:R-:W4:Y:S04]  /*11f30*/  SHFL.IDX PT, R41, R20, R5, 0x1c1f ;  /* 0x001c1f0514297589 */ /* 0x000f2800000e0000 */
[----:B------:R0:W4:Y:S04]  /*11f40*/  SHFL.IDX PT, R54, R46, R5, 0x1c1f ;  /* 0x001c1f052e367589 */ /* 0x00012800000e0000 */
        /* <DEDUP_REMOVED lines=8> */
[----:B------:R-:W4:Y:S04]  /*11fd0*/  SHFL.IDX PT, R9, R76, R5, 0x1c1f ;  /* 0x001c1f054c097589 */ /* 0x000f2800000e0000 */
[----:B------:R-:W-:Y:S04]  /*11fe0*/  SHFL.IDX PT, R8, R59, R10, 0x1c1f ;  /* 0x001c1f0a3b087589 */ /* 0x000fe800000e0000 */
[----:B------:R-:W4:Y:S04]  /*11ff0*/  SHFL.IDX PT, R11, R74, R5, 0x1c1f ;  /* 0x001c1f054a0b7589 */ /* 0x000f2800000e0000 */
[----:B------:R-:W-:Y:S04]  /*12000*/  SHFL.IDX PT, R57, R57, R10, 0x1c1f ;  /* 0x001c1f0a39397589 */ /* 0x000fe800000e0000 */
[----:B------:R-:W4:Y:S01]  /*12010*/  SHFL.IDX PT, R58, R58, R5, 0x1c1f ;  /* 0x001c1f053a3a7589 */ /* 0x000f2200000e0000 */
[----:B0-----:R-:W-:-:S02]  /*12020*/  SEL R46, R48, R47, P0 ;  /* 0x0000002f302e7207 */ /* 0x001fc40000000000 */
[----:B------:R-:W-:Y:S02]  /*12030*/  SEL R48, R47, R48, P0 ;  /* 0x000000302f307207 */ /* 0x000fe40000000000 */
[----:B-1----:R-:W-:Y:S02]  /*12040*/  SEL R47, R49, R50, P0 ;  /* 0x00000032312f7207 */ /* 0x002fe40000000000 */
[----:B--2---:R-:W-:Y:S02]  /*12050*/  SEL R20, R28, R29, P0 ;  /* 0x0000001d1c147207 */ /* 0x004fe40000000000 */
[----:B---3--:R-:W-:Y:S02]  /*12060*/  SEL R42, R44, R45, P0 ;  /* 0x0000002d2c2a7207 */ /* 0x008fe40000000000 */
[----:B------:R-:W-:Y:S02]  /*12070*/  SEL R49, R50, R49, P0 ;  /* 0x0000003132317207 */ /* 0x000fe40000000000 */
        /* <DEDUP_REMOVED lines=22> */
[----:B------:R-:W-:Y:S02]  /*121e0*/  F2FP.BF16.F32.PACK_AB R12, R21, R20 ;  /* 0x00000014150c723e */ /* 0x000fe400000010ff */
[----:B------:R-:W-:Y:S02]  /*121f0*/  F2FP.BF16.F32.PACK_AB R13, R43, R42 ;  /* 0x0000002a2b0d723e */ /* 0x000fe400000010ff */
[----:B------:R-:W-:-:S02]  /*12200*/  F2FP.BF16.F32.PACK_AB R14, R29, R28 ;  /* 0x0000001c1d0e723e */ /* 0x000fc400000010ff */
[----:B------:R-:W-:Y:S02]  /*12210*/  F2FP.BF16.F32.PACK_AB R15, R45, R44 ;  /* 0x0000002c2d0f723e */ /* 0x000fe400000010ff */
[----:B------:R-:W-:Y:S02]  /*12220*/  SEL R35, R8, R11, P0 ;  /* 0x0000000b08237207 */ /* 0x000fe40000000000 */
[----:B------:R-:W-:Y:S02]  /*12230*/  SEL R37, R11, R8, P0 ;  /* 0x000000080b257207 */ /* 0x000fe40000000000 */
        /* <DEDUP_REMOVED lines=16> */
[----:B------:R-:W-:Y:S04]  /*12340*/  STSM.16.M88.4 [R64], R8 ;  /* 0x0000000840007844 */ /* 0x000fe80000000200 */
        /* <DEDUP_REMOVED lines=9> */
[----:B------:R-:W2:Y:S01]  /*123e0*/  LDC.64 R6, c[0x0][0xba8] ;  /* 0x0002ea00ff067b82 */ /* 0x000ea20000000a00 */
[----:B------:R-:W3:Y:S01]  /*123f0*/  @P0 LDG.E R24, desc[UR40][R58.64] ;  /* 0x000000283a180981 */ /* 0x000ee2000c1e1900 */
[----:B-1----:R-:W-:-:S05]  /*12400*/  IMAD.MOV.U32 R14, RZ, RZ, 0x9b8 ;  /* 0x000009b8ff0e7424 */ /* 0x002fca00078e00ff */
[----:B------:R-:W-:-:S04]  /*12410*/  SEL R14, R14, 0x978, P3 ;  /* 0x000009780e0e7807 */ /* 0x000fc80001800000 */
[----:B------:R-:W1:Y:S01]  /*12420*/  LDC.64 R10, c[0x0][R14+0x220] ;  /* 0x000088000e0a7b82 */ /* 0x000e620000000a00 */
[----:B------:R-:W-:-:S07]  /*12430*/  ISETP.NE.U32.AND P1, PT, RZ, UR6, PT ;  /* 0x00000006ff007c0c */ /* 0x000fce000bf25070 */
[----:B------:R-:W4:Y:S01]  /*12440*/  LDC.64 R12, c[0x0][R14+0x218] ;  /* 0x000086000e0c7b82 */ /* 0x000f220000000a00 */
[----:B------:R-:W-:Y:S02]  /*12450*/  ISETP.NE.AND.EX P1, PT, RZ, UR7, PT, P1 ;  /* 0x00000007ff007c0c */ /* 0x000fe4000bf25310 */
[----:B0-----:R-:W-:-:S05]  /*12460*/  ISETP.NE.AND P4, PT, R62, 0x1, PT ;  /* 0x000000013e00780c */ /* 0x001fca0003f85270 */
[----:B------:R-:W0:Y:S06]  /*12470*/  LDC.64 R8, c[0x0][R14+0x228] ;  /* 0x00008a000e087b82 */ /* 0x000e2c0000000a00 */
[----:B------:R-:W-:Y:S01]  /*12480*/  @P1 IADD3 R66, P2, R87, UR6, RZ ;  /* 0x0000000657421c10 */ /* 0x000fe2000ff5e0ff */
[----:B------:R-:W-:Y:S01]  /*12490*/  ULDC UR6, c[0x0][0xa88] ;  /* 0x0002a20000067ab9 */ /* 0x000fe20000000800 */
[----:B------:R3:W3:Y:S01]  /*124a0*/  LDC.64 R4, c[0x0][R14+0x210] ;  /* 0x000084000e047b82 */ /* 0x0006e20000000a00 */
[----:B------:R-:W-:Y:S01]  /*124b0*/  IMAD.U32 R69, RZ, RZ, UR6 ;  /* 0x00000006ff457e24 */ /* 0x000fe2000f8e00ff */
[----:B------:R-:W-:-:S02]  /*124c0*/  @P1 IADD3.X R67, R86, UR7, RZ, P2, !PT ;  /* 0x0000000756431c10 */ /* 0x000fc400097fe4ff */
[----:B------:R-:W-:-:S03]  /*124d0*/  ISETP.NE.U32.AND P2, PT, RZ, UR4, PT ;  /* 0x00000004ff007c0c */ /* 0x000fc6000bf45070 */
[----:B------:R2:W5:Y:S01]  /*124e0*/  @P1 LDG.E R69, desc[UR40][R66.64] ;  /* 0x0000002842451981 */ /* 0x000562000c1e1900 */
[----:B------:R-:W-:Y:S01]  /*124f0*/  ISETP.NE.AND.EX P2, PT, RZ, UR5, PT, P2 ;  /* 0x00000005ff007c0c */ /* 0x000fe2000bf45320 */
[----:B------:R-:W3:Y:S08]  /*12500*/  @P4 LDC R73, c[0x0][0xbf0] ;  /* 0x0002fc00ff494b82 */ /* 0x000ef00000000800 */
[----:B--2---:R-:W2:Y:S01]  /*12510*/  @P4 LDC R66, c[0x0][0xbec] ;  /* 0x0002fb00ff424b82 */ /* 0x004ea20000000800 */
[----:B------:R-:W-:-:S02]  /*12520*/  SEL R64, R85, RZ, !P2 ;  /* 0x000000ff55407207 */ /* 0x000fc40005000000 */
[----:B------:R-:W-:-:S03]  /*12530*/  SEL R15, R84, RZ, !P2 ;  /* 0x000000ff540f7207 */ /* 0x000fc60005000000 */
[-C--:B-1----:R-:W-:Y:S02]  /*12540*/  IMAD R11, R11, R64.reuse, RZ ;  /* 0x000000400b0b7224 */ /* 0x082fe400078e02ff */
[----:B------:R-:W1:Y:S02]  /*12550*/  @!P3 LDC R6, c[0x0][0xb50] ;  /* 0x0002d400ff06bb82 */ /* 0x000e640000000800 */
[C---:B------:R-:W-:Y:S02]  /*12560*/  IMAD R71, R10.reuse, R15, R11 ;  /* 0x0000000f0a477224 */ /* 0x040fe400078e020b */
[----:B------:R-:W-:-:S04]  /*12570*/  IMAD.WIDE.U32 R10, R10, R64, RZ ;  /* 0x000000400a0a7225 */ /* 0x000fc800078e00ff */
[----:B------:R-:W1:Y:S01]  /*12580*/  @!P3 LDC R7, c[0x0][0xb54] ;  /* 0x0002d500ff07bb82 */ /* 0x000e620000000800 */
[-C--:B----4-:R-:W-:Y:S02]  /*12590*/  IMAD R65, R13, R156.reuse, RZ ;  /* 0x0000009c0d417224 */ /* 0x090fe400078e02ff */
[----:B------:R-:W-:-:S04]  /*125a0*/  IMAD.WIDE.U32 R12, R12, R156, RZ ;  /* 0x0000009c0c0c7225 */ /* 0x000fc800078e00ff */
[----:B------:R-:W-:Y:S01]  /*125b0*/  IMAD.IADD R15, R83, 0x1, R81 ;  /* 0x00000001530f7824 */ /* 0x000fe200078e0251 */
[----:B------:R-:W-:Y:S01]  /*125c0*/  SEL R67, R79, RZ, P3 ;  /* 0x000000ff4f437207 */ /* 0x000fe20001800000 */
[----:B------:R-:W-:Y:S02]  /*125d0*/  IMAD.IADD R71, R11, 0x1, R71 ;  /* 0x000000010b477824 */ /* 0x000fe400078e0247 */
[----:B------:R-:W-:Y:S02]  /*125e0*/  IMAD.MOV.U32 R11, RZ, RZ, R15 ;  /* 0x000000ffff0b7224 */ /* 0x000fe400078e000f */
[----:B------:R-:W-:Y:S02]  /*125f0*/  IMAD.IADD R68, R13, 0x1, R65 ;  /* 0x000000010d447824 */ /* 0x000fe400078e0241 */
[-C--:B0-----:R-:W-:Y:S02]  /*12600*/  IMAD R13, R9, R67.reuse, RZ ;  /* 0x00000043090d7224 */ /* 0x081fe400078e02ff */
[----:B------:R-:W-:-:S05]  /*12610*/  IMAD.WIDE.U32 R8, R8, R67, RZ ;  /* 0x0000004308087225 */ /* 0x000fca00078e00ff */
[----:B------:R-:W-:Y:S02]  /*12620*/  IADD3 R13, R9, R13, RZ ;  /* 0x0000000d090d7210 */ /* 0x000fe40007ffe0ff */
[--C-:B---3--:R-:W-:Y:S01]  /*12630*/  IADD3 R12, P2, P5, R10, R12, R24.reuse ;  /* 0x0000000c0a0c7210 */ /* 0x108fe20007d5e018 */
[----:B--2---:R-:W-:Y:S01]  /*12640*/  @P4 IMAD.HI.U32 R10, R15, R66, RZ ;  /* 0x000000420f0a4227 */ /* 0x004fe200078e00ff */
        /* <DEDUP_REMOVED lines=14> */
[----:B------:R-:W-:Y:S01]  /*12730*/  LEA.HI.X R10, R8, R7, R4, 0x2, P2 ;  /* 0x00000007080a7211 */ /* 0x000fe200010f1404 */
[----:B------:R-:W-:Y:S06]  /*12740*/  @P1 BRA `(.L_x_2421) ;  /* 0x0000000000101947 */ /* 0x000fec0003800000 */
[----:B------:R-:W-:Y:S05]  /*12750*/  @!P0 BRA `(.L_x_2421) ;  /* 0x00000000000c8947 */ /* 0x000fea0003800000 */
[----:B------:R-:W2:Y:S04]  /*12760*/  LDG.E R4, desc[UR40][R58.64] ;  /* 0x000000283a047981 */ /* 0x000ea8000c1e1900 */
[----:B-----5:R-:W2:Y:S02]  /*12770*/  LDG.E R69, desc[UR40][R58.64+0x4] ;  /* 0x000004283a457981 */ /* 0x020ea4000c1e1900 */
[----:B--2---:R-:W-:-:S07]  /*12780*/  IMAD.IADD R69, R69, 0x1, -R4 ;  /* 0x0000000145457824 */ /* 0x004fce00078e0a04 */
.L_x_2421:
        /* <DEDUP_REMOVED lines=12> */
[----:B------:R-:W-:Y:S01]  /*12850*/  LOP3.LUT P0, RZ, R7, 0x3, RZ, 0xc0, !PT ;  /* 0x0000000307ff7812 */ /* 0x000fe2000780c0ff */
[----:B--2---:R-:W-:-:S04]  /*12860*/  IMAD.IADD R13, R11, 0x1, R81 ;  /* 0x000000010b0d7824 */ /* 0x004fc800078e0251 */
[C---:B------:R-:W-:Y:S01]  /*12870*/  VIADD R7, R13.reuse, 0x8 ;  /* 0x000000080d077836 */ /* 0x040fe20000000000 */
[----:B------:R-:W-:-:S04]  /*12880*/  ISETP.GE.OR P1, PT, R13, R58, P0 ;  /* 0x0000003a0d00720c */ /* 0x000fc80000726670 */
[----:B------:R-:W-:-:S09]  /*12890*/  ISETP.GE.OR P0, PT, R7, R58, P0 ;  /* 0x0000003a0700720c */ /* 0x000fd20000706670 */
        /* <DEDUP_REMOVED lines=41> */
[----:B------:R-:W-:Y:S02]  /*12b30*/  IMAD.IADD R24, R81, 0x1, R20 ;  /* 0x0000000151187824 */ /* 0x000fe400078e0214 */
        /* <DEDUP_REMOVED lines=13> */
[----:B------:R-:W-:Y:S02]  /*12c10*/  IMAD.IADD R37, R59, 0x1, R81 ;  /* 0x000000013b257824 */ /* 0x000fe400078e0251 */
[C---:B------:R-:W-:Y:S02]  /*12c20*/  IMAD R33, R64.reuse, UR5, R33 ;  /* 0x0000000540217c24 */ /* 0x040fe4000f8e0221 */
[----:B------:R-:W-:Y:S01]  /*12c30*/  IMAD.WIDE.U32 R64, R64, UR4, R2 ;  /* 0x0000000440407c25 */ /* 0x000fe2000f8e0002 */
[----:B------:R-:W-:Y:S01]  /*12c40*/  SHF.R.S32.HI R2, RZ, 0x1f, R21 ;  /* 0x0000001fff027819 */ /* 0x000fe20000011415 */
[----:B------:R-:W-:-:S02]  /*12c50*/  ULDC.64 UR4, c[0x0][0xae0] ;  /* 0x0002b80000047ab9 */ /* 0x000fc40000000a00 */
[----:B------:R-:W-:Y:S02]  /*12c60*/  IMAD.MOV R3, RZ, RZ, -R21 ;  /* 0x000000ffff037224 */ /* 0x000fe400078e0a15 */
[----:B------:R-:W-:Y:S02]  /*12c70*/  IMAD.IADD R65, R65, 0x1, R33 ;  /* 0x0000000141417824 */ /* 0x000fe400078e0221 */
[----:B------:R-:W-:Y:S02]  /*12c80*/  IMAD R33, R62, R3, R24 ;  /* 0x000000033e217224 */ /* 0x000fe400078e0218 */
[----:B------:R-:W-:-:S03]  /*12c90*/  IMAD R2, R2, UR4, RZ ;  /* 0x0000000402027c24 */ /* 0x000fc6000f8e02ff */
[----:B------:R-:W-:Y:S01]  /*12ca0*/  SHF.R.S32.HI R20, RZ, 0x1f, R33 ;  /* 0x0000001fff147819 */ /* 0x000fe20000011421 */
[C---:B------:R-:W-:Y:S02]  /*12cb0*/  IMAD R35, R21.reuse, UR5, R2 ;  /* 0x0000000515237c24 */ /* 0x040fe4000f8e0202 */
[----:B------:R-:W-:Y:S01]  /*12cc0*/  IMAD.WIDE.U32 R2, R21, UR4, R64 ;  /* 0x0000000415027c25 */ /* 0x000fe2000f8e0040 */
[----:B------:R-:W-:-:S03]  /*12cd0*/  ULDC.64 UR4, c[0x0][0xad8] ;  /* 0x0002b60000047ab9 */ /* 0x000fc60000000a00 */
[----:B------:R-:W-:Y:S02]  /*12ce0*/  IMAD.IADD R3, R3, 0x1, R35 ;  /* 0x0000000103037824 */ /* 0x000fe400078e0223 */
[----:B------:R-:W-:Y:S02]  /*12cf0*/  IMAD R20, R20, UR4, RZ ;  /* 0x0000000414147c24 */ /* 0x000fe4000f8e02ff */
[----:B------:R-:W-:-:S04]  /*12d00*/  IMAD.WIDE.U32 R2, R33, UR4, R2 ;  /* 0x0000000421027c25 */ /* 0x000fc8000f8e0002 */
[----:B------:R-:W-:Y:S01]  /*12d10*/  IMAD R21, R33, UR5, R20 ;  /* 0x0000000521157c24 */ /* 0x000fe2000f8e0214 */
[----:B------:R-:W-:Y:S02]  /*12d20*/  ULDC.64 UR4, c[0x0][0xa80] ;  /* 0x0002a00000047ab9 */ /* 0x000fe40000000a00 */
[C---:B------:R-:W-:Y:S01]  /*12d30*/  LEA R24, P0, R2.reuse, UR4, 0x1 ;  /* 0x0000000402187c11 */ /* 0x040fe2000f8008ff */
[----:B------:R-:W-:Y:S01]  /*12d40*/  IMAD.IADD R3, R3, 0x1, R21 ;  /* 0x0000000103037824 */ /* 0x000fe200078e0215 */
[----:B------:R-:W-:Y:S01]  /*12d50*/  ULDC UR4, c[0x0][0xac8] ;  /* 0x0002b20000047ab9 */ /* 0x000fe20000000800 */
        /* <DEDUP_REMOVED lines=34> */
.L_x_2422:
[----:B------:R-:W-:Y:S01]  /*12f80*/  ULDC.64 UR4, c[0x0][0xb08] ;  /* 0x0002c20000047ab9 */ /* 0x000fe20000000a00 */
[----:B0-----:R-:W-:Y:S01]  /*12f90*/  SHF.R.S32.HI R5, RZ, 0x1f, R64 ;  /* 0x0000001fff057819 */ /* 0x001fe20000011440 */
[----:B------:R-:W-:Y:S01]  /*12fa0*/  IMAD R65, R65, UR4, RZ ;  /* 0x0000000441417c24 */ /* 0x000fe2000f8e02ff */
[----:B------:R-:W2:Y:S01]  /*12fb0*/  LDL R72, [R1+0x40] ;  /* 0x0000400001487983 */ /* 0x000ea20000100800 */
[C---:B------:R-:W-:Y:S01]  /*12fc0*/  IMAD.WIDE.U32 R2, R24.reuse, UR4, RZ ;  /* 0x0000000418027c25 */ /* 0x040fe2000f8e00ff */
[----:B------:R-:W0:Y:S01]  /*12fd0*/  @P4 LDC R0, c[0x0][0xbec] ;  /* 0x0002fb00ff004b82 */ /* 0x000e220000000800 */
[----:B------:R-:W-:Y:S01]  /*12fe0*/  ULDC.64 UR6, c[0x0][0xb30] ;  /* 0x0002cc0000067ab9 */ /* 0x000fe20000000a00 */
[----:B------:R-:W3:Y:S01]  /*12ff0*/  LDL R71, [R1+0x78] ;  /* 0x0000780001477983 */ /* 0x000ee20000100800 */
[----:B------:R-:W-:Y:S01]  /*13000*/  IMAD R65, R24, UR5, R65 ;  /* 0x0000000518417c24 */ /* 0x000fe2000f8e0241 */
[----:B------:R-:W-:Y:S02]  /*13010*/  ULDC.64 UR4, c[0x0][0xb38] ;  /* 0x0002ce0000047ab9 */ /* 0x000fe40000000a00 */
[----:B------:R1:W5:Y:S01]  /*13020*/  LDL R70, [R1+0x94] ;  /* 0x0000940001467983 */ /* 0x0003620000100800 */
[----:B------:R-:W-:Y:S01]  /*13030*/  IMAD.IADD R3, R3, 0x1, R65 ;  /* 0x0000000103037824 */ /* 0x000fe200078e0241 */
[----:B------:R-:W4:Y:S02]  /*13040*/  @P4 LDC R11, c[0x0][0xbf0] ;  /* 0x0002fc00ff0b4b82 */ /* 0x000f240000000800 */
[----:B------:R1:W5:Y:S01]  /*13050*/  LDL R69, [R1+0x84] ;  /* 0x0000840001457983 */ /* 0x0003620000100800 */
[----:B------:R-:W-:-:S03]  /*13060*/  IMAD.WIDE.U32 R2, R156, UR4, R2 ;  /* 0x000000049c027c25 */ /* 0x000fc6000f8e0002 */
[----:B------:R1:W5:Y:S01]  /*13070*/  LDL R68, [R1+0x90] ;  /* 0x0000900001447983 */ /* 0x0003620000100800 */
[----:B------:R-:W-:Y:S01]  /*13080*/  IMAD R3, R156, UR5, R3 ;  /* 0x000000059c037c24 */ /* 0x000fe2000f8e0203 */
[----:B------:R-:W-:Y:S02]  /*13090*/  ULDC.64 UR4, c[0x0][0xb40] ;  /* 0x0002d00000047ab9 */ /* 0x000fe40000000a00 */
[----:B------:R-:W-:Y:S01]  /*130a0*/  IMAD R5, R5, UR4, RZ ;  /* 0x0000000405057c24 */ /* 0x000fe2000f8e02ff */
[----:B------:R1:W5:Y:S03]  /*130b0*/  LDL R67, [R1+0x80] ;  /* 0x0000800001437983 */ /* 0x0003660000100800 */
[C---:B------:R-:W-:Y:S01]  /*130c0*/  IMAD R9, R64.reuse, UR5, R5 ;  /* 0x0000000540097c24 */ /* 0x040fe2000f8e0205 */
[----:B------:R1:W5:Y:S01]  /*130d0*/  LDL R66, [R1+0x8c] ;  /* 0x00008c0001427983 */ /* 0x0003620000100800 */
[----:B------:R-:W-:Y:S01]  /*130e0*/  IMAD.WIDE.U32 R64, R64, UR4, R2 ;  /* 0x0000000440407c25 */ /* 0x000fe2000f8e0002 */
[----:B------:R-:W-:-:S03]  /*130f0*/  ULDC.64 UR4, c[0x0][0xb48] ;  /* 0x0002d20000047ab9 */ /* 0x000fc60000000a00 */
[----:B------:R-:W-:Y:S02]  /*13100*/  IMAD.IADD R65, R65, 0x1, R9 ;  /* 0x0000000141417824 */ /* 0x000fe400078e0209 */
[----:B0-----:R-:W-:-:S04]  /*13110*/  @P4 IMAD.HI.U32 R0, R15, R0, RZ ;  /* 0x000000000f004227 */ /* 0x001fc800078e00ff */
[C---:B------:R-:W-:Y:S02]  /*13120*/  IMAD.WIDE.U32 R2, R79.reuse, UR4, R64 ;  /* 0x000000044f027c25 */ /* 0x040fe4000f8e0040 */
[----:B------:R1:W5:Y:S02]  /*13130*/  LDL R64, [R1+0x7c] ;  /* 0x00007c0001407983 */ /* 0x0003640000100800 */
[----:B------:R-:W-:Y:S01]  /*13140*/  IMAD.MOV.U32 R5, RZ, RZ, R15 ;  /* 0x000000ffff057224 */ /* 0x000fe200078e000f */
[----:B----4-:R-:W-:Y:S01]  /*13150*/  @P4 SHF.R.U32.HI R5, RZ, R11, R0 ;  /* 0x0000000bff054219 */ /* 0x010fe20000011600 */
[----:B------:R-:W-:Y:S01]  /*13160*/  IMAD R3, R79, UR5, R3 ;  /* 0x000000054f037c24 */ /* 0x000fe2000f8e0203 */
[----:B------:R-:W-:Y:S02]  /*13170*/  ULDC.64 UR4, c[0x0][0xb28] ;  /* 0x0002ca0000047ab9 */ /* 0x000fe40000000a00 */
[--C-:B------:R-:W-:Y:S01]  /*13180*/  SHF.R.S32.HI R0, RZ, 0x1f, R5.reuse ;  /* 0x0000001fff007819 */ /* 0x100fe20000011405 */
[----:B------:R-:W-:-:S04]  /*13190*/  IMAD.MOV R9, RZ, RZ, -R5 ;  /* 0x000000ffff097224 */ /* 0x000fc800078e0a05 */
[----:B------:R-:W-:Y:S02]  /*131a0*/  IMAD R9, R62, R9, R15 ;  /* 0x000000093e097224 */ /* 0x000fe400078e020f */
[----:B------:R-:W-:Y:S02]  /*131b0*/  IMAD R0, R0, UR6, RZ ;  /* 0x0000000600007c24 */ /* 0x000fe4000f8e02ff */
[----:B------:R-:W-:-:S04]  /*131c0*/  IMAD.WIDE.U32 R2, R5, UR6, R2 ;  /* 0x0000000605027c25 */ /* 0x000fc8000f8e0002 */
[----:B------:R-:W-:Y:S01]  /*131d0*/  IMAD R11, R5, UR7, R0 ;  /* 0x00000007050b7c24 */ /* 0x000fe2000f8e0200 */
[----:B------:R-:W-:-:S03]  /*131e0*/  SHF.R.S32.HI R0, RZ, 0x1f, R9 ;  /* 0x0000001fff007819 */ /* 0x000fc60000011409 */
[----:B------:R-:W-:Y:S02]  /*131f0*/  IMAD.IADD R3, R3, 0x1, R11 ;  /* 0x0000000103037824 */ /* 0x000fe400078e020b */
[----:B------:R-:W-:Y:S02]  /*13200*/  IMAD R0, R0, UR4, RZ ;  /* 0x0000000400007c24 */ /* 0x000fe4000f8e02ff */
[----:B------:R-:W-:Y:S01]  /*13210*/  IMAD.WIDE.U32 R2, R9, UR4, R2 ;  /* 0x0000000409027c25 */ /* 0x000fe2000f8e0002 */
[----:B------:R-:W-:-:S03]  /*13220*/  ISETP.GE.AND P0, PT, R13, R58, PT ;  /* 0x0000003a0d00720c */ /* 0x000fc60003f06270 */
[----:B------:R-:W-:Y:S01]  /*13230*/  IMAD R5, R9, UR5, R0 ;  /* 0x0000000509057c24 */ /* 0x000fe2000f8e0200 */
[----:B------:R-:W-:Y:S01]  /*13240*/  ULDC.64 UR4, c[0x0][0xb00] ;  /* 0x0002c00000047ab9 */ /* 0x000fe20000000a00 */
[----:B------:R-:W-:Y:S01]  /*13250*/  VIADD R4, R18, 0x13220 ;  /* 0x0001322012047836 */ /* 0x000fe20000000000 */
[----:B------:R-:W-:Y:S01]  /*13260*/  LEA R0, P1, R2, UR4, 0x2 ;  /* 0x0000000402007c11 */ /* 0x000fe2000f8210ff */
[----:B------:R-:W-:-:S03]  /*13270*/  IMAD.IADD R3, R3, 0x1, R5 ;  /* 0x0000000103037824 */ /* 0x000fc600078e0205 */
[----:B------:R-:W-:Y:S02]  /*13280*/  PRMT R4, RZ, 0x654, R4 ;  /* 0x00000654ff047816 */ /* 0x000fe40000000004 */
[----:B------:R-:W-:Y:S01]  /*13290*/  LEA.HI.X R6, R2, UR5, R3, 0x2, P1 ;  /* 0x0000000502067c11 */ /* 0x000fe200088f1403 */
[----:B------:R-:W-:Y:S01]  /*132a0*/  BSSY B1, `(.L_x_2424) ;  /* 0x000002c000017945 */ /* 0x000fe20003800000 */
[----:B------:R0:W-:Y:S03]  /*132b0*/  SYNCS.ARRIVE.TRANS64.RED.A1T0 RZ, [R4+URZ], RZ ;  /* 0x000000ff04ff79a7 */ /* 0x0001e6000810043f */
[----:B------:R1:W4:Y:S04]  /*132c0*/  SHFL.IDX PT, R5, R6, RZ, 0x1c1f ;  /* 0x001c1fff06057589 */ /* 0x00032800000e0000 */
[----:B0-----:R1:W0:Y:S01]  /*132d0*/  SHFL.IDX PT, R4, R0, RZ, 0x1c1f ;  /* 0x001c1fff00047589 */ /* 0x00122200000e0000 */
[----:B--2---:R-:W-:-:S02]  /*132e0*/  VIADD R59, R72, 0x8 ;  /* 0x00000008483b7836 */ /* 0x004fc40000000000 */
[C---:B------:R-:W-:Y:S02]  /*132f0*/  VIADD R61, R72.reuse, 0x10 ;  /* 0x00000010483d7836 */ /* 0x040fe40000000000 */
[----:B------:R-:W-:Y:S01]  /*13300*/  VIADD R63, R72, 0x18 ;  /* 0x00000018483f7836 */ /* 0x000fe20000000000 */
[----:B---3--:R-:W-:Y:S02]  /*13310*/  SHF.R.S32.HI R65, RZ, 0x1f, R71 ;  /* 0x0000001fff417819 */ /* 0x008fe40000011447 */
[----:B------:R-:W-:Y:S02]  /*13320*/  SHF.R.S32.HI R24, RZ, 0x1f, R59 ;  /* 0x0000001fff187819 */ /* 0x000fe4000001143b */
[----:B------:R-:W-:Y:S02]  /*13330*/  SHF.R.S32.HI R60, RZ, 0x1f, R61 ;  /* 0x0000001fff3c7819 */ /* 0x000fe4000001143d */
[----:B------:R-:W-:Y:S01]  /*13340*/  SHF.R.S32.HI R62, RZ, 0x1f, R63 ;  /* 0x0000001fff3e7819 */ /* 0x000fe2000001143f */
[----:B01--4-:R-:W-:Y:S06]  /*13350*/  @P0 BRA `(.L_x_2425) ;  /* 0x0000000000800947 */ /* 0x013fec0003800000 */
        /* <DEDUP_REMOVED lines=9> */
[----:B-----5:R-:W-:Y:S01]  /*133f0*/  ISETP.GE.AND P2, PT, R69, UR4, PT ;  /* 0x0000000445007c0c */ /* 0x020fe2000bf46270 */
        /* <DEDUP_REMOVED lines=14> */
[CC--:B-1----:R-:W-:Y:S02]  /*134e0*/  @!P1 LEA R8, P5, R67.reuse, R4.reuse, 0x2 ;  /* 0x0000000443089211 */ /* 0x0c2fe400078a10ff */
[C---:B------:R-:W-:Y:S01]  /*134f0*/  @!P0 LEA R4, P6, R64.reuse, R4, 0x2 ;  /* 0x0000000440048211 */ /* 0x040fe200078c10ff */
[----:B------:R2:W-:Y:S01]  /*13500*/  @!P3 ST.E.64 desc[UR40][R2.64], R34 ;  /* 0x000000220200b985 */ /* 0x0005e2000c101b28 */
[-C--:B------:R-:W-:Y:S02]  /*13510*/  @!P1 LEA.HI.X R9, R67, R5.reuse, R68, 0x2, P5 ;  /* 0x0000000543099211 */ /* 0x080fe400028f1444 */
[----:B------:R-:W-:Y:S01]  /*13520*/  @!P0 LEA.HI.X R5, R64, R5, R66, 0x2, P6 ;  /* 0x0000000540058211 */ /* 0x000fe200030f1442 */
[----:B------:R2:W-:Y:S04]  /*13530*/  @!P2 ST.E.64 desc[UR40][R14.64], R36 ;  /* 0x000000240e00a985 */ /* 0x0005e8000c101b28 */
[----:B------:R2:W-:Y:S04]  /*13540*/  @!P1 ST.E.64 desc[UR40][R8.64], R38 ;  /* 0x0000002608009985 */ /* 0x0005e8000c101b28 */
[----:B------:R2:W-:Y:S02]  /*13550*/  @!P0 ST.E.64 desc[UR40][R4.64], R40 ;  /* 0x0000002804008985 */ /* 0x0005e4000c101b28 */
.L_x_2425:
[----:B------:R-:W-:Y:S05]  /*13560*/  BSYNC B1 ;  /* 0x0000000000017941 */ /* 0x000fea0003800000 */
.L_x_2424:
        /* <DEDUP_REMOVED lines=8> */
[----:B------:R-:W-:-:S07]  /*135f0*/  ISETP.GE.AND P2, PT, R63, UR4, PT ;  /* 0x000000043f007c0c */ /* 0x000fce000bf46270 */
[----:B01----:R-:W-:Y:S02]  /*13600*/  @!P5 IMAD.WIDE R2, R72, 0x4, R4 ;  /* 0x000000044802d825 */ /* 0x003fe400078e0204 */
[-C--:B------:R-:W-:Y:S02]  /*13610*/  @!P1 LEA R8, P4, R61, R4.reuse, 0x2 ;  /* 0x000000043d089211 */ /* 0x080fe400078810ff */
[----:B------:R-:W-:Y:S01]  /*13620*/  @!P0 LEA R6, P3, R59, R4, 0x2 ;  /* 0x000000043b068211 */ /* 0x000fe200078610ff */
[----:B------:R4:W-:Y:S01]  /*13630*/  @!P5 ST.E.64 desc[UR40][R2.64], R42 ;  /* 0x0000002a0200d985 */ /* 0x0009e2000c101b28 */
[-C--:B------:R-:W-:Y:S02]  /*13640*/  @!P1 LEA.HI.X R9, R61, R5.reuse, R60, 0x2, P4 ;  /* 0x000000053d099211 */ /* 0x080fe400020f143c */
[----:B------:R-:W-:Y:S02]  /*13650*/  ISETP.GE.AND P5, PT, R71, UR4, PT ;  /* 0x0000000447007c0c */ /* 0x000fe4000bfa6270 */
[----:B------:R-:W-:-:S02]  /*13660*/  @!P0 LEA.HI.X R7, R59, R5, R24, 0x2, P3 ;  /* 0x000000053b078211 */ /* 0x000fc400018f1418 */
[----:B-----5:R-:W-:Y:S02]  /*13670*/  ISETP.GE.AND P4, PT, R69, UR4, PT ;  /* 0x0000000445007c0c */ /* 0x020fe4000bf86270 */
[----:B------:R-:W-:Y:S01]  /*13680*/  ISETP.GE.AND P3, PT, R67, UR4, PT ;  /* 0x0000000443007c0c */ /* 0x000fe2000bf66270 */
[----:B------:R4:W-:Y:S01]  /*13690*/  @!P0 ST.E.64 desc[UR40][R6.64], R44 ;  /* 0x0000002c06008985 */ /* 0x0009e2000c101b28 */
[----:B------:R-:W-:-:S03]  /*136a0*/  @!P2 LEA R10, P6, R63, R4, 0x2 ;  /* 0x000000043f0aa211 */ /* 0x000fc600078c10ff */
[----:B------:R4:W-:Y:S01]  /*136b0*/  @!P1 ST.E.64 desc[UR40][R8.64], R46 ;  /* 0x0000002e08009985 */ /* 0x0009e2000c101b28 */
[----:B------:R-:W-:Y:S02]  /*136c0*/  @!P2 LEA.HI.X R11, R63, R5, R62, 0x2, P6 ;  /* 0x000000053f0ba211 */ /* 0x000fe400030f143e */
[----:B------:R-:W-:-:S03]  /*136d0*/  @!P5 LEA R12, P0, R71, R4, 0x2 ;  /* 0x00000004470cd211 */ /* 0x000fc600078010ff */
[-C--:B------:R-:W-:Y:S01]  /*136e0*/  @!P4 LEA R14, P1, R69, R4.reuse, 0x2 ;  /* 0x00000004450ec211 */ /* 0x080fe200078210ff */
[----:B------:R4:W-:Y:S01]  /*136f0*/  @!P2 ST.E.64 desc[UR40][R10.64], R48 ;  /* 0x000000300a00a985 */ /* 0x0009e2000c101b28 */
[----:B------:R-:W-:Y:S02]  /*13700*/  @!P3 LEA R20, P6, R67, R4, 0x2 ;  /* 0x000000044314b211 */ /* 0x000fe400078c10ff */
[-C--:B------:R-:W-:Y:S02]  /*13710*/  @!P5 LEA.HI.X R13, R71, R5.reuse, R65, 0x2, P0 ;  /* 0x00000005470dd211 */ /* 0x080fe400000f1441 */
[-C--:B------:R-:W-:Y:S02]  /*13720*/  @!P4 LEA.HI.X R15, R69, R5.reuse, R70, 0x2, P1 ;  /* 0x00000005450fc211 */ /* 0x080fe400008f1446 */
        /* <DEDUP_REMOVED lines=10> */
.L_x_2420:
[----:B------:R-:W0:Y:S01]  /*137d0*/  LDL.LU R4, [R1+0x64] ;  /* 0x0000640001047983 */ /* 0x000e220000300800 */
[----:B------:R-:W-:Y:S01]  /*137e0*/  ULDC.64 UR6, c[0x0][0xc08] ;  /* 0x0003020000067ab9 */ /* 0x000fe20000000a00 */
[----:B------:R-:W-:Y:S02]  /*137f0*/  ULDC.64 UR4, c[0x0][0xc00] ;  /* 0x0003000000047ab9 */ /* 0x000fe40000000a00 */
[----:B------:R-:W2:Y:S01]  /*13800*/  LDL.LU R7, [R1+0x68] ;  /* 0x0000680001077983 */ /* 0x000ea20000300800 */
[----:B------:R-:W-:Y:S01]  /*13810*/  ISETP.NE.U32.AND P1, PT, RZ, UR6, PT ;  /* 0x00000006ff007c0c */ /* 0x000fe2000bf25070 */
[----:B------:R-:W-:Y:S01]  /*13820*/  IMAD.MOV.U32 R15, RZ, RZ, RZ ;  /* 0x000000ffff0f7224 */ /* 0x000fe200078e00ff */
[----:B------:R-:W-:Y:S01]  /*13830*/  ISETP.NE.U32.AND P0, PT, RZ, UR4, PT ;  /* 0x00000004ff007c0c */ /* 0x000fe2000bf05070 */
[----:B------:R-:W3:Y:S01]  /*13840*/  S2R R6, SR_TID.X ;  /* 0x0000000000067919 */ /* 0x000ee20000002100 */
[----:B------:R-:W-:Y:S02]  /*13850*/  ISETP.NE.AND.EX P1, PT, RZ, UR7, PT, P1 ;  /* 0x00000007ff007c0c */ /* 0x000fe4000bf25310 */
[----:B------:R-:W-:-:S02]  /*13860*/  ISETP.NE.AND.EX P0, PT, RZ, UR5, PT, P0 ;  /* 0x00000005ff007c0c */ /* 0x000fc4000bf05300 */
[----:B0-----:R-:W-:Y:S01]  /*13870*/  IADD3 R2, P2, R4, UR4, RZ ;  /* 0x0000000404027c10 */ /* 0x001fe2000ff5e0ff */
[----:B------:R-:W-:-:S03]  /*13880*/  ULDC UR4, c[0x0][0xa88] ;  /* 0x0002a20000047ab9 */ /* 0x000fc60000000800 */
[----:B--2---:R-:W-:-:S05]  /*13890*/  IADD3.X R3, R7, UR5, RZ, P2, !PT ;  /* 0x0000000507037c10 */ /* 0x004fca00097fe4ff */
[----:B------:R-:W-:Y:S01]  /*138a0*/  @P1 IADD3 R4, P2, R4, UR6, RZ ;  /* 0x0000000604041c10 */ /* 0x000fe2000ff5e0ff */
[----:B------:R-:W-:Y:S01]  /*138b0*/  IMAD.U32 R14, RZ, RZ, UR4 ;  /* 0x00000004ff0e7e24 */ /* 0x000fe2000f8e00ff */
[----:B------:R0:W5:Y:S02]  /*138c0*/  @P0 LDG.E R15, desc[UR40][R2.64] ;  /* 0x00000028020f0981 */ /* 0x000164000c1e1900 */
[----:B------:R-:W-:Y:S01]  /*138d0*/  @P1 IADD3.X R5, R7, UR7, RZ, P2, !PT ;  /* 0x0000000707051c10 */ /* 0x000fe200097fe4ff */
[----:B---3--:R-:W-:-:S04]  /*138e0*/  VIADD R32, R6, 0xffffff80 ;  /* 0xffffff8006207836 */ /* 0x008fc80000000000 */
[----:B------:R0:W5:Y:S01]  /*138f0*/  @P1 LDG.E R14, desc[UR40][R4.64] ;  /* 0x00000028040e1981 */ /* 0x000162000c1e1900 */
[----:B------:R-:W-:Y:S02]  /*13900*/  ISETP.GT.AND P3, PT, R32, 0xbf, PT ;  /* 0x000000bf2000780c */ /* 0x000fe40003f64270 */
[----:B------:R-:W-:Y:S01]  /*13910*/  ISETP.GT.AND P2, PT, R77, 0x1, PT ;  /* 0x000000014d00780c */ /* 0x000fe20003f44270 */
[----:B------:R-:W-:-:S12]  /*13920*/  @P1 BRA `(.L_x_2426) ;  /* 0x0000000000101947 */ /* 0x000fd80003800000 */
[----:B------:R-:W-:Y:S05]  /*13930*/  @!P0 BRA `(.L_x_2426) ;  /* 0x00000000000c8947 */ /* 0x000fea0003800000 */
[----:B0-----:R-:W2:Y:S04]  /*13940*/  LDG.E R5, desc[UR40][R2.64] ;  /* 0x0000002802057981 */ /* 0x001ea8000c1e1900 */
[----:B-----5:R-:W2:Y:S02]  /*13950*/  LDG.E R14, desc[UR40][R2.64+0x4] ;  /* 0x00000428020e7981 */ /* 0x020ea4000c1e1900 */
[----:B--2---:R-:W-:-:S07]  /*13960*/  IMAD.IADD R14, R14, 0x1, -R5 ;  /* 0x000000010e0e7824 */ /* 0x004fce00078e0a05 */
.L_x_2426:
[----:B0-----:R-:W2:Y:S04]  /*13970*/  LDL.LU R2, [R1+0x70] ;  /* 0x0000700001027983 */ /* 0x001ea80000300800 */
[----:B------:R-:W3:Y:S01]  /*13980*/  LDL.LU R3, [R1+0x58] ;  /* 0x0000580001037983 */ /* 0x000ee20000300800 */
[----:B------:R-:W-:Y:S01]  /*13990*/  BSSY B1, `(.L_x_2427) ;  /* 0x0000037000017945 */ /* 0x000fe20003800000 */
[----:B-----5:R-:W-:Y:S02]  /*139a0*/  SHF.R.S32.HI R24, RZ, 0x1f, R15 ;  /* 0x0000001fff187819 */ /* 0x020fe4000001140f */
[----:B--2---:R-:W-:Y:S02]  /*139b0*/  SEL R28, R2, RZ, !P0 ;  /* 0x000000ff021c7207 */ /* 0x004fe40004000000 */
[----:B---3--:R-:W-:Y:S01]  /*139c0*/  SEL R29, R3, RZ, !P0 ;  /* 0x000000ff031d7207 */ /* 0x008fe20004000000 */
[----:B------:R-:W-:Y:S06]  /*139d0*/  @P3 BRA `(.L_x_2428) ;  /* 0x0000000000c83947 */ /* 0x000fec0003800000 */
[----:B------:R-:W2:Y:S01]  /*139e0*/  LDL R3, [R1+0x3c] ;  /* 0x00003c0001037983 */ /* 0x000ea20000100800 */
[----:B------:R-:W0:Y:S02]  /*139f0*/  LDC R33, c[0x0][0xbe8] ;  /* 0x0002fa00ff217b82 */ /* 0x000e240000000800 */
[----:B0-----:R-:W-:Y:S01]  /*13a00*/  IMAD R2, R14, R33, RZ ;  /* 0x000000210e027224 */ /* 0x001fe200078e02ff */
[----:B--2---:R-:W-:-:S04]  /*13a10*/  IADD3 R31, R3, -0x80, R6 ;  /* 0xffffff80031f7810 */ /* 0x004fc80007ffe006 */
        /* <DEDUP_REMOVED lines=8> */
[----:B------:R-:W0:Y:S08]  /*13aa0*/  LDC.64 R2, c[0x0][0xba8] ;  /* 0x0002ea00ff027b82 */ /* 0x000e300000000a00 */
[----:B------:R-:W3:Y:S08]  /*13ab0*/  LDC.64 R8, c[0x0][R30+0x220] ;  /* 0x000088001e087b82 */ /* 0x000ef00000000a00 */
[----:B------:R-:W4:Y:S08]  /*13ac0*/  LDC.64 R6, c[0x0][R30+0x218] ;  /* 0x000086001e067b82 */ /* 0x000f300000000a00 */
[----:B------:R-:W5:Y:S08]  /*13ad0*/  LDC.64 R10, c[0x0][R30+0x228] ;  /* 0x00008a001e0a7b82 */ /* 0x000f700000000a00 */
[----:B------:R-:W1:Y:S08]  /*13ae0*/  LDC.64 R4, c[0x0][R30+0x210] ;  /* 0x000084001e047b82 */ /* 0x000e700000000a00 */
[----:B------:R-:W4:Y:S08]  /*13af0*/  @P0 LDC R20, c[0x0][0xbec] ;  /* 0x0002fb00ff140b82 */ /* 0x000f300000000800 */
[----:B------:R-:W5:Y:S01]  /*13b00*/  @P0 LDC R37, c[0x0][0xbf0] ;  /* 0x0002fc00ff250b82 */ /* 0x000f620000000800 */
[----:B---3--:R-:W-:-:S07]  /*13b10*/  IMAD R9, R9, R29, RZ ;  /* 0x0000001d09097224 */ /* 0x008fce00078e02ff */
[----:B0-----:R-:W0:Y:S01]  /*13b20*/  @!P3 LDC R2, c[0x0][0xb50] ;  /* 0x0002d400ff02bb82 */ /* 0x001e220000000800 */
        /* <DEDUP_REMOVED lines=9> */
[----:B------:R-:W-:Y:S02]  /*13bc0*/  IMAD.MOV R8, RZ, RZ, -R21 ;  /* 0x000000ffff087224 */ /* 0x000fe400078e0a15 */
[----:B------:R-:W-:Y:S02]  /*13bd0*/  IMAD.IADD R20, R7, 0x1, R9 ;  /* 0x0000000107147824 */ /* 0x000fe400078e0209 */
[----:B------:R-:W-:-:S03]  /*13be0*/  IMAD R9, R33, R8, R31 ;  /* 0x0000000821097224 */ /* 0x000fc600078e021f */
[----:B------:R-:W-:Y:S01]  /*13bf0*/  IADD3.X R8, R20, R13, R24, P0, P1 ;  /* 0x0000000d14087210 */ /* 0x000fe200007e2418 */
[----:B-1----:R-:W-:Y:S01]  /*13c00*/  IMAD R5, R5, R9, RZ ;  /* 0x0000000905057224 */ /* 0x002fe200078e02ff */
[----:B--2---:R-:W-:-:S05]  /*13c10*/  SEL R37, R34, RZ, P3 ;  /* 0x000000ff22257207 */ /* 0x004fca0001800000 */
[----:B------:R-:W-:-:S04]  /*13c20*/  IMAD.WIDE.U32 R6, R10, R37, RZ ;  /* 0x000000250a067225 */ /* 0x000fc800078e00ff */
[----:B------:R-:W-:Y:S01]  /*13c30*/  IMAD R11, R11, R37, RZ ;  /* 0x000000250b0b7224 */ /* 0x000fe200078e02ff */
[----:B------:R-:W-:Y:S02]  /*13c40*/  IADD3 R6, P0, P1, R21, R12, R6 ;  /* 0x0000000c15067210 */ /* 0x000fe4000791e006 */
[----:B------:R-:W-:Y:S01]  /*13c50*/  SHF.R.S32.HI R21, RZ, 0x1f, R21 ;  /* 0x0000001fff157819 */ /* 0x000fe20000011415 */
[----:B------:R-:W-:Y:S01]  /*13c60*/  IMAD.IADD R7, R11, 0x1, R7 ;  /* 0x000000010b077824 */ /* 0x000fe200078e0207 */
[----:B------:R-:W-:-:S04]  /*13c70*/  SHF.R.S32.HI R11, RZ, 0x1f, R9 ;  /* 0x0000001fff0b7819 */ /* 0x000fc80000011409 */
[----:B------:R-:W-:Y:S01]  /*13c80*/  IADD3.X R7, R21, R8, R7, P0, P1 ;  /* 0x0000000815077210 */ /* 0x000fe200007e2407 */
[C---:B------:R-:W-:Y:S02]  /*13c90*/  IMAD R11, R4.reuse, R11, R5 ;  /* 0x0000000b040b7224 */ /* 0x040fe400078e0205 */
[----:B------:R-:W-:-:S04]  /*13ca0*/  IMAD.WIDE.U32 R4, R4, R9, R6 ;  /* 0x0000000904047225 */ /* 0x000fc800078e0006 */
[----:B------:R-:W-:Y:S01]  /*13cb0*/  IMAD.IADD R5, R5, 0x1, R11 ;  /* 0x0000000105057824 */ /* 0x000fe200078e020b */
[----:B0-----:R-:W-:-:S04]  /*13cc0*/  LEA R2, P0, R4, R2, 0x2 ;  /* 0x0000000204027211 */ /* 0x001fc800078010ff */
[----:B---3--:R-:W-:Y:S01]  /*13cd0*/  LEA.HI.X R3, R4, R3, R5, 0x2, P0 ;  /* 0x0000000304037211 */ /* 0x008fe200000f1405 */
[----:B------:R-:W-:-:S05]  /*13ce0*/  IMAD.MOV.U32 R5, RZ, RZ, -0x800000 ;  /* 0xff800000ff057424 */ /* 0x000fca00078e00ff */
[----:B------:R0:W-:Y:S03]  /*13cf0*/  STG.E desc[UR40][R2.64], R5 ;  /* 0x0000000502007986 */ /* 0x0001e6000c101928 */
.L_x_2428:
[----:B------:R-:W-:Y:S05]  /*13d00*/  BSYNC B1 ;  /* 0x0000000000017941 */ /* 0x000fea0003800000 */
.L_x_2427:
[----:B------:R-:W-:Y:S05]  /*13d10*/  @P2 BRA `(.L_x_2423) ;  /* 0x0000000400282947 */ /* 0x000fea0003800000 */
[----:B------:R-:W2:Y:S01]  /*13d20*/  LDL.LU R12, [R1+0x3c] ;  /* 0x00003c00010c7983 */ /* 0x000ea20000300800 */
[----:B------:R-:W3:Y:S01]  /*13d30*/  LDC R11, c[0x0][0xbe8] ;  /* 0x0002fa00ff0b7b82 */ /* 0x000ee20000000800 */
[----:B------:R-:W-:Y:S01]  /*13d40*/  SHF.R.S32.HI R10, RZ, 0x1f, R32 ;  /* 0x0000001fff0a7819 */ /* 0x000fe20000011420 */
[----:B------:R-:W-:Y:S01]  /*13d50*/  ULDC.64 UR4, c[0x0][0xaa0] ;  /* 0x0002a80000047ab9 */ /* 0x000fe20000000a00 */
[----:B------:R-:W-:Y:S01]  /*13d60*/  ULDC.64 UR6, c[0x0][0xaf0] ;  /* 0x0002bc0000067ab9 */ /* 0x000fe20000000a00 */
[----:B0-----:R-:W-:Y:S01]  /*13d70*/  IMAD R2, R24, UR4, RZ ;  /* 0x0000000418027c24 */ /* 0x001fe2000f8e02ff */
        /* <DEDUP_REMOVED lines=14> */
[----:B------:R-:W0:Y:S08]  /*13e60*/  @P0 LDC R7, c[0x0][0xbec] ;  /* 0x0002fb00ff070b82 */ /* 0x000e300000000800 */
[----:B------:R-:W3:Y:S01]  /*13e70*/  @P0 LDC R9, c[0x0][0xbf0] ;  /* 0x0002fc00ff090b82 */ /* 0x000ee20000000800 */
[----:B--2---:R-:W-:-:S04]  /*13e80*/  IMAD.IADD R8, R12, 0x1, R4 ;  /* 0x000000010c087824 */ /* 0x004fc800078e0204 */
[----:B0-----:R-:W-:-:S04]  /*13e90*/  @P0 IMAD.HI.U32 R4, R8, R7, RZ ;  /* 0x0000000708040227 */ /* 0x001fc800078e00ff */
        /* <DEDUP_REMOVED lines=17> */
[----:B------:R-:W-:Y:S02]  /*13fb0*/  IMAD.IADD R4, R10, 0x1, R12 ;  /* 0x000000010a047824 */ /* 0x000fe400078e020c */
[----:B------:R-:W-:Y:S01]  /*13fc0*/  IMAD.IADD R3, R3, 0x1, R5 ;  /* 0x0000000103037824 */ /* 0x000fe200078e0205 */
[----:B------:R-:W-:Y:S01]  /*13fd0*/  LEA R5, P0, R2, UR4, 0x1 ;  /* 0x0000000402057c11 */ /* 0x000fe2000f8008ff */
[----:B------:R-:W-:-:S03]  /*13fe0*/  ULDC UR4, c[0x0][0xac8] ;  /* 0x0002b20000047ab9 */ /* 0x000fc60000000800 */
[----:B------:R-:W-:Y:S01]  /*13ff0*/  LEA.HI.X R8, R2, UR5, R3, 0x1, P0 ;  /* 0x0000000502087c11 */ /* 0x000fe200080f0c03 */
[----:B------:R-:W0:Y:S01]  /*14000*/  SHFL.IDX PT, R9, R5, RZ, 0x181f ;  /* 0x00181fff05097589 */ /* 0x000e2200000e0000 */
[----:B------:R-:W-:Y:S01]  /*14010*/  ISETP.GE.AND P0, PT, R0, UR4, PT ;  /* 0x0000000400007c0c */ /* 0x000fe2000bf06270 */
[C---:B------:R-:W-:Y:S02]  /*14020*/  VIADD R2, R4.reuse, 0x30 ;  /* 0x0000003004027836 */ /* 0x040fe40000000000 */
[----:B------:R-:W2:Y:S01]  /*14030*/  SHFL.IDX PT, R11, R5, 0x1, 0x181f ;  /* 0x00381f00050b7f89 */ /* 0x000ea200000e0000 */
[C---:B------:R-:W-:Y:S01]  /*14040*/  VIADD R3, R4.reuse, 0x60 ;  /* 0x0000006004037836 */ /* 0x040fe20000000000 */
[CC--:B------:R-:W-:Y:S01]  /*14050*/  ISETP.GE.OR P3, PT, R4.reuse, R21.reuse, P0 ;  /* 0x000000150400720c */ /* 0x0c0fe20000766670 */
[----:B------:R-:W-:Y:S01]  /*14060*/  VIADD R4, R4, 0x90 ;  /* 0x0000009004047836 */ /* 0x000fe20000000000 */
[----:B------:R-:W3:Y:S01]  /*14070*/  SHFL.IDX PT, R13, R5, 0x2, 0x181f ;  /* 0x00581f00050d7f89 */ /* 0x000ee200000e0000 */
[----:B------:R-:W-:-:S02]  /*14080*/  ISETP.GE.OR P2, PT, R2, R21, P0 ;  /* 0x000000150200720c */ /* 0x000fc40000746670 */
[-C--:B------:R-:W-:Y:S01]  /*14090*/  ISETP.GE.OR P1, PT, R3, R21.reuse, P0 ;  /* 0x000000150300720c */ /* 0x080fe20000726670 */
[----:B------:R-:W4:Y:S01]  /*140a0*/  SHFL.IDX PT, R7, R8, RZ, 0x181f ;  /* 0x00181fff08077589 */ /* 0x000f2200000e0000 */
[----:B------:R-:W-:-:S03]  /*140b0*/  ISETP.GE.OR P0, PT, R4, R21, P0 ;  /* 0x000000150400720c */ /* 0x000fc60000706670 */
[----:B------:R-:W5:Y:S04]  /*140c0*/  SHFL.IDX PT, R15, R5, 0x3, 0x181f ;  /* 0x00781f00050f7f89 */ /* 0x000f6800000e0000 */
[----:B------:R-:W1:Y:S04]  /*140d0*/  SHFL.IDX PT, R10, R8, 0x1, 0x181f ;  /* 0x00381f00080a7f89 */ /* 0x000e6800000e0000 */
[----:B------:R-:W1:Y:S01]  /*140e0*/  SHFL.IDX PT, R12, R8, 0x2, 0x181f ;  /* 0x00581f00080c7f89 */ /* 0x000e6200000e0000 */
[----:B0-----:R-:W-:-:S03]  /*140f0*/  @!P3 LEA R2, P6, R0, R9, 0x1 ;  /* 0x000000090002b211 */ /* 0x001fc600078c08ff */
[----:B------:R5:W0:Y:S01]  /*14100*/  SHFL.IDX PT, R14, R8, 0x3, 0x181f ;  /* 0x00781f00080e7f89 */ /* 0x000a2200000e0000 */
[C---:B--2---:R-:W-:Y:S02]  /*14110*/  @!P2 LEA R4, P5, R0.reuse, R11, 0x1 ;  /* 0x0000000b0004a211 */ /* 0x044fe400078a08ff */
[C---:B---3--:R-:W-:Y:S02]  /*14120*/  @!P1 LEA R6, P4, R0.reuse, R13, 0x1 ;  /* 0x0000000d00069211 */ /* 0x048fe400078808ff */
[C---:B----4-:R-:W-:Y:S02]  /*14130*/  @!P3 LEA.HI.X R3, R0.reuse, R7, R63, 0x1, P6 ;  /* 0x000000070003b211 */ /* 0x050fe400030f0c3f */
[----:B-----5:R-:W-:-:S03]  /*14140*/  @!P0 LEA R8, P6, R0, R15, 0x1 ;  /* 0x0000000f00088211 */ /* 0x020fc600078c08ff */
[----:B------:R2:W-:Y:S01]  /*14150*/  @!P3 ST.E.128 desc[UR40][R2.64], RZ ;  /* 0x000000ff0200b985 */ /* 0x0005e2000c101d28 */
[C-C-:B-1----:R-:W-:Y:S02]  /*14160*/  @!P2 LEA.HI.X R5, R0.reuse, R10, R63.reuse, 0x1, P5 ;  /* 0x0000000a0005a211 */ /* 0x142fe400028f0c3f */
[----:B------:R-:W-:-:S03]  /*14170*/  @!P1 LEA.HI.X R7, R0, R12, R63, 0x1, P4 ;  /* 0x0000000c00079211 */ /* 0x000fc600020f0c3f */
[----:B------:R2:W-:Y:S01]  /*14180*/  @!P2 ST.E.128 desc[UR40][R4.64], RZ ;  /* 0x000000ff0400a985 */ /* 0x0005e2000c101d28 */
[----:B0-----:R-:W-:-:S03]  /*14190*/  @!P0 LEA.HI.X R9, R0, R14, R63, 0x1, P6 ;  /* 0x0000000e00098211 */ /* 0x001fc600030f0c3f */
[----:B------:R2:W-:Y:S04]  /*141a0*/  @!P1 ST.E.128 desc[UR40][R6.64], RZ ;  /* 0x000000ff06009985 */ /* 0x0005e8000c101d28 */
[----:B------:R2:W-:Y:S02]  /*141b0*/  @!P0 ST.E.128 desc[UR40][R8.64], RZ ;  /* 0x000000ff08008985 */ /* 0x0005e4000c101d28 */
.L_x_2423:
[----:B------:R-:W-:Y:S05]  /*141c0*/  BSYNC B0 ;  /* 0x0000000000007941 */ /* 0x000fea0003800000 */
.L_x_2419:
[----:B------:R-:W-:Y:S02]  /*141d0*/  ULDC UR4, c[0x0][0xc3c] ;  /* 0x00030f0000047ab9 */ /* 0x000fe40000000800 */
[----:B------:R-:W-:-:S13]  /*141e0*/  ISETP.GE.AND P0, PT, R27, UR4, PT ;  /* 0x000000041b007c0c */ /* 0x000fda000bf06270 */
[----:B------:R-:W-:Y:S05]  /*141f0*/  @!P0 BRA `(.L_x_2429) ;  /* 0xfffffecc00dc8947 */ /* 0x000fea000383ffff */
[----:B------:R-:W-:Y:S05]  /*14200*/  BRA `(.L_x_2304) ;  /* 0x0000008000b87947 */ /* 0x000fea0003800000 */
.L_x_2302:
[----:B------:R-:W-:-:S08]  /*14210*/  NOP ;  /* 0x0000000000007918 */ /* 0x000fd00000000000 */
[----:B--2---:R-:W0:-:S00]  /*14220*/  USETMAXREG.DEALLOC.CTAPOOL 0x20 ;  /* 0x00000020000079c8 */ /* 0x004e0000080e0500 */
        /* <DEDUP_REMOVED lines=56> */
.L_x_2433:
[----:B------:R-:W0:Y:S01]  /*145b0*/  LDC R2, c[0x0][0xc3c] ;  /* 0x00030f00ff027b82 */ /* 0x000e220000000800 */
[----:B------:R-:W-:Y:S01]  /*145c0*/  UIADD3 UR4, UR4, 0x1f, URZ ;  /* 0x0000001f04047890 */ /* 0x000fe2000fffe03f */
[----:B------:R-:W-:Y:S02]  /*145d0*/  ULDC UR7, c[0x0][0xc3c] ;  /* 0x00030f0000077ab9 */ /* 0x000fe40000000800 */
[----:B------:R-:W-:-:S03]  /*145e0*/  IMAD.U32 R27, RZ, RZ, UR7 ;  /* 0x00000007ff1b7e24 */ /* 0x000fc6000f8e00ff */
[----:B0-----:R-:W-:-:S13]  /*145f0*/  ISETP.LE.AND P6, PT, R2, UR4, PT ;  /* 0x0000000402007c0c */ /* 0x001fda000bfc3270 */
[----:B------:R-:W-:Y:S05]  /*14600*/  @P6 BRA `(.L_x_2432) ;  /* 0x0000000800a06947 */ /* 0x000fea0003800000 */
[----:B------:R-:W-:Y:S01]  /*14610*/  IADD3 R9, R0, UR4, RZ ;  /* 0x0000000400097c10 */ /* 0x000fe2000fffe0ff */
        /* <DEDUP_REMOVED lines=30> */
.L_x_2431:
        /* <DEDUP_REMOVED lines=13> */
.L_x_2434:
        /* <DEDUP_REMOVED lines=61> */
.L_x_2435:
        /* <DEDUP_REMOVED lines=60> */
.L_x_2436:
[----:B------:R-:W-:-:S05]  /*15060*/  LOP3.LUT R2, RZ, R2, RZ, 0x33, !PT ;  /* 0x00000002ff027212 */ /* 0x000fca00078e33ff */
[----:B------:R-:W-:Y:S01]  /*15070*/  IMAD.IADD R25, R25, 0x1, R2 ;  /* 0x0000000119197824 */ /* 0x000fe200078e0202 */
[----:B------:R-:W-:Y:S06]  /*15080*/  BRA `(.L_x_2437) ;  /* 0x00000000000c7947 */ /* 0x000fec0003800000 */
.L_x_2432:
[----:B------:R-:W-:Y:S02]  /*15090*/  IMAD.MOV.U32 R25, RZ, RZ, RZ ;  /* 0x000000ffff197224 */ /* 0x000fe400078e00ff */
[----:B------:R-:W-:Y:S02]  /*150a0*/  IMAD.U32 R24, RZ, RZ, UR6 ;  /* 0x00000006ff187e24 */ /* 0x000fe4000f8e00ff */
[----:B------:R-:W-:-:S07]  /*150b0*/  IMAD.MOV.U32 R26, RZ, RZ, RZ ;  /* 0x000000ffff1a7224 */ /* 0x000fce00078e00ff */
.L_x_2437:
[----:B------:R-:W-:-:S13]  /*150c0*/  ISETP.NE.AND P0, PT, R0, RZ, PT ;  /* 0x000000ff0000720c */ /* 0x000fda0003f05270 */
[----:B------:R-:W0:Y:S01]  /*150d0*/  @!P0 S2R R3, SR_CgaCtaId ;  /* 0x0000000000038919 */ /* 0x000e220000008800 */
[----:B------:R-:W-:-:S04]  /*150e0*/  @!P0 MOV R0, 0x400 ;  /* 0x0000040000008802 */ /* 0x000fc80000000f00 */
[----:B0-----:R-:W-:-:S05]  /*150f0*/  @!P0 LEA R0, R3, R0, 0x18 ;  /* 0x0000000003008211 */ /* 0x001fca00078ec0ff */
[----:B------:R2:W-:Y:S01]  /*15100*/  @!P0 STS.128 [R0+0x132d0], R24 ;  /* 0x0132d01800008388 */ /* 0x0005e20000000c00 */
[----:B------:R-:W-:Y:S06]  /*15110*/  BAR.ARV 0x5, 0x200 ;  /* 0x0148000000007b1d */ /* 0x000fec0000002000 */
.L_x_2430:
        /* <DEDUP_REMOVED lines=51> */
[----:B0-----:R-:W-:-:S03]  /*15450*/  MOV R0, 0x1 ;  /* 0x0000000100007802 */ /* 0x001fc60000000f00 */
        /* <DEDUP_REMOVED lines=8> */
.L_x_2552:
[----:B01--4-:R-:W0:Y:S02]  /*154e0*/  LDC.64 R2, c[0x0][0xc88] ;  /* 0x00032200ff027b82 */ /* 0x013e240000000a00 */
[----:B0-----:R-:W-:-:S05]  /*154f0*/  IMAD.WIDE R2, R27, 0x4, R2 ;  /* 0x000000041b027825 */ /* 0x001fca00078e0202 */
[----:B--2---:R-:W2:Y:S01]  /*15500*/  LDG.E R18, desc[UR40][R2.64] ;  /* 0x0000002802127981 */ /* 0x004ea2000c1e1900 */
[----:B------:R-:W-:Y:S05]  /*15510*/  YIELD ;  /* 0x0000000000007946 */ /* 0x000fea0003800000 */
[----:B------:R-:W-:Y:S01]  /*15520*/  ULDC.64 UR4, c[0x0][0xa28] ;  /* 0x00028a0000047ab9 */ /* 0x000fe20000000a00 */
[----:B------:R-:W-:Y:S01]  /*15530*/  IMAD.MOV.U32 R10, RZ, RZ, RZ ;  /* 0x000000ffff0a7224 */ /* 0x000fe200078e00ff */
[----:B------:R-:W-:Y:S01]  /*15540*/  ISETP.NE.U32.AND P0, PT, RZ, UR4, PT ;  /* 0x00000004ff007c0c */ /* 0x000fe2000bf05070 */
[----:B------:R-:W-:Y:S01]  /*15550*/  IMAD.MOV.U32 R6, RZ, RZ, RZ ;  /* 0x000000ffff067224 */ /* 0x000fe200078e00ff */
[----:B------:R-:W-:Y:S01]  /*15560*/  ULDC.64 UR8, c[0x0][0xa18] ;  /* 0x0002860000087ab9 */ /* 0x000fe20000000a00 */
[----:B------:R-:W-:Y:S01]  /*15570*/  ULDC.64 UR6, c[0x0][0xa10] ;  /* 0x0002840000067ab9 */ /* 0x000fe20000000a00 */
[----:B------:R-:W-:-:S02]  /*15580*/  ISETP.NE.AND.EX P0, PT, RZ, UR5, PT, P0 ;  /* 0x00000005ff007c0c */ /* 0x000fc4000bf05300 */
[----:B--2---:R-:W-:-:S11]  /*15590*/  SHF.R.S32.HI R0, RZ, 0x1f, R18 ;  /* 0x0000001fff007819 */ /* 0x004fd60000011412 */
[C---:B------:R-:W-:Y:S01]  /*155a0*/  @P0 LEA R2, P1, R18.reuse, UR4, 0x2 ;  /* 0x0000000412020c11 */ /* 0x040fe2000f8210ff */
[C---:B-----5:R-:W-:Y:S01]  /*155b0*/  IMAD.SHL.U32 R22, R18.reuse, 0x4, RZ ;  /* 0x0000000412167824 */ /* 0x060fe200078e00ff */
        /* <DEDUP_REMOVED lines=20> */
[----:B------:R0:W5:Y:S04]  /*15700*/  @P1 LDG.E R0, desc[UR40][R4.64] ;  /* 0x0000002804001981 */ /* 0x000168000c1e1900 */
[----:B---3--:R1:W-:Y:S02]  /*15710*/  STL [R1+0x4c], R6 ;  /* 0x00004c0601007387 */ /* 0x0083e40000100800 */
[----:B-1----:R-:W-:-:S04]  /*15720*/  @P2 IADD3 R6, P3, R22, UR8, RZ ;  /* 0x0000000816062c10 */ /* 0x002fc8000ff7e0ff */
[----:B------:R-:W-:-:S05]  /*15730*/  @P2 IADD3.X R7, R23, UR9, RZ, P3, !PT ;  /* 0x0000000917072c10 */ /* 0x000fca0009ffe4ff */
[----:B------:R-:W3:Y:S01]  /*15740*/  @P2 LDG.E R8, desc[UR40][R6.64] ;  /* 0x0000002806082981 */ /* 0x000ee2000c1e1900 */
[----:B------:R-:W-:-:S03]  /*15750*/  UISETP.NE.U32.AND UP0, UPT, UR4, URZ, UPT ;  /* 0x0000003f0400728c */ /* 0x000fc6000bf05070 */
[----:B------:R-:W-:Y:S01]  /*15760*/  ULDC UR4, c[0x0][0x424] ;  /* 0x0001090000047ab9 */ /* 0x000fe20000000800 */
[----:B------:R-:W-:-:S03]  /*15770*/  UISETP.NE.AND.EX UP0, UPT, UR5, URZ, UPT, UP0 ;  /* 0x0000003f0500728c */ /* 0x000fc6000bf05300 */
[----:B------:R-:W-:Y:S01]  /*15780*/  ULDC UR5, c[0x0][0x2f0] ;  /* 0x0000bc0000057ab9 */ /* 0x000fe20000000800 */
[----:B------:R-:W-:-:S04]  /*15790*/  USEL UR4, UR4, 0x1, UP0 ;  /* 0x0000000104047887 */ /* 0x000fc80008000000 */
[----:B------:R-:W-:-:S03]  /*157a0*/  UIMAD UR4, UR4, UR5, URZ ;  /* 0x00000005040472a4 */ /* 0x000fc6000f8e023f */
[----:B------:R-:W-:Y:S02]  /*157b0*/  ULDC UR5, c[0x0][0x348] ;  /* 0x0000d20000057ab9 */ /* 0x000fe40000000800 */
[----:B------:R-:W-:Y:S01]  /*157c0*/  IMAD.U32 R9, RZ, RZ, UR5 ;  /* 0x00000005ff097e24 */ /* 0x000fe2000f8e00ff */
[----:B---3--:R1:W-:Y:S04]  /*157d0*/  STL [R1+0x50], R8 ;  /* 0x0000500801007387 */ /* 0x0083e80000100800 */
[----:B--2---:R0:W-:Y:S01]  /*157e0*/  STL [R1+0x18], R10 ;  /* 0x0000180a01007387 */ /* 0x0041e20000100800 */
[----:B------:R-:W-:Y:S02]  /*157f0*/  IMAD.MOV.U32 R7, RZ, RZ, R8 ;  /* 0x000000ffff077224 */ /* 0x000fe400078e0008 */
[----:B-1----:R-:W-:Y:S01]  /*15800*/  IMAD.U32 R8, RZ, RZ, UR4 ;  /* 0x00000004ff087e24 */ /* 0x002fe2000f8e00ff */
[----:B------:R-:W-:Y:S06]  /*15810*/  @P2 BRA `(.L_x_2439) ;  /* 0x0000000000142947 */ /* 0x000fec0003800000 */
[----:B------:R-:W-:Y:S05]  /*15820*/  @!P0 BRA `(.L_x_2439) ;  /* 0x0000000000108947 */ /* 0x000fea0003800000 */
[----:B------:R-:W2:Y:S04]  /*15830*/  LDG.E R6, desc[UR40][R2.64] ;  /* 0x0000002802067981 */ /* 0x000ea8000c1e1900 */
[----:B------:R-:W2:Y:S02]  /*15840*/  LDG.E R2, desc[UR40][R2.64+0x4] ;  /* 0x0000042802027981 */ /* 0x000ea4000c1e1900 */
[----:B--2---:R-:W-:-:S05]  /*15850*/  IMAD.IADD R7, R2, 0x1, -R6 ;  /* 0x0000000102077824 */ /* 0x004fca00078e0a06 */
[----:B------:R1:W-:Y:S02]  /*15860*/  STL [R1+0x50], R7 ;  /* 0x0000500701007387 */ /* 0x0003e40000100800 */
.L_x_2439:
[----:B------:R-:W-:Y:S01]  /*15870*/  IMAD.MOV.U32 R12, RZ, RZ, R18 ;  /* 0x000000ffff0c7224 */ /* 0x000fe200078e0012 */
[----:B------:R-:W-:Y:S01]  /*15880*/  ULDC.64 UR4, c[0x0][0xa20] ;  /* 0x0002880000047ab9 */ /* 0x000fe20000000a00 */
[C---:B------:R-:W-:Y:S02]  /*15890*/  LOP3.LUT R6, R26.reuse, 0xff000000, RZ, 0xc0, !PT ;  /* 0xff0000001a067812 */ /* 0x040fe400078ec0ff */
[----:B------:R-:W-:Y:S01]  /*158a0*/  ISETP.NE.U32.AND P0, PT, RZ, UR4, PT ;  /* 0x00000004ff007c0c */ /* 0x000fe2000bf05070 */
[----:B------:R2:W-:Y:S01]  /*158b0*/  STL [R1+0xc], R12 ;  /* 0x00000c0c01007387 */ /* 0x0005e20000100800 */
[----:B------:R-:W-:Y:S02]  /*158c0*/  SHF.R.U32.HI R6, RZ, 0x8, R6 ;  /* 0x00000008ff067819 */ /* 0x000fe40000011606 */
[----:B------:R-:W-:Y:S02]  /*158d0*/  ISETP.NE.AND.EX P0, PT, RZ, UR5, PT, P0 ;  /* 0x00000005ff007c0c */ /* 0x000fe4000bf05300 */
[----:B------:R-:W-:-:S02]  /*158e0*/  LOP3.LUT R2, R26, 0xff0000, RZ, 0xc0, !PT ;  /* 0x00ff00001a027812 */ /* 0x000fc400078ec0ff */
[----:B------:R-:W-:Y:S02]  /*158f0*/  LOP3.LUT R16, R26, 0xffff, RZ, 0xc0, !PT ;  /* 0x0000ffff1a107812 */ /* 0x000fe400078ec0ff */
[----:B------:R-:W-:-:S07]  /*15900*/  LEA.HI R6, R2, R6, RZ, 0x10 ;  /* 0x0000000602067211 */ /* 0x000fce00078f80ff */
[----:B--2---:R-:W-:Y:S05]  /*15910*/  @!P0 BRA `(.L_x_2440) ;  /* 0x0000000000108947 */ /* 0x004fea0003800000 */
[----:B------:R-:W-:-:S04]  /*15920*/  IADD3 R2, P0, R22, UR4, RZ ;  /* 0x0000000416027c10 */ /* 0x000fc8000ff1e0ff */
[----:B------:R-:W-:-:S05]  /*15930*/  IADD3.X R3, R23, UR5, RZ, P0, !PT ;  /* 0x0000000517037c10 */ /* 0x000fca00087fe4ff */
[----:B------:R2:W5:Y:S01]  /*15940*/  LDG.E R8, desc[UR40][R2.64] ;  /* 0x0000002802087981 */ /* 0x000562000c1e1900 */
[----:B------:R-:W-:Y:S05]  /*15950*/  BRA `(.L_x_2441) ;  /* 0x0000000000247947 */ /* 0x000fea0003800000 */
.L_x_2440:
        /* <DEDUP_REMOVED lines=9> */
.L_x_2441:
[----:B--2---:R-:W2:Y:S01]  /*159f0*/  @P1 LDG.E R2, desc[UR40][R4.64] ;  /* 0x0000002804021981 */ /* 0x004ea2000c1e1900 */
[----:B------:R-:W3:Y:S03]  /*15a00*/  LDC R3, c[0x0][0x448] ;  /* 0x00011200ff037b82 */ /* 0x000ee60000000800 */
[----:B0-----:R0:W2:Y:S01]  /*15a10*/  @P1 LDG.E R4, desc[UR40][R4.64+0x4] ;  /* 0x0000042804041981 */ /* 0x0010a2000c1e1900 */
[----:B-----5:R-:W-:Y:S01]  /*15a20*/  IMAD.IADD R8, R8, 0x1, -R10 ;  /* 0x0000000108087824 */ /* 0x020fe200078e0a0a */
[----:B------:R-:W-:Y:S01]  /*15a30*/  BSSY B0, `(.L_x_2442) ;  /* 0x0000036000007945 */ /* 0x000fe20003800000 */
[----:B------:R-:W-:Y:S02]  /*15a40*/  LOP3.LUT R28, R6, 0xff, RZ, 0xc0, !PT ;  /* 0x000000ff061c7812 */ /* 0x000fe400078ec0ff */
[----:B---3--:R-:W-:-:S13]  /*15a50*/  ISETP.NE.AND P0, PT, R3, 0x1, PT ;  /* 0x000000010300780c */ /* 0x008fda0003f05270 */
[----:B------:R-:W3:Y:S08]  /*15a60*/  @P0 LDC R3, c[0x0][0x44c] ;  /* 0x00011300ff030b82 */ /* 0x000ef00000000800 */
[----:B0-----:R-:W0:Y:S01]  /*15a70*/  @P0 LDC R5, c[0x0][0x450] ;  /* 0x00011400ff050b82 */ /* 0x001e220000000800 */
[----:B--2---:R-:W-:Y:S01]  /*15a80*/  @P1 IMAD.IADD R9, R4, 0x1, -R2 ;  /* 0x0000000104091824 */ /* 0x004fe200078e0a02 */
[----:B------:R-:W-:Y:S01]  /*15a90*/  SHF.R.U32.HI R4, RZ, 0x10, R6 ;  /* 0x00000010ff047819 */ /* 0x000fe20000011606 */
[----:B------:R-:W-:-:S02]  /*15aa0*/  IMAD R2, R25, 0xc0, RZ ;  /* 0x000000c019027824 */ /* 0x000fc400078e02ff */
[----:B------:R-:W-:Y:S02]  /*15ab0*/  IMAD.IADD R26, R8, 0x1, R9 ;  /* 0x00000001081a7824 */ /* 0x000fe400078e0209 */
[----:B------:R-:W-:Y:S02]  /*15ac0*/  VIADD R2, R2, 0xbf ;  /* 0x000000bf02027836 */ /* 0x000fe40000000000 */
[C---:B------:R-:W-:Y:S01]  /*15ad0*/  VIADD R21, R26.reuse, 0x9f ;  /* 0x0000009f1a157836 */ /* 0x040fe20000000000 */
[----:B------:R-:W-:Y:S01]  /*15ae0*/  IADD3 R20, R26, 0xa0, -R7 ;  /* 0x000000a01a147810 */ /* 0x000fe20007ffe807 */
[----:B---3--:R-:W-:-:S04]  /*15af0*/  @P0 IMAD.HI.U32 R3, R2, R3, RZ ;  /* 0x0000000302030227 */ /* 0x008fc800078e00ff */
[----:B------:R-:W-:Y:S01]  /*15b00*/  IMAD.HI R21, R21, 0x66666667, RZ ;  /* 0x6666666715157827 */ /* 0x000fe200078e02ff */
[----:B0-----:R-:W-:-:S05]  /*15b10*/  @P0 SHF.R.U32.HI R2, RZ, R5, R3 ;  /* 0x00000005ff020219 */ /* 0x001fca0000011603 */
[----:B------:R-:W-:-:S04]  /*15b20*/  IMAD.IADD R2, R20, 0x1, R2 ;  /* 0x0000000114027824 */ /* 0x000fc800078e0202 */
[----:B------:R-:W-:Y:S01]  /*15b30*/  IMAD.HI R5, R2, 0x66666667, RZ ;  /* 0x6666666702057827 */ /* 0x000fe200078e02ff */
[----:B------:R-:W-:-:S04]  /*15b40*/  SHF.R.U32.HI R2, RZ, 0x1f, R21 ;  /* 0x0000001fff027819 */ /* 0x000fc80000011615 */
[----:B------:R-:W-:Y:S02]  /*15b50*/  LEA.HI.SX32 R21, R21, R2, 0x1a ;  /* 0x0000000215157211 */ /* 0x000fe400078fd2ff */
[----:B------:R-:W-:-:S04]  /*15b60*/  SHF.R.U32.HI R2, RZ, 0x1f, R5 ;  /* 0x0000001fff027819 */ /* 0x000fc80000011605 */
[----:B------:R-:W-:Y:S01]  /*15b70*/  LEA.HI.SX32 R5, R5, R2, 0x1a ;  /* 0x0000000205057211 */ /* 0x000fe200078fd2ff */
[----:B------:R-:W-:-:S03]  /*15b80*/  IMAD.MOV.U32 R2, RZ, RZ, RZ ;  /* 0x000000ffff027224 */ /* 0x000fc600078e00ff */
[----:B------:R-:W-:-:S04]  /*15b90*/  VIMNMX R5, R21, R5, PT ;  /* 0x0000000515057248 */ /* 0x000fc80003fe0100 */
[----:B------:R-:W-:-:S13]  /*15ba0*/  ISETP.GE.AND P0, PT, R5, 0x1, PT ;  /* 0x000000010500780c */ /* 0x000fda0003f06270 */
[----:B------:R-:W-:Y:S05]  /*15bb0*/  @!P0 BRA `(.L_x_2443) ;  /* 0x0000000000748947 */ /* 0x000fea0003800000 */
[----:B------:R-:W-:Y:S01]  /*15bc0*/  ISETP.NE.AND P0, PT, R4, RZ, PT ;  /* 0x000000ff0400720c */ /* 0x000fe20003f05270 */
[----:B------:R-:W-:-:S03]  /*15bd0*/  ULDC UR4, c[0x0][0x9f0] ;  /* 0x00027c0000047ab9 */ /* 0x000fc60000000800 */
[----:B------:R-:W-:-:S04]  /*15be0*/  SEL R6, R4, UR4, P0 ;  /* 0x0000000404067c07 */ /* 0x000fc80008000000 */
[----:B-1----:R-:W-:Y:S02]  /*15bf0*/  IABS R7, R6 ;  /* 0x0000000600077213 */ /* 0x002fe40000000000 */
[----:B------:R-:W-:Y:S02]  /*15c00*/  IADD3 R10, R6, -0x1, R5 ;  /* 0xffffffff060a7810 */ /* 0x000fe40007ffe005 */
[----:B------:R-:W0:Y:S08]  /*15c10*/  I2F.RP R2, R7 ;  /* 0x0000000700027306 */ /* 0x000e300000209400 */
        /* <DEDUP_REMOVED lines=23> */
.L_x_2443:
[----:B------:R-:W-:Y:S05]  /*15d90*/  BSYNC B0 ;  /* 0x0000000000007941 */ /* 0x000fea0003800000 */
.L_x_2442:
[-C--:B------:R-:W-:Y:S01]  /*15da0*/  IMAD R3, R28, R2.reuse, RZ ;  /* 0x000000021c037224 */ /* 0x080fe200078e02ff */
[----:B------:R-:W-:Y:S04]  /*15db0*/  BSSY B0, `(.L_x_2444) ;  /* 0x00000e3000007945 */ /* 0x000fe80003800000 */
[----:B------:R-:W-:-:S05]  /*15dc0*/  VIADDMNMX R2, R3, R2, R5, PT ;  /* 0x0000000203027246 */ /* 0x000fca0003800105 */
[--C-:B------:R-:W-:Y:S02]  /*15dd0*/  IMAD R5, R2, 0xa0, -R8.reuse ;  /* 0x000000a002057824 */ /* 0x100fe400078e0a08 */
[----:B------:R-:W-:-:S03]  /*15de0*/  IMAD R2, R3, 0xa0, -R8 ;  /* 0x000000a003027824 */ /* 0x000fc600078e0a08 */
[----:B------:R-:W-:Y:S02]  /*15df0*/  VIMNMX R9, R5, R9, PT ;  /* 0x0000000905097248 */ /* 0x000fe40003fe0100 */
[----:B------:R-:W-:-:S04]  /*15e00*/  VIMNMX R2, RZ, R2, !PT ;  /* 0x00000002ff027248 */ /* 0x000fc80007fe0100 */
[----:B------:R-:W-:Y:S01]  /*15e10*/  ISETP.GT.AND P0, PT, R9, R2, PT ;  /* 0x000000020900720c */ /* 0x000fe20003f04270 */
[----:B------:R-:W-:-:S05]  /*15e20*/  IMAD.WIDE.U32 R2, R2, -0x33333333, RZ ;  /* 0xcccccccd02027825 */ /* 0x000fca00078e00ff */
[----:B------:R-:W-:-:S05]  /*15e30*/  SHF.R.U32.HI R3, RZ, 0x7, R3 ;  /* 0x00000007ff037819 */ /* 0x000fca0000011603 */
[----:B------:R-:W-:Y:S02]  /*15e40*/  IMAD.MOV.U32 R5, RZ, RZ, R3 ;  /* 0x000000ffff057224 */ /* 0x000fe400078e0003 */
        /* <DEDUP_REMOVED lines=14> */
.L_x_2600:
[----:B--2---:R-:W-:Y:S02]  /*15f30*/  ISETP.NE.AND P0, PT, R14, RZ, PT ;  /* 0x000000ff0e00720c */ /* 0x004fe40003f05270 */
[----:B------:R-:W-:-:S11]  /*15f40*/  PLOP3.LUT P6, PT, PT, PT, PT, 0x8, 0x0 ;  /* 0x000000000000781c */ /* 0x000fd60003fce170 */
[----:B------:R-:W-:Y:S05]  /*15f50*/  @P0 BRA `(.L_x_2447) ;  /* 0x00000000000c0947 */ /* 0x000fea0003800000 */
[----:B------:R-:W-:-:S03]  /*15f60*/  UMOV UR4, 0xffffffff ;  /* 0xffffffff00047882 */ /* 0x000fc60000000000 */
[----:B------:R-:W-:Y:S05]  /*15f70*/  BRA.DIV UR4, `(.L_x_2448) ;  /* 0x0000007204307947 */ /* 0x000fea000b800000 */
[----:B------:R-:W-:-:S13]  /*15f80*/  ELECT P6, URZ, PT ;  /* 0x00000000003f782f */ /* 0x000fda00038c0000 */
.L_x_2447:
[----:B0-----:R-:W2:Y:S01]  /*15f90*/  LDL R6, [R1+0x60] ;  /* 0x0000600001067983 */ /* 0x001ea20000100800 */
[----:B------:R-:W-:Y:S01]  /*15fa0*/  BSSY B1, `(.L_x_2449) ;  /* 0x0000008000017945 */ /* 0x000fe20003800000 */
[----:B--2---:R-:W-:-:S05]  /*15fb0*/  VIADD R6, R6, 0x1 ;  /* 0x0000000106067836 */ /* 0x004fca0000000000 */
[----:B-1----:R-:W-:-:S04]  /*15fc0*/  LEA.HI R7, R6, R6, RZ, 0x1 ;  /* 0x0000000606077211 */ /* 0x002fc800078f08ff */
[----:B------:R-:W-:-:S05]  /*15fd0*/  LOP3.LUT R7, R7, 0xfffffffe, RZ, 0xc0, !PT ;  /* 0xfffffffe07077812 */ /* 0x000fca00078ec0ff */
[----:B------:R-:W-:-:S05]  /*15fe0*/  IMAD.IADD R6, R6, 0x1, -R7 ;  /* 0x0000000106067824 */ /* 0x000fca00078e0a07 */
[----:B------:R-:W-:-:S04]  /*15ff0*/  SHF.L.U32 R6, R6, 0x1f, RZ ;  /* 0x0000001f06067819 */ /* 0x000fc800000006ff */
[----:B------:R-:W0:Y:S02]  /*16000*/  SYNCS.PHASECHK.TRANS64.TRYWAIT P0, [R17+URZ+0x13220], R6 ;  /* 0x01322006110075a7 */ /* 0x000e24000800017f */
[----:B0-----:R-:W-:Y:S05]  /*16010*/  @!P0 BRA `(.L_x_2450) ;  /* 0x0000007000288947 */ /* 0x001fea0003800000 */
.L_x_2603:
[----:B------:R-:W-:Y:S05]  /*16020*/  BSYNC B1 ;  /* 0x0000000000017941 */ /* 0x000fea0003800000 */
.L_x_2449:
[----:B------:R-:W-:Y:S04]  /*16030*/  BSSY B1, `(.L_x_2451) ;  /* 0x0000050000017945 */ /* 0x000fe80003800000 */
[----:B------:R-:W-:Y:S05]  /*16040*/  @!P6 BRA `(.L_x_2452) ;  /* 0x000000040038e947 */ /* 0x000fea0003800000 */
[----:B------:R-:W0:Y:S04]  /*16050*/  LDL R9, [R1+0x8] ;  /* 0x0000080001097983 */ /* 0x000e280000100800 */
        /* <DEDUP_REMOVED lines=9> */
.L_x_2604:
[----:B------:R-:W-:Y:S05]  /*160f0*/  BSYNC B2 ;  /* 0x0000000000027941 */ /* 0x000fea0003800000 */
.L_x_2453:
        /* <DEDUP_REMOVED lines=9> */
.L_x_2456:
[----:B------:R-:W-:Y:S05]  /*16190*/  BSYNC B2 ;  /* 0x0000000000027941 */ /* 0x000fea0003800000 */
.L_x_2455:
        /* <DEDUP_REMOVED lines=13> */
.L_x_2457:
        /* <DEDUP_REMOVED lines=13> */
.L_x_2605:
[----:B------:R-:W-:Y:S05]  /*16340*/  BSYNC B2 ;  /* 0x0000000000027941 */ /* 0x000fea0003800000 */
.L_x_2458:
        /* <DEDUP_REMOVED lines=11> */
.L_x_2461:
[----:B------:R-:W-:Y:S05]  /*16400*/  BSYNC B2 ;  /* 0x0000000000027941 */ /* 0x000fea0003800000 */
.L_x_2460:
[----:B------:R-:W-:Y:S01]  /*16410*/  R2UR UR10, R12 ;  /* 0x000000000c0a72ca */ /* 0x000fe200000e0000 */
[----:B------:R-:W-:Y:S01]  /*16420*/  UIADD3 UR4, UP0, UR38, 0x670, URZ ;  /* 0x0000067026047890 */ /* 0x000fe2000ff1e03f */
[----:B------:R-:W-:Y:S01]  /*16430*/  R2UR UR7, R9 ;  /* 0x00000000090772ca */ /* 0x000fe200000e0000 */
[----:B01----:R-:W-:Y:S01]  /*16440*/  VIADD R6, R6, 0x132b0 ;  /* 0x000132b006067836 */ /* 0x003fe20000000000 */
[----:B------:R-:W-:Y:S01]  /*16450*/  R2UR UR6, R8 ;  /* 0x00000000080672ca */ /* 0x000fe200000e0000 */
[----:B------:R-:W-:Y:S01]  /*16460*/  VIADD R8, R11, 0x6000 ;  /* 0x000060000b087836 */ /* 0x000fe20000000000 */
[----:B------:R-:W-:Y:S01]  /*16470*/  PLOP3.LUT P0, PT, PT, PT, PT, 0x80, 0x0 ;  /* 0x000000000000781c */ /* 0x000fe20003f0f070 */
[----:B------:R-:W-:-:S12]  /*16480*/  UIADD3.X UR5, URZ, UR39, URZ, UP0, !UPT ;  /* 0x000000273f057290 */ /* 0x000fd800087fe43f */
.L_x_2462:
        /* <DEDUP_REMOVED lines=10> */
.L_x_2452:
[----:B------:R-:W-:Y:S05]  /*16530*/  BSYNC B1 ;  /* 0x0000000000017941 */ /* 0x000fea0003800000 */
.L_x_2451:
        /* <DEDUP_REMOVED lines=13> */
.L_x_2475:
        /* <DEDUP_REMOVED lines=13> */
.L_x_2606:
[----:B------:R-:W-:Y:S05]  /*166e0*/  BSYNC B2 ;  /* 0x0000000000027941 */ /* 0x000fea0003800000 */
.L_x_2465:
        /* <DEDUP_REMOVED lines=9> */
.L_x_2468:
[----:B------:R-:W-:Y:S05]  /*16780*/  BSYNC B2 ;  /* 0x0000000000027941 */ /* 0x000fea0003800000 */
.L_x_2467:
        /* <DEDUP_REMOVED lines=12> */
.L_x_2469:
        /* <DEDUP_REMOVED lines=13> */
.L_x_2607:
[----:B------:R-:W-:Y:S05]  /*16920*/  BSYNC B2 ;  /* 0x0000000000027941 */ /* 0x000fea0003800000 */
.L_x_2470:
        /* <DEDUP_REMOVED lines=11> */
.L_x_2473:
[----:B------:R-:W-:Y:S05]  /*169e0*/  BSYNC B2 ;  /* 0x0000000000027941 */ /* 0x000fea0003800000 */
.L_x_2472:
        /* <DEDUP_REMOVED lines=8> */
.L_x_2474:
        /* <DEDUP_REMOVED lines=10> */
.L_x_2464:
[----:B------:R-:W-:Y:S05]  /*16b10*/  BSYNC B1 ;  /* 0x0000000000017941 */ /* 0x000fea0003800000 */
.L_x_2463:
        /* <DEDUP_REMOVED lines=12> */
.L_x_2445:
[----:B------:R-:W-:Y:S05]  /*16be0*/  BSYNC B0 ;  /* 0x0000000000007941 */ /* 0x000fea0003800000 */
.L_x_2444:
[----:B------:R-:W3:Y:S01]  /*16bf0*/  LDC R0, c[0x0][0x448] ;  /* 0x00011200ff007b82 */ /* 0x000ee20000000800 */
[----:B------:R-:W-:Y:S01]  /*16c00*/  IMAD.MOV.U32 R2, RZ, RZ, 0xc0 ;  /* 0x000000c0ff027424 */ /* 0x000fe200078e00ff */
[----:B------:R-:W-:Y:S01]  /*16c10*/  ISETP.NE.AND P2, PT, R4, RZ, PT ;  /* 0x000000ff0400720c */ /* 0x000fe20003f45270 */
[----:B------:R-:W-:Y:S05]  /*16c20*/  @!P0 WARPSYNC.ALL ;  /* 0x0000000000008948 */ /* 0x000fea0003800000 */
[----:B------:R-:W-:Y:S01]  /*16c30*/  IMAD R2, R25, R2, 0xbf ;  /* 0x000000bf19027424 */ /* 0x000fe200078e0202 */
[----:B------:R-:W-:Y:S01]  /*16c40*/  BSSY B0, `(.L_x_2476) ;  /* 0x000002b000007945 */ /* 0x000fe20003800000 */
[----:B------:R-:W-:-:S05]  /*16c50*/  IMAD.MOV.U32 R29, RZ, RZ, RZ ;  /* 0x000000ffff1d7224 */ /* 0x000fca00078e00ff */
[----:B------:R-:W4:Y:S08]  /*16c60*/  @!P2 LDC R4, c[0x0][0x9f0] ;  /* 0x00027c00ff04ab82 */ /* 0x000f300000000800 */
[----:B------:R-:W-:Y:S01]  /*16c70*/  @!P0 BAR.SYNC.DEFER_BLOCKING 0xc, 0x200 ;  /* 0x0308000000008b1d */ /* 0x000fe20000010000 */
[----:B---3--:R-:W-:-:S13]  /*16c80*/  ISETP.NE.AND P1, PT, R0, 0x1, PT ;  /* 0x000000010000780c */ /* 0x008fda0003f25270 */
[----:B------:R-:W3:Y:S08]  /*16c90*/  @P1 LDC R0, c[0x0][0x44c] ;  /* 0x00011300ff001b82 */ /* 0x000ef00000000800 */
[----:B------:R-:W5:Y:S01]  /*16ca0*/  @P1 LDC R3, c[0x0][0x450] ;  /* 0x00011400ff031b82 */ /* 0x000f620000000800 */
[----:B---3--:R-:W-:-:S05]  /*16cb0*/  @P1 IMAD.HI.U32 R0, R2, R0, RZ ;  /* 0x0000000002001227 */ /* 0x008fca00078e00ff */
[----:B-----5:R-:W-:-:S05]  /*16cc0*/  @P1 SHF.R.U32.HI R2, RZ, R3, R0 ;  /* 0x00000003ff021219 */ /* 0x020fca0000011600 */
[----:B------:R-:W-:-:S04]  /*16cd0*/  IMAD.IADD R2, R20, 0x1, R2 ;  /* 0x0000000114027824 */ /* 0x000fc800078e0202 */
[----:B------:R-:W-:-:S05]  /*16ce0*/  IMAD.HI R2, R2, 0x66666667, RZ ;  /* 0x6666666702027827 */ /* 0x000fca00078e02ff */
[----:B------:R-:W-:-:S04]  /*16cf0*/  SHF.R.U32.HI R0, RZ, 0x1f, R2 ;  /* 0x0000001fff007819 */ /* 0x000fc80000011602 */
[----:B------:R-:W-:-:S04]  /*16d00*/  LEA.HI.SX32 R0, R2, R0, 0x1a ;  /* 0x0000000002007211 */ /* 0x000fc800078fd2ff */
[----:B------:R-:W-:-:S04]  /*16d10*/  VIMNMX R21, R21, R0, PT ;  /* 0x0000000015157248 */ /* 0x000fc80003fe0100 */
[----:B------:R-:W-:-:S13]  /*16d20*/  ISETP.GE.AND P1, PT, R21, 0x1, PT ;  /* 0x000000011500780c */ /* 0x000fda0003f26270 */
[----:B----4-:R-:W-:Y:S05]  /*16d30*/  @!P1 BRA `(.L_x_2477) ;  /* 0x00000000006c9947 */ /* 0x010fea0003800000 */
[----:B------:R-:W-:-:S04]  /*16d40*/  IABS R0, R4 ;  /* 0x0000000400007213 */ /* 0x000fc80000000000 */
[----:B------:R-:W3:Y:S08]  /*16d50*/  I2F.RP R2, R0 ;  /* 0x0000000000027306 */ /* 0x000ef00000209400 */
[----:B---3--:R-:W3:Y:S02]  /*16d60*/  MUFU.RCP R2, R2 ;  /* 0x0000000200027308 */ /* 0x008ee40000001000 */
[----:B---3--:R-:W-:-:S06]  /*16d70*/  VIADD R2, R2, 0xffffffe ;  /* 0x0ffffffe02027836 */ /* 0x008fcc0000000000 */
[----:B------:R-:W3:Y:S02]  /*16d80*/  F2I.FTZ.U32.TRUNC.NTZ R3, R2 ;  /* 0x0000000200037305 */ /* 0x000ee4000021f000 */
[----:B---3--:R-:W-:-:S04]  /*16d90*/  IMAD.MOV R2, RZ, RZ, -R3 ;  /* 0x000000ffff027224 */ /* 0x008fc800078e0a03 */
[----:B------:R-:W-:Y:S02]  /*16da0*/  IMAD R5, R2, R0, RZ ;  /* 0x0000000002057224 */ /* 0x000fe400078e02ff */
[----:B------:R-:W-:-:S04]  /*16db0*/  IMAD.MOV.U32 R2, RZ, RZ, RZ ;  /* 0x000000ffff027224 */ /* 0x000fc800078e00ff */
[----:B-1----:R-:W-:Y:S01]  /*16dc0*/  IMAD.HI.U32 R7, R3, R5, R2 ;  /* 0x0000000503077227 */ /* 0x002fe200078e0002 */
        /* <DEDUP_REMOVED lines=10> */
[-C--:B------:R-:W-:Y:S01]  /*16e70*/  @!P1 IADD3 R5, R5, -R0.reuse, RZ ;  /* 0x8000000005059210 */ /* 0x080fe20007ffe0ff */
[----:B------:R-:W-:Y:S01]  /*16e80*/  @!P1 VIADD R2, R2, 0x1 ;  /* 0x0000000102029836 */ /* 0x000fe20000000000 */
[----:B------:R-:W-:Y:S02]  /*16e90*/  ISETP.NE.AND P1, PT, R4, RZ, PT ;  /* 0x000000ff0400720c */ /* 0x000fe40003f25270 */
[----:B------:R-:W-:-:S13]  /*16ea0*/  ISETP.GE.U32.AND P0, PT, R5, R0, PT ;  /* 0x000000000500720c */ /* 0x000fda0003f06070 */
[----:B------:R-:W-:-:S04]  /*16eb0*/  @P0 VIADD R2, R2, 0x1 ;  /* 0x0000000102020836 */ /* 0x000fc80000000000 */
[----:B------:R-:W-:Y:S01]  /*16ec0*/  @!P2 IMAD.MOV R2, RZ, RZ, -R2 ;  /* 0x000000ffff02a224 */ /* 0x000fe200078e0a02 */
[----:B------:R-:W-:-:S05]  /*16ed0*/  @!P1 LOP3.LUT R2, RZ, R4, RZ, 0x33, !PT ;  /* 0x00000004ff029212 */ /* 0x000fca00078e33ff */
[----:B------:R-:W-:-:S07]  /*16ee0*/  IMAD.MOV.U32 R29, RZ, RZ, R2 ;  /* 0x000000ffff1d7224 */ /* 0x000fce00078e0002 */
.L_x_2477:
[----:B------:R-:W-:Y:S05]  /*16ef0*/  BSYNC B0 ;  /* 0x0000000000007941 */ /* 0x000fea0003800000 */
.L_x_2476:
        /* <DEDUP_REMOVED lines=18> */
[----:B-1----:R-:W1:Y:S01]  /*17020*/  POPC R7, R4 ;  /* 0x0000000400077309 */ /* 0x002e620000000000 */
[----:B---3--:R-:W1:Y:S02]  /*17030*/  SHFL.IDX PT, R0, R3, R0, 0x1f ;  /* 0x00001f0003007589 */ /* 0x008e6400000e0000 */
[----:B-1----:R-:W-:Y:S01]  /*17040*/  IADD3 R24, R0, UR36, R7 ;  /* 0x0000002400187c10 */ /* 0x002fe2000fffe007 */
[----:B------:R-:W-:Y:S06]  /*17050*/  BRA `(.L_x_2479) ;  /* 0x0000003c00f87947 */ /* 0x000fec0003800000 */
.L_x_2478:
        /* <DEDUP_REMOVED lines=20> */
.L_x_2481:
[----:B------:R-:W-:Y:S05]  /*171a0*/  BSYNC B6 ;  /* 0x0000000000067941 */ /* 0x000fea0003800000 */
.L_x_2480:
        /* <DEDUP_REMOVED lines=22> */
.L_x_2483:
[----:B------:R-:W-:Y:S05]  /*17310*/  BSYNC B6 ;  /* 0x0000000000067941 */ /* 0x000fea0003800000 */
.L_x_2482:
        /* <DEDUP_REMOVED lines=20> */
.L_x_2485:
[----:B------:R-:W-:Y:S05]  /*17460*/  BSYNC B6 ;  /* 0x0000000000067941 */ /* 0x000fea0003800000 */
.L_x_2484:
        /* <DEDUP_REMOVED lines=19> */
.L_x_2487:
[----:B------:R-:W-:Y:S05]  /*175a0*/  BSYNC B6 ;  /* 0x0000000000067941 */ /* 0x000fea0003800000 */
.L_x_2486:
[----:B------:R-:W3:Y:S01]  /*175b0*/  LDL R21, [R1+0xc] ;  /* 0x00000c0001157983 */ /* 0x000ee20000100800 */
[----:B------:R-:W-:Y:S01]  /*175c0*/  ULDC.64 UR4, c[0x0][0x9f8] ;  /* 0x00027e0000047ab9 */ /* 0x000fe20000000a00 */
[----:B--2---:R-:W2:Y:S01]  /*175d0*/  LDC R10, c[0x0][0x430] ;  /* 0x00010c00ff0a7b82 */ /* 0x004ea20000000800 */
[----:B------:R-:W-:Y:S01]  /*175e0*/  ISETP.NE.U32.AND P0, PT, RZ, UR4, PT ;  /* 0x00000004ff007c0c */ /* 0x000fe2000bf05070 */
[----:B0-----:R-:W4:Y:S03]  /*175f0*/  LDL R9, [R1+0x18] ;  /* 0x0000180001097983 */ /* 0x001f260000100800 */
[----:B------:R-:W-:Y:S01]  /*17600*/  ISETP.NE.AND.EX P0, PT, RZ, UR5, PT, P0 ;  /* 0x00000005ff007c0c */ /* 0x000fe2000bf05300 */
[----:B------:R-:W4:-:S12]  /*17610*/  LDL R12, [R1+0x70] ;  /* 0x00007000010c7983 */ /* 0x000f180000100800 */
[----:B------:R-:W-:-:S04]  /*17620*/  @P0 IADD3 R22, P1, R22, UR4, RZ ;  /* 0x0000000416160c10 */ /* 0x000fc8000ff3e0ff */
[----:B------:R-:W-:Y:S01]  /*17630*/  @P0 IADD3.X R23, R23, UR5, RZ, P1, !PT ;  /* 0x0000000517170c10 */ /* 0x000fe20008ffe4ff */
[----:B------:R-:W0:Y:S04]  /*17640*/  S2R R2, SR_TID.X ;  /* 0x0000000000027919 */ /* 0x000e280000002100 */
[----:B---3--:R-:W3:Y:S01]  /*17650*/  @P0 LDG.E R21, desc[UR40][R22.64] ;  /* 0x0000002816150981 */ /* 0x008ee2000c1e1900 */
[C---:B0-----:R-:W-:Y:S01]  /*17660*/  LOP3.LUT R20, R2.reuse, 0x7f, RZ, 0xc0, !PT ;  /* 0x0000007f02147812 */ /* 0x041fe200078ec0ff */
[----:B------:R-:W-:Y:S02]  /*17670*/  IMAD.SHL.U32 R2, R2, 0x20, RZ ;  /* 0x0000002002027824 */ /* 0x000fe400078e00ff */
[----:B------:R-:W-:Y:S01]  /*17680*/  IMAD.MOV.U32 R0, RZ, RZ, 0xa0 ;  /* 0x000000a0ff007424 */ /* 0x000fe200078e00ff */
[----:B------:R-:W-:-:S02]  /*17690*/  SHF.R.U32.HI R20, RZ, 0x2, R20 ;  /* 0x00000002ff147819 */ /* 0x000fc40000011614 */
[----:B--2---:R-:W-:Y:S01]  /*176a0*/  ISETP.NE.AND P2, PT, R10, 0x1, PT ;  /* 0x000000010a00780c */ /* 0x004fe20003f45270 */
[----:B------:R-:W-:Y:S01]  /*176b0*/  IMAD R0, R29, R0, -0xa0 ;  /* 0xffffff601d007424 */ /* 0x000fe200078e0200 */
[----:B------:R-:W-:-:S05]  /*176c0*/  LOP3.LUT R2, R20, 0x60, R2, 0xf8, !PT ;  /* 0x0000006014027812 */ /* 0x000fca00078ef802 */
[----:B------:R-:W-:-:S06]  /*176d0*/  IMAD.IADD R8, R2, 0x1, R0 ;  /* 0x0000000102087824 */ /* 0x000fcc00078e0200 */
[----:B------:R-:W0:Y:S08]  /*176e0*/  @P2 LDC R4, c[0x0][0x434] ;  /* 0x00010d00ff042b82 */ /* 0x000e300000000800 */
[----:B------:R-:W2:Y:S01]  /*176f0*/  @P2 LDC R6, c[0x0][0x438] ;  /* 0x00010e00ff062b82 */ /* 0x000ea20000000800 */
[----:B------:R-:W1:Y:S02]  /*17700*/  S2R R20, SR_TID.X ;  /* 0x0000000000147919 */ /* 0x000e640000002100 */
[C---:B-1----:R-:W-:Y:S01]  /*17710*/  LOP3.LUT R11, R20.reuse, 0x7f, RZ, 0xc0, !PT ;  /* 0x0000007f140b7812 */ /* 0x042fe200078ec0ff */
[----:B------:R-:W-:-:S03]  /*17720*/  IMAD.SHL.U32 R20, R20, 0x20, RZ ;  /* 0x0000002014147824 */ /* 0x000fc600078e00ff */
[----:B------:R-:W-:-:S04]  /*17730*/  SHF.R.U32.HI R11, RZ, 0x2, R11 ;  /* 0x00000002ff0b7819 */ /* 0x000fc8000001160b */
[----:B------:R-:W-:-:S04]  /*17740*/  LOP3.LUT R20, R11, 0x60, R20, 0xf8, !PT ;  /* 0x000000600b147812 */ /* 0x000fc800078ef814 */
[----:B------:R-:W-:-:S05]  /*17750*/  LOP3.LUT R20, R20, 0x80, RZ, 0xfc, !PT ;  /* 0x0000008014147812 */ /* 0x000fca00078efcff */
[----:B------:R-:W-:Y:S01]  /*17760*/  IMAD.IADD R0, R20, 0x1, R0 ;  /* 0x0000000114007824 */ /* 0x000fe200078e0200 */
[----:B------:R-:W-:Y:S01]  /*17770*/  LOP3.LUT R19, R19, 0xfffffffd, RZ, 0xc0, !PT ;  /* 0xfffffffd13137812 */ /* 0x000fe200078ec0ff */
[----:B------:R-:W-:Y:S01]  /*17780*/  UMOV UR4, 0xffffffff ;  /* 0xffffffff00047882 */ /* 0x000fe20000000000 */
[----:B---3--:R1:W-:Y:S01]  /*17790*/  @P0 STL [R1+0xc], R21 ;  /* 0x00000c1501000387 */ /* 0x0083e20000100800 */
[C---:B------:R-:W-:Y:S01]  /*177a0*/  ISETP.GE.AND P0, PT, R8.reuse, R26, PT ;  /* 0x0000001a0800720c */ /* 0x040fe20003f06270 */
[----:B----4-:R-:W-:-:S12]  /*177b0*/  IMAD.IADD R8, R8, 0x1, R9 ;  /* 0x0000000108087824 */ /* 0x010fd800078e0209 */
[----:B------:R-:W3:Y:S01]  /*177c0*/  @!P0 LDC.64 R2, c[0x0][0x428] ;  /* 0x00010a00ff028b82 */ /* 0x000ee20000000a00 */
[----:B0-----:R-:W-:Y:S01]  /*177d0*/  @P2 IMAD.HI.U32 R4, R8, R4, RZ ;  /* 0x0000000408042227 */ /* 0x001fe200078e00ff */
[----:B------:R-:W-:-:S03]  /*177e0*/  SHF.R.S32.HI R13, RZ, 0x1f, R21 ;  /* 0x0000001fff0d7819 */ /* 0x000fc60000011415 */
[----:B------:R-:W-:Y:S01]  /*177f0*/  IMAD.MOV.U32 R5, RZ, RZ, R8 ;  /* 0x000000ffff057224 */ /* 0x000fe200078e0008 */
[----:B--2---:R-:W-:-:S04]  /*17800*/  @P2 SHF.R.U32.HI R5, RZ, R6, R4 ;  /* 0x00000006ff052219 */ /* 0x004fc80000011604 */
[--C-:B------:R-:W-:Y:S01]  /*17810*/  @!P0 SHF.R.S32.HI R7, RZ, 0x1f, R5.reuse ;  /* 0x0000001fff078819 */ /* 0x100fe20000011405 */
[----:B------:R-:W-:Y:S02]  /*17820*/  @!P0 IMAD.MOV.U32 R6, RZ, RZ, R5 ;  /* 0x000000ffff068224 */ /* 0x000fe400078e0005 */
[-C--:B---3--:R-:W-:Y:S02]  /*17830*/  @!P0 IMAD R4, R13, R2.reuse, RZ ;  /* 0x000000020d048224 */ /* 0x088fe400078e02ff */
[----:B------:R-:W-:-:S04]  /*17840*/  @!P0 IMAD.WIDE.U32 R6, R21, R2, R6 ;  /* 0x0000000215068225 */ /* 0x000fc800078e0006 */
[----:B------:R-:W-:Y:S02]  /*17850*/  @!P0 IMAD R4, R21, R3, R4 ;  /* 0x0000000315048224 */ /* 0x000fe400078e0204 */
[----:B------:R-:W0:Y:S02]  /*17860*/  @!P0 LDC.64 R2, c[0x0][0x418] ;  /* 0x00010600ff028b82 */ /* 0x000e240000000a00 */
[----:B------:R-:W-:-:S06]  /*17870*/  @!P0 IMAD.IADD R4, R7, 0x1, R4 ;  /* 0x0000000107048824 */ /* 0x000fcc00078e0204 */
[----:B------:R-:W2:Y:S01]  /*17880*/  @P2 LDC R7, c[0x0][0x438] ;  /* 0x00010e00ff072b82 */ /* 0x000ea20000000800 */
        /* <DEDUP_REMOVED lines=10> */
[----:B--2---:R-:W-:Y:S01]  /*17930*/  @P2 SHF.R.U32.HI R0, RZ, R7, R3 ;  /* 0x00000007ff002219 */ /* 0x004fe20000011603 */
[----:B------:R-:W-:-:S06]  /*17940*/  IMAD.MOV R3, RZ, RZ, -R5 ;  /* 0x000000ffff037224 */ /* 0x000fcc00078e0a05 */
[----:B------:R-:W0:Y:S01]  /*17950*/  @!P0 LDC.64 R6, c[0x0][0x418] ;  /* 0x00010600ff068b82 */ /* 0x000e220000000a00 */
[----:B------:R-:W-:Y:S02]  /*17960*/  IMAD.MOV R9, RZ, RZ, -R0 ;  /* 0x000000ffff097224 */ /* 0x000fe400078e0a00 */
[C---:B------:R-:W-:Y:S02]  /*17970*/  IMAD R8, R10.reuse, R3, R8 ;  /* 0x000000030a087224 */ /* 0x040fe400078e0208 */
[----:B------:R-:W-:-:S03]  /*17980*/  IMAD R9, R10, R9, R2 ;  /* 0x000000090a097224 */ /* 0x000fc600078e0202 */
[----:B------:R-:W2:Y:S01]  /*17990*/  @!P0 LDC.64 R2, c[0x0][0x428] ;  /* 0x00010a00ff028b82 */ /* 0x000ea20000000a00 */
[--C-:B------:R-:W-:Y:S01]  /*179a0*/  @!P0 SHF.R.S32.HI R11, RZ, 0x1f, R0.reuse ;  /* 0x0000001fff0b8819 */ /* 0x100fe20000011400 */
[----:B------:R-:W-:Y:S01]  /*179b0*/  @!P0 IMAD.MOV.U32 R10, RZ, RZ, R0 ;  /* 0x000000ffff0a8224 */ /* 0x000fe200078e0000 */
[----:B------:R1:W-:Y:S01]  /*179c0*/  STL [R1+0x1c], R13 ;  /* 0x00001c0d01007387 */ /* 0x0003e20000100800 */
[----:B------:R-:W-:Y:S02]  /*179d0*/  IMAD.MOV.U32 R5, RZ, RZ, RZ ;  /* 0x000000ffff057224 */ /* 0x000fe400078e00ff */
[----:B--2---:R-:W-:-:S04]  /*179e0*/  @!P0 IMAD.WIDE.U32 R10, R21, R2, R10 ;  /* 0x00000002150a8225 */ /* 0x004fc800078e000a */
        /* <DEDUP_REMOVED lines=11> */
[----:B-1----:R-:W-:Y:S06]  /*17aa0*/  BRA.DIV UR4, `(.L_x_2488) ;  /* 0x0000005604e87947 */ /* 0x002fec000b800000 */
.L_x_2610:
[----:B------:R-:W-:Y:S01]  /*17ab0*/  VIADD R7, R29, 0xffffffff ;  /* 0xffffffff1d077836 */ /* 0x000fe20000000000 */
[----:B------:R-:W-:Y:S06]  /*17ac0*/  @!P0 BRA `(.L_x_2489) ;  /* 0x0000000000048947 */ /* 0x000fec0003800000 */
[----:B------:R-:W-:Y:S01]  /*17ad0*/  BPT.TRAP 0x1 ;  /* 0x000000040000795c */ /* 0x000fe20000300000 */
.L_x_2489:
[----:B------:R-:W2:Y:S04]  /*17ae0*/  LDL R2, [R1] ;  /* 0x0000000001027983 */ /* 0x000ea80000100800 */
[----:B------:R-:W3:Y:S01]  /*17af0*/  LDL R0, [R1+0x10] ;  /* 0x0000100001007983 */ /* 0x000ee20000100800 */
[----:B------:R-:W-:Y:S01]  /*17b00*/  BSSY B0, `(.L_x_2490) ;  /* 0x0000008000007945 */ /* 0x000fe20003800000 */
[----:B--2---:R-:W-:Y:S01]  /*17b10*/  IMAD R6, R2, 0x8, R17 ;  /* 0x0000000802067824 */ /* 0x004fe200078e0211 */
[----:B---3--:R-:W-:-:S04]  /*17b20*/  SHF.L.U32 R0, R0, 0x1f, RZ ;  /* 0x0000001f00007819 */ /* 0x008fc800000006ff */
[----:B------:R0:W1:Y:S01]  /*17b30*/  SYNCS.PHASECHK.TRANS64.TRYWAIT P0, [R6+URZ+0x13280], R0 ;  /* 0x01328000060075a7 */ /* 0x000062000800017f */
[----:B------:R0:W-:Y:S02]  /*17b40*/  STL [R1+0x48], R0 ;  /* 0x0000480001007387 */ /* 0x0001e40000100800 */
[----:B0-----:R-:W-:-:S05]  /*17b50*/  SHF.R.S32.HI R0, RZ, 0x1f, R8 ;  /* 0x0000001fff007819 */ /* 0x001fca0000011408 */
[----:B------:R0:W-:Y:S02]  /*17b60*/  STL [R1+0x4], R0 ;  /* 0x0000040001007387 */ /* 0x0001e40000100800 */
[----:B01----:R-:W-:Y:S05]  /*17b70*/  @!P0 BRA `(.L_x_2491) ;  /* 0x0000005400e88947 */ /* 0x003fea0003800000 */
.L_x_2611:
[----:B------:R-:W-:Y:S05]  /*17b80*/  BSYNC B0 ;  /* 0x0000000000007941 */ /* 0x000fea0003800000 */
.L_x_2490:
[----:B0-----:R-:W2:Y:S01]  /*17b90*/  LDL R0, [R1+0x4] ;  /* 0x0000040001007983 */ /* 0x001ea20000100800 */
[----:B-----5:R-:W-:Y:S01]  /*17ba0*/  SHF.R.S32.HI R13, RZ, 0x1f, R4 ;  /* 0x0000001fff0d7819 */ /* 0x020fe20000011404 */
[----:B------:R-:W-:Y:S01]  /*17bb0*/  ULDC.64 UR4, c[0x0][0x328] ;  /* 0x0000ca0000047ab9 */ /* 0x000fe20000000a00 */
[----:B------:R-:W0:Y:S01]  /*17bc0*/  LDC R11, c[0x0][0x2f4] ;  /* 0x0000bd00ff0b7b82 */ /* 0x000e220000000800 */
[----:B------:R-:W1:Y:S01]  /*17bd0*/  S2R R20, SR_TID.X ;  /* 0x0000000000147919 */ /* 0x000e620000002100 */
[----:B------:R-:W-:Y:S01]  /*17be0*/  IMAD.WIDE.U32 R2, R8, UR4, RZ ;  /* 0x0000000408027c25 */ /* 0x000fe2000f8e00ff */
[----:B------:R-:W-:Y:S01]  /*17bf0*/  ULDC.64 UR6, c[0x0][0x338] ;  /* 0x0000ce0000067ab9 */ /* 0x000fe20000000a00 */
[----:B------:R3:W-:Y:S04]  /*17c00*/  STL [R1+0x40], R13 ;  /* 0x0000400d01007387 */ /* 0x0007e80000100800 */
[----:B------:R-:W4:Y:S04]  /*17c10*/  LDL R14, [R1] ;  /* 0x00000000010e7983 */ /* 0x000f280000100800 */
[----:B------:R-:W4:Y:S01]  /*17c20*/  LDL R15, [R1+0x2c] ;  /* 0x00002c00010f7983 */ /* 0x000f220000100800 */
[----:B-1----:R-:W-:-:S05]  /*17c30*/  IMAD.SHL.U32 R21, R20, 0x10, RZ ;  /* 0x0000001014157824 */ /* 0x002fca00078e00ff */
[----:B------:R-:W-:-:S04]  /*17c40*/  LOP3.LUT R21, R21, 0x30, RZ, 0xc0, !PT ;  /* 0x0000003015157812 */ /* 0x000fc800078ec0ff */
[CC--:B0-----:R-:W-:Y:S02]  /*17c50*/  ISETP.GE.AND P1, PT, R21.reuse, R11.reuse, PT ;  /* 0x0000000b1500720c */ /* 0x0c1fe40003f26270 */
[----:B------:R-:W-:Y:S02]  /*17c60*/  ISETP.GE.AND P0, PT, R21, R11, PT ;  /* 0x0000000b1500720c */ /* 0x000fe40003f06270 */
[----:B------:R-:W-:Y:S02]  /*17c70*/  SHF.R.S32.HI R11, RZ, 0x1f, R5 ;  /* 0x0000001fff0b7819 */ /* 0x000fe40000011405 */
[----:B------:R-:W-:Y:S02]  /*17c80*/  LOP3.LUT R19, R19, 0xfffffffe, RZ, 0xc0, !PT ;  /* 0xfffffffe13137812 */ /* 0x000fe400078ec0ff */
[----:B------:R-:W-:Y:S01]  /*17c90*/  LOP3.LUT R20, R20, 0x7f, RZ, 0xc0, !PT ;  /* 0x0000007f14147812 */ /* 0x000fe200078ec0ff */
[----:B------:R-:W-:-:S04]  /*17ca0*/  IMAD R7, R7, -0xa0, R26 ;  /* 0xffffff6007077824 */ /* 0x000fc800078e021a */
[----:B------:R-:W-:Y:S02]  /*17cb0*/  @P1 LOP3.LUT R19, R19, 0x1, RZ, 0xfc, !PT ;  /* 0x0000000113131812 */ /* 0x000fe400078efcff */
[----:B------:R-:W-:-:S05]  /*17cc0*/  SHF.R.U32.HI R20, RZ, 0x2, R20 ;  /* 0x00000002ff147819 */ /* 0x000fca0000011614 */
[----:B------:R-:W-:-:S05]  /*17cd0*/  IMAD.IADD R7, R7, 0x1, -R20 ;  /* 0x0000000107077824 */ /* 0x000fca00078e0a14 */
[----:B------:R-:W-:Y:S01]  /*17ce0*/  ISETP.GE.AND P5, PT, R7, 0x1, PT ;  /* 0x000000010700780c */ /* 0x000fe20003fa6270 */
[----:B--2---:R-:W-:-:S04]  /*17cf0*/  IMAD R0, R0, UR4, RZ ;  /* 0x0000000400007c24 */ /* 0x004fc8000f8e02ff */
[----:B------:R-:W-:-:S04]  /*17d00*/  IMAD R0, R8, UR5, R0 ;  /* 0x0000000508007c24 */ /* 0x000fc8000f8e0200 */
[----:B------:R-:W-:Y:S02]  /*17d10*/  IMAD.IADD R3, R3, 0x1, R0 ;  /* 0x0000000103037824 */ /* 0x000fe400078e0200 */
[----:B------:R-:W-:Y:S02]  /*17d20*/  IMAD R0, R13, UR6, RZ ;  /* 0x000000060d007c24 */ /* 0x000fe4000f8e02ff */
[----:B------:R-:W-:-:S04]  /*17d30*/  IMAD.WIDE.U32 R2, R4, UR6, R2 ;  /* 0x0000000604027c25 */ /* 0x000fc8000f8e0002 */
[----:B------:R-:W-:-:S04]  /*17d40*/  IMAD R0, R4, UR7, R0 ;  /* 0x0000000704007c24 */ /* 0x000fc8000f8e0200 */
[----:B---3--:R-:W-:Y:S01]  /*17d50*/  IMAD.IADD R13, R3, 0x1, R0 ;  /* 0x00000001030d7824 */ /* 0x008fe200078e0200 */
[----:B------:R-:W-:Y:S01]  /*17d60*/  SHF.R.S32.HI R0, RZ, 0x1f, R9 ;  /* 0x0000001fff007819 */ /* 0x000fe20000011409 */
[----:B------:R-:W-:-:S04]  /*17d70*/  IMAD.MOV.U32 R12, RZ, RZ, R2 ;  /* 0x000000ffff0c7224 */ /* 0x000fc800078e0002 */
[----:B------:R0:W-:Y:S01]  /*17d80*/  STL [R1+0x3c], R0 ;  /* 0x00003c0001007387 */ /* 0x0001e20000100800 */
[----:B------:R-:W-:-:S04]  /*17d90*/  IMAD.WIDE.U32 R2, R9, UR4, RZ ;  /* 0x0000000409027c25 */ /* 0x000fc8000f8e00ff */
[----:B0-----:R-:W-:-:S04]  /*17da0*/  IMAD R0, R0, UR4, RZ ;  /* 0x0000000400007c24 */ /* 0x001fc8000f8e02ff */
[----:B------:R-:W-:Y:S01]  /*17db0*/  IMAD R0, R9, UR5, R0 ;  /* 0x0000000509007c24 */ /* 0x000fe2000f8e0200 */
[----:B------:R0:W-:Y:S01]  /*17dc0*/  STL [R1+0x44], R11 ;  /* 0x0000440b01007387 */ /* 0x0001e20000100800 */
[----:B------:R-:W-:-:S03]  /*17dd0*/  ULDC.64 UR4, c[0x0][0x330] ;  /* 0x0000cc0000047ab9 */ /* 0x000fc60000000a00 */
[----:B------:R-:W-:Y:S01]  /*17de0*/  IADD3 R3, R3, R0, RZ ;  /* 0x0000000003037210 */ /* 0x000fe20007ffe0ff */
[----:B------:R-:W-:-:S04]  /*17df0*/  IMAD R0, R11, UR6, RZ ;  /* 0x000000060b007c24 */ /* 0x000fc8000f8e02ff */
[C---:B------:R-:W-:Y:S02]  /*17e00*/  IMAD R0, R5.reuse, UR7, R0 ;  /* 0x0000000705007c24 */ /* 0x040fe4000f8e0200 */
[----:B------:R-:W-:Y:S01]  /*17e10*/  IMAD.WIDE.U32 R2, R5, UR6, R2 ;  /* 0x0000000605027c25 */ /* 0x000fe2000f8e0002 */
[----:B------:R-:W-:-:S03]  /*17e20*/  ULDC.64 UR6, c[0x0][0x318] ;  /* 0x0000c60000067ab9 */ /* 0x000fc60000000a00 */
[----:B0-----:R-:W-:Y:S02]  /*17e30*/  IMAD.IADD R11, R3, 0x1, R0 ;  /* 0x00000001030b7824 */ /* 0x001fe400078e0200 */
[----:B------:R-:W-:Y:S02]  /*17e40*/  IMAD.MOV.U32 R10, RZ, RZ, R2 ;  /* 0x000000ffff0a7224 */ /* 0x000fe400078e0002 */
        /* <DEDUP_REMOVED lines=8> */
[----:B----4-:R-:W-:Y:S01]  /*17ed0*/  IMAD R20, R14, 0x2800, R15 ;  /* 0x000028000e147824 */ /* 0x010fe200078e020f */
[----:B------:R-:W-:Y:S07]  /*17ee0*/  BRA.DIV UR4, `(.L_x_2492) ;  /* 0x0000005604247947 */ /* 0x000fee000b800000 */
[----:B------:R-:W0:Y:S01]  /*17ef0*/  S2R R11, SR_TID.X ;  /* 0x00000000000b7919 */ /* 0x000e220000002100 */
[----:B------:R-:W-:Y:S02]  /*17f00*/  ISETP.GE.AND P3, PT, R7, 0x81, PT ;  /* 0x000000810700780c */ /* 0x000fe40003f66270 */
        /* <DEDUP_REMOVED lines=34> */
.L_x_2623:
        /* <DEDUP_REMOVED lines=12> */
.L_x_2493:
        /* <DEDUP_REMOVED lines=11> */
.L_x_2494:
[----:B------:R2:W-:Y:S01]  /*182a0*/  SYNCS.ARRIVE.TRANS64.A1T0 RZ, [R6+URZ+0x13270], RZ ;  /* 0x013270ff06ff79a7 */ /* 0x0005e2000810003f */
[----:B------:R-:W-:Y:S05]  /*182b0*/  @!P6 BRA `(.L_x_2495) ;  /* 0x000000000004e947 */ /* 0x000fea0003800000 */
[----:B------:R-:W-:Y:S01]  /*182c0*/  BPT.TRAP 0x1 ;  /* 0x000000040000795c */ /* 0x000fe20000300000 */
.L_x_2495:
[----:B------:R-:W3:Y:S01]  /*182d0*/  LDL R0, [R1+0x48] ;  /* 0x0000480001007983 */ /* 0x000ee20000100800 */
[----:B------:R-:W-:Y:S01]  /*182e0*/  BSSY B0, `(.L_x_2496) ;  /* 0x0000003000007945 */ /* 0x000fe20003800000 */
[----:B---3--:R-:W3:Y:S03]  /*182f0*/  SYNCS.PHASECHK.TRANS64.TRYWAIT P0, [R6+URZ+0x13240], R0 ;  /* 0x01324000060075a7 */ /* 0x008ee6000800017f */
[----:B---3--:R-:W-:Y:S05]  /*18300*/  @!P0 BRA `(.L_x_2497) ;  /* 0x0000005400a48947 */ /* 0x008fea0003800000 */
.L_x_2624:
[----:B------:R-:W-:Y:S05]  /*18310*/  BSYNC B0 ;  /* 0x0000000000007941 */ /* 0x000fea0003800000 */
.L_x_2496:
[----:B---3--:R-:W3:Y:S01]  /*18320*/  LDL.LU R0, [R1+0x4] ;  /* 0x0000040001007983 */ /* 0x008ee20000300800 */
[----:B------:R-:W-:Y:S01]  /*18330*/  ULDC.64 UR4, c[0x0][0x300] ;  /* 0x0000c00000047ab9 */ /* 0x000fe20000000a00 */
[----:B------:R-:W-:Y:S02]  /*18340*/  ULDC.64 UR6, c[0x0][0x310] ;  /* 0x0000c40000067ab9 */ /* 0x000fe40000000a00 */
[----:B------:R-:W4:Y:S04]  /*18350*/  LDL.LU R12, [R1+0x40] ;  /* 0x00004000010c7983 */ /* 0x000f280000300800 */
[----:B------:R-:W5:Y:S04]  /*18360*/  LDL.LU R7, [R1+0x3c] ;  /* 0x00003c0001077983 */ /* 0x000f680000300800 */
[----:B------:R-:W2:Y:S01]  /*18370*/  LDL.LU R2, [R1+0x44] ;  /* 0x0000440001027983 */ /* 0x000ea20000300800 */
[----:B-1----:R-:W-:-:S04]  /*18380*/  IMAD.WIDE.U32 R10, R8, UR4, RZ ;  /* 0x00000004080a7c25 */ /* 0x002fc8000f8e00ff */
[----:B---3--:R-:W-:-:S04]  /*18390*/  IMAD R0, R0, UR4, RZ ;  /* 0x0000000400007c24 */ /* 0x008fc8000f8e02ff */
[----:B------:R-:W-:-:S04]  /*183a0*/  IMAD R0, R8, UR5, R0 ;  /* 0x0000000508007c24 */ /* 0x000fc8000f8e0200 */
[----:B------:R-:W-:Y:S02]  /*183b0*/  IMAD.IADD R11, R11, 0x1, R0 ;  /* 0x000000010b0b7824 */ /* 0x000fe400078e0200 */
[----:B----4-:R-:W-:Y:S02]  /*183c0*/  IMAD R0, R12, UR6, RZ ;  /* 0x000000060c007c24 */ /* 0x010fe4000f8e02ff */
[----:B------:R-:W-:-:S04]  /*183d0*/  IMAD.WIDE.U32 R10, R4, UR6, R10 ;  /* 0x00000006040a7c25 */ /* 0x000fc8000f8e000a */
[----:B------:R-:W-:Y:S02]  /*183e0*/  IMAD R4, R4, UR7, R0 ;  /* 0x0000000704047c24 */ /* 0x000fe4000f8e0200 */
[----:B-----5:R-:W-:Y:S02]  /*183f0*/  IMAD R0, R7, UR4, RZ ;  /* 0x0000000407007c24 */ /* 0x020fe4000f8e02ff */
[----:B------:R-:W-:Y:S02]  /*18400*/  IMAD.IADD R11, R11, 0x1, R4 ;  /* 0x000000010b0b7824 */ /* 0x000fe400078e0204 */
[C---:B------:R-:W-:Y:S02]  /*18410*/  IMAD R0, R9.reuse, UR5, R0 ;  /* 0x0000000509007c24 */ /* 0x040fe4000f8e0200 */
[----:B------:R-:W-:Y:S01]  /*18420*/  IMAD.WIDE.U32 R8, R9, UR4, RZ ;  /* 0x0000000409087c25 */ /* 0x000fe2000f8e00ff */
[----:B------:R-:W-:-:S03]  /*18430*/  ULDC.64 UR4, c[0x0][0x308] ;  /* 0x0000c20000047ab9 */ /* 0x000fc60000000a00 */
[----:B------:R-:W-:Y:S02]  /*18440*/  IMAD.IADD R9, R9, 0x1, R0 ;  /* 0x0000000109097824 */ /* 0x000fe400078e0200 */
[----:B--2---:R-:W-:Y:S02]  /*18450*/  IMAD R0, R2, UR6, RZ ;  /* 0x0000000602007c24 */ /* 0x004fe4000f8e02ff */
        /* <DEDUP_REMOVED lines=13> */
[----:B------:R-:W1:Y:S01]  /*18530*/  S2R R5, SR_TID.X ;  /* 0x0000000000057919 */ /* 0x000e620000002100 */
[----:B------:R-:W2:Y:S01]  /*18540*/  LDC R10, c[0x0][0x2f4] ;  /* 0x0000bd00ff0a7b82 */ /* 0x000ea20000000800 */
[----:B------:R-:W-:Y:S01]  /*18550*/  SHFL.IDX PT, R4, R2, RZ, 0x1c1f ;  /* 0x001c1fff02047589 */ /* 0x000fe200000e0000 */
[----:B-1----:R-:W-:-:S03]  /*18560*/  IMAD.SHL.U32 R9, R5, 0x10, RZ ;  /* 0x0000001005097824 */ /* 0x002fc600078e00ff */
[----:B------:R-:W1:Y:S02]  /*18570*/  SHFL.IDX PT, R5, R0, RZ, 0x1c1f ;  /* 0x001c1fff00057589 */ /* 0x000e6400000e0000 */
[----:B------:R-:W-:-:S04]  /*18580*/  LOP3.LUT R9, R9, 0x30, RZ, 0xc0, !PT ;  /* 0x0000003009097812 */ /* 0x000fc800078ec0ff */
[C---:B--2---:R-:W-:Y:S02]  /*18590*/  ISETP.GE.AND P3, PT, R9.reuse, R10, PT ;  /* 0x0000000a0900720c */ /* 0x044fe40003f66270 */
        /* <DEDUP_REMOVED lines=8> */
[----:B------:R-:W2:Y:S01]  /*18620*/  SHFL.IDX PT, R4, R2, 0x1, 0x1c1f ;  /* 0x003c1f0002047f89 */ /* 0x000ea200000e0000 */
[----:B-1----:R-:W-:-:S05]  /*18630*/  @P4 IADD3 R5, P0, R9, R5, RZ ;  /* 0x0000000509054210 */ /* 0x002fca0007f1e0ff */
[----:B--2---:R-:W-:-:S05]  /*18640*/  @P4 IMAD.X R4, RZ, RZ, R4, P0 ;  /* 0x000000ffff044224 */ /* 0x004fca00000e0604 */
[----:B------:R-:W-:-:S04]  /*18650*/  @P4 LOP3.LUT R5, R5, R4, RZ, 0x3c, !PT ;  /* 0x0000000405054212 */ /* 0x000fc800078e3cff */
[----:B------:R-:W-:-:S04]  /*18660*/  @P4 LOP3.LUT R4, R5, R4, RZ, 0x3c, !PT ;  /* 0x0000000405044212 */ /* 0x000fc800078e3cff */
[----:B------:R-:W-:-:S05]  /*18670*/  @P4 LOP3.LUT R5, R5, R4, RZ, 0x3c, !PT ;  /* 0x0000000405054212 */ /* 0x000fca00078e3cff */
[----:B------:R1:W-:Y:S04]  /*18680*/  @P4 LDGSTS.E.BYPASS.LTC128B.128 [R3+0xe800], desc[UR40][R4.64], !P3 ;  /* 0x0e80000004034fae */ /* 0x0003e8000d901d68 */
[----:B-1----:R-:W1:Y:S04]  /*18690*/  SHFL.IDX PT, R5, R0, 0x2, 0x1c1f ;  /* 0x005c1f0000057f89 */ /* 0x002e6800000e0000 */
[----:B------:R-:W2:Y:S04]  /*186a0*/  SHFL.IDX PT, R4, R2, 0x2, 0x1c1f ;  /* 0x005c1f0002047f89 */ /* 0x000ea800000e0000 */
[----:B------:R-:W3:Y:S04]  /*186b0*/  SHFL.IDX PT, R0, R0, 0x3, 0x1c1f ;  /* 0x007c1f0000007f89 */ /* 0x000ee800000e0000 */
[----:B------:R-:W4:Y:S01]  /*186c0*/  SHFL.IDX PT, R2, R2, 0x3, 0x1c1f ;  /* 0x007c1f0002027f89 */ /* 0x000f2200000e0000 */
[----:B-1----:R-:W-:-:S05]  /*186d0*/  @P1 IADD3 R5, P0, R9, R5, RZ ;  /* 0x0000000509051210 */ /* 0x002fca0007f1e0ff */
[----:B--2---:R-:W-:Y:S01]  /*186e0*/  @P1 IMAD.X R4, RZ, RZ, R4, P0 ;  /* 0x000000ffff041224 */ /* 0x004fe200000e0604 */
[----:B---3--:R-:W-:-:S04]  /*186f0*/  @P2 IADD3 R0, P0, R9, R0, RZ ;  /* 0x0000000009002210 */ /* 0x008fc80007f1e0ff */
[----:B------:R-:W-:Y:S01]  /*18700*/  @P1 LOP3.LUT R5, R5, R4, RZ, 0x3c, !PT ;  /* 0x0000000405051212 */ /* 0x000fe200078e3cff */
[----:B----4-:R-:W-:-:S03]  /*18710*/  @P2 IMAD.X R2, RZ, RZ, R2, P0 ;  /* 0x000000ffff022224 */ /* 0x010fc600000e0602 */
[----:B------:R-:W-:-:S04]  /*18720*/  @P1 LOP3.LUT R4, R5, R4, RZ, 0x3c, !PT ;  /* 0x0000000405041212 */ /* 0x000fc800078e3cff */
[----:B------:R-:W-:-:S05]  /*18730*/  @P1 LOP3.LUT R5, R5, R4, RZ, 0x3c, !PT ;  /* 0x0000000405051212 */ /* 0x000fca00078e3cff */
[----:B------:R1:W-:Y:S02]  /*18740*/  @P1 LDGSTS.E.BYPASS.LTC128B.128 [R3+0xf000], desc[UR40][R4.64], !P3 ;  /* 0x0f00000004031fae */ /* 0x0003e4000d901d68 */
[----:B-1----:R-:W-:Y:S02]  /*18750*/  @P2 IMAD.MOV.U32 R4, RZ, RZ, R0 ;  /* 0x000000ffff042224 */ /* 0x002fe400078e0000 */
[----:B------:R-:W-:Y:S01]  /*18760*/  @P2 IMAD.MOV.U32 R5, RZ, RZ, R2 ;  /* 0x000000ffff052224 */ /* 0x000fe200078e0002 */
[----:B------:R1:W2:Y:S04]  /*18770*/  SHFL.IDX PT, R0, R7, RZ, 0x1c1f ;  /* 0x001c1fff07007589 */ /* 0x0002a800000e0000 */
[----:B------:R3:W-:Y:S04]  /*18780*/  @P2 LDGSTS.E.BYPASS.LTC128B.128 [R3+0xf800], desc[UR40][R4.64], !P3 ;  /* 0x0f80000004032fae */ /* 0x0007e8000d901d68 */
[----:B---3--:R1:W3:Y:S02]  /*18790*/  SHFL.IDX PT, R4, R8, RZ, 0x1c1f ;  /* 0x001c1fff08047589 */ /* 0x0082e400000e0000 */
.L_x_2636:
[----:B------:R-:W-:Y:S01]  /*187a0*/  LOP3.LUT P0, RZ, R19, 0x8, RZ, 0xc0, !PT ;  /* 0x0000000813ff7812 */ /* 0x000fe2000780c0ff */
[----:B------:R-:W-:-:S12]  /*187b0*/  BSSY B0, `(.L_x_2499) ;  /* 0x000000d000007945 */ /* 0x000fd80003800000 */
[----:B------:R-:W-:Y:S05]  /*187c0*/  @!P0 BRA `(.L_x_2500) ;  /* 0x00000000002c8947 */ /* 0x000fea0003800000 */
[----:B------:R-:W4:Y:S01]  /*187d0*/  S2R R2, SR_TID.X ;  /* 0x0000000000027919 */ /* 0x000f220000002100 */
[----:B------:R-:W5:Y:S01]  /*187e0*/  LDC R5, c[0x0][0x2f4] ;  /* 0x0000bd00ff057b82 */ /* 0x000f620000000800 */
[----:B----4-:R-:W-:-:S05]  /*187f0*/  IMAD.SHL.U32 R2, R2, 0x10, RZ ;  /* 0x0000001002027824 */ /* 0x010fca00078e00ff */
[----:B------:R-:W-:-:S04]  /*18800*/  LOP3.LUT R2, R2, 0x30, RZ, 0xc0, !PT ;  /* 0x0000003002027812 */ /* 0x000fc800078ec0ff */
[C---:B-----5:R-:W-:Y:S02]  /*18810*/  ISETP.GE.AND P1, PT, R2.reuse, R5, PT ;  /* 0x000000050200720c */ /* 0x060fe40003f26270 */
[----:B---3--:R-:W-:-:S05]  /*18820*/  IADD3 R4, P0, R2, R4, RZ ;  /* 0x0000000402047210 */ /* 0x008fca0007f1e0ff */
[----:B--2---:R-:W-:-:S06]  /*18830*/  IMAD.X R5, RZ, RZ, R0, P0 ;  /* 0x000000ffff057224 */ /* 0x004fcc00000e0600 */
[----:B------:R-:W-:Y:S01]  /*18840*/  @!PT LDS RZ, [RZ] ;  /* 0x00000000fffff984 */ /* 0x000fe20000000800 */
[----:B------:R-:W-:Y:S01]  /*18850*/  @!PT LDS RZ, [RZ] ;  /* 0x00000000fffff984 */ /* 0x000fe20000000800 */
[----:B------:R-:W-:Y:S01]  /*18860*/  @!PT LDS RZ, [RZ] ;  /* 0x00000000fffff984 */ /* 0x000fe20000000800 */
[----:B------:R4:W-:Y:S02]  /*18870*/  LDGSTS.E.BYPASS.LTC128B.128 [R3+0x10000], desc[UR40][R4.64], !P1 ;  /* 0x1000000004037fae */ /* 0x0009e4000c901d68 */
.L_x_2500:
[----:B------:R-:W-:Y:S05]  /*18880*/  BSYNC B0 ;  /* 0x0000000000007941 */ /* 0x000fea0003800000 */
.L_x_2499:
[----:B------:R-:W-:Y:S01]  /*18890*/  NOP ;  /* 0x0000000000007918 */ /* 0x000fe20000000000 */
[----:B------:R-:W-:-:S13]  /*188a0*/  PLOP3.LUT P0, PT, PT, PT, PT, 0x80, 0x0 ;  /* 0x000000000000781c */ /* 0x000fda0003f0f070 */
.L_x_2501:
        /* <DEDUP_REMOVED lines=11> */
.L_x_2502:
[----:B---34-:R2:W5:Y:S01]  /*18960*/  LDL.LU R4, [R1+0x4c] ;  /* 0x00004c0001047983 */ /* 0x0185620000300800 */
        /* <DEDUP_REMOVED lines=14> */
[----:B0-----:R-:W-:-:S03]  /*18a50*/  SEL R28, R3, RZ, !P0 ;  /* 0x000000ff031c7207 */ /* 0x001fc60004000000 */
        /* <DEDUP_REMOVED lines=11> */
[----:B--2---:R-:W-:Y:S02]  /*18b10*/  IMAD.U32 R6, RZ, RZ, UR6 ;  /* 0x00000006ff067e24 */ /* 0x004fe4000f8e00ff */
[----:B-1----:R-:W-:-:S02]  /*18b20*/  IMAD.U32 R7, RZ, RZ, UR7 ;  /* 0x00000007ff077e24 */ /* 0x002fc4000f8e00ff */
[----:B------:R-:W-:Y:S02]  /*18b30*/  IMAD.U32 R10, RZ, RZ, UR8 ;  /* 0x00000008ff0a7e24 */ /* 0x000fe4000f8e00ff */
[----:B------:R-:W-:Y:S02]  /*18b40*/  IMAD.U32 R11, RZ, RZ, UR9 ;  /* 0x00000009ff0b7e24 */ /* 0x000fe4000f8e00ff */
[----:B------:R-:W-:Y:S02]  /*18b50*/  IMAD.MOV.U32 R8, RZ, RZ, 0x70 ;  /* 0x00000070ff087424 */ /* 0x000fe400078e00ff */
[----:B------:R-:W-:Y:S02]  /*18b60*/  IMAD.MOV.U32 R12, RZ, RZ, 0x1 ;  /* 0x00000001ff0c7424 */ /* 0x000fe400078e00ff */
[----:B------:R-:W-:-:S07]  /*18b70*/  IMAD.MOV.U32 R13, RZ, RZ, RZ ;  /* 0x000000ffff0d7224 */ /* 0x000fce00078e00ff */
[----:B------:R-:W-:-:S07]  /*18b80*/  LEPC R20, `(.L_x_2504) ;  /* 0x000000001014794e */ /* 0x000fce0000000000 */
[----:B0-----:R-:W-:Y:S05]  /*18b90*/  CALL.ABS.NOINC R2 ;  /* 0x0000000002007343 */ /* 0x001fea0003c00000 */
.L_x_2504:
[----:B------:R-:W-:Y:S05]  /*18ba0*/  BSYNC B6 ;  /* 0x0000000000067941 */ /* 0x000fea0003800000 */
.L_x_2503:
[----:B------:R-:W0:Y:S01]  /*18bb0*/  S2R R20, SR_TID.X ;  /* 0x0000000000147919 */ /* 0x000e220000002100 */
        /* <DEDUP_REMOVED lines=16> */
[C---:B0-----:R-:W-:Y:S01]  /*18cc0*/  LOP3.LUT R21, R20.reuse, 0x7f, RZ, 0xc0, !PT ;  /* 0x0000007f14157812 */ /* 0x041fe200078ec0ff */
[----:B------:R-:W-:-:S03]  /*18cd0*/  IMAD.SHL.U32 R20, R20, 0x20, RZ ;  /* 0x0000002014147824 */ /* 0x000fc600078e00ff */
[----:B------:R-:W-:-:S07]  /*18ce0*/  SHF.R.U32.HI R21, RZ, 0x2, R21 ;  /* 0x00000002ff157819 */ /* 0x000fce0000011615 */
[----:B------:R-:W0:Y:S01]  /*18cf0*/  @P1 LDC R0, c[0x0][0x44c] ;  /* 0x00011300ff001b82 */ /* 0x000e220000000800 */
[----:B------:R-:W-:Y:S02]  /*18d00*/  LOP3.LUT R20, R21, 0x60, R20, 0xf8, !PT ;  /* 0x0000006015147812 */ /* 0x000fe400078ef814 */
[----:B------:R4:W5:Y:S03]  /*18d10*/  LDL R21, [R1+0x50] ;  /* 0x0000500001157983 */ /* 0x0009660000100800 */
[----:B--2---:R-:W-:Y:S02]  /*18d20*/  IMAD R6, R25, 0xc0, R20 ;  /* 0x000000c019067824 */ /* 0x004fe400078e0214 */
[----:B------:R-:W2:Y:S02]  /*18d30*/  @P1 LDC R5, c[0x0][0x450] ;  /* 0x00011400ff051b82 */ /* 0x000ea40000000800 */
[----:B------:R-:W-:-:S06]  /*18d40*/  IMAD.MOV.U32 R4, RZ, RZ, R6 ;  /* 0x000000ffff047224 */ /* 0x000fcc00078e0006 */
        /* <DEDUP_REMOVED lines=90> */
.L_x_2649:
        /* <DEDUP_REMOVED lines=10> */
.L_x_2506:
        /* <DEDUP_REMOVED lines=18> */
.L_x_2650:
[----:B------:R-:W-:Y:S05]  /*194b0*/  BSYNC B0 ;  /* 0x0000000000007941 */ /* 0x000fea0003800000 */
.L_x_2507:
[----:B------:R-:W2:Y:S01]  /*194c0*/  LDL R2, [R1+0x20] ;  /* 0x0000200001027983 */ /* 0x000ea20000100800 */
[----:B------:R-:W-:-:S05]  /*194d0*/  VIADD R29, R29, 0xfffffffe ;  /* 0xfffffffe1d1d7836 */ /* 0x000fca0000000000 */
[----:B--2---:R-:W-:-:S13]  /*194e0*/  ISETP.GE.AND P0, PT, R29, R2, PT ;  /* 0x000000021d00720c */ /* 0x004fda0003f06270 */
[----:B------:R-:W-:Y:S05]  /*194f0*/  @!P0 BRA `(.L_x_2509) ;  /* 0x0000001400308947 */ /* 0x000fea0003800000 */
[----:B------:R1:W-:Y:S04]  /*19500*/  STL [R1+0x4], R29 ;  /* 0x0000041d01007387 */ /* 0x0003e80000100800 */
[----:B------:R1:W5:Y:S04]  /*19510*/  LDL.LU R21, [R1] ;  /* 0x0000000001157983 */ /* 0x0003680000300800 */
[----:B------:R1:W5:Y:S02]  /*19520*/  LDL.LU R22, [R1+0x10] ;  /* 0x0000100001167983 */ /* 0x0003640000300800 */
.L_x_2529:
        /* <DEDUP_REMOVED lines=21> */
[----:B-1----:R-:W-:Y:S02]  /*19680*/  LOP3.LUT R2, R2, 0x7f, RZ, 0xc0, !PT ;  /* 0x0000007f02027812 */ /* 0x002fe400078ec0ff */
[----:B------:R-:W-:-:S02]  /*19690*/  SHF.L.U32 R10, R10, 0x5, RZ ;  /* 0x000000050a0a7819 */ /* 0x000fc400000006ff */
        /* <DEDUP_REMOVED lines=50> */
.L_x_2510:
[----:B------:R-:W-:Y:S01]  /*199c0*/  IMAD R6, R3, 0x8, R17 ;  /* 0x0000000803067824 */ /* 0x000fe200078e0211 */
[----:B------:R-:W-:Y:S01]  /*199d0*/  SHF.L.U32 R29, R2, 0x1f, RZ ;  /* 0x0000001f021d7819 */ /* 0x000fe200000006ff */
[----:B------:R-:W-:Y:S01]  /*199e0*/  BSSY B0, `(.L_x_2511) ;  /* 0x0000004000007945 */ /* 0x000fe20003800000 */
[----:B------:R-:W-:Y:S02]  /*199f0*/  SHF.R.S32.HI R23, RZ, 0x1f, R7 ;  /* 0x0000001fff177819 */ /* 0x000fe40000011407 */
[----:B------:R-:W0:Y:S02]  /*19a00*/  SYNCS.PHASECHK.TRANS64.TRYWAIT P0, [R6+URZ+0x13280], R29 ;  /* 0x0132801d060075a7 */ /* 0x000e24000800017f */
[----:B0-----:R-:W-:Y:S05]  /*19a10*/  @!P0 BRA `(.L_x_2512) ;  /* 0x0000004c00808947 */ /* 0x001fea0003800000 */
.L_x_2651:
[----:B------:R-:W-:Y:S05]  /*19a20*/  BSYNC B0 ;  /* 0x0000000000007941 */ /* 0x000fea0003800000 */
.L_x_2511:
        /* <DEDUP_REMOVED lines=66> */
.L_x_2663:
        /* <DEDUP_REMOVED lines=11> */
.L_x_2514:
        /* <DEDUP_REMOVED lines=11> */
.L_x_2515:
[----:B------:R2:W-:Y:S01]  /*19fb0*/  SYNCS.ARRIVE.TRANS64.A1T0 RZ, [R6+URZ+0x13270], RZ ;  /* 0x013270ff06ff79a7 */ /* 0x0005e2000810003f */
[----:B------:R-:W-:Y:S05]  /*19fc0*/  @!P3 BRA `(.L_x_2516) ;  /* 0x000000000004b947 */ /* 0x000fea0003800000 */
[----:B------:R-:W-:Y:S01]  /*19fd0*/  BPT.TRAP 0x1 ;  /* 0x000000040000795c */ /* 0x000fe20000300000 */
.L_x_2516:
[----:B------:R-:W3:Y:S01]  /*19fe0*/  SYNCS.PHASECHK.TRANS64.TRYWAIT P0, [R6+URZ+0x13240], R29 ;  /* 0x0132401d060075a7 */ /* 0x000ee2000800017f */
[----:B------:R-:W-:Y:S04]  /*19ff0*/  BSSY B0, `(.L_x_2517) ;  /* 0x0000002000007945 */ /* 0x000fe80003800000 */
[----:B---3--:R-:W-:Y:S05]  /*1a000*/  @!P0 BRA `(.L_x_2518) ;  /* 0x0000004c00b48947 */ /* 0x008fea0003800000 */
.L_x_2664:
[----:B------:R-:W-:Y:S05]  /*1a010*/  BSYNC B0 ;  /* 0x0000000000007941 */ /* 0x000fea0003800000 */
.L_x_2517:
        /* <DEDUP_REMOVED lines=57> */
.L_x_2676:
        /* <DEDUP_REMOVED lines=8> */
.L_x_2520:
        /* <DEDUP_REMOVED lines=11> */
.L_x_2521:
[----:B------:R-:W5:Y:S01]  /*1a4e0*/  LDL R0, [R1+0x54] ;  /* 0x0000540001007983 */ /* 0x000f620000100800 */
[----:B------:R0:W-:Y:S01]  /*1a4f0*/  SYNCS.ARRIVE.TRANS64.A1T0 RZ, [R6+URZ+0x13230], RZ ;  /* 0x013230ff06ff79a7 */ /* 0x0001e2000810003f */
[----:B-----5:R-:W-:-:S13]  /*1a500*/  ISETP.NE.AND P0, PT, R0, 0x3, PT ;  /* 0x000000030000780c */ /* 0x020fda0003f05270 */
[----:B0-----:R-:W-:Y:S05]  /*1a510*/  @!P0 BRA `(.L_x_2522) ;  /* 0x0000000000048947 */ /* 0x001fea0003800000 */
[----:B------:R-:W-:Y:S01]  /*1a520*/  BPT.TRAP 0x1 ;  /* 0x000000040000795c */ /* 0x000fe20000300000 */
.L_x_2522:
[----:B------:R-:W-:Y:S01]  /*1a530*/  LOP3.LUT R0, R22, 0x1, RZ, 0x3c, !PT ;  /* 0x0000000116007812 */ /* 0x000fe200078e3cff */
[----:B------:R-:W-:Y:S01]  /*1a540*/  IMAD R2, R21, 0x8, R17 ;  /* 0x0000000815027824 */ /* 0x000fe200078e0211 */
[----:B------:R-:W-:Y:S02]  /*1a550*/  BSSY B0, `(.L_x_2523) ;  /* 0x0000004000007945 */ /* 0x000fe40003800000 */
[----:B------:R-:W-:-:S04]  /*1a560*/  SHF.L.U32 R0, R0, 0x1f, RZ ;  /* 0x0000001f00007819 */ /* 0x000fc800000006ff */
[----:B------:R-:W0:Y:S02]  /*1a570*/  SYNCS.PHASECHK.TRANS64.TRYWAIT P2, [R2+URZ+0x13270], R0 ;  /* 0x01327000020075a7 */ /* 0x000e24000804017f */
[----:B0-----:R-:W-:Y:S05]  /*1a580*/  @!P2 BRA `(.L_x_2524) ;  /* 0x0000004c00c4a947 */ /* 0x001fea0003800000 */
.L_x_2677:
[----:B------:R-:W-:Y:S05]  /*1a590*/  BSYNC B0 ;  /* 0x0000000000007941 */ /* 0x000fea0003800000 */
.L_x_2523:
[----:B------:R-:W5:Y:S02]  /*1a5a0*/  LDL R3, [R1+0x70] ;  /* 0x0000700001037983 */ /* 0x000f640000100800 */
[----:B-----5:R-:W-:-:S13]  /*1a5b0*/  ISETP.NE.AND P2, PT, R3, 0x3, PT ;  /* 0x000000030300780c */ /* 0x020fda0003f45270 */
[----:B------:R-:W-:Y:S05]  /*1a5c0*/  @!P2 BRA `(.L_x_2525) ;  /* 0x000000000004a947 */ /* 0x000fea0003800000 */
[----:B------:R-:W-:Y:S01]  /*1a5d0*/  BPT.TRAP 0x1 ;  /* 0x000000040000795c */ /* 0x000fe20000300000 */
.L_x_2525:
[----:B------:R-:W-:Y:S01]  /*1a5e0*/  SHF.L.U32 R0, R22, 0x1f, RZ ;  /* 0x0000001f16007819 */ /* 0x000fe200000006ff */
[----:B------:R-:W-:-:S03]  /*1a5f0*/  IMAD R3, R21, 0x2800, RZ ;  /* 0x0000280015037824 */ /* 0x000fc600078e02ff */
[----:B------:R-:W0:Y:S02]  /*1a600*/  SYNCS.PHASECHK.TRANS64.TRYWAIT P2, [R2+URZ+0x13260], R0 ;  /* 0x01326000020075a7 */ /* 0x000e24000804017f */
[----:B0-----:R-:W-:Y:S05]  /*1a610*/  @!P2 BRA `(.L_x_2526) ;  /* 0x0000004c00b4a947 */ /* 0x001fea0003800000 */
.L_x_2678:
        /* <DEDUP_REMOVED lines=47> */
.L_x_2527:
[----:B--2---:R2:W-:Y:S01]  /*1a910*/  SYNCS.ARRIVE.TRANS64.A1T0 RZ, [R2+URZ+0x13250], RZ ;  /* 0x013250ff02ff79a7 */ /* 0x0045e2000810003f */
[----:B------:R-:W-:Y:S06]  /*1a920*/  BAR.SYNC.DEFER_BLOCKING 0x2, 0x80 ;  /* 0x0082000000007b1d */ /* 0x000fec0000010000 */
[----:B------:R-:W-:Y:S05]  /*1a930*/  @!P0 BRA `(.L_x_2528) ;  /* 0x0000000000048947 */ /* 0x000fea0003800000 */
[----:B------:R-:W-:Y:S01]  /*1a940*/  BPT.TRAP 0x1 ;  /* 0x000000040000795c */ /* 0x000fe20000300000 */
.L_x_2528:
[----:B------:R-:W3:Y:S01]  /*1a950*/  LDL R0, [R1+0x24] ;  /* 0x0000240001007983 */ /* 0x000ee20000100800 */
[----:B--2---:R-:W-:-:S03]  /*1a960*/  VIADD R2, R2, 0x13280 ;  /* 0x0001328002027836 */ /* 0x004fc60000000000 */
[----:B------:R2:W5:Y:S04]  /*1a970*/  LDL R21, [R1] ;  /* 0x0000000001157983 */ /* 0x0005680000100800 */
[----:B------:R2:W5:Y:S01]  /*1a980*/  LDL R22, [R1+0x10] ;  /* 0x0000100001167983 */ /* 0x0005620000100800 */
[----:B---3--:R-:W-:-:S04]  /*1a990*/  PRMT R2, R0, 0x654, R2 ;  /* 0x0000065400027816 */ /* 0x008fc80000000002 */
[----:B------:R2:W-:Y:S01]  /*1a9a0*/  SYNCS.ARRIVE.TRANS64.RED.A1T0 RZ, [R2+URZ], RZ ;  /* 0x000000ff02ff79a7 */ /* 0x0005e2000810043f */
[----:B------:R-:W-:Y:S05]  /*1a9b0*/  @P1 BRA `(.L_x_2529) ;  /* 0xffffffe800dc1947 */ /* 0x000fea000383ffff */
.L_x_2509:
        /* <DEDUP_REMOVED lines=19> */
.L_x_2531:
[----:B------:R-:W-:Y:S05]  /*1aaf0*/  BSYNC B0 ;  /* 0x0000000000007941 */ /* 0x000fea0003800000 */
.L_x_2530:
[----:B------:R-:W-:Y:S05]  /*1ab00*/  @!P0 BRA `(.L_x_2532) ;  /* 0x0000000000048947 */ /* 0x000fea0003800000 */
[----:B------:R-:W-:Y:S01]  /*1ab10*/  BPT.TRAP 0x1 ;  /* 0x000000040000795c */ /* 0x000fe20000300000 */
.L_x_2532:
        /* <DEDUP_REMOVED lines=8> */
.L_x_2679:
[----:B------:R-:W-:Y:S05]  /*1aba0*/  BSYNC B0 ;  /* 0x0000000000007941 */ /* 0x000fea0003800000 */
.L_x_2533:
[----:B------:R-:W2:Y:S02]  /*1abb0*/  LDL R2, [R1+0x70] ;  /* 0x0000700001027983 */ /* 0x000ea40000100800 */
[----:B--2---:R-:W-:-:S13]  /*1abc0*/  ISETP.NE.AND P1, PT, R2, 0x3, PT ;  /* 0x000000030200780c */ /* 0x004fda0003f25270 */
[----:B------:R-:W-:Y:S05]  /*1abd0*/  @!P1 BRA `(.L_x_2535) ;  /* 0x0000000000049947 */ /* 0x000fea0003800000 */
[----:B------:R-:W-:Y:S01]  /*1abe0*/  BPT.TRAP 0x1 ;  /* 0x000000040000795c */ /* 0x000fe20000300000 */
.L_x_2535:
[----:B0-----:R-:W2:Y:S02]  /*1abf0*/  LDL R0, [R1+0x10] ;  /* 0x0000100001007983 */ /* 0x001ea40000100800 */
[----:B--2---:R-:W-:-:S04]  /*1ac00*/  SHF.L.U32 R0, R0, 0x1f, RZ ;  /* 0x0000001f00007819 */ /* 0x004fc800000006ff */
[----:B------:R-:W0:Y:S02]  /*1ac10*/  SYNCS.PHASECHK.TRANS64.TRYWAIT P1, [R3+URZ+0x13260], R0 ;  /* 0x01326000030075a7 */ /* 0x000e24000802017f */
[----:B0-----:R-:W-:Y:S05]  /*1ac20*/  @!P1 BRA `(.L_x_2536) ;  /* 0x0000004800589947 */ /* 0x001fea0003800000 */
.L_x_2680:
[----:B------:R-:W2:Y:S04]  /*1ac30*/  LDL R12, [R1] ;  /* 0x00000000010c7983 */ /* 0x000ea80000100800 */
[----:B------:R-:W0:Y:S04]  /*1ac40*/  LDL R4, [R1+0x34] ;  /* 0x0000340001047983 */ /* 0x000e280000100800 */
[----:B------:R-:W3:Y:S04]  /*1ac50*/  LDL R10, [R1+0x30] ;  /* 0x00003000010a7983 */ /* 0x000ee80000100800 */
[----:B------:R-:W4:Y:S01]  /*1ac60*/  LDL R13, [R1+0x70] ;  /* 0x00007000010d7983 */ /* 0x000f220000100800 */
[----:B------:R-:W-:Y:S05]  /*1ac70*/  WARPSYNC.ALL ;  /* 0x0000000000007948 */ /* 0x000fea0003800000 */
[----:B--2---:R-:W-:-:S05]  /*1ac80*/  IMAD R2, R12, 0x2800, RZ ;  /* 0x000028000c027824 */ /* 0x004fca00078e02ff */
[----:B0-----:R-:W-:-:S05]  /*1ac90*/  LOP3.LUT R0, R2, R4, RZ, 0xfc, !PT ;  /* 0x0000000402007212 */ /* 0x001fca00078efcff */
[----:B------:R-:W-:-:S05]  /*1aca0*/  IMAD.IADD R0, R17, 0x1, R0 ;  /* 0x0000000111007824 */ /* 0x000fca00078e0200 */
[----:B------:R-:W0:Y:S01]  /*1acb0*/  LDSM.16.MT88.4 R4, [R0+0x6000] ;  /* 0x006000000004783b */ /* 0x000e220000004200 */
[----:B---3--:R-:W-:-:S05]  /*1acc0*/  LOP3.LUT R2, R2, R10, RZ, 0xfc, !PT ;  /* 0x0000000a02027212 */ /* 0x008fca00078efcff */
        /* <DEDUP_REMOVED lines=25> */
[----:B----4-:R-:W-:Y:S02]  /*1ae60*/  ISETP.NE.AND P1, PT, R13, 0x3, PT ;  /* 0x000000030d00780c */ /* 0x010fe40003f25270 */
        /* <DEDUP_REMOVED lines=13> */
.L_x_2537:
[----:B--2---:R2:W-:Y:S01]  /*1af40*/  SYNCS.ARRIVE.TRANS64.A1T0 RZ, [R3+URZ+0x13250], RZ ;  /* 0x013250ff03ff79a7 */ /* 0x0045e2000810003f */
[----:B------:R-:W-:Y:S06]  /*1af50*/  BAR.SYNC.DEFER_BLOCKING 0x2, 0x80 ;  /* 0x0082000000007b1d */ /* 0x000fec0000010000 */
[----:B------:R-:W-:Y:S05]  /*1af60*/  @!P0 BRA `(.L_x_2538) ;  /* 0x0000000000048947 */ /* 0x000fea0003800000 */
[----:B------:R-:W-:Y:S01]  /*1af70*/  BPT.TRAP 0x1 ;  /* 0x000000040000795c */ /* 0x000fe20000300000 */
.L_x_2538:
        /* <DEDUP_REMOVED lines=12> */
.L_x_2479:
        /* <DEDUP_REMOVED lines=9> */
[----:B------:R2:W3:Y:S01]  /*1b0d0*/  LDS.128 R24, [R17+0x132d0] ;  /* 0x0132d00011187984 */ /* 0x0004e20000000c00 */
[----:B------:R-:W-:Y:S06]  /*1b0e0*/  BAR.ARV 0x4, 0x200 ;  /* 0x0108000000007b1d */ /* 0x000fec0000002000 */
[----:B------:R-:W-:Y:S05]  /*1b0f0*/  BRA `(.L_x_2540) ;  /* 0x0000000c00e47947 */ /* 0x000fea0003800000 */
.L_x_2539:
        /* <DEDUP_REMOVED lines=11> */
[----:B-1----:R2:W3:Y:S02]  /*1b1b0*/  @!P1 LDG.E R7, desc[UR40][R2.64] ;  /* 0x0000002802079981 */ /* 0x0024e4000c1e1900 */
        /* <DEDUP_REMOVED lines=31> */
.L_x_2690:
[----:B------:R-:W-:Y:S02]  /*1b3b0*/  ULDC UR4, c[0x0][0xc38] ;  /* 0x00030e0000047ab9 */ /* 0x000fe40000000800 */
[----:B------:R-:W-:-:S04]  /*1b3c0*/  IMAD.U32 R7, RZ, RZ, UR4 ;  /* 0x00000004ff077e24 */ /* 0x000fc8000f8e00ff */
[----:B-1----:R-:W-:-:S04]  /*1b3d0*/  IMAD R3, R3, R7, RZ ;  /* 0x0000000703037224 */ /* 0x002fc800078e02ff */
[----:B------:R-:W-:-:S05]  /*1b3e0*/  IMAD.IADD R4, R6, 0x1, R3 ;  /* 0x0000000106047824 */ /* 0x000fca00078e0203 */
[----:B------:R-:W-:-:S13]  /*1b3f0*/  ISETP.GT.AND P6, PT, R4, R0, PT ;  /* 0x000000000400720c */ /* 0x000fda0003fc4270 */
[----:B------:R-:W-:Y:S05]  /*1b400*/  @P6 BRA `(.L_x_2542) ;  /* 0x0000000000a46947 */ /* 0x000fea0003800000 */
.L_x_2545:
        /* <DEDUP_REMOVED lines=34> */
[----:B------:R0:W1:Y:S02]  /*1b630*/  SHFL.IDX PT, R3, R2, 0x1f, 0x1f ;  /* 0x03e01f0002037f89 */ /* 0x00006400000e0000 */
.L_x_2698:
[----:B------:R-:W-:Y:S02]  /*1b640*/  ULDC UR4, c[0x0][0xc38] ;  /* 0x00030e0000047ab9 */ /* 0x000fe40000000800 */
[----:B------:R-:W-:-:S04]  /*1b650*/  IMAD.U32 R7, RZ, RZ, UR4 ;  /* 0x00000004ff077e24 */ /* 0x000fc8000f8e00ff */
[----:B-1----:R-:W-:-:S04]  /*1b660*/  IMAD R3, R3, R7, RZ ;  /* 0x0000000703037224 */ /* 0x002fc800078e02ff */
[----:B------:R-:W-:-:S05]  /*1b670*/  IMAD.IADD R4, R3, 0x1, R4 ;  /* 0x0000000103047824 */ /* 0x000fca00078e0204 */
[----:B------:R-:W-:-:S13]  /*1b680*/  ISETP.GT.AND P6, PT, R4, R0, PT ;  /* 0x000000000400720c */ /* 0x000fda0003fc4270 */
[----:B------:R-:W-:Y:S05]  /*1b690*/  @!P6 BRA `(.L_x_2545) ;  /* 0xfffffffc005ce947 */ /* 0x000fea000383ffff */
.L_x_2542:
[----:B------:R-:W-:Y:S01]  /*1b6a0*/  IMAD.IADD R4, R4, 0x1, -R3 ;  /* 0x0000000104047824 */ /* 0x000fe200078e0a03 */
[----:B------:R-:W-:-:S03]  /*1b6b0*/  UMOV UR4, 0xffffffff ;  /* 0xffffffff00047882 */ /* 0x000fc60000000000 */
[----:B------:R-:W-:-:S05]  /*1b6c0*/  IMAD R3, R2, R7, R4 ;  /* 0x0000000702037224 */ /* 0x000fca00078e0204 */
[----:B------:R-:W-:Y:S01]  /*1b6d0*/  ISETP.GT.AND P6, PT, R3, R0, PT ;  /* 0x000000000300720c */ /* 0x000fe20003fc4270 */
[----:B------:R-:W-:-:S12]  /*1b6e0*/  BRA.DIV UR4, `(.L_x_2546) ;  /* 0x0000004604e87947 */ /* 0x000fd8000b800000 */
[----:B------:R-:W-:-:S04]  /*1b6f0*/  VOTE.ANY R3, PT, !P6 ;  /* 0x0000000000037806 */ /* 0x000fc800070e0100 */
[----:B------:R-:W1:Y:S02]  /*1b700*/  POPC R6, R3 ;  /* 0x0000000300067309 */ /* 0x000e640000000000 */
[----:B-1----:R1:W2:Y:S01]  /*1b710*/  SHFL.IDX PT, R25, R25, R6, 0x1f ;  /* 0x00001f0619197589 */ /* 0x0022a200000e0000 */
[----:B------:R-:W-:-:S03]  /*1b720*/  IMAD.IADD R27, R6, 0x1, R27 ;  /* 0x00000001061b7824 */ /* 0x000fc600078e021b */
[----:B------:R1:W3:Y:S04]  /*1b730*/  SHFL.IDX PT, R5, R5, R6, 0x1f ;  /* 0x00001f0605057589 */ /* 0x0002e800000e0000 */
.L_x_2703:
[----:B------:R-:W-:-:S13]  /*1b740*/  ISETP.NE.AND P0, PT, R3, RZ, PT ;  /* 0x000000ff0300720c */ /* 0x000fda0003f05270 */
[----:B------:R-:W-:Y:S05]  /*1b750*/  @!P0 BRA `(.L_x_2547) ;  /* 0x0000000000108947 */ /* 0x000fea0003800000 */
[----:B------:R-:W-:Y:S01]  /*1b760*/  UMOV UR4, 0xffffffff ;  /* 0xffffffff00047882 */ /* 0x000fe20000000000 */
[----:B-1----:R-:W-:Y:S02]  /*1b770*/  VIADD R6, R6, 0xffffffff ;  /* 0xffffffff06067836 */ /* 0x002fe40000000000 */
[----:B------:R-:W-:Y:S05]  /*1b780*/  BRA.DIV UR4, `(.L_x_2548) ;  /* 0x0000004a04207947 */ /* 0x000fea000b800000 */
[----:B------:R4:W1:Y:S02]  /*1b790*/  SHFL.IDX PT, R24, R2, R6, 0x1f ;  /* 0x00001f0602187589 */ /* 0x00086400000e0000 */
.L_x_2547:
[----:B---3--:R-:W-:Y:S01]  /*1b7a0*/  ISETP.NE.AND P0, PT, R5, 0x1, PT ;  /* 0x000000010500780c */ /* 0x008fe20003f05270 */
[----:B-1----:R-:W-:-:S04]  /*1b7b0*/  IMAD R24, R24, R7, R4 ;  /* 0x0000000718187224 */ /* 0x002fc800078e0204 */
[----:B------:R-:W-:-:S08]  /*1b7c0*/  IMAD.IADD R0, R0, 0x1, -R24 ;  /* 0x0000000100007824 */ /* 0x000fd000078e0a18 */
[----:B------:R-:W-:Y:S05]  /*1b7d0*/  @!P0 BRA `(.L_x_2549) ;  /* 0x0000000000e08947 */ /* 0x000fea0003800000 */
[----:B--2---:R-:W-:-:S04]  /*1b7e0*/  IABS R4, R25 ;  /* 0x0000001900047213 */ /* 0x004fc80000000000 */
[----:B----4-:R-:W1:Y:S08]  /*1b7f0*/  I2F.RP R6, R4 ;  /* 0x0000000400067306 */ /* 0x010e700000209400 */
[----:B-1----:R-:W1:Y:S02]  /*1b800*/  MUFU.RCP R6, R6 ;  /* 0x0000000600067308 */ /* 0x002e640000001000 */
[----:B-1----:R-:W-:-:S06]  /*1b810*/  VIADD R8, R6, 0xffffffe ;  /* 0x0ffffffe06087836 */ /* 0x002fcc0000000000 */
        /* <DEDUP_REMOVED lines=52> */
.L_x_2549:
[----:B0---4-:R-:W0:Y:S02]  /*1bb60*/  LDC.64 R2, c[0x0][0xc90] ;  /* 0x00032400ff027b82 */ /* 0x011e240000000a00 */
[----:B0-----:R-:W-:-:S05]  /*1bb70*/  IMAD.WIDE R2, R27, 0x4, R2 ;  /* 0x000000041b027825 */ /* 0x001fca00078e0202 */
[----:B------:R-:W2:Y:S02]  /*1bb80*/  LDG.E R5, desc[UR40][R2.64] ;  /* 0x0000002802057981 */ /* 0x000ea4000c1e1900 */
[----:B--2---:R-:W-:-:S05]  /*1bb90*/  IMAD R4, R25, R5, RZ ;  /* 0x0000000519047224 */ /* 0x004fca00078e02ff */
        /* <DEDUP_REMOVED lines=57> */
.L_x_2550:
[----:B------:R-:W-:-:S05]  /*1bf30*/  LOP3.LUT R0, RZ, R0, RZ, 0x33, !PT ;  /* 0x00000000ff007212 */ /* 0x000fca00078e33ff */
[----:B------:R-:W-:Y:S01]  /*1bf40*/  IMAD.IADD R25, R25, 0x1, R0 ;  /* 0x0000000119197824 */ /* 0x000fe200078e0200 */
[----:B------:R-:W-:Y:S06]  /*1bf50*/  BRA `(.L_x_2551) ;  /* 0x00000000001c7947 */ /* 0x000fec0003800000 */
.L_x_2543:
[----:B------:R-:W-:Y:S01]  /*1bf60*/  UMOV UR4, URZ ;  /* 0x0000003f00047c82 */ /* 0x000fe20008000000 */
[----:B------:R-:W-:Y:S01]  /*1bf70*/  UMOV UR5, URZ ;  /* 0x0000003f00057c82 */ /* 0x000fe20008000000 */
[----:B------:R-:W-:Y:S01]  /*1bf80*/  ULDC UR6, c[0x0][0xc3c] ;  /* 0x00030f0000067ab9 */ /* 0x000fe20000000800 */
[----:B------:R-:W-:Y:S02]  /*1bf90*/  IMAD.MOV.U32 R24, RZ, RZ, R0 ;  /* 0x000000ffff187224 */ /* 0x000fe400078e0000 */
[----:B------:R-:W-:Y:S02]  /*1bfa0*/  IMAD.U32 R25, RZ, RZ, UR4 ;  /* 0x00000004ff197e24 */ /* 0x000fe4000f8e00ff */
[----:B------:R-:W-:Y:S02]  /*1bfb0*/  IMAD.U32 R26, RZ, RZ, UR5 ;  /* 0x00000005ff1a7e24 */ /* 0x000fe4000f8e00ff */
[----:B------:R-:W-:-:S07]  /*1bfc0*/  IMAD.U32 R27, RZ, RZ, UR6 ;  /* 0x00000006ff1b7e24 */ /* 0x000fce000f8e00ff */
.L_x_2551:
        /* <DEDUP_REMOVED lines=12> */
.L_x_2540:
[----:B------:R-:W-:Y:S02]  /*1c090*/  ULDC UR4, c[0x0][0xc3c] ;  /* 0x00030f0000047ab9 */ /* 0x000fe40000000800 */
[----:B---3--:R-:W-:-:S13]  /*1c0a0*/  ISETP.GE.AND P0, PT, R27, UR4, PT ;  /* 0x000000041b007c0c */ /* 0x008fda000bf06270 */
[----:B------:R-:W-:Y:S05]  /*1c0b0*/  @!P0 BRA `(.L_x_2552) ;  /* 0xffffff9400088947 */ /* 0x000fea000383ffff */
[----:B------:R-:W-:Y:S05]  /*1c0c0*/  BSYNC B7 ;  /* 0x0000000000077941 */ /* 0x000fea0003800000 */
.L_x_2438:
[----:B--2---:R-:W2:Y:S01]  /*1c0d0*/  LDL.LU R0, [R1+0x60] ;  /* 0x0000600001007983 */ /* 0x004ea20000300800 */
[----:B------:R-:W-:Y:S01]  /*1c0e0*/  BSSY B0, `(.L_x_2553) ;  /* 0x000000b000007945 */ /* 0x000fe20003800000 */
[----:B------:R-:W3:Y:S01]  /*1c0f0*/  S2R R5, SR_CgaCtaId ;  /* 0x0000000000057919 */ /* 0x000ee20000008800 */
[----:B--2---:R-:W-:-:S05]  /*1c100*/  VIADD R0, R0, 0x1 ;  /* 0x0000000100007836 */ /* 0x004fca0000000000 */
[----:B----4-:R-:W-:-:S04]  /*1c110*/  LEA.HI R2, R0, R0, RZ, 0x1 ;  /* 0x0000000000027211 */ /* 0x010fc800078f08ff */
[----:B------:R-:W-:Y:S02]  /*1c120*/  LOP3.LUT R3, R2, 0xfffffffe, RZ, 0xc0, !PT ;  /* 0xfffffffe02037812 */ /* 0x000fe400078ec0ff */
[----:B------:R-:W-:-:S03]  /*1c130*/  MOV R2, 0x400 ;  /* 0x0000040000027802 */ /* 0x000fc60000000f00 */
[----:B------:R-:W-:Y:S01]  /*1c140*/  IMAD.IADD R0, R0, 0x1, -R3 ;  /* 0x0000000100007824 */ /* 0x000fe200078e0a03 */
[----:B---3--:R-:W-:-:S04]  /*1c150*/  LEA R5, R5, R2, 0x18 ;  /* 0x0000000205057211 */ /* 0x008fc800078ec0ff */
[----:B------:R-:W-:-:S04]  /*1c160*/  SHF.L.U32 R0, R0, 0x1f, RZ ;  /* 0x0000001f00007819 */ /* 0x000fc800000006ff */
[----:B------:R-:W2:Y:S02]  /*1c170*/  SYNCS.PHASECHK.TRANS64.TRYWAIT P0, [R5+URZ+0x13220], R0 ;  /* 0x01322000050075a7 */ /* 0x000ea4000800017f */
[----:B--2---:R-:W-:Y:S05]  /*1c180*/  @!P0 BRA `(.L_x_2554) ;  /* 0x0000003c00cc8947 */ /* 0x004fea0003800000 */
.L_x_2706:
[----:B------:R-:W-:Y:S05]  /*1c190*/  BSYNC B0 ;  /* 0x0000000000007941 */ /* 0x000fea0003800000 */
.L_x_2553:
[----:B------:R-:W-:-:S03]  /*1c1a0*/  UMOV UR4, 0xffffffff ;  /* 0xffffffff00047882 */ /* 0x000fc60000000000 */
[----:B------:R-:W-:Y:S05]  /*1c1b0*/  BRA.DIV UR4, `(.L_x_2555) ;  /* 0x0000003e04d47947 */ /* 0x000fea000b800000 */
[----:B--2---:R-:W2:Y:S02]  /*1c1c0*/  S2R R0, SR_TID.X ;  /* 0x0000000000007919 */ /* 0x004ea40000002100 */
[----:B--2---:R-:W-:-:S04]  /*1c1d0*/  SHF.R.U32.HI R0, RZ, 0x5, R0 ;  /* 0x00000005ff007819 */ /* 0x004fc80000011600 */
[----:B------:R-:W-:-:S05]  /*1c1e0*/  LOP3.LUT R0, R0, 0x3, RZ, 0xc0, !PT ;  /* 0x0000000300007812 */ /* 0x000fca00078ec0ff */
[----:B------:R2:W3:Y:S02]  /*1c1f0*/  SHFL.IDX PT, R14, R0, RZ, 0x1f ;  /* 0x00001fff000e7589 */ /* 0x0004e400000e0000 */
.L_x_2709:
[----:B---3--:R-:W-:-:S13]  /*1c200*/  ISETP.NE.AND P0, PT, R14, RZ, PT ;  /* 0x000000ff0e00720c */ /* 0x008fda0003f05270 */
[----:B------:R-:W-:Y:S05]  /*1c210*/  @P0 BRA `(.L_x_2304) ;  /* 0x0000000000b40947 */ /* 0x000fea0003800000 */
[----:B------:R-:W-:-:S03]  /*1c220*/  UMOV UR4, 0xffffffff ;  /* 0xffffffff00047882 */ /* 0x000fc60000000000 */
[----:B------:R-:W-:Y:S05]  /*1c230*/  BRA.DIV UR4, `(.L_x_2556) ;  /* 0x0000003e04e87947 */ /* 0x000fea000b800000 */
[----:B------:R-:W-:-:S13]  /*1c240*/  ELECT P6, URZ, PT ;  /* 0x00000000003f782f */ /* 0x000fda00038c0000 */
.L_x_2712:
[----:B------:R-:W-:Y:S05]  /*1c250*/  @!P6 BRA `(.L_x_2304) ;  /* 0x0000000000a4e947 */ /* 0x000fea0003800000 */
[----:B--2---:R-:W2:Y:S02]  /*1c260*/  LDL.LU R0, [R1+0x28] ;  /* 0x0000280001007983 */ /* 0x004ea40000300800 */
[----:B--2---:R-:W-:-:S04]  /*1c270*/  LOP3.LUT R0, R0, 0x2, RZ, 0xfc, !PT ;  /* 0x0000000200007812 */ /* 0x004fc800078efcff */
[----:B------:R-:W-:-:S13]  /*1c280*/  ISETP.NE.AND P0, PT, R0, 0x3, PT ;  /* 0x000000030000780c */ /* 0x000fda0003f05270 */
[----:B------:R-:W-:Y:S05]  /*1c290*/  @!P0 BRA `(.L_x_2557) ;  /* 0x0000000000048947 */ /* 0x000fea0003800000 */
[----:B------:R-:W-:Y:S01]  /*1c2a0*/  BPT.TRAP 0x1 ;  /* 0x000000040000795c */ /* 0x000fe20000300000 */
.L_x_2557:
[----:B------:R-:W2:Y:S04]  /*1c2b0*/  LDL R2, [R1+0x10] ;  /* 0x0000100001027983 */ /* 0x000ea80000100800 */
[----:B------:R-:W3:Y:S01]  /*1c2c0*/  LDL.LU R0, [R1] ;  /* 0x0000000001007983 */ /* 0x000ee20000300800 */
[----:B--2---:R-:W-:Y:S01]  /*1c2d0*/  SHF.L.U32 R3, R2, 0x1f, RZ ;  /* 0x0000001f02037819 */ /* 0x004fe200000006ff */
[C---:B---3--:R-:W-:Y:S02]  /*1c2e0*/  IMAD R4, R0.reuse, 0x8, R5 ;  /* 0x0000000800047824 */ /* 0x048fe400078e0205 */
[----:B------:R-:W-:Y:S02]  /*1c2f0*/  VIADD R0, R0, 0x1 ;  /* 0x0000000100007836 */ /* 0x000fe40000000000 */
[----:B------:R-:W2:Y:S03]  /*1c300*/  SYNCS.PHASECHK.TRANS64.TRYWAIT P1, [R4+URZ+0x13240], R3 ;  /* 0x01324003040075a7 */ /* 0x000ea6000802017f */
[----:B------:R-:W-:-:S04]  /*1c310*/  ISETP.NE.AND P2, PT, R0, 0x2, PT ;  /* 0x000000020000780c */ /* 0x000fc80003f45270 */
[----:B------:R-:W-:Y:S01]  /*1c320*/  SEL R2, RZ, 0x1, P2 ;  /* 0x00000001ff027807 */ /* 0x000fe20001000000 */
[----:B--2---:R-:W-:Y:S08]  /*1c330*/  @!P1 BRA `(.L_x_2558) ;  /* 0x0000003c00c89947 */ /* 0x004ff00003800000 */
.L_x_2713:
[----:B0-----:R-:W3:Y:S01]  /*1c340*/  LDL.LU R6, [R1+0x10] ;  /* 0x0000100001067983 */ /* 0x001ee20000300800 */
[----:B------:R-:W-:Y:S02]  /*1c350*/  SEL R0, R0, RZ, P2 ;  /* 0x000000ff00007207 */ /* 0x000fe40001000000 */
[----:B---3--:R-:W-:Y:S01]  /*1c360*/  LOP3.LUT R2, R6, R2, RZ, 0x3c, !PT ;  /* 0x0000000206027212 */ /* 0x008fe200078e3cff */
[----:B------:R-:W-:Y:S06]  /*1c370*/  @!P0 BRA `(.L_x_2559) ;  /* 0x0000000000048947 */ /* 0x000fec0003800000 */
[----:B------:R-:W-:Y:S01]  /*1c380*/  BPT.TRAP 0x1 ;  /* 0x000000040000795c */ /* 0x000fe20000300000 */
.L_x_2559:
[----:B------:R-:W-:Y:S01]  /*1c390*/  IMAD R5, R0, 0x8, R5 ;  /* 0x0000000800057824 */ /* 0x000fe200078e0205 */
[----:B------:R-:W-:-:S04]  /*1c3a0*/  SHF.L.U32 R0, R2, 0x1f, RZ ;  /* 0x0000001f02007819 */ /* 0x000fc800000006ff */
[----:B------:R-:W0:Y:S02]  /*1c3b0*/  SYNCS.PHASECHK.TRANS64.TRYWAIT P1, [R5+URZ+0x13240], R0 ;  /* 0x01324000050075a7 */ /* 0x000e24000802017f */
[----:B0-----:R-:W-:Y:S05]  /*1c3c0*/  @!P1 BRA `(.L_x_2560) ;  /* 0x0000003c00b89947 */ /* 0x001fea0003800000 */
.L_x_2714:
[----:B------:R-:W-:Y:S05]  /*1c3d0*/  @!P0 BRA `(.L_x_2561) ;  /* 0x0000000000048947 */ /* 0x000fea0003800000 */
[----:B------:R-:W-:Y:S01]  /*1c3e0*/  BPT.TRAP 0x1 ;  /* 0x000000040000795c */ /* 0x000fe20000300000 */
.L_x_2561:
[----:B------:R-:W3:Y:S02]  /*1c3f0*/  SYNCS.PHASECHK.TRANS64.TRYWAIT P1, [R4+URZ+0x13260], R3 ;  /* 0x01326003040075a7 */ /* 0x000ee4000802017f */
[----:B---3--:R-:W-:Y:S05]  /*1c400*/  @!P1 BRA `(.L_x_2562) ;  /* 0x0000003c00bc9947 */ /* 0x008fea0003800000 */
.L_x_2715:
[----:B------:R-:W-:Y:S05]  /*1c410*/  @!P0 BRA `(.L_x_2563) ;  /* 0x0000000000048947 */ /* 0x000fea0003800000 */
[----:B------:R-:W-:Y:S01]  /*1c420*/  BPT.TRAP 0x1 ;  /* 0x000000040000795c */ /* 0x000fe20000300000 */
.L_x_2563:
[----:B------:R-:W4:Y:S02]  /*1c430*/  SYNCS.PHASECHK.TRANS64.TRYWAIT P1, [R5+URZ+0x13260], R0 ;  /* 0x01326000050075a7 */ /* 0x000f24000802017f */
[----:B----4-:R-:W-:Y:S05]  /*1c440*/  @!P1 BRA `(.L_x_2564) ;  /* 0x0000003c00c09947 */ /* 0x010fea0003800000 */
.L_x_2716:
[----:B------:R-:W-:Y:S05]  /*1c450*/  @!P0 BRA `(.L_x_2565) ;  /* 0x0000000000048947 */ /* 0x000fea0003800000 */
[----:B------:R-:W-:Y:S01]  /*1c460*/  BPT.TRAP 0x1 ;  /* 0x000000040000795c */ /* 0x000fe20000300000 */
.L_x_2565:
[----:B------:R-:W0:Y:S02]  /*1c470*/  SYNCS.PHASECHK.TRANS64.TRYWAIT P1, [R4+URZ+0x13280], R3 ;  /* 0x01328003040075a7 */ /* 0x000e24000802017f */
[----:B0-----:R-:W-:Y:S05]  /*1c480*/  @!P1 BRA `(.L_x_2566) ;  /* 0x0000003c00c49947 */ /* 0x001fea0003800000 */
.L_x_2717:
[----:B------:R-:W-:Y:S05]  /*1c490*/  @!P0 BRA `(.L_x_2567) ;  /* 0x0000000000048947 */ /* 0x000fea0003800000 */
[----:B------:R-:W-:Y:S01]  /*1c4a0*/  BPT.TRAP 0x1 ;  /* 0x000000040000795c */ /* 0x000fe20000300000 */
.L_x_2567:
[----:B------:R0:W0:Y:S02]  /*1c4b0*/  SYNCS.PHASECHK.TRANS64.TRYWAIT P0, [R5+URZ+0x13280], R0 ;  /* 0x01328000050075a7 */ /* 0x000024000800017f */
[----:B0-----:R-:W-:Y:S05]  /*1c4c0*/  @!P0 NANOSLEEP.SYNCS 0x989680 ;  /* 0x009896800000895d */ /* 0x001fea0003900000 */
[----:B------:R-:W0:Y:S02]  /*1c4d0*/  @!P0 SYNCS.PHASECHK.TRANS64 P0, [R5+URZ+0x13280], R0 ;  /* 0x01328000050085a7 */ /* 0x000e24000800007f */
[----:B0-----:R-:W-:Y:S05]  /*1c4e0*/  @!P0 BRA `(.L_x_2567) ;  /* 0xfffffffc00f08947 */ /* 0x001fea000383ffff */
.L_x_2304:
[----:B------:R-:W-:Y:S05]  /*1c4f0*/  BSYNC B8 ;  /* 0x0000000000087941 */ /* 0x000fea0003800000 */
.L_x_2301:
[----:B------:R-:W-:Y:S05]  /*1c500*/  EXIT ;  /* 0x000000000000794d */ /* 0x000fea0003800000 */
.L_x_2322:
[----:B0-----:R0:W1:Y:S02]  /*1c510*/  SYNCS.PHASECHK.TRANS64.TRYWAIT P5, [R66+URZ+0x13290], R67 ;  /* 0x01329043420075a7 */ /* 0x00106400080a017f */
[----:B-1----:R-:W-:Y:S05]  /*1c520*/  @!P5 NANOSLEEP.SYNCS 0x989680 ;  /* 0x009896800000d95d */ /* 0x002fea0003900000 */
[----:B------:R-:W1:Y:S02]  /*1c530*/  @!P5 SYNCS.PHASECHK.TRANS64 P5, [R66+URZ+0x13290], R67 ;  /* 0x013290434200d5a7 */ /* 0x000e6400080a007f */
[----:B-1----:R-:W-:Y:S05]  /*1c540*/  @!P5 BRA `(.L_x_2322) ;  /* 0xfffffffc00f0d947 */ /* 0x002fea000383ffff */
[----:B------:R-:W-:Y:S05]  /*1c550*/  BRA `(.L_x_2568) ;  /* 0xfffffe6400447947 */ /* 0x000fea000383ffff */
.L_x_2323:
[----:B------:R-:W-:Y:S01]  /*1c560*/  BSSY B1, `(.L_x_2569) ;  /* 0x0000007000017945 */ /* 0x000fe20003800000 */
[----:B------:R-:W-:Y:S02]  /*1c570*/  IMAD.MOV.U32 R12, RZ, RZ, RZ ;  /* 0x000000ffff0c7224 */ /* 0x000fe400078e00ff */
[----:B------:R-:W-:Y:S02]  /*1c580*/  IMAD.MOV.U32 R11, RZ, RZ, 0x1e1f ;  /* 0x00001e1fff0b7424 */ /* 0x000fe400078e00ff */
[----:B------:R-:W-:-:S07]  /*1c590*/  IMAD.MOV.U32 R15, RZ, RZ, -0x1 ;  /* 0xffffffffff0f7424 */ /* 0x000fce00078e00ff */
[----:B0-----:R-:W-:Y:S05]  /*1c5a0*/  WARPSYNC.COLLECTIVE R15, `(.L_x_2570) ;  /* 0x000000000f087348 */ /* 0x001fea0003c00000 */
[----:B------:R1:W2:Y:S02]  /*1c5b0*/  SHFL.IDX P6, R14, R13, R12, R11 ;  /* 0x0000000c0d0e7389 */ /* 0x0002a400000c000b */
[----:B012---:R-:W-:Y:S01]  /*1c5c0*/  ENDCOLLECTIVE ;  /* 0x000000000000791b */ /* 0x007fe20003800000 */
.L_x_2570:
[----:B------:R-:W-:Y:S05]  /*1c5d0*/  BSYNC B1 ;  /* 0x0000000000017941 */ /* 0x000fea0003800000 */
.L_x_2569:
        /* <DEDUP_REMOVED lines=8> */
.L_x_2571:
[----:B------:R-:W-:Y:S05]  /*1c660*/  BRA `(.L_x_2572) ;  /* 0xfffffe6400147947 */ /* 0x000fea000383ffff */
.L_x_2333:
[----:B0-----:R0:W1:Y:S02]  /*1c670*/  SYNCS.PHASECHK.TRANS64.TRYWAIT P6, [R66+URZ+0x13290], R67 ;  /* 0x01329043420075a7 */ /* 0x00106400080c017f */
[----:B-1----:R-:W-:Y:S05]  /*1c680*/  @!P6 NANOSLEEP.SYNCS 0x989680 ;  /* 0x009896800000e95d */ /* 0x002fea0003900000 */
[----:B------:R-:W1:Y:S02]  /*1c690*/  @!P6 SYNCS.PHASECHK.TRANS64 P6, [R66+URZ+0x13290], R67 ;  /* 0x013290434200e5a7 */ /* 0x000e6400080c007f */
[----:B-1----:R-:W-:Y:S05]  /*1c6a0*/  @!P6 BRA `(.L_x_2333) ;  /* 0xfffffffc00f0e947 */ /* 0x002fea000383ffff */
[----:B------:R-:W-:Y:S05]  /*1c6b0*/  BRA `(.L_x_2573) ;  /* 0xfffffe74004c7947 */ /* 0x000fea000383ffff */
.L_x_2334:
[----:B------:R-:W-:Y:S01]  /*1c6c0*/  BSSY B1, `(.L_x_2574) ;  /* 0x0000007000017945 */ /* 0x000fe20003800000 */
[----:B------:R-:W-:Y:S02]  /*1c6d0*/  IMAD.MOV.U32 R12, RZ, RZ, RZ ;  /* 0x000000ffff0c7224 */ /* 0x000fe400078e00ff */
[----:B------:R-:W-:Y:S02]  /*1c6e0*/  IMAD.MOV.U32 R11, RZ, RZ, 0x1e1f ;  /* 0x00001e1fff0b7424 */ /* 0x000fe400078e00ff */
[----:B------:R-:W-:-:S07]  /*1c6f0*/  IMAD.MOV.U32 R15, RZ, RZ, -0x1 ;  /* 0xffffffffff0f7424 */ /* 0x000fce00078e00ff */
[----:B0-----:R-:W-:Y:S05]  /*1c700*/  WARPSYNC.COLLECTIVE R15, `(.L_x_2575) ;  /* 0x000000000f087348 */ /* 0x001fea0003c00000 */
[----:B------:R1:W2:Y:S02]  /*1c710*/  SHFL.IDX P6, R14, R13, R12, R11 ;  /* 0x0000000c0d0e7389 */ /* 0x0002a400000c000b */
[----:B012---:R-:W-:Y:S01]  /*1c720*/  ENDCOLLECTIVE ;  /* 0x000000000000791b */ /* 0x007fe20003800000 */
.L_x_2575:
[----:B------:R-:W-:Y:S05]  /*1c730*/  BSYNC B1 ;  /* 0x0000000000017941 */ /* 0x000fea0003800000 */
.L_x_2574:
        /* <DEDUP_REMOVED lines=8> */
.L_x_2576:
[----:B------:R-:W-:Y:S01]  /*1c7c0*/  IMAD.MOV.U32 R71, RZ, RZ, R14 ;  /* 0x000000ffff477224 */ /* 0x000fe200078e000e */
[----:B------:R-:W-:Y:S06]  /*1c7d0*/  BRA `(.L_x_2577) ;  /* 0xfffffe7400187947 */ /* 0x000fec000383ffff */
.L_x_2339:
[----:B0-----:R0:W1:Y:S02]  /*1c7e0*/  SYNCS.PHASECHK.TRANS64.TRYWAIT P3, [R66+URZ+0x13290], R67 ;  /* 0x01329043420075a7 */ /* 0x001064000806017f */
[----:B-1----:R-:W-:Y:S05]  /*1c7f0*/  @!P3 NANOSLEEP.SYNCS 0x989680 ;  /* 0x009896800000b95d */ /* 0x002fea0003900000 */
[----:B------:R-:W1:Y:S02]  /*1c800*/  @!P3 SYNCS.PHASECHK.TRANS64 P3, [R66+URZ+0x13290], R67 ;  /* 0x013290434200b5a7 */ /* 0x000e64000806007f */
[----:B-1----:R-:W-:Y:S05]  /*1c810*/  @!P3 BRA `(.L_x_2339) ;  /* 0xfffffffc00f0b947 */ /* 0x002fea000383ffff */
[----:B------:R-:W-:Y:S05]  /*1c820*/  BRA `(.L_x_2578) ;  /* 0xfffffe8000f47947 */ /* 0x000fea000383ffff */
.L_x_2340:
[----:B------:R-:W-:Y:S01]  /*1c830*/  BSSY B1, `(.L_x_2579) ;  /* 0x0000007000017945 */ /* 0x000fe20003800000 */
[----:B------:R-:W-:Y:S02]  /*1c840*/  IMAD.MOV.U32 R12, RZ, RZ, RZ ;  /* 0x000000ffff0c7224 */ /* 0x000fe400078e00ff */
[----:B------:R-:W-:Y:S02]  /*1c850*/  IMAD.MOV.U32 R11, RZ, RZ, 0x1e1f ;  /* 0x00001e1fff0b7424 */ /* 0x000fe400078e00ff */
[----:B------:R-:W-:-:S07]  /*1c860*/  IMAD.MOV.U32 R15, RZ, RZ, -0x1 ;  /* 0xffffffffff0f7424 */ /* 0x000fce00078e00ff */
[----:B0-----:R-:W-:Y:S05]  /*1c870*/  WARPSYNC.COLLECTIVE R15, `(.L_x_2580) ;  /* 0x000000000f087348 */ /* 0x001fea0003c00000 */
[----:B------:R1:W2:Y:S02]  /*1c880*/  SHFL.IDX P6, R14, R13, R12, R11 ;  /* 0x0000000c0d0e7389 */ /* 0x0002a400000c000b */
[----:B012---:R-:W-:Y:S01]  /*1c890*/  ENDCOLLECTIVE ;  /* 0x000000000000791b */ /* 0x007fe20003800000 */
.L_x_2580:
[----:B------:R-:W-:Y:S05]  /*1c8a0*/  BSYNC B1 ;  /* 0x0000000000017941 */ /* 0x000fea0003800000 */
.L_x_2579:
        /* <DEDUP_REMOVED lines=8> */
.L_x_2581:
[----:B------:R-:W-:Y:S05]  /*1c930*/  BRA `(.L_x_2582) ;  /* 0xfffffe8400247947 */ /* 0x000fea000383ffff */
.L_x_2344:
[----:B-1----:R1:W4:Y:S02]  /*1c940*/  SYNCS.PHASECHK.TRANS64.TRYWAIT P4, [R66+URZ+0x132b0], R67 ;  /* 0x0132b043420075a7 */ /* 0x002324000808017f */
[----:B----4-:R-:W-:Y:S05]  /*1c950*/  @!P4 NANOSLEEP.SYNCS 0x989680 ;  /* 0x009896800000c95d */ /* 0x010fea0003900000 */
[----:B------:R-:W4:Y:S02]  /*1c960*/  @!P4 SYNCS.PHASECHK.TRANS64 P4, [R66+URZ+0x132b0], R67 ;  /* 0x0132b0434200c5a7 */ /* 0x000f24000808007f */
[----:B----4-:R-:W-:Y:S05]  /*1c970*/  @!P4 BRA `(.L_x_2344) ;  /* 0xfffffffc00f0c947 */ /* 0x010fea000383ffff */
[----:B------:R-:W-:Y:S05]  /*1c980*/  BRA `(.L_x_2583) ;  /* 0xfffffe84009c7947 */ /* 0x000fea000383ffff */
.L_x_2364:
[----:B------:R-:W-:Y:S01]  /*1c990*/  BSSY B1, `(.L_x_2584) ;  /* 0x0000007000017945 */ /* 0x000fe20003800000 */
[----:B------:R-:W-:Y:S02]  /*1c9a0*/  IMAD.MOV.U32 R12, RZ, RZ, RZ ;  /* 0x000000ffff0c7224 */ /* 0x000fe400078e00ff */
[----:B------:R-:W-:Y:S02]  /*1c9b0*/  IMAD.MOV.U32 R11, RZ, RZ, 0x1e1f ;  /* 0x00001e1fff0b7424 */ /* 0x000fe400078e00ff */
[----:B------:R-:W-:-:S07]  /*1c9c0*/  IMAD.MOV.U32 R15, RZ, RZ, -0x1 ;  /* 0xffffffffff0f7424 */ /* 0x000fce00078e00ff */
[----:B------:R-:W-:Y:S05]  /*1c9d0*/  WARPSYNC.COLLECTIVE R15, `(.L_x_2585) ;  /* 0x000000000f087348 */ /* 0x000fea0003c00000 */
[----:B------:R0:W1:Y:S02]  /*1c9e0*/  SHFL.IDX P6, R14, R13, R12, R11 ;  /* 0x0000000c0d0e7389 */ /* 0x00006400000c000b */
[----:B01----:R-:W-:Y:S01]  /*1c9f0*/  ENDCOLLECTIVE ;  /* 0x000000000000791b */ /* 0x003fe20003800000 */
.L_x_2585:
[----:B------:R-:W-:Y:S05]  /*1ca00*/  BSYNC B1 ;  /* 0x0000000000017941 */ /* 0x000fea0003800000 */
.L_x_2584:
        /* <DEDUP_REMOVED lines=8> */
.L_x_2586:
[----:B------:R-:W-:Y:S02]  /*1ca90*/  IMAD.MOV.U32 R13, RZ, RZ, R4 ;  /* 0x000000ffff0d7224 */ /* 0x000fe400078e0004 */
[----:B------:R-:W-:-:S07]  /*1caa0*/  IMAD.MOV.U32 R3, RZ, RZ, R14 ;  /* 0x000000ffff037224 */ /* 0x000fce00078e000e */
[----:B------:R-:W-:Y:S05]  /*1cab0*/  WARPSYNC.COLLECTIVE R15, `(.L_x_2587) ;  /* 0x000000000f087348 */ /* 0x000fea0003c00000 */
[----:B------:R0:W1:Y:S02]  /*1cac0*/  SHFL.IDX P6, R14, R13, R12, R11 ;  /* 0x0000000c0d0e7389 */ /* 0x00006400000c000b */
[----:B01----:R-:W-:Y:S01]  /*1cad0*/  ENDCOLLECTIVE ;  /* 0x000000000000791b */ /* 0x003fe20003800000 */
.L_x_2587:
[----:B------:R-:W-:Y:S02]  /*1cae0*/  IMAD.MOV.U32 R13, RZ, RZ, R5 ;  /* 0x000000ffff0d7224 */ /* 0x000fe400078e0005 */
[----:B------:R-:W-:-:S07]  /*1caf0*/  IMAD.MOV.U32 R4, RZ, RZ, R14 ;  /* 0x000000ffff047224 */ /* 0x000fce00078e000e */
[----:B------:R-:W-:Y:S05]  /*1cb00*/  WARPSYNC.COLLECTIVE R15, `(.L_x_2588) ;  /* 0x000000000f087348 */ /* 0x000fea0003c00000 */
[----:B------:R0:W1:Y:S02]  /*1cb10*/  SHFL.IDX P6, R14, R13, R12, R11 ;  /* 0x0000000c0d0e7389 */ /* 0x00006400000c000b */
[----:B01----:R-:W-:Y:S01]  /*1cb20*/  ENDCOLLECTIVE ;  /* 0x000000000000791b */ /* 0x003fe20003800000 */
.L_x_2588:
[----:B------:R-:W-:Y:S05]  /*1cb30*/  BRA `(.L_x_2589) ;  /* 0xfffffe9400d07947 */ /* 0x000fea000383ffff */
.L_x_2368:
[----:B--2---:R2:W0:Y:S02]  /*1cb40*/  SYNCS.PHASECHK.TRANS64.TRYWAIT P0, [R18+URZ+0x13200], R5 ;  /* 0x01320005120075a7 */ /* 0x004424000800017f */
[----:B0-----:R-:W-:Y:S05]  /*1cb50*/  @!P0 NANOSLEEP.SYNCS 0x989680 ;  /* 0x009896800000895d */ /* 0x001fea0003900000 */
[----:B------:R-:W0:Y:S02]  /*1cb60*/  @!P0 SYNCS.PHASECHK.TRANS64 P0, [R18+URZ+0x13200], R5 ;  /* 0x01320005120085a7 */ /* 0x000e24000800007f */
[----:B0-----:R-:W-:Y:S05]  /*1cb70*/  @!P0 BRA `(.L_x_2368) ;  /* 0xfffffffc00f08947 */ /* 0x001fea000383ffff */
[----:B------:R-:W-:Y:S05]  /*1cb80*/  BRA `(.L_x_2590) ;  /* 0xfffffe98006c7947 */ /* 0x000fea000383ffff */
.L_x_2372:
[----:B------:R-:W-:Y:S01]  /*1cb90*/  BSSY B1, `(.L_x_2591) ;  /* 0x0000007000017945 */ /* 0x000fe20003800000 */
[----:B------:R-:W-:Y:S02]  /*1cba0*/  IMAD.MOV.U32 R12, RZ, RZ, RZ ;  /* 0x000000ffff0c7224 */ /* 0x000fe400078e00ff */
[----:B------:R-:W-:Y:S02]  /*1cbb0*/  IMAD.MOV.U32 R11, RZ, RZ, 0x1e1f ;  /* 0x00001e1fff0b7424 */ /* 0x000fe400078e00ff */
[----:B------:R-:W-:-:S07]  /*1cbc0*/  IMAD.MOV.U32 R15, RZ, RZ, -0x1 ;  /* 0xffffffffff0f7424 */ /* 0x000fce00078e00ff */
[----:B------:R-:W-:Y:S05]  /*1cbd0*/  WARPSYNC.COLLECTIVE R15, `(.L_x_2592) ;  /* 0x000000000f087348 */ /* 0x000fea0003c00000 */
[----:B------:R0:W1:Y:S02]  /*1cbe0*/  SHFL.IDX P6, R14, R13, R12, R11 ;  /* 0x0000000c0d0e7389 */ /* 0x00006400000c000b */
[----:B01----:R-:W-:Y:S01]  /*1cbf0*/  ENDCOLLECTIVE ;  /* 0x000000000000791b */ /* 0x003fe20003800000 */
.L_x_2592:
[----:B------:R-:W-:Y:S05]  /*1cc00*/  BSYNC B1 ;  /* 0x0000000000017941 */ /* 0x000fea0003800000 */
.L_x_2591:
        /* <DEDUP_REMOVED lines=8> */
.L_x_2593:
[----:B------:R-:W-:Y:S02]  /*1cc90*/  IMAD.MOV.U32 R13, RZ, RZ, R27 ;  /* 0x000000ffff0d7224 */ /* 0x000fe400078e001b */
[----:B------:R-:W-:-:S07]  /*1cca0*/  IMAD.MOV.U32 R21, RZ, RZ, R14 ;  /* 0x000000ffff157224 */ /* 0x000fce00078e000e */
[----:B------:R-:W-:Y:S05]  /*1ccb0*/  WARPSYNC.COLLECTIVE R15, `(.L_x_2594) ;  /* 0x000000000f087348 */ /* 0x000fea0003c00000 */
[----:B------:R0:W1:Y:S02]  /*1ccc0*/  SHFL.IDX P6, R14, R13, R12, R11 ;  /* 0x0000000c0d0e7389 */ /* 0x00006400000c000b */
[----:B01----:R-:W-:Y:S01]  /*1ccd0*/  ENDCOLLECTIVE ;  /* 0x000000000000791b */ /* 0x003fe20003800000 */
.L_x_2594:
[----:B------:R-:W-:Y:S02]  /*1cce0*/  IMAD.MOV.U32 R13, RZ, RZ, R0 ;  /* 0x000000ffff0d7224 */ /* 0x000fe400078e0000 */
[----:B------:R-:W-:-:S07]  /*1ccf0*/  IMAD.MOV.U32 R27, RZ, RZ, R14 ;  /* 0x000000ffff1b7224 */ /* 0x000fce00078e000e */
[----:B------:R-:W-:Y:S05]  /*1cd00*/  WARPSYNC.COLLECTIVE R15, `(.L_x_2595) ;  /* 0x000000000f087348 */ /* 0x000fea0003c00000 */
[----:B------:R0:W1:Y:S02]  /*1cd10*/  SHFL.IDX P6, R14, R13, R12, R11 ;  /* 0x0000000c0d0e7389 */ /* 0x00006400000c000b */
[----:B01----:R-:W-:Y:S01]  /*1cd20*/  ENDCOLLECTIVE ;  /* 0x000000000000791b */ /* 0x003fe20003800000 */
.L_x_2595:
[----:B------:R-:W-:Y:S05]  /*1cd30*/  BRA `(.L_x_2596) ;  /* 0xfffffea8008c7947 */ /* 0x000fea000383ffff */
.L_x_2376:
[----:B-1----:R1:W2:Y:S02]  /*1cd40*/  SYNCS.PHASECHK.TRANS64.TRYWAIT P1, [R18+URZ+0x13200], R29 ;  /* 0x0132001d120075a7 */ /* 0x0022a4000802017f */
[----:B--2---:R-:W-:Y:S05]  /*1cd50*/  @!P1 NANOSLEEP.SYNCS 0x989680 ;  /* 0x009896800000995d */ /* 0x004fea0003900000 */
[----:B------:R-:W2:Y:S02]  /*1cd60*/  @!P1 SYNCS.PHASECHK.TRANS64 P1, [R18+URZ+0x13200], R29 ;  /* 0x0132001d120095a7 */ /* 0x000ea4000802007f */
[----:B--2---:R-:W-:Y:S05]  /*1cd70*/  @!P1 BRA `(.L_x_2376) ;  /* 0xfffffffc00f09947 */ /* 0x004fea000383ffff */
[----:B------:R-:W-:Y:S05]  /*1cd80*/  BRA `(.L_x_2597) ;  /* 0xfffffeac000c7947 */ /* 0x000fea000383ffff */
.L_x_2380:
[----:B-1----:R1:W3:Y:S02]  /*1cd90*/  SYNCS.PHASECHK.TRANS64.TRYWAIT P1, [R3+URZ+0x13230], R4 ;  /* 0x01323004030075a7 */ /* 0x0022e4000802017f */
[----:B---3--:R-:W-:Y:S05]  /*1cda0*/  @!P1 NANOSLEEP.SYNCS 0x989680 ;  /* 0x009896800000995d */ /* 0x008fea0003900000 */
[----:B------:R-:W3:Y:S02]  /*1cdb0*/  @!P1 SYNCS.PHASECHK.TRANS64 P1, [R3+URZ+0x13230], R4 ;  /* 0x01323004030095a7 */ /* 0x000ee4000802007f */
[----:B---3--:R-:W-:Y:S05]  /*1cdc0*/  @!P1 BRA `(.L_x_2380) ;  /* 0xfffffffc00f09947 */ /* 0x008fea000383ffff */
[----:B------:R-:W-:Y:S05]  /*1cdd0*/  BRA `(.L_x_2379) ;  /* 0xfffffebc005c7947 */ /* 0x000fea000383ffff */
.L_x_2389:
[----:B-1----:R1:W2:Y:S02]  /*1cde0*/  SYNCS.PHASECHK.TRANS64.TRYWAIT P1, [R9+URZ+0x13230], R10 ;  /* 0x0132300a090075a7 */ /* 0x0022a4000802017f */
[----:B--2---:R-:W-:Y:S05]  /*1cdf0*/  @!P1 NANOSLEEP.SYNCS 0x989680 ;  /* 0x009896800000995d */ /* 0x004fea0003900000 */
[----:B------:R-:W2:Y:S02]  /*1ce00*/  @!P1 SYNCS.PHASECHK.TRANS64 P1, [R9+URZ+0x13230], R10 ;  /* 0x0132300a090095a7 */ /* 0x000ea4000802007f */
[----:B--2---:R-:W-:Y:S05]  /*1ce10*/  @!P1 BRA `(.L_x_2389) ;  /* 0xfffffffc00f09947 */ /* 0x004fea000383ffff */
[----:B------:R-:W-:Y:S05]  /*1ce20*/  BRA `(.L_x_2388) ;  /* 0xfffffee800987947 */ /* 0x000fea000383ffff */
.L_x_2394:
[----:B-1----:R1:W2:Y:S02]  /*1ce30*/  SYNCS.PHASECHK.TRANS64.TRYWAIT P1, [R20+URZ+0x13250], R10 ;  /* 0x0132500a140075a7 */ /* 0x0022a4000802017f */
[----:B--2---:R-:W-:Y:S05]  /*1ce40*/  @!P1 NANOSLEEP.SYNCS 0x989680 ;  /* 0x009896800000995d */ /* 0x004fea0003900000 */
[----:B------:R-:W2:Y:S02]  /*1ce50*/  @!P1 SYNCS.PHASECHK.TRANS64 P1, [R20+URZ+0x13250], R10 ;  /* 0x0132500a140095a7 */ /* 0x000ea4000802007f */
[----:B--2---:R-:W-:Y:S05]  /*1ce60*/  @!P1 BRA `(.L_x_2394) ;  /* 0xfffffffc00f09947 */ /* 0x004fea000383ffff */
[----:B------:R-:W-:Y:S05]  /*1ce70*/  BRA `(.L_x_2393) ;  /* 0xfffffef000087947 */ /* 0x000fea000383ffff */
.L_x_2404:
[----:B0-----:R0:W2:Y:S02]  /*1ce80*/  SYNCS.PHASECHK.TRANS64.TRYWAIT P1, [R8+URZ+0x13230], R9 ;  /* 0x01323009080075a7 */ /* 0x0010a4000802017f */
[----:B--2---:R-:W-:Y:S05]  /*1ce90*/  @!P1 NANOSLEEP.SYNCS 0x989680 ;  /* 0x009896800000995d */ /* 0x004fea0003900000 */
[----:B------:R-:W2:Y:S02]  /*1cea0*/  @!P1 SYNCS.PHASECHK.TRANS64 P1, [R8+URZ+0x13230], R9 ;  /* 0x01323009080095a7 */ /* 0x000ea4000802007f */
[----:B--2---:R-:W-:Y:S05]  /*1ceb0*/  @!P1 BRA `(.L_x_2404) ;  /* 0xfffffffc00f09947 */ /* 0x004fea000383ffff */
[----:B------:R-:W-:Y:S05]  /*1cec0*/  BRA `(.L_x_2403) ;  /* 0xffffff1800fc7947 */ /* 0x000fea000383ffff */
.L_x_2409:
[----:B-1----:R1:W2:Y:S02]  /*1ced0*/  SYNCS.PHASECHK.TRANS64.TRYWAIT P1, [R14+URZ+0x13250], R8 ;  /* 0x013250080e0075a7 */ /* 0x0022a4000802017f */
[----:B--2---:R-:W-:Y:S05]  /*1cee0*/  @!P1 NANOSLEEP.SYNCS 0x989680 ;  /* 0x009896800000995d */ /* 0x004fea0003900000 */
[----:B------:R-:W2:Y:S02]  /*1cef0*/  @!P1 SYNCS.PHASECHK.TRANS64 P1, [R14+URZ+0x13250], R8 ;  /* 0x013250080e0095a7 */ /* 0x000ea4000802007f */
[----:B--2---:R-:W-:Y:S05]  /*1cf00*/  @!P1 BRA `(.L_x_2409) ;  /* 0xfffffffc00f09947 */ /* 0x004fea000383ffff */
[----:B------:R-:W-:Y:S05]  /*1cf10*/  BRA `(.L_x_2408) ;  /* 0xffffff20006c7947 */ /* 0x000fea000383ffff */
.L_x_2417:
[----:B--2---:R2:W3:Y:S02]  /*1cf20*/  SYNCS.PHASECHK.TRANS64.TRYWAIT P1, [R3+URZ+0x13250], R4 ;  /* 0x01325004030075a7 */ /* 0x0044e4000802017f */
[----:B---3--:R-:W-:Y:S05]  /*1cf30*/  @!P1 NANOSLEEP.SYNCS 0x989680 ;  /* 0x009896800000995d */ /* 0x008fea0003900000 */
[----:B------:R-:W3:Y:S02]  /*1cf40*/  @!P1 SYNCS.PHASECHK.TRANS64 P1, [R3+URZ+0x13250], R4 ;  /* 0x01325004030095a7 */ /* 0x000ee4000802007f */
[----:B---3--:R-:W-:Y:S05]  /*1cf50*/  @!P1 BRA `(.L_x_2417) ;  /* 0xfffffffc00f09947 */ /* 0x008fea000383ffff */
[----:B------:R-:W-:Y:S05]  /*1cf60*/  BRA `(.L_x_2416) ;  /* 0xffffff3c00f07947 */ /* 0x000fea000383ffff */
.L_x_2446:
        /* <DEDUP_REMOVED lines=11> */
.L_x_2599:
[----:B------:R-:W-:Y:S05]  /*1d020*/  BSYNC B1 ;  /* 0x0000000000017941 */ /* 0x000fea0003800000 */
.L_x_2598:
[----:B------:R-:W-:Y:S05]  /*1d030*/  BRA `(.L_x_2600) ;  /* 0xffffff8c00bc7947 */ /* 0x000fea000383ffff */
.L_x_2448:
[----:B------:R-:W-:Y:S01]  /*1d040*/  BSSY B1, `(.L_x_2601) ;  /* 0x0000006000017945 */ /* 0x000fe20003800000 */
[----:B------:R-:W-:-:S07]  /*1d050*/  IMAD.MOV.U32 R15, RZ, RZ, -0x1 ;  /* 0xffffffffff0f7424 */ /* 0x000fce00078e00ff */
[----:B01----:R-:W-:Y:S05]  /*1d060*/  WARPSYNC.COLLECTIVE R15, `(.L_x_2602) ;  /* 0x000000000f0c7348 */ /* 0x003fea0003c00000 */
[----:B------:R-:W-:Y:S02]  /*1d070*/  ELECT P6, UR62, PT ;  /* 0x00000000003e782f */ /* 0x000fe400038c0000 */
[----:B------:R-:W-:Y:S01]  /*1d080*/  MOV R14, UR62 ;  /* 0x0000003e000e7c02 */ /* 0x000fe20008000f00 */
[----:B01----:R-:W-:Y:S10]  /*1d090*/  ENDCOLLECTIVE ;  /* 0x000000000000791b */ /* 0x003ff40003800000 */
.L_x_2602:
[----:B------:R-:W-:Y:S05]  /*1d0a0*/  BSYNC B1 ;  /* 0x0000000000017941 */ /* 0x000fea0003800000 */
.L_x_2601:
[----:B------:R-:W-:Y:S05]  /*1d0b0*/  BRA `(.L_x_2447) ;  /* 0xffffff8c00b47947 */ /* 0x000fea000383ffff */
.L_x_2450:
[----:B0-----:R0:W1:Y:S02]  /*1d0c0*/  SYNCS.PHASECHK.TRANS64.TRYWAIT P0, [R17+URZ+0x13220], R6 ;  /* 0x01322006110075a7 */ /* 0x001064000800017f */
[----:B-1----:R-:W-:Y:S05]  /*1d0d0*/  @!P0 NANOSLEEP.SYNCS 0x989680 ;  /* 0x009896800000895d */ /* 0x002fea0003900000 */
[----:B------:R-:W1:Y:S02]  /*1d0e0*/  @!P0 SYNCS.PHASECHK.TRANS64 P0, [R17+URZ+0x13220], R6 ;  /* 0x01322006110085a7 */ /* 0x000e64000800007f */
[----:B-1----:R-:W-:Y:S05]  /*1d0f0*/  @!P0 BRA `(.L_x_2450) ;  /* 0xfffffffc00f08947 */ /* 0x002fea000383ffff */
[----:B------:R-:W-:Y:S05]  /*1d100*/  BRA `(.L_x_2603) ;  /* 0xffffff8c00c47947 */ /* 0x000fea000383ffff */
.L_x_2454:
[----:B0-----:R0:W1:Y:S02]  /*1d110*/  SYNCS.PHASECHK.TRANS64.TRYWAIT P0, [R6+URZ+0x132a0], R10 ;  /* 0x0132a00a060075a7 */ /* 0x001064000800017f */
[----:B-1----:R-:W-:Y:S05]  /*1d120*/  @!P0 NANOSLEEP.SYNCS 0x989680 ;  /* 0x009896800000895d */ /* 0x002fea0003900000 */
[----:B------:R-:W1:Y:S02]  /*1d130*/  @!P0 SYNCS.PHASECHK.TRANS64 P0, [R6+URZ+0x132a0], R10 ;  /* 0x0132a00a060085a7 */ /* 0x000e64000800007f */
[----:B-1----:R-:W-:Y:S05]  /*1d140*/  @!P0 BRA `(.L_x_2454) ;  /* 0xfffffffc00f08947 */ /* 0x002fea000383ffff */
[----:B------:R-:W-:Y:S05]  /*1d150*/  BRA `(.L_x_2604) ;  /* 0xffffff8c00e47947 */ /* 0x000fea000383ffff */
.L_x_2459:
[----:B-1----:R1:W2:Y:S02]  /*1d160*/  SYNCS.PHASECHK.TRANS64.TRYWAIT P0, [R6+URZ+0x132c0], R10 ;  /* 0x0132c00a060075a7 */ /* 0x0022a4000800017f */
[----:B--2---:R-:W-:Y:S05]  /*1d170*/  @!P0 NANOSLEEP.SYNCS 0x989680 ;  /* 0x009896800000895d */ /* 0x004fea0003900000 */
[----:B------:R-:W2:Y:S02]  /*1d180*/  @!P0 SYNCS.PHASECHK.TRANS64 P0, [R6+URZ+0x132c0], R10 ;  /* 0x0132c00a060085a7 */ /* 0x000ea4000800007f */
[----:B--2---:R-:W-:Y:S05]  /*1d190*/  @!P0 BRA `(.L_x_2459) ;  /* 0xfffffffc00f08947 */ /* 0x004fea000383ffff */
[----:B------:R-:W-:Y:S05]  /*1d1a0*/  BRA `(.L_x_2605) ;  /* 0xffffff9000647947 */ /* 0x000fea000383ffff */
.L_x_2466:
[----:B0-----:R0:W1:Y:S02]  /*1d1b0*/  SYNCS.PHASECHK.TRANS64.TRYWAIT P1, [R6+URZ+0x132a0], R7 ;  /* 0x0132a007060075a7 */ /* 0x001064000802017f */
[----:B-1----:R-:W-:Y:S05]  /*1d1c0*/  @!P1 NANOSLEEP.SYNCS 0x989680 ;  /* 0x009896800000995d */ /* 0x002fea0003900000 */
[----:B------:R-:W1:Y:S02]  /*1d1d0*/  @!P1 SYNCS.PHASECHK.TRANS64 P1, [R6+URZ+0x132a0], R7 ;  /* 0x0132a007060095a7 */ /* 0x000e64000802007f */
[----:B-1----:R-:W-:Y:S05]  /*1d1e0*/  @!P1 BRA `(.L_x_2466) ;  /* 0xfffffffc00f09947 */ /* 0x002fea000383ffff */
[----:B------:R-:W-:Y:S05]  /*1d1f0*/  BRA `(.L_x_2606) ;  /* 0xffffff9400387947 */ /* 0x000fea000383ffff */
.L_x_2471:
[----:B-1----:R1:W2:Y:S02]  /*1d200*/  SYNCS.PHASECHK.TRANS64.TRYWAIT P1, [R6+URZ+0x132c0], R7 ;  /* 0x0132c007060075a7 */ /* 0x0022a4000802017f */
[----:B--2---:R-:W-:Y:S05]  /*1d210*/  @!P1 NANOSLEEP.SYNCS 0x989680 ;  /* 0x009896800000995d */ /* 0x004fea0003900000 */
[----:B------:R-:W2:Y:S02]  /*1d220*/  @!P1 SYNCS.PHASECHK.TRANS64 P1, [R6+URZ+0x132c0], R7 ;  /* 0x0132c007060095a7 */ /* 0x000ea4000802007f */
[----:B--2---:R-:W-:Y:S05]  /*1d230*/  @!P1 BRA `(.L_x_2471) ;  /* 0xfffffffc00f09947 */ /* 0x004fea000383ffff */
[----:B------:R-:W-:Y:S05]  /*1d240*/  BRA `(.L_x_2607) ;  /* 0xffffff9400b47947 */ /* 0x000fea000383ffff */
.L_x_2488:
        /* <DEDUP_REMOVED lines=11> */
.L_x_2609:
[----:B------:R-:W-:Y:S05]  /*1d300*/  BSYNC B0 ;  /* 0x0000000000007941 */ /* 0x000fea0003800000 */
.L_x_2608:
[----:B------:R-:W-:Y:S05]  /*1d310*/  BRA `(.L_x_2610) ;  /* 0xffffffa400e47947 */ /* 0x000fea000383ffff */
.L_x_2491:
[----:B0-----:R-:W2:Y:S02]  /*1d320*/  LDL R0, [R1+0x48] ;  /* 0x0000480001007983 */ /* 0x001ea40000100800 */
[----:B--2---:R0:W1:Y:S02]  /*1d330*/  SYNCS.PHASECHK.TRANS64.TRYWAIT P0, [R6+URZ+0x13280], R0 ;  /* 0x01328000060075a7 */ /* 0x004064000800017f */
[----:B-1----:R-:W-:Y:S05]  /*1d340*/  @!P0 NANOSLEEP.SYNCS 0x989680 ;  /* 0x009896800000895d */ /* 0x002fea0003900000 */
[----:B------:R-:W1:Y:S02]  /*1d350*/  @!P0 SYNCS.PHASECHK.TRANS64 P0, [R6+URZ+0x13280], R0 ;  /* 0x01328000060085a7 */ /* 0x000e64000800007f */
[----:B-1----:R-:W-:Y:S05]  /*1d360*/  @!P0 BRA `(.L_x_2491) ;  /* 0xfffffffc00ec8947 */ /* 0x002fea000383ffff */
[----:B------:R-:W-:Y:S05]  /*1d370*/  BRA `(.L_x_2611) ;  /* 0xffffffa800007947 */ /* 0x000fea000383ffff */
.L_x_2492:
        /* <DEDUP_REMOVED lines=8> */
.L_x_2613:
[----:B------:R-:W-:Y:S05]  /*1d400*/  BSYNC B0 ;  /* 0x0000000000007941 */ /* 0x000fea0003800000 */
.L_x_2612:
[----:B------:R-:W-:Y:S01]  /*1d410*/  IMAD.MOV.U32 R13, RZ, RZ, R0 ;  /* 0x000000ffff0d7224 */ /* 0x000fe200078e0000 */
[----:B------:R-:W-:Y:S01]  /*1d420*/  ISETP.GE.AND P3, PT, R7, 0x81, PT ;  /* 0x000000810700780c */ /* 0x000fe20003f66270 */
        /* <DEDUP_REMOVED lines=10> */
.L_x_2614:
[----:B------:R-:W-:Y:S01]  /*1d4d0*/  @P3 LOP3.LUT R19, R19, 0x8, RZ, 0xfc, !PT ;  /* 0x0000000813133812 */ /* 0x000fe200078efcff */
[----:B------:R-:W-:Y:S02]  /*1d4e0*/  IMAD.MOV.U32 R13, RZ, RZ, R2 ;  /* 0x000000ffff0d7224 */ /* 0x000fe400078e0002 */
[----:B------:R-:W-:Y:S02]  /*1d4f0*/  IMAD.MOV.U32 R12, RZ, RZ, 0x1 ;  /* 0x00000001ff0c7424 */ /* 0x000fe400078e00ff */
[----:B------:R-:W-:-:S07]  /*1d500*/  IMAD.MOV.U32 R3, RZ, RZ, R14 ;  /* 0x000000ffff037224 */ /* 0x000fce00078e000e */
[----:B------:R-:W-:Y:S05]  /*1d510*/  WARPSYNC.COLLECTIVE R15, `(.L_x_2615) ;  /* 0x000000000f087348 */ /* 0x000fea0003c00000 */
[----:B------:R0:W1:Y:S02]  /*1d520*/  SHFL.IDX P6, R14, R13, R12, R11 ;  /* 0x0000000c0d0e7389 */ /* 0x00006400000c000b */
[----:B01----:R-:W-:Y:S01]  /*1d530*/  ENDCOLLECTIVE ;  /* 0x000000000000791b */ /* 0x003fe20003800000 */
.L_x_2615:
[----:B------:R-:W-:Y:S01]  /*1d540*/  IADD3 R22, P1, R21, R3, RZ ;  /* 0x0000000315167210 */ /* 0x000fe20007f3e0ff */
[----:B------:R-:W-:-:S04]  /*1d550*/  IMAD.IADD R3, R17, 0x1, R20 ;  /* 0x0000000111037824 */ /* 0x000fc800078e0214 */
[----:B------:R-:W-:Y:S01]  /*1d560*/  IMAD.X R23, RZ, RZ, R10, P1 ;  /* 0x000000ffff177224 */ /* 0x000fe200008e060a */
[----:B------:R-:W-:Y:S01]  /*1d570*/  ISETP.LT.OR P1, PT, R7, 0x1, P0 ;  /* 0x000000010700780c */ /* 0x000fe20000721670 */
[----:B------:R-:W-:-:S12]  /*1d580*/  IMAD.MOV.U32 R13, RZ, RZ, R0 ;  /* 0x000000ffff0d7224 */ /* 0x000fd800078e0000 */
[----:B------:R-:W-:Y:S01]  /*1d590*/  @!PT LDS RZ, [RZ] ;  /* 0x00000000fffff984 */ /* 0x000fe20000000800 */
[----:B------:R-:W-:Y:S01]  /*1d5a0*/  @!PT LDS RZ, [RZ] ;  /* 0x00000000fffff984 */ /* 0x000fe20000000800 */
[----:B------:R-:W-:Y:S01]  /*1d5b0*/  @!PT LDS RZ, [RZ] ;  /* 0x00000000fffff984 */ /* 0x000fe20000000800 */
[----:B------:R0:W-:Y:S01]  /*1d5c0*/  LDGSTS.E.BYPASS.LTC128B.128 [R3+0x6000], desc[UR40][R22.64], !P1 ;  /* 0x0600000016037fae */ /* 0x0001e2000c901d68 */
[----:B------:R-:W-:-:S07]  /*1d5d0*/  MOV R20, R14 ;  /* 0x0000000e00147202 */ /* 0x000fce0000000f00 */
[----:B0-----:R-:W-:Y:S05]  /*1d5e0*/  WARPSYNC.COLLECTIVE R15, `(.L_x_2616) ;  /* 0x000000000f087348 */ /* 0x001fea0003c00000 */
[----:B------:R1:W2:Y:S02]  /*1d5f0*/  SHFL.IDX P6, R14, R13, R12, R11 ;  /* 0x0000000c0d0e7389 */ /* 0x0002a400000c000b */
[----:B012---:R-:W-:Y:S01]  /*1d600*/  ENDCOLLECTIVE ;  /* 0x000000000000791b */ /* 0x007fe20003800000 */
.L_x_2616:
[----:B------:R-:W-:Y:S02]  /*1d610*/  IMAD.MOV.U32 R13, RZ, RZ, R2 ;  /* 0x000000ffff0d7224 */ /* 0x000fe400078e0002 */
[----:B------:R-:W-:Y:S02]  /*1d620*/  IMAD.MOV.U32 R12, RZ, RZ, 0x2 ;  /* 0x00000002ff0c7424 */ /* 0x000fe400078e00ff */
[----:B------:R-:W-:-:S07]  /*1d630*/  IMAD.MOV.U32 R10, RZ, RZ, R14 ;  /* 0x000000ffff0a7224 */ /* 0x000fce00078e000e */
[----:B------:R-:W-:Y:S05]  /*1d640*/  WARPSYNC.COLLECTIVE R15, `(.L_x_2617) ;  /* 0x000000000f087348 */ /* 0x000fea0003c00000 */
[----:B------:R0:W1:Y:S02]  /*1d650*/  SHFL.IDX P6, R14, R13, R12, R11 ;  /* 0x0000000c0d0e7389 */ /* 0x00006400000c000b */
[----:B01----:R-:W-:Y:S01]  /*1d660*/  ENDCOLLECTIVE ;  /* 0x000000000000791b */ /* 0x003fe20003800000 */
.L_x_2617:
        /* <DEDUP_REMOVED lines=12> */
.L_x_2618:
[----:B------:R-:W-:Y:S02]  /*1d730*/  IMAD.MOV.U32 R13, RZ, RZ, R2 ;  /* 0x000000ffff0d7224 */ /* 0x000fe400078e0002 */
[----:B------:R-:W-:Y:S02]  /*1d740*/  IMAD.MOV.U32 R12, RZ, RZ, 0x3 ;  /* 0x00000003ff0c7424 */ /* 0x000fe400078e00ff */
[----:B------:R-:W-:-:S07]  /*1d750*/  IMAD.MOV.U32 R10, RZ, RZ, R14 ;  /* 0x000000ffff0a7224 */ /* 0x000fce00078e000e */
[----:B------:R-:W-:Y:S05]  /*1d760*/  WARPSYNC.COLLECTIVE R15, `(.L_x_2619) ;  /* 0x000000000f087348 */ /* 0x000fea0003c00000 */
[----:B------:R0:W1:Y:S02]  /*1d770*/  SHFL.IDX P6, R14, R13, R12, R11 ;  /* 0x0000000c0d0e7389 */ /* 0x00006400000c000b */
[----:B01----:R-:W-:Y:S01]  /*1d780*/  ENDCOLLECTIVE ;  /* 0x000000000000791b */ /* 0x003fe20003800000 */
.L_x_2619:
        /* <DEDUP_REMOVED lines=12> */
.L_x_2620:
[----:B------:R-:W-:Y:S02]  /*1d850*/  IMAD.MOV.U32 R13, RZ, RZ, R26 ;  /* 0x000000ffff0d7224 */ /* 0x000fe400078e001a */
[----:B------:R-:W-:Y:S02]  /*1d860*/  IMAD.MOV.U32 R12, RZ, RZ, RZ ;  /* 0x000000ffff0c7224 */ /* 0x000fe400078e00ff */
[----:B------:R-:W-:-:S07]  /*1d870*/  IMAD.MOV.U32 R0, RZ, RZ, R14 ;  /* 0x000000ffff007224 */ /* 0x000fce00078e000e */
[----:B------:R-:W-:Y:S05]  /*1d880*/  WARPSYNC.COLLECTIVE R15, `(.L_x_2621) ;  /* 0x000000000f087348 */ /* 0x000fea0003c00000 */
[----:B------:R0:W1:Y:S02]  /*1d890*/  SHFL.IDX P6, R14, R13, R12, R11 ;  /* 0x0000000c0d0e7389 */ /* 0x00006400000c000b */
[----:B01----:R-:W-:Y:S01]  /*1d8a0*/  ENDCOLLECTIVE ;  /* 0x000000000000791b */ /* 0x003fe20003800000 */
.L_x_2621:
        /* <DEDUP_REMOVED lines=13> */
.L_x_2622:
[----:B------:R-:W-:Y:S01]  /*1d980*/  IMAD.MOV.U32 R10, RZ, RZ, R14 ;  /* 0x000000ffff0a7224 */ /* 0x000fe200078e000e */
[----:B------:R-:W-:Y:S06]  /*1d990*/  BRA `(.L_x_2623) ;  /* 0xffffffa400e47947 */ /* 0x000fec000383ffff */
.L_x_2497:
[----:B---3--:R-:W3:Y:S02]  /*1d9a0*/  LDL R0, [R1+0x48] ;  /* 0x0000480001007983 */ /* 0x008ee40000100800 */
[----:B---3--:R3:W4:Y:S02]  /*1d9b0*/  SYNCS.PHASECHK.TRANS64.TRYWAIT P0, [R6+URZ+0x13240], R0 ;  /* 0x01324000060075a7 */ /* 0x008724000800017f */
[----:B----4-:R-:W-:Y:S05]  /*1d9c0*/  @!P0 NANOSLEEP.SYNCS 0x989680 ;  /* 0x009896800000895d */ /* 0x010fea0003900000 */
[----:B------:R-:W4:Y:S02]  /*1d9d0*/  @!P0 SYNCS.PHASECHK.TRANS64 P0, [R6+URZ+0x13240], R0 ;  /* 0x01324000060085a7 */ /* 0x000f24000800007f */
[----:B----4-:R-:W-:Y:S05]  /*1d9e0*/  @!P0 BRA `(.L_x_2497) ;  /* 0xfffffffc00ec8947 */ /* 0x010fea000383ffff */
[----:B------:R-:W-:Y:S05]  /*1d9f0*/  BRA `(.L_x_2624) ;  /* 0xffffffa800447947 */ /* 0x000fea000383ffff */
.L_x_2498:
        /* <DEDUP_REMOVED lines=8> */
.L_x_2626:
[----:B------:R-:W-:Y:S05]  /*1da80*/  BSYNC B0 ;  /* 0x0000000000007941 */ /* 0x000fea0003800000 */
.L_x_2625:
        /* <DEDUP_REMOVED lines=10> */
.L_x_2627:
        /* <DEDUP_REMOVED lines=8> */
.L_x_2628:
        /* <DEDUP_REMOVED lines=15> */
.L_x_2629:
[----:B------:R-:W-:Y:S02]  /*1dca0*/  IMAD.MOV.U32 R13, RZ, RZ, R2 ;  /* 0x000000ffff0d7224 */ /* 0x000fe400078e0002 */
[----:B------:R-:W-:Y:S02]  /*1dcb0*/  IMAD.MOV.U32 R12, RZ, RZ, 0x2 ;  /* 0x00000002ff0c7424 */ /* 0x000fe400078e00ff */
[----:B------:R-:W-:-:S07]  /*1dcc0*/  IMAD.MOV.U32 R5, RZ, RZ, R14 ;  /* 0x000000ffff057224 */ /* 0x000fce00078e000e */
[----:B------:R-:W-:Y:S05]  /*1dcd0*/  WARPSYNC.COLLECTIVE R15, `(.L_x_2630) ;  /* 0x000000000f087348 */ /* 0x000fea0003c00000 */
[----:B------:R0:W1:Y:S02]  /*1dce0*/  SHFL.IDX P6, R14, R13, R12, R11 ;  /* 0x0000000c0d0e7389 */ /* 0x00006400000c000b */
[----:B01----:R-:W-:Y:S01]  /*1dcf0*/  ENDCOLLECTIVE ;  /* 0x000000000000791b */ /* 0x003fe20003800000 */
.L_x_2630:
        /* <DEDUP_REMOVED lines=14> */
.L_x_2631:
[----:B------:R-:W-:Y:S02]  /*1dde0*/  IMAD.MOV.U32 R13, RZ, RZ, R2 ;  /* 0x000000ffff0d7224 */ /* 0x000fe400078e0002 */
[----:B------:R-:W-:Y:S02]  /*1ddf0*/  IMAD.MOV.U32 R12, RZ, RZ, 0x3 ;  /* 0x00000003ff0c7424 */ /* 0x000fe400078e00ff */
[----:B------:R-:W-:-:S07]  /*1de00*/  IMAD.MOV.U32 R5, RZ, RZ, R14 ;  /* 0x000000ffff057224 */ /* 0x000fce00078e000e */
[----:B------:R-:W-:Y:S05]  /*1de10*/  WARPSYNC.COLLECTIVE R15, `(.L_x_2632) ;  /* 0x000000000f087348 */ /* 0x000fea0003c00000 */
[----:B------:R0:W1:Y:S02]  /*1de20*/  SHFL.IDX P6, R14, R13, R12, R11 ;  /* 0x0000000c0d0e7389 */ /* 0x00006400000c000b */
[----:B01----:R-:W-:Y:S01]  /*1de30*/  ENDCOLLECTIVE ;  /* 0x000000000000791b */ /* 0x003fe20003800000 */
.L_x_2632:
        /* <DEDUP_REMOVED lines=10> */
.L_x_2633:
        /* <DEDUP_REMOVED lines=10> */
.L_x_2634:
[----:B------:R-:W-:-:S05]  /*1df80*/  @P2 IADD3 R0, P0, R20, R0, RZ ;  /* 0x0000000014002210 */ /* 0x000fca0007f1e0ff */
[----:B------:R-:W-:Y:S02]  /*1df90*/  @P2 IMAD.MOV.U32 R4, RZ, RZ, R0 ;  /* 0x000000ffff042224 */ /* 0x000fe400078e0000 */
[----:B------:R-:W-:Y:S02]  /*1dfa0*/  @P2 IMAD.X R2, RZ, RZ, R2, P0 ;  /* 0x000000ffff022224 */ /* 0x000fe400000e0602 */
[----:B------:R-:W-:Y:S02]  /*1dfb0*/  IMAD.MOV.U32 R13, RZ, RZ, R8 ;  /* 0x000000ffff0d7224 */ /* 0x000fe400078e0008 */
        /* <DEDUP_REMOVED lines=9> */
.L_x_2635:
[----:B------:R-:W-:Y:S01]  /*1e050*/  IMAD.MOV.U32 R4, RZ, RZ, R14 ;  /* 0x000000ffff047224 */ /* 0x000fe200078e000e */
[----:B------:R-:W-:Y:S06]  /*1e060*/  BRA `(.L_x_2636) ;  /* 0xffffffa400cc7947 */ /* 0x000fec000383ffff */
.L_x_2505:
        /* <DEDUP_REMOVED lines=9> */
.L_x_2637:
[C---:B------:R-:W-:Y:S02]  /*1e100*/  ISETP.GE.AND P2, PT, R25.reuse, R3, PT ;  /* 0x000000031900720c */ /* 0x040fe40003f46270 */
[----:B------:R-:W-:Y:S01]  /*1e110*/  IADD3 R8, R25, 0x20, RZ ;  /* 0x0000002019087810 */ /* 0x000fe20007ffe0ff */
[----:B------:R-:W-:Y:S02]  /*1e120*/  IMAD.MOV.U32 R13, RZ, RZ, R0 ;  /* 0x000000ffff0d7224 */ /* 0x000fe400078e0000 */
[----:B------:R-:W-:-:S08]  /*1e130*/  IMAD.MOV.U32 R7, RZ, RZ, R14 ;  /* 0x000000ffff077224 */ /* 0x000fd000078e000e */
[----:B------:R-:W-:Y:S05]  /*1e140*/  WARPSYNC.COLLECTIVE R15, `(.L_x_2638) ;  /* 0x000000000f087348 */ /* 0x000fea0003c00000 */
[----:B------:R0:W1:Y:S02]  /*1e150*/  SHFL.IDX P6, R14, R13, R12, R11 ;  /* 0x0000000c0d0e7389 */ /* 0x00006400000c000b */
[----:B01----:R-:W-:Y:S01]  /*1e160*/  ENDCOLLECTIVE ;  /* 0x000000000000791b */ /* 0x003fe20003800000 */
.L_x_2638:
[----:B------:R-:W-:Y:S02]  /*1e170*/  IMAD.MOV.U32 R13, RZ, RZ, R4 ;  /* 0x000000ffff0d7224 */ /* 0x000fe400078e0004 */
[----:B------:R-:W-:Y:S02]  /*1e180*/  IMAD.MOV.U32 R12, RZ, RZ, 0x1 ;  /* 0x00000001ff0c7424 */ /* 0x000fe400078e00ff */
[----:B------:R-:W-:-:S07]  /*1e190*/  IMAD.MOV.U32 R6, RZ, RZ, R14 ;  /* 0x000000ffff067224 */ /* 0x000fce00078e000e */
[----:B------:R-:W-:Y:S05]  /*1e1a0*/  WARPSYNC.COLLECTIVE R15, `(.L_x_2639) ;  /* 0x000000000f087348 */ /* 0x000fea0003c00000 */
[----:B------:R0:W1:Y:S02]  /*1e1b0*/  SHFL.IDX P6, R14, R13, R12, R11 ;  /* 0x0000000c0d0e7389 */ /* 0x00006400000c000b */
[----:B01----:R-:W-:Y:S01]  /*1e1c0*/  ENDCOLLECTIVE ;  /* 0x000000000000791b */ /* 0x003fe20003800000 */
.L_x_2639:
        /* <DEDUP_REMOVED lines=12> */
.L_x_2640:
[----:B------:R-:W-:Y:S02]  /*1e290*/  IMAD.MOV.U32 R13, RZ, RZ, R4 ;  /* 0x000000ffff0d7224 */ /* 0x000fe400078e0004 */
[----:B------:R-:W-:Y:S02]  /*1e2a0*/  IMAD.MOV.U32 R12, RZ, RZ, 0x2 ;  /* 0x00000002ff0c7424 */ /* 0x000fe400078e00ff */
[----:B------:R-:W-:-:S07]  /*1e2b0*/  IMAD.MOV.U32 R7, RZ, RZ, R14 ;  /* 0x000000ffff077224 */ /* 0x000fce00078e000e */
[----:B------:R-:W-:Y:S05]  /*1e2c0*/  WARPSYNC.COLLECTIVE R15, `(.L_x_2641) ;  /* 0x000000000f087348 */ /* 0x000fea0003c00000 */
[----:B------:R0:W1:Y:S02]  /*1e2d0*/  SHFL.IDX P6, R14, R13, R12, R11 ;  /* 0x0000000c0d0e7389 */ /* 0x00006400000c000b */
[----:B01----:R-:W-:Y:S01]  /*1e2e0*/  ENDCOLLECTIVE ;  /* 0x000000000000791b */ /* 0x003fe20003800000 */
.L_x_2641:
        /* <DEDUP_REMOVED lines=16> */
.L_x_2642:
[----:B------:R-:W-:Y:S02]  /*1e3f0*/  IMAD.MOV.U32 R13, RZ, RZ, R4 ;  /* 0x000000ffff0d7224 */ /* 0x000fe400078e0004 */
[----:B------:R-:W-:Y:S02]  /*1e400*/  IMAD.MOV.U32 R12, RZ, RZ, 0x3 ;  /* 0x00000003ff0c7424 */ /* 0x000fe400078e00ff */
[----:B------:R-:W-:-:S07]  /*1e410*/  IMAD.MOV.U32 R7, RZ, RZ, R14 ;  /* 0x000000ffff077224 */ /* 0x000fce00078e000e */
[----:B------:R-:W-:Y:S05]  /*1e420*/  WARPSYNC.COLLECTIVE R15, `(.L_x_2643) ;  /* 0x000000000f087348 */ /* 0x000fea0003c00000 */
[----:B------:R0:W1:Y:S02]  /*1e430*/  SHFL.IDX P6, R14, R13, R12, R11 ;  /* 0x0000000c0d0e7389 */ /* 0x00006400000c000b */
[----:B01----:R-:W-:Y:S01]  /*1e440*/  ENDCOLLECTIVE ;  /* 0x000000000000791b */ /* 0x003fe20003800000 */
.L_x_2643:
        /* <DEDUP_REMOVED lines=11> */
.L_x_2644:
        /* <DEDUP_REMOVED lines=11> */
.L_x_2645:
        /* <DEDUP_REMOVED lines=11> */
.L_x_2646:
        /* <DEDUP_REMOVED lines=8> */
.L_x_2647:
        /* <DEDUP_REMOVED lines=13> */
.L_x_2648:
[----:B------:R-:W-:Y:S01]  /*1e7b0*/  IMAD.MOV.U32 R2, RZ, RZ, R14 ;  /* 0x000000ffff027224 */ /* 0x000fe200078e000e */
[----:B------:R-:W-:Y:S06]  /*1e7c0*/  BRA `(.L_x_2649) ;  /* 0xffffffa800c87947 */ /* 0x000fec000383ffff */
.L_x_2508:
[----:B0-----:R0:W1:Y:S02]  /*1e7d0*/  SYNCS.PHASECHK.TRANS64.TRYWAIT P0, [R17+URZ+0x13220], R0 ;  /* 0x01322000110075a7 */ /* 0x001064000800017f */
[----:B-1----:R-:W-:Y:S05]  /*1e7e0*/  @!P0 NANOSLEEP.SYNCS 0x989680 ;  /* 0x009896800000895d */ /* 0x002fea0003900000 */
[----:B------:R-:W1:Y:S02]  /*1e7f0*/  @!P0 SYNCS.PHASECHK.TRANS64 P0, [R17+URZ+0x13220], R0 ;  /* 0x01322000110085a7 */ /* 0x000e64000800007f */
[----:B-1----:R-:W-:Y:S05]  /*1e800*/  @!P0 BRA `(.L_x_2508) ;  /* 0xfffffffc00f08947 */ /* 0x002fea000383ffff */
[----:B------:R-:W-:Y:S05]  /*1e810*/  BRA `(.L_x_2650) ;  /* 0xffffffac00247947 */ /* 0x000fea000383ffff */
.L_x_2512:
[----:B0-----:R0:W1:Y:S02]  /*1e820*/  SYNCS.PHASECHK.TRANS64.TRYWAIT P0, [R6+URZ+0x13280], R29 ;  /* 0x0132801d060075a7 */ /* 0x001064000800017f */
[----:B-1----:R-:W-:Y:S05]  /*1e830*/  @!P0 NANOSLEEP.SYNCS 0x989680 ;  /* 0x009896800000895d */ /* 0x002fea0003900000 */
[----:B------:R-:W1:Y:S02]  /*1e840*/  @!P0 SYNCS.PHASECHK.TRANS64 P0, [R6+URZ+0x13280], R29 ;  /* 0x0132801d060085a7 */ /* 0x000e64000800007f */
[----:B-1----:R-:W-:Y:S05]  /*1e850*/  @!P0 BRA `(.L_x_2512) ;  /* 0xfffffffc00f08947 */ /* 0x002fea000383ffff */
[----:B------:R-:W-:Y:S05]  /*1e860*/  BRA `(.L_x_2651) ;  /* 0xffffffb0006c7947 */ /* 0x000fea000383ffff */
.L_x_2513:
        /* <DEDUP_REMOVED lines=8> */
.L_x_2653:
[----:B------:R-:W-:Y:S05]  /*1e8f0*/  BSYNC B0 ;  /* 0x0000000000007941 */ /* 0x000fea0003800000 */
.L_x_2652:
        /* <DEDUP_REMOVED lines=10> */
.L_x_2654:
        /* <DEDUP_REMOVED lines=11> */
.L_x_2655:
        /* <DEDUP_REMOVED lines=10> */
.L_x_2656:
        /* <DEDUP_REMOVED lines=11> */
.L_x_2657:
        /* <DEDUP_REMOVED lines=10> */
.L_x_2658:
[----:B------:R-:W-:Y:S02]  /*1ec40*/  IMAD.MOV.U32 R13, RZ, RZ, R5 ;  /* 0x000000ffff0d7224 */ /* 0x000fe400078e0005 */
[----:B------:R-:W-:Y:S02]  /*1ec50*/  IMAD.MOV.U32 R12, RZ, RZ, 0x3 ;  /* 0x00000003ff0c7424 */ /* 0x000fe400078e00ff */
[----:B------:R-:W-:Y:S02]  /*1ec60*/  IMAD.SHL.U32 R15, R2, 0x10, RZ ;  /* 0x00000010020f7824 */ /* 0x000fe400078e00ff */
[----:B------:R-:W-:-:S03]  /*1ec70*/  IMAD.MOV.U32 R2, RZ, RZ, R14 ;  /* 0x000000ffff027224 */ /* 0x000fc600078e000e */
[----:B------:R-:W-:-:S04]  /*1ec80*/  LOP3.LUT R15, R15, 0x30, RZ, 0xc0, !PT ;  /* 0x000000300f0f7812 */ /* 0x000fc800078ec0ff */
[----:B------:R-:W-:Y:S02]  /*1ec90*/  IADD3 R2, P0, R15, R2, RZ ;  /* 0x000000020f027210 */ /* 0x000fe40007f1e0ff */
[----:B------:R-:W-:-:S03]  /*1eca0*/  MOV R15, 0xffffffff ;  /* 0xffffffff000f7802 */ /* 0x000fc60000000f00 */
[----:B------:R-:W-:-:S08]  /*1ecb0*/  IMAD.X R3, RZ, RZ, R3, P0 ;  /* 0x000000ffff037224 */ /* 0x000fd000000e0603 */
[----:B------:R-:W-:Y:S05]  /*1ecc0*/  WARPSYNC.COLLECTIVE R15, `(.L_x_2659) ;  /* 0x000000000f087348 */ /* 0x000fea0003c00000 */
[----:B------:R0:W1:Y:S02]  /*1ecd0*/  SHFL.IDX P6, R14, R13, R12, R11 ;  /* 0x0000000c0d0e7389 */ /* 0x00006400000c000b */
[----:B01----:R-:W-:Y:S01]  /*1ece0*/  ENDCOLLECTIVE ;  /* 0x000000000000791b */ /* 0x003fe20003800000 */
.L_x_2659:
        /* <DEDUP_REMOVED lines=10> */
.L_x_2660:
[----:B------:R-:W-:Y:S02]  /*1ed90*/  IMAD.MOV.U32 R13, RZ, RZ, R18 ;  /* 0x000000ffff0d7224 */ /* 0x000fe400078e0012 */
[----:B------:R-:W-:Y:S02]  /*1eda0*/  IMAD.MOV.U32 R12, RZ, RZ, RZ ;  /* 0x000000ffff0c7224 */ /* 0x000fe400078e00ff */
[----:B------:R-:W-:Y:S02]  /*1edb0*/  IMAD.SHL.U32 R3, R3, 0x10, RZ ;  /* 0x0000001003037824 */ /* 0x000fe400078e00ff */
[----:B------:R-:W-:-:S07]  /*1edc0*/  IMAD.MOV.U32 R2, RZ, RZ, R14 ;  /* 0x000000ffff027224 */ /* 0x000fce00078e000e */
[----:B------:R-:W-:Y:S05]  /*1edd0*/  WARPSYNC.COLLECTIVE R15, `(.L_x_2661) ;  /* 0x000000000f087348 */ /* 0x000fea0003c00000 */
[----:B------:R0:W1:Y:S02]  /*1ede0*/  SHFL.IDX P6, R14, R13, R12, R11 ;  /* 0x0000000c0d0e7389 */ /* 0x00006400000c000b */
[----:B01----:R-:W-:Y:S01]  /*1edf0*/  ENDCOLLECTIVE ;  /* 0x000000000000791b */ /* 0x003fe20003800000 */
.L_x_2661:
        /* <DEDUP_REMOVED lines=12> */
.L_x_2662:
[----:B------:R-:W-:Y:S01]  /*1eec0*/  IMAD.MOV.U32 R2, RZ, RZ, R14 ;  /* 0x000000ffff027224 */ /* 0x000fe200078e000e */
[----:B------:R-:W-:Y:S06]  /*1eed0*/  BRA `(.L_x_2663) ;  /* 0xffffffac00dc7947 */ /* 0x000fec000383ffff */
.L_x_2518:
[----:B---3--:R3:W4:Y:S02]  /*1eee0*/  SYNCS.PHASECHK.TRANS64.TRYWAIT P0, [R6+URZ+0x13240], R29 ;  /* 0x0132401d060075a7 */ /* 0x008724000800017f */
[----:B----4-:R-:W-:Y:S05]  /*1eef0*/  @!P0 NANOSLEEP.SYNCS 0x989680 ;  /* 0x009896800000895d */ /* 0x010fea0003900000 */
[----:B------:R-:W4:Y:S02]  /*1ef00*/  @!P0 SYNCS.PHASECHK.TRANS64 P0, [R6+URZ+0x13240], R29 ;  /* 0x0132401d060085a7 */ /* 0x000f24000800007f */
[----:B----4-:R-:W-:Y:S05]  /*1ef10*/  @!P0 BRA `(.L_x_2518) ;  /* 0xfffffffc00f08947 */ /* 0x010fea000383ffff */
[----:B------:R-:W-:Y:S05]  /*1ef20*/  BRA `(.L_x_2664) ;  /* 0xffffffb000387947 */ /* 0x000fea000383ffff */
.L_x_2519:
        /* <DEDUP_REMOVED lines=8> */
.L_x_2666:
[----:B------:R-:W-:Y:S05]  /*1efb0*/  BSYNC B0 ;  /* 0x0000000000007941 */ /* 0x000fea0003800000 */
.L_x_2665:
        /* <DEDUP_REMOVED lines=8> */
.L_x_2667:
[----:B------:R-:W-:Y:S02]  /*1f040*/  IMAD.MOV.U32 R13, RZ, RZ, R5 ;  /* 0x000000ffff0d7224 */ /* 0x000fe400078e0005 */
[----:B------:R-:W-:Y:S02]  /*1f050*/  IMAD.MOV.U32 R12, RZ, RZ, 0x1 ;  /* 0x00000001ff0c7424 */ /* 0x000fe400078e00ff */
[----:B------:R-:W-:-:S07]  /*1f060*/  IMAD.MOV.U32 R2, RZ, RZ, R14 ;  /* 0x000000ffff027224 */ /* 0x000fce00078e000e */
[----:B------:R-:W-:Y:S05]  /*1f070*/  WARPSYNC.COLLECTIVE R15, `(.L_x_2668) ;  /* 0x000000000f087348 */ /* 0x000fea0003c00000 */
[----:B------:R0:W1:Y:S02]  /*1f080*/  SHFL.IDX P6, R14, R13, R12, R11 ;  /* 0x0000000c0d0e7389 */ /* 0x00006400000c000b */
[----:B01----:R-:W-:Y:S01]  /*1f090*/  ENDCOLLECTIVE ;  /* 0x000000000000791b */ /* 0x003fe20003800000 */
.L_x_2668:
        /* <DEDUP_REMOVED lines=11> */
.L_x_2669:
[----:B------:R-:W-:Y:S02]  /*1f150*/  IMAD.MOV.U32 R13, RZ, RZ, R5 ;  /* 0x000000ffff0d7224 */ /* 0x000fe400078e0005 */
[----:B------:R-:W-:Y:S02]  /*1f160*/  IMAD.MOV.U32 R12, RZ, RZ, 0x2 ;  /* 0x00000002ff0c7424 */ /* 0x000fe400078e00ff */
[----:B------:R-:W-:-:S07]  /*1f170*/  IMAD.MOV.U32 R2, RZ, RZ, R14 ;  /* 0x000000ffff027224 */ /* 0x000fce00078e000e */
[----:B------:R-:W-:Y:S05]  /*1f180*/  WARPSYNC.COLLECTIVE R15, `(.L_x_2670) ;  /* 0x000000000f087348 */ /* 0x000fea0003c00000 */
[----:B------:R0:W1:Y:S02]  /*1f190*/  SHFL.IDX P6, R14, R13, R12, R11 ;  /* 0x0000000c0d0e7389 */ /* 0x00006400000c000b */
[----:B01----:R-:W-:Y:S01]  /*1f1a0*/  ENDCOLLECTIVE ;  /* 0x000000000000791b */ /* 0x003fe20003800000 */
.L_x_2670:
        /* <DEDUP_REMOVED lines=11> */
.L_x_2671:
[----:B------:R-:W-:Y:S02]  /*1f260*/  IMAD.MOV.U32 R13, RZ, RZ, R5 ;  /* 0x000000ffff0d7224 */ /* 0x000fe400078e0005 */
[----:B------:R-:W-:Y:S02]  /*1f270*/  IMAD.MOV.U32 R12, RZ, RZ, 0x3 ;  /* 0x00000003ff0c7424 */ /* 0x000fe400078e00ff */
[----:B------:R-:W-:-:S07]  /*1f280*/  IMAD.MOV.U32 R2, RZ, RZ, R14 ;  /* 0x000000ffff027224 */ /* 0x000fce00078e000e */
[----:B------:R-:W-:Y:S05]  /*1f290*/  WARPSYNC.COLLECTIVE R15, `(.L_x_2672) ;  /* 0x000000000f087348 */ /* 0x000fea0003c00000 */
[----:B------:R0:W1:Y:S02]  /*1f2a0*/  SHFL.IDX P6, R14, R13, R12, R11 ;  /* 0x0000000c0d0e7389 */ /* 0x00006400000c000b */
[----:B01----:R-:W-:Y:S01]  /*1f2b0*/  ENDCOLLECTIVE ;  /* 0x000000000000791b */ /* 0x003fe20003800000 */
.L_x_2672:
        /* <DEDUP_REMOVED lines=11> */
.L_x_2673:
[----:B------:R-:W-:Y:S02]  /*1f370*/  IMAD.MOV.U32 R13, RZ, RZ, R4 ;  /* 0x000000ffff0d7224 */ /* 0x000fe400078e0004 */
[----:B------:R-:W-:Y:S02]  /*1f380*/  IMAD.MOV.U32 R12, RZ, RZ, RZ ;  /* 0x000000ffff0c7224 */ /* 0x000fe400078e00ff */
[----:B------:R-:W-:-:S07]  /*1f390*/  IMAD.MOV.U32 R2, RZ, RZ, R14 ;  /* 0x000000ffff027224 */ /* 0x000fce00078e000e */
[----:B------:R-:W-:Y:S05]  /*1f3a0*/  WARPSYNC.COLLECTIVE R15, `(.L_x_2674) ;  /* 0x000000000f087348 */ /* 0x000fea0003c00000 */
[----:B------:R0:W1:Y:S02]  /*1f3b0*/  SHFL.IDX P6, R14, R13, R12, R11 ;  /* 0x0000000c0d0e7389 */ /* 0x00006400000c000b */
[----:B01----:R-:W-:Y:S01]  /*1f3c0*/  ENDCOLLECTIVE ;  /* 0x000000000000791b */ /* 0x003fe20003800000 */
.L_x_2674:
        /* <DEDUP_REMOVED lines=11> */
.L_x_2675:
[----:B------:R-:W-:Y:S01]  /*1f480*/  IMAD.MOV.U32 R2, RZ, RZ, R14 ;  /* 0x000000ffff027224 */ /* 0x000fe200078e000e */
[----:B------:R-:W-:Y:S06]  /*1f490*/  BRA `(.L_x_2676) ;  /* 0xffffffac00c47947 */ /* 0x000fec000383ffff */
.L_x_2524:
[----:B------:R0:W0:Y:S02]  /*1f4a0*/  SYNCS.PHASECHK.TRANS64.TRYWAIT P2, [R2+URZ+0x13270], R0 ;  /* 0x01327000020075a7 */ /* 0x000024000804017f */
[----:B0-----:R-:W-:Y:S05]  /*1f4b0*/  @!P2 NANOSLEEP.SYNCS 0x989680 ;  /* 0x009896800000a95d */ /* 0x001fea0003900000 */
[----:B------:R-:W0:Y:S02]  /*1f4c0*/  @!P2 SYNCS.PHASECHK.TRANS64 P2, [R2+URZ+0x13270], R0 ;  /* 0x013270000200a5a7 */ /* 0x000e24000804007f */
[----:B0-----:R-:W-:Y:S05]  /*1f4d0*/  @!P2 BRA `(.L_x_2524) ;  /* 0xfffffffc00f0a947 */ /* 0x001fea000383ffff */
[----:B------:R-:W-:Y:S05]  /*1f4e0*/  BRA `(.L_x_2677) ;  /* 0xffffffb000287947 */ /* 0x000fea000383ffff */
.L_x_2526:
[----:B------:R0:W0:Y:S02]  /*1f4f0*/  SYNCS.PHASECHK.TRANS64.TRYWAIT P2, [R2+URZ+0x13260], R0 ;  /* 0x01326000020075a7 */ /* 0x000024000804017f */
[----:B0-----:R-:W-:Y:S05]  /*1f500*/  @!P2 NANOSLEEP.SYNCS 0x989680 ;  /* 0x009896800000a95d */ /* 0x001fea0003900000 */
[----:B------:R-:W0:Y:S02]  /*1f510*/  @!P2 SYNCS.PHASECHK.TRANS64 P2, [R2+URZ+0x13260], R0 ;  /* 0x013260000200a5a7 */ /* 0x000e24000804007f */
[----:B0-----:R-:W-:Y:S05]  /*1f520*/  @!P2 BRA `(.L_x_2526) ;  /* 0xfffffffc00f0a947 */ /* 0x001fea000383ffff */
[----:B------:R-:W-:Y:S05]  /*1f530*/  BRA `(.L_x_2678) ;  /* 0xffffffb000387947 */ /* 0x000fea000383ffff */
.L_x_2534:
[----:B0-----:R0:W2:Y:S02]  /*1f540*/  SYNCS.PHASECHK.TRANS64.TRYWAIT P1, [R3+URZ+0x13270], R0 ;  /* 0x01327000030075a7 */ /* 0x0010a4000802017f */
[----:B--2---:R-:W-:Y:S05]  /*1f550*/  @!P1 NANOSLEEP.SYNCS 0x989680 ;  /* 0x009896800000995d */ /* 0x004fea0003900000 */
[----:B------:R-:W2:Y:S02]  /*1f560*/  @!P1 SYNCS.PHASECHK.TRANS64 P1, [R3+URZ+0x13270], R0 ;  /* 0x01327000030095a7 */ /* 0x000ea4000802007f */
[----:B--2---:R-:W-:Y:S05]  /*1f570*/  @!P1 BRA `(.L_x_2534) ;  /* 0xfffffffc00f09947 */ /* 0x004fea000383ffff */
[----:B------:R-:W-:Y:S05]  /*1f580*/  BRA `(.L_x_2679) ;  /* 0xffffffb400847947 */ /* 0x000fea000383ffff */
.L_x_2536:
[----:B0-----:R0:W2:Y:S02]  /*1f590*/  SYNCS.PHASECHK.TRANS64.TRYWAIT P1, [R3+URZ+0x13260], R0 ;  /* 0x01326000030075a7 */ /* 0x0010a4000802017f */
[----:B--2---:R-:W-:Y:S05]  /*1f5a0*/  @!P1 NANOSLEEP.SYNCS 0x989680 ;  /* 0x009896800000995d */ /* 0x004fea0003900000 */
[----:B------:R-:W2:Y:S02]  /*1f5b0*/  @!P1 SYNCS.PHASECHK.TRANS64 P1, [R3+URZ+0x13260], R0 ;  /* 0x01326000030095a7 */ /* 0x000ea4000802007f */
[----:B--2---:R-:W-:Y:S05]  /*1f5c0*/  @!P1 BRA `(.L_x_2536) ;  /* 0xfffffffc00f09947 */ /* 0x004fea000383ffff */
[----:B------:R-:W-:Y:S05]  /*1f5d0*/  BRA `(.L_x_2680) ;  /* 0xffffffb400947947 */ /* 0x000fea000383ffff */
.L_x_2541:
[----:B------:R-:W-:Y:S01]  /*1f5e0*/  BSSY B0, `(.L_x_2681) ;  /* 0x0000008000007945 */ /* 0x000fe20003800000 */
[----:B------:R-:W-:Y:S02]  /*1f5f0*/  IMAD.MOV.U32 R13, RZ, RZ, R24 ;  /* 0x000000ffff0d7224 */ /* 0x000fe400078e0018 */
[----:B------:R-:W-:Y:S02]  /*1f600*/  IMAD.MOV.U32 R12, RZ, RZ, RZ ;  /* 0x000000ffff0c7224 */ /* 0x000fe400078e00ff */
[----:B------:R-:W-:Y:S02]  /*1f610*/  IMAD.MOV.U32 R11, RZ, RZ, 0x1f ;  /* 0x0000001fff0b7424 */ /* 0x000fe400078e00ff */
[----:B------:R-:W-:-:S07]  /*1f620*/  IMAD.MOV.U32 R15, RZ, RZ, -0x1 ;  /* 0xffffffffff0f7424 */ /* 0x000fce00078e00ff */
[----:B-1---5:R-:W-:Y:S05]  /*1f630*/  WARPSYNC.COLLECTIVE R15, `(.L_x_2682) ;  /* 0x000000000f087348 */ /* 0x022fea0003c00000 */
[----:B------:R0:W2:Y:S02]  /*1f640*/  SHFL.IDX P6, R14, R13, R12, R11 ;  /* 0x0000000c0d0e7389 */ /* 0x0000a400000c000b */
[----:B012--5:R-:W-:Y:S01]  /*1f650*/  ENDCOLLECTIVE ;  /* 0x000000000000791b */ /* 0x027fe20003800000 */
.L_x_2682:
[----:B------:R-:W-:Y:S05]  /*1f660*/  BSYNC B0 ;  /* 0x0000000000007941 */ /* 0x000fea0003800000 */
.L_x_2681:
        /* <DEDUP_REMOVED lines=9> */
.L_x_2683:
        /* <DEDUP_REMOVED lines=24> */
.L_x_2684:
        /* <DEDUP_REMOVED lines=8> */
.L_x_2685:
[----:B------:R-:W-:Y:S02]  /*1f900*/  IMAD.MOV.U32 R12, RZ, RZ, 0x4 ;  /* 0x00000004ff0c7424 */ /* 0x000fe400078e00ff */
[----:B------:R-:W-:-:S05]  /*1f910*/  IMAD.MOV.U32 R3, RZ, RZ, R14 ;  /* 0x000000ffff037224 */ /* 0x000fca00078e000e */
[----:B------:R-:W-:-:S04]  /*1f920*/  SEL R3, R3, RZ, P2 ;  /* 0x000000ff03037207 */ /* 0x000fc80001000000 */
[----:B------:R-:W-:-:S05]  /*1f930*/  IADD3 R2, R2, R3, RZ ;  /* 0x0000000302027210 */ /* 0x000fca0007ffe0ff */
[----:B------:R-:W-:-:S07]  /*1f940*/  IMAD.MOV.U32 R13, RZ, RZ, R2 ;  /* 0x000000ffff0d7224 */ /* 0x000fce00078e0002 */
[----:B------:R-:W-:Y:S05]  /*1f950*/  WARPSYNC.COLLECTIVE R15, `(.L_x_2686) ;  /* 0x000000000f087348 */ /* 0x000fea0003c00000 */
[----:B------:R0:W1:Y:S02]  /*1f960*/  SHFL.UP P6, R14, R13, R12, R11 ;  /* 0x0400000c0d0e7389 */ /* 0x00006400000c000b */
[----:B01----:R-:W-:Y:S01]  /*1f970*/  ENDCOLLECTIVE ;  /* 0x000000000000791b */ /* 0x003fe20003800000 */
.L_x_2686:
        /* <DEDUP_REMOVED lines=8> */
.L_x_2687:
        /* <DEDUP_REMOVED lines=8> */
.L_x_2688:
        /* <DEDUP_REMOVED lines=9> */
.L_x_2689:
[----:B------:R-:W-:Y:S01]  /*1fb10*/  IMAD.MOV.U32 R3, RZ, RZ, R14 ;  /* 0x000000ffff037224 */ /* 0x000fe200078e000e */
[----:B------:R-:W-:Y:S06]  /*1fb20*/  BRA `(.L_x_2690) ;  /* 0xffffffb800207947 */ /* 0x000fec000383ffff */
.L_x_2544:
        /* <DEDUP_REMOVED lines=8> */
.L_x_2692:
[----:B------:R-:W-:Y:S05]  /*1fbb0*/  BSYNC B0 ;  /* 0x0000000000007941 */ /* 0x000fea0003800000 */
.L_x_2691:
        /* <DEDUP_REMOVED lines=10> */
.L_x_2693:
        /* <DEDUP_REMOVED lines=8> */
.L_x_2694:
        /* <DEDUP_REMOVED lines=8> */
.L_x_2695:
        /* <DEDUP_REMOVED lines=8> */
.L_x_2696:
        /* <DEDUP_REMOVED lines=9> */
.L_x_2697:
[----:B------:R-:W-:Y:S01]  /*1fe70*/  IMAD.MOV.U32 R3, RZ, RZ, R14 ;  /* 0x000000ffff037224 */ /* 0x000fe200078e000e */
[----:B------:R-:W-:Y:S06]  /*1fe80*/  BRA `(.L_x_2698) ;  /* 0xffffffb400ec7947 */ /* 0x000fec000383ffff */
.L_x_2546:
[----:B------:R-:W-:Y:S01]  /*1fe90*/  BSSY B0, `(.L_x_2699) ;  /* 0x0000006000007945 */ /* 0x000fe20003800000 */
[----:B------:R-:W-:Y:S01]  /*1fea0*/  PLOP3.LUT P6, PT, P6, PT, PT, 0x8, 0x0 ;  /* 0x000000000000781c */ /* 0x000fe200037ce170 */
[----:B------:R-:W-:-:S12]  /*1feb0*/  IMAD.MOV.U32 R15, RZ, RZ, -0x1 ;  /* 0xffffffffff0f7424 */ /* 0x000fd800078e00ff */
[----:B0----5:R-:W-:Y:S05]  /*1fec0*/  WARPSYNC.COLLECTIVE R15, `(.L_x_2700) ;  /* 0x000000000f087348 */ /* 0x021fea0003c00000 */
[----:B------:R-:W-:Y:S01]  /*1fed0*/  VOTE.ANY R14, PT, P6 ;  /* 0x00000000000e7806 */ /* 0x000fe200030e0100 */
[----:B0----5:R-:W-:Y:S06]  /*1fee0*/  ENDCOLLECTIVE ;  /* 0x000000000000791b */ /* 0x021fec0003800000 */
.L_x_2700:
[----:B------:R-:W-:Y:S05]  /*1fef0*/  BSYNC B0 ;  /* 0x0000000000007941 */ /* 0x000fea0003800000 */
.L_x_2699:
        /* <DEDUP_REMOVED lines=10> */
.L_x_2701:
[----:B------:R-:W-:Y:S02]  /*1ffa0*/  IMAD.MOV.U32 R13, RZ, RZ, R5 ;  /* 0x000000ffff0d7224 */ /* 0x000fe400078e0005 */
[----:B------:R-:W-:-:S07]  /*1ffb0*/  IMAD.MOV.U32 R25, RZ, RZ, R14 ;  /* 0x000000ffff197224 */ /* 0x000fce00078e000e */
[----:B------:R-:W-:Y:S05]  /*1ffc0*/  WARPSYNC.COLLECTIVE R15, `(.L_x_2702) ;  /* 0x000000000f087348 */ /* 0x000fea0003c00000 */
[----:B------:R0:W1:Y:S02]  /*1ffd0*/  SHFL.IDX P6, R14, R13, R12, R11 ;  /* 0x0000000c0d0e7389 */ /* 0x00006400000c000b */
[----:B01----:R-:W-:Y:S01]  /*1ffe0*/  ENDCOLLECTIVE ;  /* 0x000000000000791b */ /* 0x003fe20003800000 */
.L_x_2702:
[----:B------:R-:W-:Y:S01]  /*1fff0*/  IMAD.MOV.U32 R5, RZ, RZ, R14 ;  /* 0x000000ffff057224 */ /* 0x000fe200078e000e */
[----:B------:R-:W-:Y:S06]  /*20000*/  BRA `(.L_x_2703) ;  /* 0xffffffb400cc7947 */ /* 0x000fec000383ffff */
.L_x_2548:
[----:B------:R-:W-:Y:S01]  /*20010*/  BSSY B0, `(.L_x_2704) ;  /* 0x0000008000007945 */ /* 0x000fe20003800000 */
[----:B------:R-:W-:Y:S02]  /*20020*/  IMAD.MOV.U32 R13, RZ, RZ, R2 ;  /* 0x000000ffff0d7224 */ /* 0x000fe400078e0002 */
[----:B------:R-:W-:Y:S02]  /*20030*/  IMAD.MOV.U32 R12, RZ, RZ, R6 ;  /* 0x000000ffff0c7224 */ /* 0x000fe400078e0006 */
[----:B------:R-:W-:Y:S02]  /*20040*/  IMAD.MOV.U32 R11, RZ, RZ, 0x1f ;  /* 0x0000001fff0b7424 */ /* 0x000fe400078e00ff */
[----:B------:R-:W-:-:S07]  /*20050*/  IMAD.MOV.U32 R15, RZ, RZ, -0x1 ;  /* 0xffffffffff0f7424 */ /* 0x000fce00078e00ff */
[----:B0-23-5:R-:W-:Y:S05]  /*20060*/  WARPSYNC.COLLECTIVE R15, `(.L_x_2705) ;  /* 0x000000000f087348 */ /* 0x02dfea0003c00000 */
[----:B------:R1:W4:Y:S02]  /*20070*/  SHFL.IDX P6, R14, R13, R12, R11 ;  /* 0x0000000c0d0e7389 */ /* 0x00032400000c000b */
[----:B012345:R-:W-:Y:S01]  /*20080*/  ENDCOLLECTIVE ;  /* 0x000000000000791b */ /* 0x03ffe20003800000 */
.L_x_2705:
[----:B------:R-:W-:Y:S05]  /*20090*/  BSYNC B0 ;  /* 0x0000000000007941 */ /* 0x000fea0003800000 */
.L_x_2704:
[----:B------:R-:W-:Y:S01]  /*200a0*/  IMAD.MOV.U32 R24, RZ, RZ, R14 ;  /* 0x000000ffff187224 */ /* 0x000fe200078e000e */
[----:B------:R-:W-:Y:S06]  /*200b0*/  BRA `(.L_x_2547) ;  /* 0xffffffb400b87947 */ /* 0x000fec000383ffff */
.L_x_2554:
[----:B--2---:R2:W3:Y:S02]  /*200c0*/  SYNCS.PHASECHK.TRANS64.TRYWAIT P0, [R5+URZ+0x13220], R0 ;  /* 0x01322000050075a7 */ /* 0x0044e4000800017f */
[----:B---3--:R-:W-:Y:S05]  /*200d0*/  @!P0 NANOSLEEP.SYNCS 0x989680 ;  /* 0x009896800000895d */ /* 0x008fea0003900000 */
[----:B------:R-:W3:Y:S02]  /*200e0*/  @!P0 SYNCS.PHASECHK.TRANS64 P0, [R5+URZ+0x13220], R0 ;  /* 0x01322000050085a7 */ /* 0x000ee4000800007f */
[----:B---3--:R-:W-:Y:S05]  /*200f0*/  @!P0 BRA `(.L_x_2554) ;  /* 0xfffffffc00f08947 */ /* 0x008fea000383ffff */
[----:B------:R-:W-:Y:S05]  /*20100*/  BRA `(.L_x_2706) ;  /* 0xffffffc000207947 */ /* 0x000fea000383ffff */
.L_x_2555:
        /* <DEDUP_REMOVED lines=11> */
.L_x_2708:
[----:B------:R-:W-:Y:S05]  /*201c0*/  BSYNC B0 ;  /* 0x0000000000007941 */ /* 0x000fea0003800000 */
.L_x_2707:
[----:B------:R-:W-:Y:S05]  /*201d0*/  BRA `(.L_x_2709) ;  /* 0xffffffc000087947 */ /* 0x000fea000383ffff */
.L_x_2556:
[----:B------:R-:W-:Y:S01]  /*201e0*/  BSSY B0, `(.L_x_2710) ;  /* 0x0000006000007945 */ /* 0x000fe20003800000 */
[----:B------:R-:W-:-:S07]  /*201f0*/  IMAD.MOV.U32 R15, RZ, RZ, -0x1 ;  /* 0xffffffffff0f7424 */ /* 0x000fce00078e00ff */
[----:B012--5:R-:W-:Y:S05]  /*20200*/  WARPSYNC.COLLECTIVE R15, `(.L_x_2711) ;  /* 0x000000000f0c7348 */ /* 0x027fea0003c00000 */
[----:B------:R-:W-:Y:S02]  /*20210*/  ELECT P6, UR62, PT ;  /* 0x00000000003e782f */ /* 0x000fe400038c0000 */
[----:B------:R-:W-:Y:S01]  /*20220*/  MOV R14, UR62 ;  /* 0x0000003e000e7c02 */ /* 0x000fe20008000f00 */
[----:B012--5:R-:W-:Y:S10]  /*20230*/  ENDCOLLECTIVE ;  /* 0x000000000000791b */ /* 0x027ff40003800000 */
.L_x_2711:
[----:B------:R-:W-:Y:S05]  /*20240*/  BSYNC B0 ;  /* 0x0000000000007941 */ /* 0x000fea0003800000 */
.L_x_2710:
[----:B------:R-:W-:Y:S05]  /*20250*/  BRA `(.L_x_2712) ;  /* 0xffffffbc00fc7947 */ /* 0x000fea000383ffff */
.L_x_2558:
[----:B--2---:R2:W3:Y:S02]  /*20260*/  SYNCS.PHASECHK.TRANS64.TRYWAIT P1, [R4+URZ+0x13240], R3 ;  /* 0x01324003040075a7 */ /* 0x0044e4000802017f */
[----:B---3--:R-:W-:Y:S05]  /*20270*/  @!P1 NANOSLEEP.SYNCS 0x989680 ;  /* 0x009896800000995d */ /* 0x008fea0003900000 */
[----:B------:R-:W3:Y:S02]  /*20280*/  @!P1 SYNCS.PHASECHK.TRANS64 P1, [R4+URZ+0x13240], R3 ;  /* 0x01324003040095a7 */ /* 0x000ee4000802007f */
[----:B---3--:R-:W-:Y:S05]  /*20290*/  @!P1 BRA `(.L_x_2558) ;  /* 0xfffffffc00f09947 */ /* 0x008fea000383ffff */
[----:B------:R-:W-:Y:S05]  /*202a0*/  BRA `(.L_x_2713) ;  /* 0xffffffc000247947 */ /* 0x000fea000383ffff */
.L_x_2560:
[----:B0-----:R0:W3:Y:S02]  /*202b0*/  SYNCS.PHASECHK.TRANS64.TRYWAIT P1, [R5+URZ+0x13240], R0 ;  /* 0x01324000050075a7 */ /* 0x0010e4000802017f */
[----:B---3--:R-:W-:Y:S05]  /*202c0*/  @!P1 NANOSLEEP.SYNCS 0x989680 ;  /* 0x009896800000995d */ /* 0x008fea0003900000 */
[----:B------:R-:W3:Y:S02]  /*202d0*/  @!P1 SYNCS.PHASECHK.TRANS64 P1, [R5+URZ+0x13240], R0 ;  /* 0x01324000050095a7 */ /* 0x000ee4000802007f */
[----:B---3--:R-:W-:Y:S05]  /*202e0*/  @!P1 BRA `(.L_x_2560) ;  /* 0xfffffffc00f09947 */ /* 0x008fea000383ffff */
[----:B------:R-:W-:Y:S05]  /*202f0*/  BRA `(.L_x_2714) ;  /* 0xffffffc000347947 */ /* 0x000fea000383ffff */
.L_x_2562:
[----:B---3--:R3:W4:Y:S02]  /*20300*/  SYNCS.PHASECHK.TRANS64.TRYWAIT P1, [R4+URZ+0x13260], R3 ;  /* 0x01326003040075a7 */ /* 0x008724000802017f */
[----:B----4-:R-:W-:Y:S05]  /*20310*/  @!P1 NANOSLEEP.SYNCS 0x989680 ;  /* 0x009896800000995d */ /* 0x010fea0003900000 */
[----:B------:R-:W4:Y:S02]  /*20320*/  @!P1 SYNCS.PHASECHK.TRANS64 P1, [R4+URZ+0x13260], R3 ;  /* 0x01326003040095a7 */ /* 0x000f24000802007f */
[----:B----4-:R-:W-:Y:S05]  /*20330*/  @!P1 BRA `(.L_x_2562) ;  /* 0xfffffffc00f09947 */ /* 0x010fea000383ffff */
[----:B------:R-:W-:Y:S05]  /*20340*/  BRA `(.L_x_2715) ;  /* 0xffffffc000307947 */ /* 0x000fea000383ffff */
.L_x_2564:
[----:B----4-:R4:W0:Y:S02]  /*20350*/  SYNCS.PHASECHK.TRANS64.TRYWAIT P1, [R5+URZ+0x13260], R0 ;  /* 0x01326000050075a7 */ /* 0x010824000802017f */
[----:B0-----:R-:W-:Y:S05]  /*20360*/  @!P1 NANOSLEEP.SYNCS 0x989680 ;  /* 0x009896800000995d */ /* 0x001fea0003900000 */
[----:B------:R-:W0:Y:S02]  /*20370*/  @!P1 SYNCS.PHASECHK.TRANS64 P1, [R5+URZ+0x13260], R0 ;  /* 0x01326000050095a7 */ /* 0x000e24000802007f */
[----:B0-----:R-:W-:Y:S05]  /*20380*/  @!P1 BRA `(.L_x_2564) ;  /* 0xfffffffc00f09947 */ /* 0x001fea000383ffff */
[----:B------:R-:W-:Y:S05]  /*20390*/  BRA `(.L_x_2716) ;  /* 0xffffffc0002c7947 */ /* 0x000fea000383ffff */
.L_x_2566:
[----:B------:R0:W0:Y:S02]  /*203a0*/  SYNCS.PHASECHK.TRANS64.TRYWAIT P1, [R4+URZ+0x13280], R3 ;  /* 0x01328003040075a7 */ /* 0x000024000802017f */
[----:B0-----:R-:W-:Y:S05]  /*203b0*/  @!P1 NANOSLEEP.SYNCS 0x989680 ;  /* 0x009896800000995d */ /* 0x001fea0003900000 */
[----:B------:R-:W0:Y:S02]  /*203c0*/  @!P1 SYNCS.PHASECHK.TRANS64 P1, [R4+URZ+0x13280], R3 ;  /* 0x01328003040095a7 */ /* 0x000e24000802007f */
[----:B0-----:R-:W-:Y:S05]  /*203d0*/  @!P1 BRA `(.L_x_2566) ;  /* 0xfffffffc00f09947 */ /* 0x001fea000383ffff */
[----:B------:R-:W-:Y:S05]  /*203e0*/  BRA `(.L_x_2717) ;  /* 0xffffffc000287947 */ /* 0x000fea000383ffff */
.L_x_2718:
        /* <DEDUP_REMOVED lines=9> */
.L_x_2727:


//--------------------- .nv.global.init           --------------------------
	.section	.nv.global.init,"aw",@progbits
	.align	4
.nv.global.init:
	.type		_ZZN5flash28permute_output_fp8_VcolmajorIN4cute6TensorINS1_11ArrayEngineIfLm32EEENS1_6LayoutINS1_5tupleIJNS6_IJNS1_1CILi2EEES8_NS7_ILi8EEEEEENS7_ILi1EEESB_EEENS6_IJNS6_IJSB_S8_NS7_ILi4EEEEEENS7_ILi0EEESF_EEEEEEEEEvRT_E9upper_map,@object
	.size		_ZZN5flash28permute_output_fp8_VcolmajorIN4cute6TensorINS1_11ArrayEngineIfLm32EEENS1_6LayoutINS1_5tupleIJNS6_IJNS1_1CILi2EEES8_NS7_ILi8EEEEEENS7_ILi1EEESB_EEENS6_IJNS6_IJSB_S8_NS7_ILi4EEEEEENS7_ILi0EEESF_EEEEEEEEEvRT_E9upper_map,($str$23 - _ZZN5flash28permute_output_fp8_VcolmajorIN4cute6TensorINS1_11ArrayEngineIfLm32EEENS1_6LayoutINS1_5tupleIJNS6_IJNS1_1CILi2EEES8_NS7_ILi8EEEEEENS7_ILi1EEESB_EEENS6_IJNS6_IJSB_S8_NS7_ILi4EEEEEENS7_ILi0EEESF_EEEEEEEEEvRT_E9upper_map)
_ZZN5flash28permute_output_fp8_VcolmajorIN4cute6TensorINS1_11ArrayEngineIfLm32EEENS1_6LayoutINS1_5tupleIJNS6_IJNS1_1CILi2EEES8_NS7_ILi8EEEEEENS7_ILi1EEESB_EEENS6_IJNS6_IJSB_S8_NS7_ILi4EEEEEENS7_ILi0EEESF_EEEEEEEEEvRT_E9upper_map:
        /*0000*/ 	.byte	0x00, 0x00, 0x00, 0x00, 0x02, 0x00, 0x00, 0x00, 0x03, 0x00, 0x00, 0x00, 0x01, 0x00, 0x00, 0x00
	.type		$str$23,@object
	.size		$str$23,($str$24 - $str$23)
$str$23:
        /*0010*/ 	.byte	0x28, 0x61, 0x64, 0x64, 0x72, 0x65, 0x73, 0x73, 0x20, 0x26, 0x20, 0x6d, 0x61, 0x73, 0x6b, 0x29
        /*0020*/ 	.byte	0x20, 0x3d, 0x3d, 0x20, 0x30, 0x00
	.type		$str$24,@object
	.size		$str$24,(__unnamed_5 - $str$24)
$str$24:
        /*0026*/ 	.byte	0x2f, 0x74, 0x6d, 0x70, 0x2f, 0x6f, 0x73, 0x73, 0x5f, 0x6b, 0x65, 0x72, 0x6e, 0x65, 0x6c, 0x73
        /*0036*/ 	.byte	0x5f, 0x73, 0x72, 0x63, 0x2f, 0x66, 0x6c, 0x61, 0x73, 0x68, 0x5f, 0x61, 0x74, 0x74, 0x65, 0x6e
        /*0046*/ 	.byte	0x74, 0x69, 0x6f, 0x6e, 0x2f, 0x63, 0x73, 0x72, 0x63, 0x2f, 0x63, 0x75, 0x74, 0x6c, 0x61, 0x73
        /*0056*/ 	.byte	0x73, 0x2f, 0x69, 0x6e, 0x63, 0x6c, 0x75, 0x64, 0x65, 0x2f, 0x63, 0x75, 0x74, 0x65, 0x2f, 0x70
        /*0066*/ 	.byte	0x6f, 0x69, 0x6e, 0x74, 0x65, 0x72, 0x5f, 0x66, 0x6c, 0x61, 0x67, 0x67, 0x65, 0x64, 0x2e, 0x68
        /*0076*/ 	.byte	0x70, 0x70, 0x00
	.type		__unnamed_5,@object
	.size		__unnamed_5,(__unnamed_6 - __unnamed_5)
__unnamed_5:
        /* <DEDUP_REMOVED lines=24> */
        /*01f9*/ 	.byte	0x26, 0x5d, 0x00
	.type		__unnamed_6,@object
	.size		__unnamed_6,(__unnamed_4 - __unnamed_6)
__unnamed_6:
        /* <DEDUP_REMOVED lines=24> */
        /*037c*/ 	.byte	0x3e, 0x3e, 0x20, 0x26, 0x5d, 0x00
	.type		__unnamed_4,@object
	.size		__unnamed_4,(__unnamed_2 - __unnamed_4)
__unnamed_4:
        /* <DEDUP_REMOVED lines=28> */
        /*0542*/ 	.byte	0x3a, 0x43, 0x3c, 0x31, 0x30, 0x32, 0x34, 0x30, 0x3e, 0x3e, 0x3e, 0x3e, 0x3e, 0x5d, 0x00
	.type		__unnamed_2,@object
	.size		__unnamed_2,(__unnamed_1 - __unnamed_2)
__unnamed_2:
        /* <DEDUP_REMOVED lines=29> */
	.type		__unnamed_1,@object
	.size		__unnamed_1,(__unnamed_3 - __unnamed_1)
__unnamed_1:
        /* <DEDUP_REMOVED lines=29> */
        /*08f0*/ 	.byte	0x00
	.type		__unnamed_3,@object
	.size		__unnamed_3,(.L_2 - __unnamed_3)
__unnamed_3:
        /* <DEDUP_REMOVED lines=30> */
.L_2:


//--------------------- .nv.shared._ZN7cutlass13device_kernelIN5flash11enable_sm90INS1_16FlashAttnFwdSm90INS1_25CollectiveMainloopFwdSm90ILi2EN4cute5tupleIJNS5_1CILi1EEES8_S8_EEENS6_IJNS7_ILi192EEENS7_ILi160EEENS7_ILi64EEEEEELi64ENS_12float_e4m3_tEfNS_4arch4Sm90ELb0ELb0ELb0ELb0ELb1ELb0ELb0ELb1ELb1ELb1ELb1ELb0EEENS1_21CollectiveEpilogueFwdINS6_IJSA_SC_SB_EEES9_NS_10bfloat16_tESG_Li384ELb0ELb1ELb1ELb1EEENS1_19SingleTileSchedulerILb0ELb1ELb1ELi192EEEEEEEEEvNT_6ParamsE --------------------------
	.section	.nv.shared._ZN7cutlass13device_kernelIN5flash11enable_sm90INS1_16FlashAttnFwdSm90INS1_25CollectiveMainloopFwdSm90ILi2EN4cute5tupleIJNS5_1CILi1EEES8_S8_EEENS6_IJNS7_ILi192EEENS7_ILi160EEENS7_ILi64EEEEEELi64ENS_12float_e4m3_tEfNS_4arch4Sm90ELb0ELb0ELb0ELb0ELb1ELb0ELb0ELb1ELb1ELb1ELb1ELb0EEENS1_21CollectiveEpilogueFwdINS6_IJSA_SC_SB_EEES9_NS_10bfloat16_tESG_Li384ELb0ELb1ELb1ELb1EEENS1_19SingleTileSchedulerILb0ELb1ELb1ELi192EEEEEEEEEvNT_6ParamsE,"aw",@nobits
	.sectionflags	@""
	.align	16
	.zero		1024


//--------------------- .nv.shared.reserved.0     --------------------------
	.section	.nv.shared.reserved.0,"aw",@nobits
	.weak		__nv_reservedSMEM_offset_0_alias
	.size		__nv_reservedSMEM_offset_0_alias, 0, 0
	.other		__nv_reservedSMEM_offset_0_alias,@"STO_CUDA_RESERVED_SHARED STV_DEFAULT"
__nv_reservedSMEM_offset_0_alias:
	.zero		0


//--------------------- .nv.global                --------------------------
	.section	.nv.global,"aw",@nobits
.nv.global:
	.type		_ZN77_INTERNAL_2d85fe8b_41_flash_fwd_hdim64_e4m3_paged_split_sm90_cu_677d2eb9_32194cute1_E,@object
	.size		_ZN77_INTERNAL_2d85fe8b_41_flash_fwd_hdim64_e4m3_paged_split_sm90_cu_677d2eb9_32194cute1_E,(_ZN77_INTERNAL_2d85fe8b_41_flash_fwd_hdim64_e4m3_paged_split_sm90_cu_677d2eb9_32194cuda3std3__45__cpo6cbeginE - _ZN77_INTERNAL_2d85fe8b_41_flash_fwd_hdim64_e4m3_paged_split_sm90_cu_677d2eb9_32194cute1_E)
_ZN77_INTERNAL_2d85fe8b_41_flash_fwd_hdim64_e4m3_paged_split_sm90_cu_677d2eb9_32194cute1_E:
	.zero		1
	.type		_ZN77_INTERNAL_2d85fe8b_41_flash_fwd_hdim64_e4m3_paged_split_sm90_cu_677d2eb9_32194cuda3std3__45__cpo6cbeginE,@object
	.size		_ZN77_INTERNAL_2d85fe8b_41_flash_fwd_hdim64_e4m3_paged_split_sm90_cu_677d2eb9_32194cuda3std3__45__cpo6cbeginE,(_ZN77_INTERNAL_2d85fe8b_41_flash_fwd_hdim64_e4m3_paged_split_sm90_cu_677d2eb9_32194cuda3std3__48in_placeE - _ZN77_INTERNAL_2d85fe8b_41_flash_fwd_hdim64_e4m3_paged_split_sm90_cu_677d2eb9_32194cuda3std3__45__cpo6cbeginE)
_ZN77_INTERNAL_2d85fe8b_41_flash_fwd_hdim64_e4m3_paged_split_sm90_cu_677d2eb9_32194cuda3std3__45__cpo6cbeginE:
	.zero		1
	.type		_ZN77_INTERNAL_2d85fe8b_41_flash_fwd_hdim64_e4m3_paged_split_sm90_cu_677d2eb9_32194cuda3std3__48in_placeE,@object
	.size		_ZN77_INTERNAL_2d85fe8b_41_flash_fwd_hdim64_e4m3_paged_split_sm90_cu_677d2eb9_32194cuda3std3__48in_placeE,(_ZN77_INTERNAL_2d85fe8b_41_flash_fwd_hdim64_e4m3_paged_split_sm90_cu_677d2eb9_32194cuda3std6ranges3__45__cpo9iter_moveE - _ZN77_INTERNAL_2d85fe8b_41_flash_fwd_hdim64_e4m3_paged_split_sm90_cu_677d2eb9_32194cuda3std3__48in_placeE)
_ZN77_INTERNAL_2d85fe8b_41_flash_fwd_hdim64_e4m3_paged_split_sm90_cu_677d2eb9_32194cuda3std3__48in_placeE:
	.zero		1
	.type		_ZN77_INTERNAL_2d85fe8b_41_flash_fwd_hdim64_e4m3_paged_split_sm90_cu_677d2eb9_32194cuda3std6ranges3__45__cpo9iter_moveE,@object
	.size		_ZN77_INTERNAL_2d85fe8b_41_flash_fwd_hdim64_e4m3_paged_split_sm90_cu_677d2eb9_32194cuda3std6ranges3__45__cpo9iter_moveE,(_ZN77_INTERNAL_2d85fe8b_41_flash_fwd_hdim64_e4m3_paged_split_sm90_cu_677d2eb9_32194cuda3std3__45__cpo5beginE - _ZN77_INTERNAL_2d85fe8b_41_flash_fwd_hdim64_e4m3_paged_split_sm90_cu_677d2eb9_32194cuda3std6ranges3__45__cpo9iter_moveE)
_ZN77_INTERNAL_2d85fe8b_41_flash_fwd_hdim64_e4m3_paged_split_sm90_cu_677d2eb9_32194cuda3std6ranges3__45__cpo9iter_moveE:
	.zero		1
	.type		_ZN77_INTERNAL_2d85fe8b_41_flash_fwd_hdim64_e4m3_paged_split_sm90_cu_677d2eb9_32194cuda3std3__45__cpo5beginE,@object
	.size		_ZN77_INTERNAL_2d85fe8b_41_flash_fwd_hdim64_e4m3_paged_split_sm90_cu_677d2eb9_32194cuda3std3__45__cpo5beginE,(_ZN77_INTERNAL_2d85fe8b_41_flash_fwd_hdim64_e4m3_paged_split_sm90_cu_677d2eb9_32194cuda3std3__479_GLOBAL__N__2d85fe8b_41_flash_fwd_hdim64_e4m3_paged_split_sm90_cu_677d2eb9_32196ignoreE - _ZN77_INTERNAL_2d85fe8b_41_flash_fwd_hdim64_e4m3_paged_split_sm90_cu_677d2eb9_32194cuda3std3__45__cpo5beginE)
_ZN77_INTERNAL_2d85fe8b_41_flash_fwd_hdim64_e4m3_paged_split_sm90_cu_677d2eb9_32194cuda3std3__45__cpo5beginE:
	.zero		1
	.type		_ZN77_INTERNAL_2d85fe8b_41_flash_fwd_hdim64_e4m3_paged_split_sm90_cu_677d2eb9_32194cuda3std3__479_GLOBAL__N__2d85fe8b_41_flash_fwd_hdim64_e4m3_paged_split_sm90_cu_677d2eb9_32196ignoreE,@object
	.size		_ZN77_INTERNAL_2d85fe8b_41_flash_fwd_hdim64_e4m3_paged_split_sm90_cu_677d2eb9_32194cuda3std3__479_GLOBAL__N__2d85fe8b_41_flash_fwd_hdim64_e4m3_paged_split_sm90_cu_677d2eb9_32196ignoreE,(_ZN77_INTERNAL_2d85fe8b_41_flash_fwd_hdim64_e4m3_paged_split_sm90_cu_677d2eb9_32194cute7productE - _ZN77_INTERNAL_2d85fe8b_41_flash_fwd_hdim64_e4m3_paged_split_sm90_cu_677d2eb9_32194cuda3std3__479_GLOBAL__N__2d85fe8b_41_flash_fwd_hdim64_e4m3_paged_split_sm90_cu_677d2eb9_32196ignoreE)
_ZN77_INTERNAL_2d85fe8b_41_flash_fwd_hdim64_e4m3_paged_split_sm90_cu_677d2eb9_32194cuda3std3__479_GLOBAL__N__2d85fe8b_41_flash_fwd_hdim64_e4m3_paged_split_sm90_cu_677d2eb9_32196ignoreE:
	.zero		1
	.type		_ZN77_INTERNAL_2d85fe8b_41_flash_fwd_hdim64_e4m3_paged_split_sm90_cu_677d2eb9_32194cute7productE,@object
	.size		_ZN77_INTERNAL_2d85fe8b_41_flash_fwd_hdim64_e4m3_paged_split_sm90_cu_677d2eb9_32194cute7productE,(_ZN77_INTERNAL_2d85fe8b_41_flash_fwd_hdim64_e4m3_paged_split_sm90_cu_677d2eb9_32194cuda3std3__45__cpo3endE - _ZN77_INTERNAL_2d85fe8b_41_flash_fwd_hdim64_e4m3_paged_split_sm90_cu_677d2eb9_32194cute7productE)
_ZN77_INTERNAL_2d85fe8b_41_flash_fwd_hdim64_e4m3_paged_split_sm90_cu_677d2eb9_32194cute7productE:
	.zero		1
	.type		_ZN77_INTERNAL_2d85fe8b_41_flash_fwd_hdim64_e4m3_paged_split_sm90_cu_677d2eb9_32194cuda3std3__45__cpo3endE,@object
	.size		_ZN77_INTERNAL_2d85fe8b_41_flash_fwd_hdim64_e4m3_paged_split_sm90_cu_677d2eb9_32194cuda3std3__45__cpo3endE,(_ZN77_INTERNAL_2d85fe8b_41_flash_fwd_hdim64_e4m3_paged_split_sm90_cu_677d2eb9_32194cuda3std3__419piecewise_constructE - _ZN77_INTERNAL_2d85fe8b_41_flash_fwd_hdim64_e4m3_paged_split_sm90_cu_677d2eb9_32194cuda3std3__45__cpo3endE)
_ZN77_INTERNAL_2d85fe8b_41_flash_fwd_hdim64_e4m3_paged_split_sm90_cu_677d2eb9_32194cuda3std3__45__cpo3endE:
	.zero		1
	.type		_ZN77_INTERNAL_2d85fe8b_41_flash_fwd_hdim64_e4m3_paged_split_sm90_cu_677d2eb9_32194cuda3std3__419piecewise_constructE,@object
	.size		_ZN77_INTERNAL_2d85fe8b_41_flash_fwd_hdim64_e4m3_paged_split_sm90_cu_677d2eb9_32194cuda3std3__419piecewise_constructE,(_ZN77_INTERNAL_2d85fe8b_41_flash_fwd_hdim64_e4m3_paged_split_sm90_cu_677d2eb9_32194cuda3std3__45__cpo4cendE - _ZN77_INTERNAL_2d85fe8b_41_flash_fwd_hdim64_e4m3_paged_split_sm90_cu_677d2eb9_32194cuda3std3__419piecewise_constructE)
_ZN77_INTERNAL_2d85fe8b_41_flash_fwd_hdim64_e4m3_paged_split_sm90_cu_677d2eb9_32194cuda3std3__419piecewise_constructE:
	.zero		1
	.type		_ZN77_INTERNAL_2d85fe8b_41_flash_fwd_hdim64_e4m3_paged_split_sm90_cu_677d2eb9_32194cuda3std3__45__cpo4cendE,@object
	.size		_ZN77_INTERNAL_2d85fe8b_41_flash_fwd_hdim64_e4m3_paged_split_sm90_cu_677d2eb9_32194cuda3std3__45__cpo4cendE,(_ZN77_INTERNAL_2d85fe8b_41_flash_fwd_hdim64_e4m3_paged_split_sm90_cu_677d2eb9_32194cuda3std6ranges3__45__cpo4swapE - _ZN77_INTERNAL_2d85fe8b_41_flash_fwd_hdim64_e4m3_paged_split_sm90_cu_677d2eb9_32194cuda3std3__45__cpo4cendE)
_ZN77_INTERNAL_2d85fe8b_41_flash_fwd_hdim64_e4m3_paged_split_sm90_cu_677d2eb9_32194cuda3std3__45__cpo4cendE:
	.zero		1
	.type		_ZN77_INTERNAL_2d85fe8b_41_flash_fwd_hdim64_e4m3_paged_split_sm90_cu_677d2eb9_32194cuda3std6ranges3__45__cpo4swapE,@object
	.size		_ZN77_INTERNAL_2d85fe8b_41_flash_fwd_hdim64_e4m3_paged_split_sm90_cu_677d2eb9_32194cuda3std6ranges3__45__cpo4swapE,(.L_14 - _ZN77_INTERNAL_2d85fe8b_41_flash_fwd_hdim64_e4m3_paged_split_sm90_cu_677d2eb9_32194cuda3std6ranges3__45__cpo4swapE)
_ZN77_INTERNAL_2d85fe8b_41_flash_fwd_hdim64_e4m3_paged_split_sm90_cu_677d2eb9_32194cuda3std6ranges3__45__cpo4swapE:
	.zero		1
.L_14:


//--------------------- .nv.shared._ZN7cutlass13device_kernelIN5flash11enable_sm90INS1_16FlashAttnFwdSm90INS1_25CollectiveMainloopFwdSm90ILi2EN4cute5tupleIJNS5_1CILi1EEES8_S8_EEENS6_IJNS7_ILi192EEENS7_ILi160EEENS7_ILi64EEEEEELi64ENS_12float_e4m3_tEfNS_4arch4Sm90ELb0ELb0ELb0ELb1ELb1ELb0ELb0ELb1ELb1ELb1ELb1ELb0EEENS1_21CollectiveEpilogueFwdINS6_IJSA_SC_SB_EEES9_NS_10bfloat16_tESG_Li384ELb1ELb1ELb1ELb1EEENS1_36VarlenDynamicPersistentTileSchedulerILi192ELi160ELi384ELi128ELb1ELb1ELb1ELb0ELb1ELb1EEEEEEEEEvNT_6ParamsE --------------------------
	.section	.nv.shared._ZN7cutlass13device_kernelIN5flash11enable_sm90INS1_16FlashAttnFwdSm90INS1_25CollectiveMainloopFwdSm90ILi2EN4cute5tupleIJNS5_1CILi1EEES8_S8_EEENS6_IJNS7_ILi192EEENS7_ILi160EEENS7_ILi64EEEEEELi64ENS_12float_e4m3_tEfNS_4arch4Sm90ELb0ELb0ELb0ELb1ELb1ELb0ELb0ELb1ELb1ELb1ELb1ELb0EEENS1_21CollectiveEpilogueFwdINS6_IJSA_SC_SB_EEES9_NS_10bfloat16_tESG_Li384ELb1ELb1ELb1ELb1EEENS1_36VarlenDynamicPersistentTileSchedulerILi192ELi160ELi384ELi128ELb1ELb1ELb1ELb0ELb1ELb1EEEEEEEEEvNT_6ParamsE,"aw",@nobits
	.sectionflags	@""
	.align	16
	.zero		1024


//--------------------- .nv.shared._ZN7cutlass13device_kernelIN5flash11enable_sm90INS1_16FlashAttnFwdSm90INS1_25CollectiveMainloopFwdSm90ILi2EN4cute5tupleIJNS5_1CILi1EEES8_S8_EEENS6_IJNS7_ILi192EEENS7_ILi160EEENS7_ILi64EEEEEELi64ENS_12float_e4m3_tEfNS_4arch4Sm90ELb0ELb0ELb0ELb1ELb1ELb1ELb0ELb1ELb1ELb1ELb1ELb0EEENS1_21CollectiveEpilogueFwdINS6_IJSA_SC_SB_EEES9_NS_10bfloat16_tESG_Li384ELb1ELb1ELb1ELb1EEENS1_36VarlenDynamicPersistentTileSchedulerILi192ELi160ELi384ELi128ELb1ELb1ELb1ELb0ELb1ELb1EEEEEEEEEvNT_6ParamsE --------------------------
	.section	.nv.shared._ZN7cutlass13device_kernelIN5flash11enable_sm90INS1_16FlashAttnFwdSm90INS1_25CollectiveMainloopFwdSm90ILi2EN4cute5tupleIJNS5_1CILi1EEES8_S8_EEENS6_IJNS7_ILi192EEENS7_ILi160EEENS7_ILi64EEEEEELi64ENS_12float_e4m3_tEfNS_4arch4Sm90ELb0ELb0ELb0ELb1ELb1ELb1ELb0ELb1ELb1ELb1ELb1ELb0EEENS1_21CollectiveEpilogueFwdINS6_IJSA_SC_SB_EEES9_NS_10bfloat16_tESG_Li384ELb1ELb1ELb1ELb1EEENS1_36VarlenDynamicPersistentTileSchedulerILi192ELi160ELi384ELi128ELb1ELb1ELb1ELb0ELb1ELb1EEEEEEEEEvNT_6ParamsE,"aw",@nobits
	.sectionflags	@""
	.align	16
	.zero		1024


//--------------------- .nv.shared._ZN7cutlass13device_kernelIN5flash11enable_sm90INS1_16FlashAttnFwdSm90INS1_25CollectiveMainloopFwdSm90ILi2EN4cute5tupleIJNS5_1CILi1EEES8_S8_EEENS6_IJNS7_ILi192EEENS7_ILi160EEENS7_ILi64EEEEEELi64ENS_12float_e4m3_tEfNS_4arch4Sm90ELb0ELb1ELb0ELb0ELb1ELb0ELb0ELb1ELb1ELb1ELb1ELb0EEENS1_21CollectiveEpilogueFwdINS6_IJSA_SC_SB_EEES9_NS_10bfloat16_tESG_Li384ELb0ELb1ELb1ELb1EEENS1_19SingleTileSchedulerILb0ELb1ELb1ELi192EEEEEEEEEvNT_6ParamsE --------------------------
	.section	.nv.shared._ZN7cutlass13device_kernelIN5flash11enable_sm90INS1_16FlashAttnFwdSm90INS1_25CollectiveMainloopFwdSm90ILi2EN4cute5tupleIJNS5_1CILi1EEES8_S8_EEENS6_IJNS7_ILi192EEENS7_ILi160EEENS7_ILi64EEEEEELi64ENS_12float_e4m3_tEfNS_4arch4Sm90ELb0ELb1ELb0ELb0ELb1ELb0ELb0ELb1ELb1ELb1ELb1ELb0EEENS1_21CollectiveEpilogueFwdINS6_IJSA_SC_SB_EEES9_NS_10bfloat16_tESG_Li384ELb0ELb1ELb1ELb1EEENS1_19SingleTileSchedulerILb0ELb1ELb1ELi192EEEEEEEEEvNT_6ParamsE,"aw",@nobits
	.sectionflags	@""
	.align	16
	.zero		1024


//--------------------- .nv.shared._ZN7cutlass13device_kernelIN5flash11enable_sm90INS1_16FlashAttnFwdSm90INS1_25CollectiveMainloopFwdSm90ILi2EN4cute5tupleIJNS5_1CILi1EEES8_S8_EEENS6_IJNS7_ILi192EEENS7_ILi160EEENS7_ILi64EEEEEELi64ENS_12float_e4m3_tEfNS_4arch4Sm90ELb0ELb1ELb0ELb1ELb1ELb0ELb0ELb1ELb1ELb1ELb1ELb0EEENS1_21CollectiveEpilogueFwdINS6_IJSA_SC_SB_EEES9_NS_10bfloat16_tESG_Li384ELb1ELb1ELb1ELb1EEENS1_36VarlenDynamicPersistentTileSchedulerILi192ELi160ELi384ELi128ELb1ELb1ELb1ELb1ELb0ELb1EEEEEEEEEvNT_6ParamsE --------------------------
	.section	.nv.shared._ZN7cutlass13device_kernelIN5flash11enable_sm90INS1_16FlashAttnFwdSm90INS1_25CollectiveMainloopFwdSm90ILi2EN4cute5tupleIJNS5_1CILi1EEES8_S8_EEENS6_IJNS7_ILi192EEENS7_ILi160EEENS7_ILi64EEEEEELi64ENS_12float_e4m3_tEfNS_4arch4Sm90ELb0ELb1ELb0ELb1ELb1ELb0ELb0ELb1ELb1ELb1ELb1ELb0EEENS1_21CollectiveEpilogueFwdINS6_IJSA_SC_SB_EEES9_NS_10bfloat16_tESG_Li384ELb1ELb1ELb1ELb1EEENS1_36VarlenDynamicPersistentTileSchedulerILi192ELi160ELi384ELi128ELb1ELb1ELb1ELb1ELb0ELb1EEEEEEEEEvNT_6ParamsE,"aw",@nobits
	.sectionflags	@""
	.align	16
	.zero		1024


//--------------------- .nv.shared._ZN7cutlass13device_kernelIN5flash11enable_sm90INS1_16FlashAttnFwdSm90INS1_25CollectiveMainloopFwdSm90ILi2EN4cute5tupleIJNS5_1CILi1EEES8_S8_EEENS6_IJNS7_ILi192EEENS7_ILi160EEENS7_ILi64EEEEEELi64ENS_12float_e4m3_tEfNS_4arch4Sm90ELb0ELb1ELb0ELb1ELb1ELb1ELb0ELb1ELb1ELb1ELb1ELb0EEENS1_21CollectiveEpilogueFwdINS6_IJSA_SC_SB_EEES9_NS_10bfloat16_tESG_Li384ELb1ELb1ELb1ELb1EEENS1_36VarlenDynamicPersistentTileSchedulerILi192ELi160ELi384ELi128ELb1ELb1ELb1ELb1ELb0ELb1EEEEEEEEEvNT_6ParamsE --------------------------
	.section	.nv.shared._ZN7cutlass13device_kernelIN5flash11enable_sm90INS1_16FlashAttnFwdSm90INS1_25CollectiveMainloopFwdSm90ILi2EN4cute5tupleIJNS5_1CILi1EEES8_S8_EEENS6_IJNS7_ILi192EEENS7_ILi160EEENS7_ILi64EEEEEELi64ENS_12float_e4m3_tEfNS_4arch4Sm90ELb0ELb1ELb0ELb1ELb1ELb1ELb0ELb1ELb1ELb1ELb1ELb0EEENS1_21CollectiveEpilogueFwdINS6_IJSA_SC_SB_EEES9_NS_10bfloat16_tESG_Li384ELb1ELb1ELb1ELb1EEENS1_36VarlenDynamicPersistentTileSchedulerILi192ELi160ELi384ELi128ELb1ELb1ELb1ELb1ELb0ELb1EEEEEEEEEvNT_6ParamsE,"aw",@nobits
	.sectionflags	@""
	.align	16
	.zero		1024


//--------------------- .nv.shared._ZN7cutlass13device_kernelIN5flash11enable_sm90INS1_16FlashAttnFwdSm90INS1_25CollectiveMainloopFwdSm90ILi2EN4cute5tupleIJNS5_1CILi1EEES8_S8_EEENS6_IJNS7_ILi192EEENS7_ILi160EEENS7_ILi64EEEEEELi64ENS_12float_e4m3_tEfNS_4arch4Sm90ELb1ELb0ELb0ELb0ELb1ELb0ELb0ELb1ELb1ELb1ELb1ELb0EEENS1_21CollectiveEpilogueFwdINS6_IJSA_SC_SB_EEES9_NS_10bfloat16_tESG_Li384ELb0ELb1ELb1ELb1EEENS1_19SingleTileSchedulerILb0ELb1ELb1ELi192EEEEEEEEEvNT_6ParamsE --------------------------
	.section	.nv.shared._ZN7cutlass13device_kernelIN5flash11enable_sm90INS1_16FlashAttnFwdSm90INS1_25CollectiveMainloopFwdSm90ILi2EN4cute5tupleIJNS5_1CILi1EEES8_S8_EEENS6_IJNS7_ILi192EEENS7_ILi160EEENS7_ILi64EEEEEELi64ENS_12float_e4m3_tEfNS_4arch4Sm90ELb1ELb0ELb0ELb0ELb1ELb0ELb0ELb1ELb1ELb1ELb1ELb0EEENS1_21CollectiveEpilogueFwdINS6_IJSA_SC_SB_EEES9_NS_10bfloat16_tESG_Li384ELb0ELb1ELb1ELb1EEENS1_19SingleTileSchedulerILb0ELb1ELb1ELi192EEEEEEEEEvNT_6ParamsE,"aw",@nobits
	.sectionflags	@""
	.align	16
	.zero		1024


//--------------------- .nv.shared._ZN7cutlass13device_kernelIN5flash11enable_sm90INS1_16FlashAttnFwdSm90INS1_25CollectiveMainloopFwdSm90ILi2EN4cute5tupleIJNS5_1CILi1EEES8_S8_EEENS6_IJNS7_ILi192EEENS7_ILi160EEENS7_ILi64EEEEEELi64ENS_12float_e4m3_tEfNS_4arch4Sm90ELb1ELb0ELb0ELb1ELb1ELb0ELb0ELb1ELb1ELb1ELb1ELb0EEENS1_21CollectiveEpilogueFwdINS6_IJSA_SC_SB_EEES9_NS_10bfloat16_tESG_Li384ELb1ELb1ELb1ELb1EEENS1_36VarlenDynamicPersistentTileSchedulerILi192ELi160ELi384ELi128ELb1ELb1ELb1ELb1ELb1ELb1EEEEEEEEEvNT_6ParamsE --------------------------
	.section	.nv.shared._ZN7cutlass13device_kernelIN5flash11enable_sm90INS1_16FlashAttnFwdSm90INS1_25CollectiveMainloopFwdSm90ILi2EN4cute5tupleIJNS5_1CILi1EEES8_S8_EEENS6_IJNS7_ILi192EEENS7_ILi160EEENS7_ILi64EEEEEELi64ENS_12float_e4m3_tEfNS_4arch4Sm90ELb1ELb0ELb0ELb1ELb1ELb0ELb0ELb1ELb1ELb1ELb1ELb0EEENS1_21CollectiveEpilogueFwdINS6_IJSA_SC_SB_EEES9_NS_10bfloat16_tESG_Li384ELb1ELb1ELb1ELb1EEENS1_36VarlenDynamicPersistentTileSchedulerILi192ELi160ELi384ELi128ELb1ELb1ELb1ELb1ELb1ELb1EEEEEEEEEvNT_6ParamsE,"aw",@nobits
	.sectionflags	@""
	.align	16
	.zero		1024


//--------------------- .nv.shared._ZN7cutlass13device_kernelIN5flash11enable_sm90INS1_16FlashAttnFwdSm90INS1_25CollectiveMainloopFwdSm90ILi2EN4cute5tupleIJNS5_1CILi1EEES8_S8_EEENS6_IJNS7_ILi192EEENS7_ILi160EEENS7_ILi64EEEEEELi64ENS_12float_e4m3_tEfNS_4arch4Sm90ELb1ELb0ELb0ELb1ELb1ELb1ELb0ELb1ELb1ELb1ELb1ELb0EEENS1_21CollectiveEpilogueFwdINS6_IJSA_SC_SB_EEES9_NS_10bfloat16_tESG_Li384ELb1ELb1ELb1ELb1EEENS1_36VarlenDynamicPersistentTileSchedulerILi192ELi160ELi384ELi128ELb1ELb1ELb1ELb1ELb1ELb1EEEEEEEEEvNT_6ParamsE --------------------------
	.section	.nv.shared._ZN7cutlass13device_kernelIN5flash11enable_sm90INS1_16FlashAttnFwdSm90INS1_25CollectiveMainloopFwdSm90ILi2EN4cute5tupleIJNS5_1CILi1EEES8_S8_EEENS6_IJNS7_ILi192EEENS7_ILi160EEENS7_ILi64EEEEEELi64ENS_12float_e4m3_tEfNS_4arch4Sm90ELb1ELb0ELb0ELb1ELb1ELb1ELb0ELb1ELb1ELb1ELb1ELb0EEENS1_21CollectiveEpilogueFwdINS6_IJSA_SC_SB_EEES9_NS_10bfloat16_tESG_Li384ELb1ELb1ELb1ELb1EEENS1_36VarlenDynamicPersistentTileSchedulerILi192ELi160ELi384ELi128ELb1ELb1ELb1ELb1ELb1ELb1EEEEEEEEEvNT_6ParamsE,"aw",@nobits
	.sectionflags	@""
	.align	16
	.zero		1024


//--------------------- .nv.constant0._ZN7cutlass13device_kernelIN5flash11enable_sm90INS1_16FlashAttnFwdSm90INS1_25CollectiveMainloopFwdSm90ILi2EN4cute5tupleIJNS5_1CILi1EEES8_S8_EEENS6_IJNS7_ILi192EEENS7_ILi160EEENS7_ILi64EEEEEELi64ENS_12float_e4m3_tEfNS_4arch4Sm90ELb0ELb0ELb0ELb0ELb1ELb0ELb0ELb1ELb1ELb1ELb1ELb0EEENS1_21CollectiveEpilogueFwdINS6_IJSA_SC_SB_EEES9_NS_10bfloat16_tESG_Li384ELb0ELb1ELb1ELb1EEENS1_19SingleTileSchedulerILb0ELb1ELb1ELi192EEEEEEEEEvNT_6ParamsE --------------------------
	.section	.nv.constant0._ZN7cutlass13device_kernelIN5flash11enable_sm90INS1_16FlashAttnFwdSm90INS1_25CollectiveMainloopFwdSm90ILi2EN4cute5tupleIJNS5_1CILi1EEES8_S8_EEENS6_IJNS7_ILi192EEENS7_ILi160EEENS7_ILi64EEEEEELi64ENS_12float_e4m3_tEfNS_4arch4Sm90ELb0ELb0ELb0ELb0ELb1ELb0ELb0ELb1ELb1ELb1ELb1ELb0EEENS1_21CollectiveEpilogueFwdINS6_IJSA_SC_SB_EEES9_NS_10bfloat16_tESG_Li384ELb0ELb1ELb1ELb1EEENS1_19SingleTileSchedulerILb0ELb1ELb1ELi192EEEEEEEEEvNT_6ParamsE,"a",@progbits
	.sectionflags	@""
	.align	4
.nv.constant0._ZN7cutlass13device_kernelIN5flash11enable_sm90INS1_16FlashAttnFwdSm90INS1_25CollectiveMainloopFwdSm90ILi2EN4cute5tupleIJNS5_1CILi1EEES8_S8_EEENS6_IJNS7_ILi192EEENS7_ILi160EEENS7_ILi64EEEEEELi64ENS_12float_e4m3_tEfNS_4arch4Sm90ELb0ELb0ELb0ELb0ELb1ELb0ELb0ELb1ELb1ELb1ELb1ELb0EEENS1_21CollectiveEpilogueFwdINS6_IJSA_SC_SB_EEES9_NS_10bfloat16_tESG_Li384ELb0ELb1ELb1ELb1EEENS1_19SingleTileSchedulerILb0ELb1ELb1ELi192EEEEEEEEEvNT_6ParamsE:
	.zero		3200


//--------------------- .nv.constant0._ZN7cutlass13device_kernelIN5flash11enable_sm90INS1_16FlashAttnFwdSm90INS1_25CollectiveMainloopFwdSm90ILi2EN4cute5tupleIJNS5_1CILi1EEES8_S8_EEENS6_IJNS7_ILi192EEENS7_ILi160EEENS7_ILi64EEEEEELi64ENS_12float_e4m3_tEfNS_4arch4Sm90ELb0ELb0ELb0ELb1ELb1ELb0ELb0ELb1ELb1ELb1ELb1ELb0EEENS1_21CollectiveEpilogueFwdINS6_IJSA_SC_SB_EEES9_NS_10bfloat16_tESG_Li384ELb1ELb1ELb1ELb1EEENS1_36VarlenDynamicPersistentTileSchedulerILi192ELi160ELi384ELi128ELb1ELb1ELb1ELb0ELb1ELb1EEEEEEEEEvNT_6ParamsE --------------------------
	.section	.nv.constant0._ZN7cutlass13device_kernelIN5flash11enable_sm90INS1_16FlashAttnFwdSm90INS1_25CollectiveMainloopFwdSm90ILi2EN4cute5tupleIJNS5_1CILi1EEES8_S8_EEENS6_IJNS7_ILi192EEENS7_ILi160EEENS7_ILi64EEEEEELi64ENS_12float_e4m3_tEfNS_4arch4Sm90ELb0ELb0ELb0ELb1ELb1ELb0ELb0ELb1ELb1ELb1ELb1ELb0EEENS1_21CollectiveEpilogueFwdINS6_IJSA_SC_SB_EEES9_NS_10bfloat16_tESG_Li384ELb1ELb1ELb1ELb1EEENS1_36VarlenDynamicPersistentTileSchedulerILi192ELi160ELi384ELi128ELb1ELb1ELb1ELb0ELb1ELb1EEEEEEEEEvNT_6ParamsE,"a",@progbits
	.sectionflags	@""
	.align	4
.nv.constant0._ZN7cutlass13device_kernelIN5flash11enable_sm90INS1_16FlashAttnFwdSm90INS1_25CollectiveMainloopFwdSm90ILi2EN4cute5tupleIJNS5_1CILi1EEES8_S8_EEENS6_IJNS7_ILi192EEENS7_ILi160EEENS7_ILi64EEEEEELi64ENS_12float_e4m3_tEfNS_4arch4Sm90ELb0ELb0ELb0ELb1ELb1ELb0ELb0ELb1ELb1ELb1ELb1ELb0EEENS1_21CollectiveEpilogueFwdINS6_IJSA_SC_SB_EEES9_NS_10bfloat16_tESG_Li384ELb1ELb1ELb1ELb1EEENS1_36VarlenDynamicPersistentTileSchedulerILi192ELi160ELi384ELi128ELb1ELb1ELb1ELb0ELb1ELb1EEEEEEEEEvNT_6ParamsE:
	.zero		3328


//--------------------- .nv.constant0._ZN7cutlass13device_kernelIN5flash11enable_sm90INS1_16FlashAttnFwdSm90INS1_25CollectiveMainloopFwdSm90ILi2EN4cute5tupleIJNS5_1CILi1EEES8_S8_EEENS6_IJNS7_ILi192EEENS7_ILi160EEENS7_ILi64EEEEEELi64ENS_12float_e4m3_tEfNS_4arch4Sm90ELb0ELb0ELb0ELb1ELb1ELb1ELb0ELb1ELb1ELb1ELb1ELb0EEENS1_21CollectiveEpilogueFwdINS6_IJSA_SC_SB_EEES9_NS_10bfloat16_tESG_Li384ELb1ELb1ELb1ELb1EEENS1_36VarlenDynamicPersistentTileSchedulerILi192ELi160ELi384ELi128ELb1ELb1ELb1ELb0ELb1ELb1EEEEEEEEEvNT_6ParamsE --------------------------
	.section	.nv.constant0._ZN7cutlass13device_kernelIN5flash11enable_sm90INS1_16FlashAttnFwdSm90INS1_25CollectiveMainloopFwdSm90ILi2EN4cute5tupleIJNS5_1CILi1EEES8_S8_EEENS6_IJNS7_ILi192EEENS7_ILi160EEENS7_ILi64EEEEEELi64ENS_12float_e4m3_tEfNS_4arch4Sm90ELb0ELb0ELb0ELb1ELb1ELb1ELb0ELb1ELb1ELb1ELb1ELb0EEENS1_21CollectiveEpilogueFwdINS6_IJSA_SC_SB_EEES9_NS_10bfloat16_tESG_Li384ELb1ELb1ELb1ELb1EEENS1_36VarlenDynamicPersistentTileSchedulerILi192ELi160ELi384ELi128ELb1ELb1ELb1ELb0ELb1ELb1EEEEEEEEEvNT_6ParamsE,"a",@progbits
	.sectionflags	@""
	.align	4
.nv.constant0._ZN7cutlass13device_kernelIN5flash11enable_sm90INS1_16FlashAttnFwdSm90INS1_25CollectiveMainloopFwdSm90ILi2EN4cute5tupleIJNS5_1CILi1EEES8_S8_EEENS6_IJNS7_ILi192EEENS7_ILi160EEENS7_ILi64EEEEEELi64ENS_12float_e4m3_tEfNS_4arch4Sm90ELb0ELb0ELb0ELb1ELb1ELb1ELb0ELb1ELb1ELb1ELb1ELb0EEENS1_21CollectiveEpilogueFwdINS6_IJSA_SC_SB_EEES9_NS_10bfloat16_tESG_Li384ELb1ELb1ELb1ELb1EEENS1_36VarlenDynamicPersistentTileSchedulerILi192ELi160ELi384ELi128ELb1ELb1ELb1ELb0ELb1ELb1EEEEEEEEEvNT_6ParamsE:
	.zero		3328


//--------------------- .nv.constant0._ZN7cutlass13device_kernelIN5flash11enable_sm90INS1_16FlashAttnFwdSm90INS1_25CollectiveMainloopFwdSm90ILi2EN4cute5tupleIJNS5_1CILi1EEES8_S8_EEENS6_IJNS7_ILi192EEENS7_ILi160EEENS7_ILi64EEEEEELi64ENS_12float_e4m3_tEfNS_4arch4Sm90ELb0ELb1ELb0ELb0ELb1ELb0ELb0ELb1ELb1ELb1ELb1ELb0EEENS1_21CollectiveEpilogueFwdINS6_IJSA_SC_SB_EEES9_NS_10bfloat16_tESG_Li384ELb0ELb1ELb1ELb1EEENS1_19SingleTileSchedulerILb0ELb1ELb1ELi192EEEEEEEEEvNT_6ParamsE --------------------------
	.section	.nv.constant0._ZN7cutlass13device_kernelIN5flash11enable_sm90INS1_16FlashAttnFwdSm90INS1_25CollectiveMainloopFwdSm90ILi2EN4cute5tupleIJNS5_1CILi1EEES8_S8_EEENS6_IJNS7_ILi192EEENS7_ILi160EEENS7_ILi64EEEEEELi64ENS_12float_e4m3_tEfNS_4arch4Sm90ELb0ELb1ELb0ELb0ELb1ELb0ELb0ELb1ELb1ELb1ELb1ELb0EEENS1_21CollectiveEpilogueFwdINS6_IJSA_SC_SB_EEES9_NS_10bfloat16_tESG_Li384ELb0ELb1ELb1ELb1EEENS1_19SingleTileSchedulerILb0ELb1ELb1ELi192EEEEEEEEEvNT_6ParamsE,"a",@progbits
	.sectionflags	@""
	.align	4
.nv.constant0._ZN7cutlass13device_kernelIN5flash11enable_sm90INS1_16FlashAttnFwdSm90INS1_25CollectiveMainloopFwdSm90ILi2EN4cute5tupleIJNS5_1CILi1EEES8_S8_EEENS6_IJNS7_ILi192EEENS7_ILi160EEENS7_ILi64EEEEEELi64ENS_12float_e4m3_tEfNS_4arch4Sm90ELb0ELb1ELb0ELb0ELb1ELb0ELb0ELb1ELb1ELb1ELb1ELb0EEENS1_21CollectiveEpilogueFwdINS6_IJSA_SC_SB_EEES9_NS_10bfloat16_tESG_Li384ELb0ELb1ELb1ELb1EEENS1_19SingleTileSchedulerILb0ELb1ELb1ELi192EEEEEEEEEvNT_6ParamsE:
	.zero		3200


//--------------------- .nv.constant0._ZN7cutlass13device_kernelIN5flash11enable_sm90INS1_16FlashAttnFwdSm90INS1_25CollectiveMainloopFwdSm90ILi2EN4cute5tupleIJNS5_1CILi1EEES8_S8_EEENS6_IJNS7_ILi192EEENS7_ILi160EEENS7_ILi64EEEEEELi64ENS_12float_e4m3_tEfNS_4arch4Sm90ELb0ELb1ELb0ELb1ELb1ELb0ELb0ELb1ELb1ELb1ELb1ELb0EEENS1_21CollectiveEpilogueFwdINS6_IJSA_SC_SB_EEES9_NS_10bfloat16_tESG_Li384ELb1ELb1ELb1ELb1EEENS1_36VarlenDynamicPersistentTileSchedulerILi192ELi160ELi384ELi128ELb1ELb1ELb1ELb1ELb0ELb1EEEEEEEEEvNT_6ParamsE --------------------------
	.section	.nv.constant0._ZN7cutlass13device_kernelIN5flash11enable_sm90INS1_16FlashAttnFwdSm90INS1_25CollectiveMainloopFwdSm90ILi2EN4cute5tupleIJNS5_1CILi1EEES8_S8_EEENS6_IJNS7_ILi192EEENS7_ILi160EEENS7_ILi64EEEEEELi64ENS_12float_e4m3_tEfNS_4arch4Sm90ELb0ELb1ELb0ELb1ELb1ELb0ELb0ELb1ELb1ELb1ELb1ELb0EEENS1_21CollectiveEpilogueFwdINS6_IJSA_SC_SB_EEES9_NS_10bfloat16_tESG_Li384ELb1ELb1ELb1ELb1EEENS1_36VarlenDynamicPersistentTileSchedulerILi192ELi160ELi384ELi128ELb1ELb1ELb1ELb1ELb0ELb1EEEEEEEEEvNT_6ParamsE,"a",@progbits
	.sectionflags	@""
	.align	4
.nv.constant0._ZN7cutlass13device_kernelIN5flash11enable_sm90INS1_16FlashAttnFwdSm90INS1_25CollectiveMainloopFwdSm90ILi2EN4cute5tupleIJNS5_1CILi1EEES8_S8_EEENS6_IJNS7_ILi192EEENS7_ILi160EEENS7_ILi64EEEEEELi64ENS_12float_e4m3_tEfNS_4arch4Sm90ELb0ELb1ELb0ELb1ELb1ELb0ELb0ELb1ELb1ELb1ELb1ELb0EEENS1_21CollectiveEpilogueFwdINS6_IJSA_SC_SB_EEES9_NS_10bfloat16_tESG_Li384ELb1ELb1ELb1ELb1EEENS1_36VarlenDynamicPersistentTileSchedulerILi192ELi160ELi384ELi128ELb1ELb1ELb1ELb1ELb0ELb1EEEEEEEEEvNT_6ParamsE:
	.zero		3328


//--------------------- .nv.constant0._ZN7cutlass13device_kernelIN5flash11enable_sm90INS1_16FlashAttnFwdSm90INS1_25CollectiveMainloopFwdSm90ILi2EN4cute5tupleIJNS5_1CILi1EEES8_S8_EEENS6_IJNS7_ILi192EEENS7_ILi160EEENS7_ILi64EEEEEELi64ENS_12float_e4m3_tEfNS_4arch4Sm90ELb0ELb1ELb0ELb1ELb1ELb1ELb0ELb1ELb1ELb1ELb1ELb0EEENS1_21CollectiveEpilogueFwdINS6_IJSA_SC_SB_EEES9_NS_10bfloat16_tESG_Li384ELb1ELb1ELb1ELb1EEENS1_36VarlenDynamicPersistentTileSchedulerILi192ELi160ELi384ELi128ELb1ELb1ELb1ELb1ELb0ELb1EEEEEEEEEvNT_6ParamsE --------------------------
	.section	.nv.constant0._ZN7cutlass13device_kernelIN5flash11enable_sm90INS1_16FlashAttnFwdSm90INS1_25CollectiveMainloopFwdSm90ILi2EN4cute5tupleIJNS5_1CILi1EEES8_S8_EEENS6_IJNS7_ILi192EEENS7_ILi160EEENS7_ILi64EEEEEELi64ENS_12float_e4m3_tEfNS_4arch4Sm90ELb0ELb1ELb0ELb1ELb1ELb1ELb0ELb1ELb1ELb1ELb1ELb0EEENS1_21CollectiveEpilogueFwdINS6_IJSA_SC_SB_EEES9_NS_10bfloat16_tESG_Li384ELb1ELb1ELb1ELb1EEENS1_36VarlenDynamicPersistentTileSchedulerILi192ELi160ELi384ELi128ELb1ELb1ELb1ELb1ELb0ELb1EEEEEEEEEvNT_6ParamsE,"a",@progbits
	.sectionflags	@""
	.align	4
.nv.constant0._ZN7cutlass13device_kernelIN5flash11enable_sm90INS1_16FlashAttnFwdSm90INS1_25CollectiveMainloopFwdSm90ILi2EN4cute5tupleIJNS5_1CILi1EEES8_S8_EEENS6_IJNS7_ILi192EEENS7_ILi160EEENS7_ILi64EEEEEELi64ENS_12float_e4m3_tEfNS_4arch4Sm90ELb0ELb1ELb0ELb1ELb1ELb1ELb0ELb1ELb1ELb1ELb1ELb0EEENS1_21CollectiveEpilogueFwdINS6_IJSA_SC_SB_EEES9_NS_10bfloat16_tESG_Li384ELb1ELb1ELb1ELb1EEENS1_36VarlenDynamicPersistentTileSchedulerILi192ELi160ELi384ELi128ELb1ELb1ELb1ELb1ELb0ELb1EEEEEEEEEvNT_6ParamsE:
	.zero		3328


//--------------------- .nv.constant0._ZN7cutlass13device_kernelIN5flash11enable_sm90INS1_16FlashAttnFwdSm90INS1_25CollectiveMainloopFwdSm90ILi2EN4cute5tupleIJNS5_1CILi1EEES8_S8_EEENS6_IJNS7_ILi192EEENS7_ILi160EEENS7_ILi64EEEEEELi64ENS_12float_e4m3_tEfNS_4arch4Sm90ELb1ELb0ELb0ELb0ELb1ELb0ELb0ELb1ELb1ELb1ELb1ELb0EEENS1_21CollectiveEpilogueFwdINS6_IJSA_SC_SB_EEES9_NS_10bfloat16_tESG_Li384ELb0ELb1ELb1ELb1EEENS1_19SingleTileSchedulerILb0ELb1ELb1ELi192EEEEEEEEEvNT_6ParamsE --------------------------
	.section	.nv.constant0._ZN7cutlass13device_kernelIN5flash11enable_sm90INS1_16FlashAttnFwdSm90INS1_25CollectiveMainloopFwdSm90ILi2EN4cute5tupleIJNS5_1CILi1EEES8_S8_EEENS6_IJNS7_ILi192EEENS7_ILi160EEENS7_ILi64EEEEEELi64ENS_12float_e4m3_tEfNS_4arch4Sm90ELb1ELb0ELb0ELb0ELb1ELb0ELb0ELb1ELb1ELb1ELb1ELb0EEENS1_21CollectiveEpilogueFwdINS6_IJSA_SC_SB_EEES9_NS_10bfloat16_tESG_Li384ELb0ELb1ELb1ELb1EEENS1_19SingleTileSchedulerILb0ELb1ELb1ELi192EEEEEEEEEvNT_6ParamsE,"a",@progbits
	.sectionflags	@""
	.align	4
.nv.constant0._ZN7cutlass13device_kernelIN5flash11enable_sm90INS1_16FlashAttnFwdSm90INS1_25CollectiveMainloopFwdSm90ILi2EN4cute5tupleIJNS5_1CILi1EEES8_S8_EEENS6_IJNS7_ILi192EEENS7_ILi160EEENS7_ILi64EEEEEELi64ENS_12float_e4m3_tEfNS_4arch4Sm90ELb1ELb0ELb0ELb0ELb1ELb0ELb0ELb1ELb1ELb1ELb1ELb0EEENS1_21CollectiveEpilogueFwdINS6_IJSA_SC_SB_EEES9_NS_10bfloat16_tESG_Li384ELb0ELb1ELb1ELb1EEENS1_19SingleTileSchedulerILb0ELb1ELb1ELi192EEEEEEEEEvNT_6ParamsE:
	.zero		3200


//--------------------- .nv.constant0._ZN7cutlass13device_kernelIN5flash11enable_sm90INS1_16FlashAttnFwdSm90INS1_25CollectiveMainloopFwdSm90ILi2EN4cute5tupleIJNS5_1CILi1EEES8_S8_EEENS6_IJNS7_ILi192EEENS7_ILi160EEENS7_ILi64EEEEEELi64ENS_12float_e4m3_tEfNS_4arch4Sm90ELb1ELb0ELb0ELb1ELb1ELb0ELb0ELb1ELb1ELb1ELb1ELb0EEENS1_21CollectiveEpilogueFwdINS6_IJSA_SC_SB_EEES9_NS_10bfloat16_tESG_Li384ELb1ELb1ELb1ELb1EEENS1_36VarlenDynamicPersistentTileSchedulerILi192ELi160ELi384ELi128ELb1ELb1ELb1ELb1ELb1ELb1EEEEEEEEEvNT_6ParamsE --------------------------
	.section	.nv.constant0._ZN7cutlass13device_kernelIN5flash11enable_sm90INS1_16FlashAttnFwdSm90INS1_25CollectiveMainloopFwdSm90ILi2EN4cute5tupleIJNS5_1CILi1EEES8_S8_EEENS6_IJNS7_ILi192EEENS7_ILi160EEENS7_ILi64EEEEEELi64ENS_12float_e4m3_tEfNS_4arch4Sm90ELb1ELb0ELb0ELb1ELb1ELb0ELb0ELb1ELb1ELb1ELb1ELb0EEENS1_21CollectiveEpilogueFwdINS6_IJSA_SC_SB_EEES9_NS_10bfloat16_tESG_Li384ELb1ELb1ELb1ELb1EEENS1_36VarlenDynamicPersistentTileSchedulerILi192ELi160ELi384ELi128ELb1ELb1ELb1ELb1ELb1ELb1EEEEEEEEEvNT_6ParamsE,"a",@progbits
	.sectionflags	@""
	.align	4
.nv.constant0._ZN7cutlass13device_kernelIN5flash11enable_sm90INS1_16FlashAttnFwdSm90INS1_25CollectiveMainloopFwdSm90ILi2EN4cute5tupleIJNS5_1CILi1EEES8_S8_EEENS6_IJNS7_ILi192EEENS7_ILi160EEENS7_ILi64EEEEEELi64ENS_12float_e4m3_tEfNS_4arch4Sm90ELb1ELb0ELb0ELb1ELb1ELb0ELb0ELb1ELb1ELb1ELb1ELb0EEENS1_21CollectiveEpilogueFwdINS6_IJSA_SC_SB_EEES9_NS_10bfloat16_tESG_Li384ELb1ELb1ELb1ELb1EEENS1_36VarlenDynamicPersistentTileSchedulerILi192ELi160ELi384ELi128ELb1ELb1ELb1ELb1ELb1ELb1EEEEEEEEEvNT_6ParamsE:
	.zero		3328


//--------------------- .nv.constant0._ZN7cutlass13device_kernelIN5flash11enable_sm90INS1_16FlashAttnFwdSm90INS1_25CollectiveMainloopFwdSm90ILi2EN4cute5tupleIJNS5_1CILi1EEES8_S8_EEENS6_IJNS7_ILi192EEENS7_ILi160EEENS7_ILi64EEEEEELi64ENS_12float_e4m3_tEfNS_4arch4Sm90ELb1ELb0ELb0ELb1ELb1ELb1ELb0ELb1ELb1ELb1ELb1ELb0EEENS1_21CollectiveEpilogueFwdINS6_IJSA_SC_SB_EEES9_NS_10bfloat16_tESG_Li384ELb1ELb1ELb1ELb1EEENS1_36VarlenDynamicPersistentTileSchedulerILi192ELi160ELi384ELi128ELb1ELb1ELb1ELb1ELb1ELb1EEEEEEEEEvNT_6ParamsE --------------------------
	.section	.nv.constant0._ZN7cutlass13device_kernelIN5flash11enable_sm90INS1_16FlashAttnFwdSm90INS1_25CollectiveMainloopFwdSm90ILi2EN4cute5tupleIJNS5_1CILi1EEES8_S8_EEENS6_IJNS7_ILi192EEENS7_ILi160EEENS7_ILi64EEEEEELi64ENS_12float_e4m3_tEfNS_4arch4Sm90ELb1ELb0ELb0ELb1ELb1ELb1ELb0ELb1ELb1ELb1ELb1ELb0EEENS1_21CollectiveEpilogueFwdINS6_IJSA_SC_SB_EEES9_NS_10bfloat16_tESG_Li384ELb1ELb1ELb1ELb1EEENS1_36VarlenDynamicPersistentTileSchedulerILi192ELi160ELi384ELi128ELb1ELb1ELb1ELb1ELb1ELb1EEEEEEEEEvNT_6ParamsE,"a",@progbits
	.sectionflags	@""
	.align	4
.nv.constant0._ZN7cutlass13device_kernelIN5flash11enable_sm90INS1_16FlashAttnFwdSm90INS1_25CollectiveMainloopFwdSm90ILi2EN4cute5tupleIJNS5_1CILi1EEES8_S8_EEENS6_IJNS7_ILi192EEENS7_ILi160EEENS7_ILi64EEEEEELi64ENS_12float_e4m3_tEfNS_4arch4Sm90ELb1ELb0ELb0ELb1ELb1ELb1ELb0ELb1ELb1ELb1ELb1ELb0EEENS1_21CollectiveEpilogueFwdINS6_IJSA_SC_SB_EEES9_NS_10bfloat16_tESG_Li384ELb1ELb1ELb1ELb1EEENS1_36VarlenDynamicPersistentTileSchedulerILi192ELi160ELi384ELi128ELb1ELb1ELb1ELb1ELb1ELb1EEEEEEEEEvNT_6ParamsE:
	.zero		3328


//--------------------- SYMBOLS --------------------------

	.type		.nv.reservedSmem.offset0,@object
	.size		.nv.reservedSmem.offset0,0x4
	.type		__assertfail,@function
